// Copyright (c) 2024, Jay Shah, Ganesh Bikshandi, Ying Zhang, Vijay Thakkar, Pradeep Ramani, Tri Dao.
// Splitting the different template instantiations to different files to speed up compilation.
// This file is auto-generated. See "generate_kernels.py"

#include "flash_fwd_hdim192_128_e4m3_paged_sm90.cu"

// ===== COMPILED SASS (sm_90a) =====

	.target	sm_90a

	.elftype	@"ET_EXEC"


//--------------------- .note.nv.tkinfo           --------------------------
	.section	.note.nv.tkinfo,"",@"SHT_NOTE"
	.sectionflags	@"SHF_NOTE_NV_TKINFO"
	.tkinfo
        /*0018*/ 	.word	0x00000002
        /*0030*/ 	.string	""
        /*0030*/ 	.string	"ptxas"
        /*0030*/ 	.string	"Cuda compilation tools, release 13.0, V13.0.88"
        /*0030*/ 	.string	"Build cuda_13.0.r13.0/compiler.36424714_0"
        /*0030*/ 	.string	"-arch sm_90a -m 64 "



//--------------------- .note.nv.cuinfo           --------------------------
	.section	.note.nv.cuinfo,"",@"SHT_NOTE"
	.sectionflags	@"SHF_NOTE_NV_CUINFO"
        /*0018*/ 	.short	0x0002
        /*001a*/ 	.short	0x005a
        /*001c*/ 	.short	0x0082
	.zero		2


//--------------------- .nv.info                  --------------------------
	.section	.nv.info,"",@"SHT_CUDA_INFO"
	.align	4


	//----- nvinfo : EIATTR_REGCOUNT
	.align		4
        /*0000*/ 	.byte	0x04, 0x2f
        /*0002*/ 	.short	(.L_27 - .L_26)
	.align		4
.L_26:
        /*0004*/ 	.word	index@(_ZN7cutlass13device_kernelIN5flash11enable_sm90INS1_16FlashAttnFwdSm90INS1_25CollectiveMainloopFwdSm90ILi2EN4cute5tupleIJNS5_1CILi1EEES8_S8_EEENS6_IJNS7_ILi128EEENS7_ILi160EEENS7_ILi192EEEEEELi128ENS_12float_e4m3_tEfNS_4arch4Sm90ELb1ELb0ELb0ELb1ELb1ELb1ELb0ELb1ELb1ELb1ELb0ELb0EEENS1_21CollectiveEpilogueFwdINS6_IJSA_SA_SB_EEES9_NS_10bfloat16_tESG_Li256ELb1ELb1ELb0ELb1EEENS1_36VarlenDynamicPersistentTileSchedulerILi128ELi160ELi256ELi128ELb0ELb1ELb1ELb1ELb1ELb1EEEEEEEEEvNT_6ParamsE)
        /*0008*/ 	.word	0x000000a8


	//----- nvinfo : EIATTR_FRAME_SIZE
	.align		4
.L_27:
        /*000c*/ 	.byte	0x04, 0x11
        /*000e*/ 	.short	(.L_29 - .L_28)
	.align		4
.L_28:
        /*0010*/ 	.word	index@(_ZN7cutlass13device_kernelIN5flash11enable_sm90INS1_16FlashAttnFwdSm90INS1_25CollectiveMainloopFwdSm90ILi2EN4cute5tupleIJNS5_1CILi1EEES8_S8_EEENS6_IJNS7_ILi128EEENS7_ILi160EEENS7_ILi192EEEEEELi128ENS_12float_e4m3_tEfNS_4arch4Sm90ELb1ELb0ELb0ELb1ELb1ELb1ELb0ELb1ELb1ELb1ELb0ELb0EEENS1_21CollectiveEpilogueFwdINS6_IJSA_SA_SB_EEES9_NS_10bfloat16_tESG_Li256ELb1ELb1ELb0ELb1EEENS1_36VarlenDynamicPersistentTileSchedulerILi128ELi160ELi256ELi128ELb0ELb1ELb1ELb1ELb1ELb1EEEEEEEEEvNT_6ParamsE)
        /*0014*/ 	.word	0x00000040


	//----- nvinfo : EIATTR_REGCOUNT
	.align		4
.L_29:
        /*0018*/ 	.byte	0x04, 0x2f
        /*001a*/ 	.short	(.L_31 - .L_30)
	.align		4
.L_30:
        /*001c*/ 	.word	index@(_ZN7cutlass13device_kernelIN5flash11enable_sm90INS1_16FlashAttnFwdSm90INS1_25CollectiveMainloopFwdSm90ILi2EN4cute5tupleIJNS5_1CILi1EEES8_S8_EEENS6_IJNS7_ILi128EEENS7_ILi160EEENS7_ILi192EEEEEELi128ENS_12float_e4m3_tEfNS_4arch4Sm90ELb1ELb0ELb0ELb1ELb1ELb0ELb0ELb1ELb1ELb1ELb0ELb0EEENS1_21CollectiveEpilogueFwdINS6_IJSA_SA_SB_EEES9_NS_10bfloat16_tESG_Li256ELb1ELb1ELb0ELb1EEENS1_36VarlenDynamicPersistentTileSchedulerILi128ELi160ELi256ELi128ELb0ELb1ELb1ELb1ELb1ELb1EEEEEEEEEvNT_6ParamsE)
        /*0020*/ 	.word	0x000000a8


	//----- nvinfo : EIATTR_FRAME_SIZE
	.align		4
.L_31:
        /*0024*/ 	.byte	0x04, 0x11
        /*0026*/ 	.short	(.L_33 - .L_32)
	.align		4
.L_32:
        /*0028*/ 	.word	index@(_ZN7cutlass13device_kernelIN5flash11enable_sm90INS1_16FlashAttnFwdSm90INS1_25CollectiveMainloopFwdSm90ILi2EN4cute5tupleIJNS5_1CILi1EEES8_S8_EEENS6_IJNS7_ILi128EEENS7_ILi160EEENS7_ILi192EEEEEELi128ENS_12float_e4m3_tEfNS_4arch4Sm90ELb1ELb0ELb0ELb1ELb1ELb0ELb0ELb1ELb1ELb1ELb0ELb0EEENS1_21CollectiveEpilogueFwdINS6_IJSA_SA_SB_EEES9_NS_10bfloat16_tESG_Li256ELb1ELb1ELb0ELb1EEENS1_36VarlenDynamicPersistentTileSchedulerILi128ELi160ELi256ELi128ELb0ELb1ELb1ELb1ELb1ELb1EEEEEEEEEvNT_6ParamsE)
        /*002c*/ 	.word	0x00000020


	//----- nvinfo : EIATTR_REGCOUNT
	.align		4
.L_33:
        /*0030*/ 	.byte	0x04, 0x2f
        /*0032*/ 	.short	(.L_35 - .L_34)
	.align		4
.L_34:
        /*0034*/ 	.word	index@(_ZN7cutlass13device_kernelIN5flash11enable_sm90INS1_16FlashAttnFwdSm90INS1_25CollectiveMainloopFwdSm90ILi2EN4cute5tupleIJNS5_1CILi1EEES8_S8_EEENS6_IJNS7_ILi128EEENS7_ILi160EEENS7_ILi192EEEEEELi128ENS_12float_e4m3_tEfNS_4arch4Sm90ELb1ELb0ELb0ELb0ELb1ELb0ELb0ELb1ELb1ELb1ELb0ELb0EEENS1_21CollectiveEpilogueFwdINS6_IJSA_SA_SB_EEES9_NS_10bfloat16_tESG_Li256ELb0ELb1ELb0ELb1EEENS1_30DynamicPersistentTileSchedulerILi256ELi128ELb0ELb1ELb1EEEEEEEEEvNT_6ParamsE)
        /*0038*/ 	.word	0x000000a8


	//----- nvinfo : EIATTR_FRAME_SIZE
	.align		4
.L_35:
        /*003c*/ 	.byte	0x04, 0x11
        /*003e*/ 	.short	(.L_37 - .L_36)
	.align		4
.L_36:
        /*0040*/ 	.word	index@(_ZN7cutlass13device_kernelIN5flash11enable_sm90INS1_16FlashAttnFwdSm90INS1_25CollectiveMainloopFwdSm90ILi2EN4cute5tupleIJNS5_1CILi1EEES8_S8_EEENS6_IJNS7_ILi128EEENS7_ILi160EEENS7_ILi192EEEEEELi128ENS_12float_e4m3_tEfNS_4arch4Sm90ELb1ELb0ELb0ELb0ELb1ELb0ELb0ELb1ELb1ELb1ELb0ELb0EEENS1_21CollectiveEpilogueFwdINS6_IJSA_SA_SB_EEES9_NS_10bfloat16_tESG_Li256ELb0ELb1ELb0ELb1EEENS1_30DynamicPersistentTileSchedulerILi256ELi128ELb0ELb1ELb1EEEEEEEEEvNT_6ParamsE)
        /*0044*/ 	.word	0x00000020


	//----- nvinfo : EIATTR_REGCOUNT
	.align		4
.L_37:
        /*0048*/ 	.byte	0x04, 0x2f
        /*004a*/ 	.short	(.L_39 - .L_38)
	.align		4
.L_38:
        /*004c*/ 	.word	index@(_ZN7cutlass13device_kernelIN5flash11enable_sm90INS1_16FlashAttnFwdSm90INS1_25CollectiveMainloopFwdSm90ILi2EN4cute5tupleIJNS5_1CILi1EEES8_S8_EEENS6_IJNS7_ILi128EEESA_NS7_ILi192EEEEEELi128ENS_12float_e4m3_tEfNS_4arch4Sm90ELb0ELb1ELb0ELb1ELb1ELb1ELb0ELb1ELb1ELb1ELb0ELb0EEENS1_21CollectiveEpilogueFwdINS6_IJSA_SA_SA_EEES9_NS_10bfloat16_tESF_Li256ELb1ELb1ELb0ELb1EEENS1_36VarlenDynamicPersistentTileSchedulerILi128ELi128ELi256ELi128ELb0ELb1ELb1ELb1ELb0ELb1EEEEEEEEEvNT_6ParamsE)
        /*0050*/ 	.word	0x000000a8


	//----- nvinfo : EIATTR_FRAME_SIZE
	.align		4
.L_39:
        /*0054*/ 	.byte	0x04, 0x11
        /*0056*/ 	.short	(.L_41 - .L_40)
	.align		4
.L_40:
        /*0058*/ 	.word	index@(_ZN7cutlass13device_kernelIN5flash11enable_sm90INS1_16FlashAttnFwdSm90INS1_25CollectiveMainloopFwdSm90ILi2EN4cute5tupleIJNS5_1CILi1EEES8_S8_EEENS6_IJNS7_ILi128EEESA_NS7_ILi192EEEEEELi128ENS_12float_e4m3_tEfNS_4arch4Sm90ELb0ELb1ELb0ELb1ELb1ELb1ELb0ELb1ELb1ELb1ELb0ELb0EEENS1_21CollectiveEpilogueFwdINS6_IJSA_SA_SA_EEES9_NS_10bfloat16_tESF_Li256ELb1ELb1ELb0ELb1EEENS1_36VarlenDynamicPersistentTileSchedulerILi128ELi128ELi256ELi128ELb0ELb1ELb1ELb1ELb0ELb1EEEEEEEEEvNT_6ParamsE)
        /*005c*/ 	.word	0x00000038


	//----- nvinfo : EIATTR_REGCOUNT
	.align		4
.L_41:
        /*0060*/ 	.byte	0x04, 0x2f
        /*0062*/ 	.short	(.L_43 - .L_42)
	.align		4
.L_42:
        /*0064*/ 	.word	index@(_ZN7cutlass13device_kernelIN5flash11enable_sm90INS1_16FlashAttnFwdSm90INS1_25CollectiveMainloopFwdSm90ILi2EN4cute5tupleIJNS5_1CILi1EEES8_S8_EEENS6_IJNS7_ILi128EEESA_NS7_ILi192EEEEEELi128ENS_12float_e4m3_tEfNS_4arch4Sm90ELb0ELb1ELb0ELb1ELb1ELb0ELb0ELb1ELb1ELb1ELb0ELb0EEENS1_21CollectiveEpilogueFwdINS6_IJSA_SA_SA_EEES9_NS_10bfloat16_tESF_Li256ELb1ELb1ELb0ELb1EEENS1_36VarlenDynamicPersistentTileSchedulerILi128ELi128ELi256ELi128ELb0ELb1ELb1ELb1ELb0ELb1EEEEEEEEEvNT_6ParamsE)
        /*0068*/ 	.word	0x000000a8


	//----- nvinfo : EIATTR_FRAME_SIZE
	.align		4
.L_43:
        /*006c*/ 	.byte	0x04, 0x11
        /*006e*/ 	.short	(.L_45 - .L_44)
	.align		4
.L_44:
        /*0070*/ 	.word	index@(_ZN7cutlass13device_kernelIN5flash11enable_sm90INS1_16FlashAttnFwdSm90INS1_25CollectiveMainloopFwdSm90ILi2EN4cute5tupleIJNS5_1CILi1EEES8_S8_EEENS6_IJNS7_ILi128EEESA_NS7_ILi192EEEEEELi128ENS_12float_e4m3_tEfNS_4arch4Sm90ELb0ELb1ELb0ELb1ELb1ELb0ELb0ELb1ELb1ELb1ELb0ELb0EEENS1_21CollectiveEpilogueFwdINS6_IJSA_SA_SA_EEES9_NS_10bfloat16_tESF_Li256ELb1ELb1ELb0ELb1EEENS1_36VarlenDynamicPersistentTileSchedulerILi128ELi128ELi256ELi128ELb0ELb1ELb1ELb1ELb0ELb1EEEEEEEEEvNT_6ParamsE)
        /*0074*/ 	.word	0x00000020


	//----- nvinfo : EIATTR_REGCOUNT
	.align		4
.L_45:
        /*0078*/ 	.byte	0x04, 0x2f
        /*007a*/ 	.short	(.L_47 - .L_46)
	.align		4
.L_46:
        /*007c*/ 	.word	index@(_ZN7cutlass13device_kernelIN5flash11enable_sm90INS1_16FlashAttnFwdSm90INS1_25CollectiveMainloopFwdSm90ILi2EN4cute5tupleIJNS5_1CILi1EEES8_S8_EEENS6_IJNS7_ILi128EEESA_NS7_ILi192EEEEEELi128ENS_12float_e4m3_tEfNS_4arch4Sm90ELb0ELb1ELb0ELb0ELb1ELb0ELb0ELb1ELb1ELb1ELb0ELb0EEENS1_21CollectiveEpilogueFwdINS6_IJSA_SA_SA_EEES9_NS_10bfloat16_tESF_Li256ELb0ELb1ELb0ELb1EEENS1_30DynamicPersistentTileSchedulerILi256ELi128ELb0ELb1ELb1EEEEEEEEEvNT_6ParamsE)
        /*0080*/ 	.word	0x000000a8


	//----- nvinfo : EIATTR_FRAME_SIZE
	.align		4
.L_47:
        /*0084*/ 	.byte	0x04, 0x11
        /*0086*/ 	.short	(.L_49 - .L_48)
	.align		4
.L_48:
        /*0088*/ 	.word	index@(_ZN7cutlass13device_kernelIN5flash11enable_sm90INS1_16FlashAttnFwdSm90INS1_25CollectiveMainloopFwdSm90ILi2EN4cute5tupleIJNS5_1CILi1EEES8_S8_EEENS6_IJNS7_ILi128EEESA_NS7_ILi192EEEEEELi128ENS_12float_e4m3_tEfNS_4arch4Sm90ELb0ELb1ELb0ELb0ELb1ELb0ELb0ELb1ELb1ELb1ELb0ELb0EEENS1_21CollectiveEpilogueFwdINS6_IJSA_SA_SA_EEES9_NS_10bfloat16_tESF_Li256ELb0ELb1ELb0ELb1EEENS1_30DynamicPersistentTileSchedulerILi256ELi128ELb0ELb1ELb1EEEEEEEEEvNT_6ParamsE)
        /*008c*/ 	.word	0x00000018


	//----- nvinfo : EIATTR_REGCOUNT
	.align		4
.L_49:
        /*0090*/ 	.byte	0x04, 0x2f
        /*0092*/ 	.short	(.L_51 - .L_50)
	.align		4
.L_50:
        /*0094*/ 	.word	index@(_ZN7cutlass13device_kernelIN5flash11enable_sm90INS1_16FlashAttnFwdSm90INS1_25CollectiveMainloopFwdSm90ILi2EN4cute5tupleIJNS5_1CILi1EEES8_S8_EEENS6_IJNS7_ILi128EEENS7_ILi160EEENS7_ILi192EEEEEELi128ENS_12float_e4m3_tEfNS_4arch4Sm90ELb0ELb0ELb0ELb1ELb1ELb1ELb0ELb1ELb1ELb1ELb0ELb0EEENS1_21CollectiveEpilogueFwdINS6_IJSA_SA_SB_EEES9_NS_10bfloat16_tESG_Li256ELb1ELb1ELb0ELb1EEENS1_36VarlenDynamicPersistentTileSchedulerILi128ELi160ELi256ELi128ELb0ELb1ELb1ELb0ELb1ELb1EEEEEEEEEvNT_6ParamsE)
        /*0098*/ 	.word	0x000000a8


	//----- nvinfo : EIATTR_FRAME_SIZE
	.align		4
.L_51:
        /*009c*/ 	.byte	0x04, 0x11
        /*009e*/ 	.short	(.L_53 - .L_52)
	.align		4
.L_52:
        /*00a0*/ 	.word	index@(_ZN7cutlass13device_kernelIN5flash11enable_sm90INS1_16FlashAttnFwdSm90INS1_25CollectiveMainloopFwdSm90ILi2EN4cute5tupleIJNS5_1CILi1EEES8_S8_EEENS6_IJNS7_ILi128EEENS7_ILi160EEENS7_ILi192EEEEEELi128ENS_12float_e4m3_tEfNS_4arch4Sm90ELb0ELb0ELb0ELb1ELb1ELb1ELb0ELb1ELb1ELb1ELb0ELb0EEENS1_21CollectiveEpilogueFwdINS6_IJSA_SA_SB_EEES9_NS_10bfloat16_tESG_Li256ELb1ELb1ELb0ELb1EEENS1_36VarlenDynamicPersistentTileSchedulerILi128ELi160ELi256ELi128ELb0ELb1ELb1ELb0ELb1ELb1EEEEEEEEEvNT_6ParamsE)
        /*00a4*/ 	.word	0x00000050


	//----- nvinfo : EIATTR_REGCOUNT
	.align		4
.L_53:
        /*00a8*/ 	.byte	0x04, 0x2f
        /*00aa*/ 	.short	(.L_55 - .L_54)
	.align		4
.L_54:
        /*00ac*/ 	.word	index@(_ZN7cutlass13device_kernelIN5flash11enable_sm90INS1_16FlashAttnFwdSm90INS1_25CollectiveMainloopFwdSm90ILi2EN4cute5tupleIJNS5_1CILi1EEES8_S8_EEENS6_IJNS7_ILi128EEENS7_ILi160EEENS7_ILi192EEEEEELi128ENS_12float_e4m3_tEfNS_4arch4Sm90ELb0ELb0ELb0ELb1ELb1ELb0ELb0ELb1ELb1ELb1ELb0ELb0EEENS1_21CollectiveEpilogueFwdINS6_IJSA_SA_SB_EEES9_NS_10bfloat16_tESG_Li256ELb1ELb1ELb0ELb1EEENS1_36VarlenDynamicPersistentTileSchedulerILi128ELi160ELi256ELi128ELb0ELb1ELb1ELb0ELb1ELb1EEEEEEEEEvNT_6ParamsE)
        /*00b0*/ 	.word	0x000000a8


	//----- nvinfo : EIATTR_FRAME_SIZE
	.align		4
.L_55:
        /*00b4*/ 	.byte	0x04, 0x11
        /*00b6*/ 	.short	(.L_57 - .L_56)
	.align		4
.L_56:
        /*00b8*/ 	.word	index@(_ZN7cutlass13device_kernelIN5flash11enable_sm90INS1_16FlashAttnFwdSm90INS1_25CollectiveMainloopFwdSm90ILi2EN4cute5tupleIJNS5_1CILi1EEES8_S8_EEENS6_IJNS7_ILi128EEENS7_ILi160EEENS7_ILi192EEEEEELi128ENS_12float_e4m3_tEfNS_4arch4Sm90ELb0ELb0ELb0ELb1ELb1ELb0ELb0ELb1ELb1ELb1ELb0ELb0EEENS1_21CollectiveEpilogueFwdINS6_IJSA_SA_SB_EEES9_NS_10bfloat16_tESG_Li256ELb1ELb1ELb0ELb1EEENS1_36VarlenDynamicPersistentTileSchedulerILi128ELi160ELi256ELi128ELb0ELb1ELb1ELb0ELb1ELb1EEEEEEEEEvNT_6ParamsE)
        /*00bc*/ 	.word	0x00000020


	//----- nvinfo : EIATTR_REGCOUNT
	.align		4
.L_57:
        /*00c0*/ 	.byte	0x04, 0x2f
        /*00c2*/ 	.short	(.L_59 - .L_58)
	.align		4
.L_58:
        /*00c4*/ 	.word	index@(_ZN7cutlass13device_kernelIN5flash11enable_sm90INS1_16FlashAttnFwdSm90INS1_25CollectiveMainloopFwdSm90ILi2EN4cute5tupleIJNS5_1CILi1EEES8_S8_EEENS6_IJNS7_ILi128EEENS7_ILi160EEENS7_ILi192EEEEEELi128ENS_12float_e4m3_tEfNS_4arch4Sm90ELb0ELb0ELb0ELb0ELb1ELb0ELb0ELb1ELb1ELb1ELb0ELb0EEENS1_21CollectiveEpilogueFwdINS6_IJSA_SA_SB_EEES9_NS_10bfloat16_tESG_Li256ELb0ELb1ELb0ELb1EEENS1_29StaticPersistentTileSchedulerILb0EEEEEEEEEvNT_6ParamsE)
        /*00c8*/ 	.word	0x000000a8


	//----- nvinfo : EIATTR_FRAME_SIZE
	.align		4
.L_59:
        /*00cc*/ 	.byte	0x04, 0x11
        /*00ce*/ 	.short	(.L_61 - .L_60)
	.align		4
.L_60:
        /*00d0*/ 	.word	index@(_ZN7cutlass13device_kernelIN5flash11enable_sm90INS1_16FlashAttnFwdSm90INS1_25CollectiveMainloopFwdSm90ILi2EN4cute5tupleIJNS5_1CILi1EEES8_S8_EEENS6_IJNS7_ILi128EEENS7_ILi160EEENS7_ILi192EEEEEELi128ENS_12float_e4m3_tEfNS_4arch4Sm90ELb0ELb0ELb0ELb0ELb1ELb0ELb0ELb1ELb1ELb1ELb0ELb0EEENS1_21CollectiveEpilogueFwdINS6_IJSA_SA_SB_EEES9_NS_10bfloat16_tESG_Li256ELb0ELb1ELb0ELb1EEENS1_29StaticPersistentTileSchedulerILb0EEEEEEEEEvNT_6ParamsE)
        /*00d4*/ 	.word	0x00000028


	//----- nvinfo : EIATTR_MIN_STACK_SIZE
	.align		4
.L_61:
        /*00d8*/ 	.byte	0x04, 0x12
        /*00da*/ 	.short	(.L_63 - .L_62)
	.align		4
.L_62:
        /*00dc*/ 	.word	index@(_ZN7cutlass13device_kernelIN5flash11enable_sm90INS1_16FlashAttnFwdSm90INS1_25CollectiveMainloopFwdSm90ILi2EN4cute5tupleIJNS5_1CILi1EEES8_S8_EEENS6_IJNS7_ILi128EEENS7_ILi160EEENS7_ILi192EEEEEELi128ENS_12float_e4m3_tEfNS_4arch4Sm90ELb0ELb0ELb0ELb0ELb1ELb0ELb0ELb1ELb1ELb1ELb0ELb0EEENS1_21CollectiveEpilogueFwdINS6_IJSA_SA_SB_EEES9_NS_10bfloat16_tESG_Li256ELb0ELb1ELb0ELb1EEENS1_29StaticPersistentTileSchedulerILb0EEEEEEEEEvNT_6ParamsE)
        /*00e0*/ 	.word	0x00000028


	//----- nvinfo : EIATTR_MIN_STACK_SIZE
	.align		4
.L_63:
        /*00e4*/ 	.byte	0x04, 0x12
        /*00e6*/ 	.short	(.L_65 - .L_64)
	.align		4
.L_64:
        /*00e8*/ 	.word	index@(_ZN7cutlass13device_kernelIN5flash11enable_sm90INS1_16FlashAttnFwdSm90INS1_25CollectiveMainloopFwdSm90ILi2EN4cute5tupleIJNS5_1CILi1EEES8_S8_EEENS6_IJNS7_ILi128EEENS7_ILi160EEENS7_ILi192EEEEEELi128ENS_12float_e4m3_tEfNS_4arch4Sm90ELb0ELb0ELb0ELb1ELb1ELb0ELb0ELb1ELb1ELb1ELb0ELb0EEENS1_21CollectiveEpilogueFwdINS6_IJSA_SA_SB_EEES9_NS_10bfloat16_tESG_Li256ELb1ELb1ELb0ELb1EEENS1_36VarlenDynamicPersistentTileSchedulerILi128ELi160ELi256ELi128ELb0ELb1ELb1ELb0ELb1ELb1EEEEEEEEEvNT_6ParamsE)
        /*00ec*/ 	.word	0x00000020


	//----- nvinfo : EIATTR_MIN_STACK_SIZE
	.align		4
.L_65:
        /*00f0*/ 	.byte	0x04, 0x12
        /*00f2*/ 	.short	(.L_67 - .L_66)
	.align		4
.L_66:
        /*00f4*/ 	.word	index@(_ZN7cutlass13device_kernelIN5flash11enable_sm90INS1_16FlashAttnFwdSm90INS1_25CollectiveMainloopFwdSm90ILi2EN4cute5tupleIJNS5_1CILi1EEES8_S8_EEENS6_IJNS7_ILi128EEENS7_ILi160EEENS7_ILi192EEEEEELi128ENS_12float_e4m3_tEfNS_4arch4Sm90ELb0ELb0ELb0ELb1ELb1ELb1ELb0ELb1ELb1ELb1ELb0ELb0EEENS1_21CollectiveEpilogueFwdINS6_IJSA_SA_SB_EEES9_NS_10bfloat16_tESG_Li256ELb1ELb1ELb0ELb1EEENS1_36VarlenDynamicPersistentTileSchedulerILi128ELi160ELi256ELi128ELb0ELb1ELb1ELb0ELb1ELb1EEEEEEEEEvNT_6ParamsE)
        /*00f8*/ 	.word	0x00000050


	//----- nvinfo : EIATTR_MIN_STACK_SIZE
	.align		4
.L_67:
        /*00fc*/ 	.byte	0x04, 0x12
        /*00fe*/ 	.short	(.L_69 - .L_68)
	.align		4
.L_68:
        /*0100*/ 	.word	index@(_ZN7cutlass13device_kernelIN5flash11enable_sm90INS1_16FlashAttnFwdSm90INS1_25CollectiveMainloopFwdSm90ILi2EN4cute5tupleIJNS5_1CILi1EEES8_S8_EEENS6_IJNS7_ILi128EEESA_NS7_ILi192EEEEEELi128ENS_12float_e4m3_tEfNS_4arch4Sm90ELb0ELb1ELb0ELb0ELb1ELb0ELb0ELb1ELb1ELb1ELb0ELb0EEENS1_21CollectiveEpilogueFwdINS6_IJSA_SA_SA_EEES9_NS_10bfloat16_tESF_Li256ELb0ELb1ELb0ELb1EEENS1_30DynamicPersistentTileSchedulerILi256ELi128ELb0ELb1ELb1EEEEEEEEEvNT_6ParamsE)
        /*0104*/ 	.word	0x00000018


	//----- nvinfo : EIATTR_MIN_STACK_SIZE
	.align		4
.L_69:
        /*0108*/ 	.byte	0x04, 0x12
        /*010a*/ 	.short	(.L_71 - .L_70)
	.align		4
.L_70:
        /*010c*/ 	.word	index@(_ZN7cutlass13device_kernelIN5flash11enable_sm90INS1_16FlashAttnFwdSm90INS1_25CollectiveMainloopFwdSm90ILi2EN4cute5tupleIJNS5_1CILi1EEES8_S8_EEENS6_IJNS7_ILi128EEESA_NS7_ILi192EEEEEELi128ENS_12float_e4m3_tEfNS_4arch4Sm90ELb0ELb1ELb0ELb1ELb1ELb0ELb0ELb1ELb1ELb1ELb0ELb0EEENS1_21CollectiveEpilogueFwdINS6_IJSA_SA_SA_EEES9_NS_10bfloat16_tESF_Li256ELb1ELb1ELb0ELb1EEENS1_36VarlenDynamicPersistentTileSchedulerILi128ELi128ELi256ELi128ELb0ELb1ELb1ELb1ELb0ELb1EEEEEEEEEvNT_6ParamsE)
        /*0110*/ 	.word	0x00000020


	//----- nvinfo : EIATTR_MIN_STACK_SIZE
	.align		4
.L_71:
        /*0114*/ 	.byte	0x04, 0x12
        /*0116*/ 	.short	(.L_73 - .L_72)
	.align		4
.L_72:
        /*0118*/ 	.word	index@(_ZN7cutlass13device_kernelIN5flash11enable_sm90INS1_16FlashAttnFwdSm90INS1_25CollectiveMainloopFwdSm90ILi2EN4cute5tupleIJNS5_1CILi1EEES8_S8_EEENS6_IJNS7_ILi128EEESA_NS7_ILi192EEEEEELi128ENS_12float_e4m3_tEfNS_4arch4Sm90ELb0ELb1ELb0ELb1ELb1ELb1ELb0ELb1ELb1ELb1ELb0ELb0EEENS1_21CollectiveEpilogueFwdINS6_IJSA_SA_SA_EEES9_NS_10bfloat16_tESF_Li256ELb1ELb1ELb0ELb1EEENS1_36VarlenDynamicPersistentTileSchedulerILi128ELi128ELi256ELi128ELb0ELb1ELb1ELb1ELb0ELb1EEEEEEEEEvNT_6ParamsE)
        /*011c*/ 	.word	0x00000038


	//----- nvinfo : EIATTR_MIN_STACK_SIZE
	.align		4
.L_73:
        /*0120*/ 	.byte	0x04, 0x12
        /*0122*/ 	.short	(.L_75 - .L_74)
	.align		4
.L_74:
        /*0124*/ 	.word	index@(_ZN7cutlass13device_kernelIN5flash11enable_sm90INS1_16FlashAttnFwdSm90INS1_25CollectiveMainloopFwdSm90ILi2EN4cute5tupleIJNS5_1CILi1EEES8_S8_EEENS6_IJNS7_ILi128EEENS7_ILi160EEENS7_ILi192EEEEEELi128ENS_12float_e4m3_tEfNS_4arch4Sm90ELb1ELb0ELb0ELb0ELb1ELb0ELb0ELb1ELb1ELb1ELb0ELb0EEENS1_21CollectiveEpilogueFwdINS6_IJSA_SA_SB_EEES9_NS_10bfloat16_tESG_Li256ELb0ELb1ELb0ELb1EEENS1_30DynamicPersistentTileSchedulerILi256ELi128ELb0ELb1ELb1EEEEEEEEEvNT_6ParamsE)
        /*0128*/ 	.word	0x00000020


	//----- nvinfo : EIATTR_MIN_STACK_SIZE
	.align		4
.L_75:
        /*012c*/ 	.byte	0x04, 0x12
        /*012e*/ 	.short	(.L_77 - .L_76)
	.align		4
.L_76:
        /*0130*/ 	.word	index@(_ZN7cutlass13device_kernelIN5flash11enable_sm90INS1_16FlashAttnFwdSm90INS1_25CollectiveMainloopFwdSm90ILi2EN4cute5tupleIJNS5_1CILi1EEES8_S8_EEENS6_IJNS7_ILi128EEENS7_ILi160EEENS7_ILi192EEEEEELi128ENS_12float_e4m3_tEfNS_4arch4Sm90ELb1ELb0ELb0ELb1ELb1ELb0ELb0ELb1ELb1ELb1ELb0ELb0EEENS1_21CollectiveEpilogueFwdINS6_IJSA_SA_SB_EEES9_NS_10bfloat16_tESG_Li256ELb1ELb1ELb0ELb1EEENS1_36VarlenDynamicPersistentTileSchedulerILi128ELi160ELi256ELi128ELb0ELb1ELb1ELb1ELb1ELb1EEEEEEEEEvNT_6ParamsE)
        /*0134*/ 	.word	0x00000020


	//----- nvinfo : EIATTR_MIN_STACK_SIZE
	.align		4
.L_77:
        /*0138*/ 	.byte	0x04, 0x12
        /*013a*/ 	.short	(.L_79 - .L_78)
	.align		4
.L_78:
        /*013c*/ 	.word	index@(_ZN7cutlass13device_kernelIN5flash11enable_sm90INS1_16FlashAttnFwdSm90INS1_25CollectiveMainloopFwdSm90ILi2EN4cute5tupleIJNS5_1CILi1EEES8_S8_EEENS6_IJNS7_ILi128EEENS7_ILi160EEENS7_ILi192EEEEEELi128ENS_12float_e4m3_tEfNS_4arch4Sm90ELb1ELb0ELb0ELb1ELb1ELb1ELb0ELb1ELb1ELb1ELb0ELb0EEENS1_21CollectiveEpilogueFwdINS6_IJSA_SA_SB_EEES9_NS_10bfloat16_tESG_Li256ELb1ELb1ELb0ELb1EEENS1_36VarlenDynamicPersistentTileSchedulerILi128ELi160ELi256ELi128ELb0ELb1ELb1ELb1ELb1ELb1EEEEEEEEEvNT_6ParamsE)
        /*0140*/ 	.word	0x00000040
.L_79:


//--------------------- .nv.compat                --------------------------
	.section	.nv.compat,"",@"SHT_CUDA_COMPAT_INFO"
	.align	4
        /*0000*/ 	.byte	0x02, 0x09, 0x01, 0x00, 0x02, 0x02, 0x04, 0x00, 0x02, 0x05, 0x05, 0x00, 0x03, 0x07, 0x01, 0x01
        /*0010*/ 	.byte	0x02, 0x03, 0x01, 0x00, 0x02, 0x06, 0x01, 0x00, 0x04, 0x0b, 0x08, 0x00, 0x00, 0x00, 0x00, 0x00
        /*0020*/ 	.byte	0x00, 0x00, 0x00, 0x00


//--------------------- .nv.info._ZN7cutlass13device_kernelIN5flash11enable_sm90INS1_16FlashAttnFwdSm90INS1_25CollectiveMainloopFwdSm90ILi2EN4cute5tupleIJNS5_1CILi1EEES8_S8_EEENS6_IJNS7_ILi128EEENS7_ILi160EEENS7_ILi192EEEEEELi128ENS_12float_e4m3_tEfNS_4arch4Sm90ELb0ELb0ELb0ELb0ELb1ELb0ELb0ELb1ELb1ELb1ELb0ELb0EEENS1_21CollectiveEpilogueFwdINS6_IJSA_SA_SB_EEES9_NS_10bfloat16_tESG_Li256ELb0ELb1ELb0ELb1EEENS1_29StaticPersistentTileSchedulerILb0EEEEEEEEEvNT_6ParamsE --------------------------
	.section	.nv.info._ZN7cutlass13device_kernelIN5flash11enable_sm90INS1_16FlashAttnFwdSm90INS1_25CollectiveMainloopFwdSm90ILi2EN4cute5tupleIJNS5_1CILi1EEES8_S8_EEENS6_IJNS7_ILi128EEENS7_ILi160EEENS7_ILi192EEEEEELi128ENS_12float_e4m3_tEfNS_4arch4Sm90ELb0ELb0ELb0ELb0ELb1ELb0ELb0ELb1ELb1ELb1ELb0ELb0EEENS1_21CollectiveEpilogueFwdINS6_IJSA_SA_SB_EEES9_NS_10bfloat16_tESG_Li256ELb0ELb1ELb0ELb1EEENS1_29StaticPersistentTileSchedulerILb0EEEEEEEEEvNT_6ParamsE,"",@"SHT_CUDA_INFO"
	.sectionflags	@""
	.align	4


	//----- nvinfo : EIATTR_CUDA_API_VERSION
	.align		4
        /*0000*/ 	.byte	0x04, 0x37
        /*0002*/ 	.short	(.L_81 - .L_80)
.L_80:
        /*0004*/ 	.word	0x00000082


	//----- nvinfo : EIATTR_KPARAM_INFO
	.align		4
.L_81:
        /*0008*/ 	.byte	0x04, 0x17
        /*000a*/ 	.short	(.L_83 - .L_82)
.L_82:
        /*000c*/ 	.word	0x00000000
        /*0010*/ 	.short	0x0000
        /*0012*/ 	.short	0x0070
        /*0014*/ 	.byte	0x00, 0xf0, 0x01, 0x28


	//----- nvinfo : EIATTR_SPARSE_MMA_MASK
	.align		4
.L_83:
        /*0018*/ 	.byte	0x03, 0x50
        /*001a*/ 	.short	0x0000


	//----- nvinfo : EIATTR_MAXREG_COUNT
	.align		4
        /*001c*/ 	.byte	0x03, 0x1b
        /*001e*/ 	.short	0x00a8


	//----- nvinfo : EIATTR_NUM_BARRIERS
	.align		4
        /*0020*/ 	.byte	0x02, 0x4c
        /*0022*/ 	.byte	0x10
	.zero		1


	//----- nvinfo : EIATTR_EXTERNS
	.align		4
        /*0024*/ 	.byte	0x04, 0x0f
        /*0026*/ 	.short	(.L_85 - .L_84)


	//   ....[0]....
	.align		4
.L_84:
        /*0028*/ 	.word	index@(__assertfail)


	//----- nvinfo : EIATTR_ANNOTATIONS
	.align		4
.L_85:
        /*002c*/ 	.byte	0x04, 0x55
        /*002e*/ 	.short	(.L_87 - .L_86)


	//   ....[0]....
.L_86:
        /*0030*/ 	.word	0x00000001
        /*0034*/ 	.byte	0x60, 0x9d, 0x00, 0x00, 0x01, 0x00, 0x00, 0x00, 0xa0, 0x9d, 0x00, 0x00, 0x01, 0x00, 0x00, 0x00
        /* <DEDUP_REMOVED lines=10> */
        /*00e4*/ 	.byte	0xc0, 0xdc, 0x00, 0x00, 0x01, 0x00, 0x00, 0x00, 0xd0, 0xdc, 0x00, 0x00


	//----- nvinfo : EIATTR_MERCURY_ISA_VERSION
	.align		4
.L_87:
        /*00f0*/ 	.byte	0x03, 0x5f
        /*00f2*/ 	.short	0x0101


	//----- nvinfo : EIATTR_INT_WARP_WIDE_INSTR_OFFSETS
	.align		4
        /*00f4*/ 	.byte	0x04, 0x31
        /*00f6*/ 	.short	(.L_89 - .L_88)


	//   ....[0]....
.L_88:
        /*00f8*/ 	.word	0x000000c0


	//   ....[1]....
        /*00fc*/ 	.word	0x000000d0


	//   ....[2]....
        /*0100*/ 	.word	0x00000170


	//----- nvinfo : EIATTR_COOP_GROUP_MASK_REGIDS
	.align		4
.L_89:
        /*0104*/ 	.byte	0x04, 0x29
        /*0106*/ 	.short	(.L_91 - .L_90)


	//   ....[0]....
.L_90:
        /*0108*/ 	.word	0xffffffff


	//   ....[1]....
        /*010c*/ 	.word	0xffffffff


	//   ....[2]....
        /*0110*/ 	.word	0xffffffff


	//   ....[3]....
        /*0114*/ 	.word	0xffffffff


	//   ....[4]....
        /*0118*/ 	.word	0xffffffff


	//   ....[5]....
        /*011c*/ 	.word	0xffffffff


	//   ....[6]....
        /*0120*/ 	.word	0xffffffff


	//   ....[7]....
        /*0124*/ 	.word	0xffffffff


	//   ....[8]....
        /*0128*/ 	.word	0xffffffff


	//   ....[9]....
        /*012c*/ 	.word	0xffffffff


	//   ....[10]....
        /*0130*/ 	.word	0xffffffff


	//   ....[11]....
        /*0134*/ 	.word	0xffffffff


	//   ....[12]....
        /*0138*/ 	.word	0xffffffff


	//   ....[13]....
        /*013c*/ 	.word	0xffffffff


	//   ....[14]....
        /*0140*/ 	.word	0xffffffff


	//   ....[15]....
        /*0144*/ 	.word	0xffffffff


	//   ....[16]....
        /*0148*/ 	.word	0xffffffff


	//   ....[17]....
        /*014c*/ 	.word	0xffffffff


	//   ....[18]....
        /*0150*/ 	.word	0xffffffff


	//   ....[19]....
        /*0154*/ 	.word	0xffffffff


	//   ....[20]....
        /*0158*/ 	.word	0xffffffff


	//   ....[21]....
        /*015c*/ 	.word	0xffffffff


	//   ....[22]....
        /*0160*/ 	.word	0xffffffff


	//   ....[23]....
        /*0164*/ 	.word	0xffffffff


	//   ....[24]....
        /*0168*/ 	.word	0xffffffff


	//   ....[25]....
        /*016c*/ 	.word	0xffffffff


	//   ....[26]....
        /*0170*/ 	.word	0xffffffff


	//   ....[27]....
        /*0174*/ 	.word	0xffffffff


	//   ....[28]....
        /*0178*/ 	.word	0xffffffff


	//   ....[29]....
        /*017c*/ 	.word	0xffffffff


	//   ....[30]....
        /*0180*/ 	.word	0xffffffff


	//   ....[31]....
        /*0184*/ 	.word	0xffffffff


	//   ....[32]....
        /*0188*/ 	.word	0xffffffff


	//   ....[33]....
        /*018c*/ 	.word	0xffffffff


	//   ....[34]....
        /*0190*/ 	.word	0xffffffff


	//   ....[35]....
        /*0194*/ 	.word	0xffffffff


	//   ....[36]....
        /*0198*/ 	.word	0xffffffff


	//   ....[37]....
        /*019c*/ 	.word	0xffffffff


	//   ....[38]....
        /*01a0*/ 	.word	0xffffffff


	//   ....[39]....
        /*01a4*/ 	.word	0xffffffff


	//   ....[40]....
        /*01a8*/ 	.word	0xffffffff


	//   ....[41]....
        /*01ac*/ 	.word	0xffffffff


	//   ....[42]....
        /*01b0*/ 	.word	0xffffffff


	//   ....[43]....
        /*01b4*/ 	.word	0xffffffff


	//   ....[44]....
        /*01b8*/ 	.word	0xffffffff


	//   ....[45]....
        /*01bc*/ 	.word	0xffffffff


	//   ....[46]....
        /*01c0*/ 	.word	0xffffffff


	//   ....[47]....
        /*01c4*/ 	.word	0xffffffff


	//   ....[48]....
        /*01c8*/ 	.word	0xffffffff


	//   ....[49]....
        /*01cc*/ 	.word	0xffffffff


	//   ....[50]....
        /*01d0*/ 	.word	0xffffffff


	//   ....[51]....
        /*01d4*/ 	.word	0xffffffff


	//   ....[52]....
        /*01d8*/ 	.word	0xffffffff


	//   ....[53]....
        /*01dc*/ 	.word	0xffffffff


	//   ....[54]....
        /*01e0*/ 	.word	0xffffffff


	//   ....[55]....
        /*01e4*/ 	.word	0xffffffff


	//   ....[56]....
        /*01e8*/ 	.word	0xffffffff


	//   ....[57]....
        /*01ec*/ 	.word	0xffffffff


	//   ....[58]....
        /*01f0*/ 	.word	0xffffffff


	//   ....[59]....
        /*01f4*/ 	.word	0xffffffff


	//   ....[60]....
        /*01f8*/ 	.word	0xffffffff


	//   ....[61]....
        /*01fc*/ 	.word	0xffffffff


	//   ....[62]....
        /*0200*/ 	.word	0xffffffff


	//   ....[63]....
        /*0204*/ 	.word	0xffffffff


	//   ....[64]....
        /*0208*/ 	.word	0xffffffff


	//   ....[65]....
        /*020c*/ 	.word	0xffffffff


	//   ....[66]....
        /*0210*/ 	.word	0xffffffff


	//   ....[67]....
        /*0214*/ 	.word	0xffffffff


	//   ....[68]....
        /*0218*/ 	.word	0xffffffff


	//   ....[69]....
        /*021c*/ 	.word	0xffffffff


	//   ....[70]....
        /*0220*/ 	.word	0xffffffff


	//   ....[71]....
        /*0224*/ 	.word	0xffffffff


	//   ....[72]....
        /*0228*/ 	.word	0xffffffff


	//   ....[73]....
        /*022c*/ 	.word	0xffffffff


	//   ....[74]....
        /*0230*/ 	.word	0xffffffff


	//   ....[75]....
        /*0234*/ 	.word	0xffffffff


	//   ....[76]....
        /*0238*/ 	.word	0xffffffff


	//   ....[77]....
        /*023c*/ 	.word	0xffffffff


	//   ....[78]....
        /*0240*/ 	.word	0xffffffff


	//   ....[79]....
        /*0244*/ 	.word	0xffffffff


	//   ....[80]....
        /*0248*/ 	.word	0xffffffff


	//   ....[81]....
        /*024c*/ 	.word	0xffffffff


	//   ....[82]....
        /*0250*/ 	.word	0xffffffff


	//   ....[83]....
        /*0254*/ 	.word	0xffffffff


	//   ....[84]....
        /*0258*/ 	.word	0xffffffff


	//   ....[85]....
        /*025c*/ 	.word	0xffffffff


	//   ....[86]....
        /*0260*/ 	.word	0xffffffff


	//   ....[87]....
        /*0264*/ 	.word	0xffffffff


	//   ....[88]....
        /*0268*/ 	.word	0xffffffff


	//   ....[89]....
        /*026c*/ 	.word	0xffffffff


	//   ....[90]....
        /*0270*/ 	.word	0xffffffff


	//   ....[91]....
        /*0274*/ 	.word	0xffffffff


	//   ....[92]....
        /*0278*/ 	.word	0xffffffff


	//   ....[93]....
        /*027c*/ 	.word	0xffffffff


	//   ....[94]....
        /*0280*/ 	.word	0xffffffff


	//   ....[95]....
        /*0284*/ 	.word	0xffffffff


	//   ....[96]....
        /*0288*/ 	.word	0xffffffff


	//   ....[97]....
        /*028c*/ 	.word	0xffffffff


	//   ....[98]....
        /*0290*/ 	.word	0xffffffff


	//   ....[99]....
        /*0294*/ 	.word	0xffffffff


	//   ....[100]....
        /*0298*/ 	.word	0xffffffff


	//   ....[101]....
        /*029c*/ 	.word	0xffffffff


	//   ....[102]....
        /*02a0*/ 	.word	0xffffffff


	//   ....[103]....
        /*02a4*/ 	.word	0xffffffff


	//   ....[104]....
        /*02a8*/ 	.word	0xffffffff


	//   ....[105]....
        /*02ac*/ 	.word	0xffffffff


	//   ....[106]....
        /*02b0*/ 	.word	0xffffffff


	//   ....[107]....
        /*02b4*/ 	.word	0xffffffff


	//   ....[108]....
        /*02b8*/ 	.word	0xffffffff


	//   ....[109]....
        /*02bc*/ 	.word	0xffffffff


	//   ....[110]....
        /*02c0*/ 	.word	0xffffffff


	//   ....[111]....
        /*02c4*/ 	.word	0xffffffff


	//   ....[112]....
        /*02c8*/ 	.word	0x0500000f


	//   ....[113]....
        /*02cc*/ 	.word	0x0500000f


	//   ....[114]....
        /*02d0*/ 	.word	0x0500000f


	//   ....[115]....
        /*02d4*/ 	.word	0x0500000f


	//   ....[116]....
        /*02d8*/ 	.word	0x0500000f


	//   ....[117]....
        /*02dc*/ 	.word	0x0500000f


	//   ....[118]....
        /*02e0*/ 	.word	0x0500000f


	//   ....[119]....
        /*02e4*/ 	.word	0x0500000f


	//   ....[120]....
        /*02e8*/ 	.word	0x0500000f


	//   ....[121]....
        /*02ec*/ 	.word	0x0500000f


	//   ....[122]....
        /*02f0*/ 	.word	0x0500000f


	//   ....[123]....
        /*02f4*/ 	.word	0x0500000f


	//   ....[124]....
        /*02f8*/ 	.word	0x0500000f


	//   ....[125]....
        /*02fc*/ 	.word	0x0500000f


	//   ....[126]....
        /*0300*/ 	.word	0x0500000f


	//   ....[127]....
        /*0304*/ 	.word	0x0500000f


	//   ....[128]....
        /*0308*/ 	.word	0x0500000f


	//   ....[129]....
        /*030c*/ 	.word	0x0500000f


	//   ....[130]....
        /*0310*/ 	.word	0x0500000f


	//   ....[131]....
        /*0314*/ 	.word	0x0500000f


	//   ....[132]....
        /*0318*/ 	.word	0x0500000f


	//   ....[133]....
        /*031c*/ 	.word	0x0500000f


	//   ....[134]....
        /*0320*/ 	.word	0x0500000f


	//   ....[135]....
        /*0324*/ 	.word	0x0500000f


	//   ....[136]....
        /*0328*/ 	.word	0x0500000f


	//   ....[137]....
        /*032c*/ 	.word	0x0500000f


	//   ....[138]....
        /*0330*/ 	.word	0x0500000f


	//   ....[139]....
        /*0334*/ 	.word	0x0500000f


	//   ....[140]....
        /*0338*/ 	.word	0x0500000f


	//   ....[141]....
        /*033c*/ 	.word	0x0500000f


	//   ....[142]....
        /*0340*/ 	.word	0x0500000f


	//   ....[143]....
        /*0344*/ 	.word	0x0500000f


	//   ....[144]....
        /*0348*/ 	.word	0x0500000f


	//   ....[145]....
        /*034c*/ 	.word	0x0500000f


	//   ....[146]....
        /*0350*/ 	.word	0x0500000f


	//   ....[147]....
        /*0354*/ 	.word	0x0500000f


	//   ....[148]....
        /*0358*/ 	.word	0x0500000f


	//   ....[149]....
        /*035c*/ 	.word	0x0500000f


	//   ....[150]....
        /*0360*/ 	.word	0x0500000f


	//   ....[151]....
        /*0364*/ 	.word	0x0500000f


	//   ....[152]....
        /*0368*/ 	.word	0x0500000f


	//   ....[153]....
        /*036c*/ 	.word	0x0500000f


	//   ....[154]....
        /*0370*/ 	.word	0x0500000f


	//   ....[155]....
        /*0374*/ 	.word	0x0500000f


	//   ....[156]....
        /*0378*/ 	.word	0x0500000f


	//   ....[157]....
        /*037c*/ 	.word	0x0500000f


	//   ....[158]....
        /*0380*/ 	.word	0x0500000f


	//   ....[159]....
        /*0384*/ 	.word	0x0500000f


	//   ....[160]....
        /*0388*/ 	.word	0x0500000f


	//----- nvinfo : EIATTR_COOP_GROUP_INSTR_OFFSETS
	.align		4
.L_91:
        /*038c*/ 	.byte	0x04, 0x28
        /*038e*/ 	.short	(.L_93 - .L_92)


	//   ....[0]....
.L_92:
        /*0390*/ 	.word	0x00000080


	//   ....[1]....
        /*0394*/ 	.word	0x00000090


	//   ....[2]....
        /*0398*/ 	.word	0x000002d0


	//   ....[3]....
        /*039c*/ 	.word	0x00000430


	//   ....[4]....
        /*03a0*/ 	.word	0x00000550


	//   ....[5]....
        /*03a4*/ 	.word	0x000006b0


	//   ....[6]....
        /*03a8*/ 	.word	0x00000e60


	//   ....[7]....
        /*03ac*/ 	.word	0x00002bb0


	//   ....[8]....
        /*03b0*/ 	.word	0x00002cb0


	//   ....[9]....
        /*03b4*/ 	.word	0x00003320


	//   ....[10]....
        /*03b8*/ 	.word	0x000033a0


	//   ....[11]....
        /*03bc*/ 	.word	0x00005d00


	//   ....[12]....
        /*03c0*/ 	.word	0x00005d10


	//   ....[13]....
        /*03c4*/ 	.word	0x00005d40


	//   ....[14]....
        /*03c8*/ 	.word	0x00005d50


	//   ....[15]....
        /*03cc*/ 	.word	0x00007810


	//   ....[16]....
        /*03d0*/ 	.word	0x00007820


	//   ....[17]....
        /*03d4*/ 	.word	0x000078a0


	//   ....[18]....
        /*03d8*/ 	.word	0x000078b0


	//   ....[19]....
        /*03dc*/ 	.word	0x00008ae0


	//   ....[20]....
        /*03e0*/ 	.word	0x00008b20


	//   ....[21]....
        /*03e4*/ 	.word	0x00008b50


	//   ....[22]....
        /*03e8*/ 	.word	0x00008b80


	//   ....[23]....
        /*03ec*/ 	.word	0x00008bb0


	//   ....[24]....
        /*03f0*/ 	.word	0x00008be0


	//   ....[25]....
        /*03f4*/ 	.word	0x00008c20


	//   ....[26]....
        /*03f8*/ 	.word	0x00008c40


	//   ....[27]....
        /*03fc*/ 	.word	0x00008c50


	//   ....[28]....
        /*0400*/ 	.word	0x00008c80


	//   ....[29]....
        /*0404*/ 	.word	0x00008ce0


	//   ....[30]....
        /*0408*/ 	.word	0x00008d10


	//   ....[31]....
        /*040c*/ 	.word	0x00008d30


	//   ....[32]....
        /*0410*/ 	.word	0x00008d40


	//   ....[33]....
        /*0414*/ 	.word	0x00008d50


	//   ....[34]....
        /*0418*/ 	.word	0x00008d60


	//   ....[35]....
        /*041c*/ 	.word	0x00008d70


	//   ....[36]....
        /*0420*/ 	.word	0x00008da0


	//   ....[37]....
        /*0424*/ 	.word	0x00008dd0


	//   ....[38]....
        /*0428*/ 	.word	0x00008de0


	//   ....[39]....
        /*042c*/ 	.word	0x00008df0


	//   ....[40]....
        /*0430*/ 	.word	0x00008e00


	//   ....[41]....
        /*0434*/ 	.word	0x00008e10


	//   ....[42]....
        /*0438*/ 	.word	0x00008e30


	//   ....[43]....
        /*043c*/ 	.word	0x00008e40


	//   ....[44]....
        /*0440*/ 	.word	0x00008e50


	//   ....[45]....
        /*0444*/ 	.word	0x00008e60


	//   ....[46]....
        /*0448*/ 	.word	0x00008e70


	//   ....[47]....
        /*044c*/ 	.word	0x00008e80


	//   ....[48]....
        /*0450*/ 	.word	0x00008e90


	//   ....[49]....
        /*0454*/ 	.word	0x00008ea0


	//   ....[50]....
        /*0458*/ 	.word	0x00008eb0


	//   ....[51]....
        /*045c*/ 	.word	0x00009000


	//   ....[52]....
        /*0460*/ 	.word	0x00009030


	//   ....[53]....
        /*0464*/ 	.word	0x00009110


	//   ....[54]....
        /*0468*/ 	.word	0x00009140


	//   ....[55]....
        /*046c*/ 	.word	0x00009540


	//   ....[56]....
        /*0470*/ 	.word	0x00009580


	//   ....[57]....
        /*0474*/ 	.word	0x00009650


	//   ....[58]....
        /*0478*/ 	.word	0x00009670


	//   ....[59]....
        /*047c*/ 	.word	0x00009720


	//   ....[60]....
        /*0480*/ 	.word	0x00009740


	//   ....[61]....
        /*0484*/ 	.word	0x00009800


	//   ....[62]....
        /*0488*/ 	.word	0x00009840


	//   ....[63]....
        /*048c*/ 	.word	0x0000b130


	//   ....[64]....
        /*0490*/ 	.word	0x0000b160


	//   ....[65]....
        /*0494*/ 	.word	0x0000b180


	//   ....[66]....
        /*0498*/ 	.word	0x0000b270


	//   ....[67]....
        /*049c*/ 	.word	0x0000b280


	//   ....[68]....
        /*04a0*/ 	.word	0x0000b2d0


	//   ....[69]....
        /*04a4*/ 	.word	0x0000b2e0


	//   ....[70]....
        /*04a8*/ 	.word	0x0000b2f0


	//   ....[71]....
        /*04ac*/ 	.word	0x0000b340


	//   ....[72]....
        /*04b0*/ 	.word	0x0000b390


	//   ....[73]....
        /*04b4*/ 	.word	0x0000b780


	//   ....[74]....
        /*04b8*/ 	.word	0x0000b7b0


	//   ....[75]....
        /*04bc*/ 	.word	0x0000b7e0


	//   ....[76]....
        /*04c0*/ 	.word	0x0000b810


	//   ....[77]....
        /*04c4*/ 	.word	0x0000b850


	//   ....[78]....
        /*04c8*/ 	.word	0x0000b8d0


	//   ....[79]....
        /*04cc*/ 	.word	0x0000b910


	//   ....[80]....
        /*04d0*/ 	.word	0x0000b940


	//   ....[81]....
        /*04d4*/ 	.word	0x0000b970


	//   ....[82]....
        /*04d8*/ 	.word	0x0000b9f0


	//   ....[83]....
        /*04dc*/ 	.word	0x0000c170


	//   ....[84]....
        /*04e0*/ 	.word	0x0000c190


	//   ....[85]....
        /*04e4*/ 	.word	0x0000c1c0


	//   ....[86]....
        /*04e8*/ 	.word	0x0000c200


	//   ....[87]....
        /*04ec*/ 	.word	0x0000c280


	//   ....[88]....
        /*04f0*/ 	.word	0x0000c2b0


	//   ....[89]....
        /*04f4*/ 	.word	0x0000c330


	//   ....[90]....
        /*04f8*/ 	.word	0x0000c350


	//   ....[91]....
        /*04fc*/ 	.word	0x0000cbc0


	//   ....[92]....
        /*0500*/ 	.word	0x0000cbe0


	//   ....[93]....
        /*0504*/ 	.word	0x0000cc00


	//   ....[94]....
        /*0508*/ 	.word	0x0000cc50


	//   ....[95]....
        /*050c*/ 	.word	0x0000cc60


	//   ....[96]....
        /*0510*/ 	.word	0x0000ccb0


	//   ....[97]....
        /*0514*/ 	.word	0x0000ccc0


	//   ....[98]....
        /*0518*/ 	.word	0x0000ccd0


	//   ....[99]....
        /*051c*/ 	.word	0x0000cd20


	//   ....[100]....
        /*0520*/ 	.word	0x0000cd70


	//   ....[101]....
        /*0524*/ 	.word	0x0000d160


	//   ....[102]....
        /*0528*/ 	.word	0x0000d180


	//   ....[103]....
        /*052c*/ 	.word	0x0000d190


	//   ....[104]....
        /*0530*/ 	.word	0x0000d1a0


	//   ....[105]....
        /*0534*/ 	.word	0x0000d1c0


	//   ....[106]....
        /*0538*/ 	.word	0x0000d210


	//   ....[107]....
        /*053c*/ 	.word	0x0000d230


	//   ....[108]....
        /*0540*/ 	.word	0x0000d240


	//   ....[109]....
        /*0544*/ 	.word	0x0000d2d0


	//   ....[110]....
        /*0548*/ 	.word	0x0000d2f0


	//   ....[111]....
        /*054c*/ 	.word	0x0000e370


	//   ....[112]....
        /*0550*/ 	.word	0x0000e8a0


	//   ....[113]....
        /*0554*/ 	.word	0x0000e980


	//   ....[114]....
        /*0558*/ 	.word	0x0000ea70


	//   ....[115]....
        /*055c*/ 	.word	0x0000ead0


	//   ....[116]....
        /*0560*/ 	.word	0x0000ebb0


	//   ....[117]....
        /*0564*/ 	.word	0x0000ec10


	//   ....[118]....
        /*0568*/ 	.word	0x0000ecf0


	//   ....[119]....
        /*056c*/ 	.word	0x0000ed50


	//   ....[120]....
        /*0570*/ 	.word	0x0000ee10


	//   ....[121]....
        /*0574*/ 	.word	0x0000ee70


	//   ....[122]....
        /*0578*/ 	.word	0x0000ef30


	//   ....[123]....
        /*057c*/ 	.word	0x0000f020


	//   ....[124]....
        /*0580*/ 	.word	0x0000f0f0


	//   ....[125]....
        /*0584*/ 	.word	0x0000f160


	//   ....[126]....
        /*0588*/ 	.word	0x0000f240


	//   ....[127]....
        /*058c*/ 	.word	0x0000f300


	//   ....[128]....
        /*0590*/ 	.word	0x0000f3f0


	//   ....[129]....
        /*0594*/ 	.word	0x0000f4e0


	//   ....[130]....
        /*0598*/ 	.word	0x0000f5a0


	//   ....[131]....
        /*059c*/ 	.word	0x0000f600


	//   ....[132]....
        /*05a0*/ 	.word	0x0000f6e0


	//   ....[133]....
        /*05a4*/ 	.word	0x0000f770


	//   ....[134]....
        /*05a8*/ 	.word	0x0000f7e0


	//   ....[135]....
        /*05ac*/ 	.word	0x0000f860


	//   ....[136]....
        /*05b0*/ 	.word	0x0000f920


	//   ....[137]....
        /*05b4*/ 	.word	0x0000f990


	//   ....[138]....
        /*05b8*/ 	.word	0x0000fa80


	//   ....[139]....
        /*05bc*/ 	.word	0x0000faf0


	//   ....[140]....
        /*05c0*/ 	.word	0x0000fbc0


	//   ....[141]....
        /*05c4*/ 	.word	0x0000fd00


	//   ....[142]....
        /*05c8*/ 	.word	0x0000fdb0


	//   ....[143]....
        /*05cc*/ 	.word	0x0000fe10


	//   ....[144]....
        /*05d0*/ 	.word	0x0000fed0


	//   ....[145]....
        /*05d4*/ 	.word	0x0000ff30


	//   ....[146]....
        /*05d8*/ 	.word	0x0000fff0


	//   ....[147]....
        /*05dc*/ 	.word	0x00010050


	//   ....[148]....
        /*05e0*/ 	.word	0x00010110


	//   ....[149]....
        /*05e4*/ 	.word	0x00010170


	//   ....[150]....
        /*05e8*/ 	.word	0x00010230


	//   ....[151]....
        /*05ec*/ 	.word	0x00010320


	//   ....[152]....
        /*05f0*/ 	.word	0x000103c0


	//   ....[153]....
        /*05f4*/ 	.word	0x00010420


	//   ....[154]....
        /*05f8*/ 	.word	0x000104e0


	//   ....[155]....
        /*05fc*/ 	.word	0x00010540


	//   ....[156]....
        /*0600*/ 	.word	0x00010600


	//   ....[157]....
        /*0604*/ 	.word	0x00010660


	//   ....[158]....
        /*0608*/ 	.word	0x00010720


	//   ....[159]....
        /*060c*/ 	.word	0x00010780


	//   ....[160]....
        /*0610*/ 	.word	0x00010850


	//----- nvinfo : EIATTR_REG_RECONFIG
	.align		4
.L_93:
        /*0614*/ 	.byte	0x01, 0x54
	.zero		2


	//----- nvinfo : EIATTR_SYSCALL_OFFSETS
	.align		4
        /*0618*/ 	.byte	0x04, 0x46
        /*061a*/ 	.short	(.L_95 - .L_94)


	//   ....[0]....
.L_94:
        /*061c*/ 	.word	0x00001380


	//   ....[1]....
        /*0620*/ 	.word	0x0000a600


	//   ....[2]....
        /*0624*/ 	.word	0x0000a760


	//   ....[3]....
        /*0628*/ 	.word	0x0000a8a0


	//   ....[4]....
        /*062c*/ 	.word	0x0000a9c0


	//   ....[5]....
        /*0630*/ 	.word	0x0000bdd0


	//----- nvinfo : EIATTR_MBARRIER_INSTR_OFFSETS
	.align		4
.L_95:
        /*0634*/ 	.byte	0x04, 0x39
        /*0636*/ 	.short	(.L_97 - .L_96)


	//   ....[0]....
.L_96:
        /*0638*/ 	.word	0x00000180
        /*063c*/ 	.word	0x000000ff
        /*0640*/ 	.word	0x00029800
        /*0644*/ 	.short	0x0100
        /*0646*/ 	.byte	0x08
	.zero		1


	//   ....[1]....
        /*0648*/ 	.word	0x00000190
        /*064c*/ 	.word	0x000000ff
        /*0650*/ 	.word	0x00029820
        /*0654*/ 	.short	0x0100
        /*0656*/ 	.byte	0x08
	.zero		1


	//   ....[2]....
        /*0658*/ 	.word	0x00000280
        /*065c*/ 	.word	0x000000ff
        /*0660*/ 	.word	0x00029830
        /*0664*/ 	.short	0x0100
        /*0666*/ 	.byte	0x08
	.zero		1


	//   ....[3]....
        /*0668*/ 	.word	0x00000290
        /*066c*/ 	.word	0x000000ff
        /*0670*/ 	.word	0x00029840
        /*0674*/ 	.short	0x0100
        /*0676*/ 	.byte	0x08
	.zero		1


	//   ....[4]....
        /*0678*/ 	.word	0x000002a0
        /*067c*/ 	.word	0x000000ff
        /*0680*/ 	.word	0x00029838
        /*0684*/ 	.short	0x0100
        /*0686*/ 	.byte	0x08
	.zero		1


	//   ....[5]....
        /*0688*/ 	.word	0x000002b0
        /*068c*/ 	.word	0x000000ff
        /*0690*/ 	.word	0x00029848
        /*0694*/ 	.short	0x0100
        /*0696*/ 	.byte	0x08
	.zero		1


	//   ....[6]....
        /*0698*/ 	.word	0x000003e0
        /*069c*/ 	.word	0x000000ff
        /*06a0*/ 	.word	0x00029850
        /*06a4*/ 	.short	0x0100
        /*06a6*/ 	.byte	0x08
	.zero		1


	//   ....[7]....
        /*06a8*/ 	.word	0x000003f0
        /*06ac*/ 	.word	0x000000ff
        /*06b0*/ 	.word	0x00029860
        /*06b4*/ 	.short	0x0100
        /*06b6*/ 	.byte	0x08
	.zero		1


	//   ....[8]....
        /*06b8*/ 	.word	0x00000400
        /*06bc*/ 	.word	0x000000ff
        /*06c0*/ 	.word	0x00029858
        /*06c4*/ 	.short	0x0100
        /*06c6*/ 	.byte	0x08
	.zero		1


	//   ....[9]....
        /*06c8*/ 	.word	0x00000410
        /*06cc*/ 	.word	0x000000ff
        /*06d0*/ 	.word	0x00029868
        /*06d4*/ 	.short	0x0100
        /*06d6*/ 	.byte	0x08
	.zero		1


	//   ....[10]....
        /*06d8*/ 	.word	0x00000500
        /*06dc*/ 	.word	0x000000ff
        /*06e0*/ 	.word	0x00029870
        /*06e4*/ 	.short	0x0100
        /*06e6*/ 	.byte	0x06
	.zero		1


	//   ....[11]....
        /*06e8*/ 	.word	0x00000510
        /*06ec*/ 	.word	0x000000ff
        /*06f0*/ 	.word	0x00029880
        /*06f4*/ 	.short	0x0100
        /*06f6*/ 	.byte	0x06
	.zero		1


	//   ....[12]....
        /*06f8*/ 	.word	0x00000520
        /*06fc*/ 	.word	0x000000ff
        /*0700*/ 	.word	0x00029878
        /*0704*/ 	.short	0x0100
        /*0706*/ 	.byte	0x06
	.zero		1


	//   ....[13]....
        /*0708*/ 	.word	0x00000530
        /*070c*/ 	.word	0x000000ff
        /*0710*/ 	.word	0x00029888
        /*0714*/ 	.short	0x0100
        /*0716*/ 	.byte	0x06
	.zero		1


	//   ....[14]....
        /*0718*/ 	.word	0x00000660
        /*071c*/ 	.word	0x000000ff
        /*0720*/ 	.word	0x00029890
        /*0724*/ 	.short	0x0100
        /*0726*/ 	.byte	0x08
	.zero		1


	//   ....[15]....
        /*0728*/ 	.word	0x00000670
        /*072c*/ 	.word	0x000000ff
        /*0730*/ 	.word	0x000298a0
        /*0734*/ 	.short	0x0100
        /*0736*/ 	.byte	0x08
	.zero		1


	//   ....[16]....
        /*0738*/ 	.word	0x00000680
        /*073c*/ 	.word	0x000000ff
        /*0740*/ 	.word	0x00029898
        /*0744*/ 	.short	0x0100
        /*0746*/ 	.byte	0x08
	.zero		1


	//   ....[17]....
        /*0748*/ 	.word	0x00000690
        /*074c*/ 	.word	0x000000ff
        /*0750*/ 	.word	0x000298a8
        /*0754*/ 	.short	0x0100
        /*0756*/ 	.byte	0x08
	.zero		1


	//   ....[18]....
        /*0758*/ 	.word	0x000007e0
        /*075c*/ 	.word	0x000000ff
        /*0760*/ 	.word	0x000298b0
        /*0764*/ 	.short	0x0100
        /*0766*/ 	.byte	0x08
	.zero		1


	//   ....[19]....
        /*0768*/ 	.word	0x000007f0
        /*076c*/ 	.word	0x000000ff
        /*0770*/ 	.word	0x000298c0
        /*0774*/ 	.short	0x0100
        /*0776*/ 	.byte	0x08
	.zero		1


	//   ....[20]....
        /*0778*/ 	.word	0x00000800
        /*077c*/ 	.word	0x000000ff
        /*0780*/ 	.word	0x000298b8
        /*0784*/ 	.short	0x0100
        /*0786*/ 	.byte	0x08
	.zero		1


	//   ....[21]....
        /*0788*/ 	.word	0x00000810
        /*078c*/ 	.word	0x000000ff
        /*0790*/ 	.word	0x000298c8
        /*0794*/ 	.short	0x0100
        /*0796*/ 	.byte	0x08
	.zero		1


	//   ....[22]....
        /*0798*/ 	.word	0x000013e0
        /*079c*/ 	.word	0x000000ff
        /*07a0*/ 	.word	0x00029800
        /*07a4*/ 	.short	0x010a
        /*07a6*/ 	.byte	0x27
	.zero		1


	//   ....[23]....
        /*07a8*/ 	.word	0x00001460
        /*07ac*/ 	.word	0x00000004
        /*07b0*/ 	.word	0x00029830
        /*07b4*/ 	.short	0x010a
        /*07b6*/ 	.byte	0x3f
	.zero		1


	//   ....[24]....
        /*07b8*/ 	.word	0x000014b0
        /*07bc*/ 	.word	0x00000004
        /*07c0*/ 	.word	0x00029830
        /*07c4*/ 	.short	0x010a
        /*07c6*/ 	.byte	0x3f
	.zero		1


	//   ....[25]....
        /*07c8*/ 	.word	0x000022b0
        /*07cc*/ 	.word	0x000000ff
        /*07d0*/ 	.word	0x00000000
        /*07d4*/ 	.short	0x0101
        /*07d6*/ 	.byte	0x06
	.zero		1


	//   ....[26]....
        /*07d8*/ 	.word	0x000048d0
        /*07dc*/ 	.word	0x000000ff
        /*07e0*/ 	.word	0x00029830
        /*07e4*/ 	.short	0x010a
        /*07e6*/ 	.byte	0x06
	.zero		1


	//   ....[27]....
        /*07e8*/ 	.word	0x00004910
        /*07ec*/ 	.word	0x000000ff
        /*07f0*/ 	.word	0x00029830
        /*07f4*/ 	.short	0x010a
        /*07f6*/ 	.byte	0x06
	.zero		1


	//   ....[28]....
        /*07f8*/ 	.word	0x00005530
        /*07fc*/ 	.word	0x000000ff
        /*0800*/ 	.word	0x00029850
        /*0804*/ 	.short	0x010a
        /*0806*/ 	.byte	0x06
	.zero		1


	//   ....[29]....
        /*0808*/ 	.word	0x00005570
        /*080c*/ 	.word	0x000000ff
        /*0810*/ 	.word	0x00029850
        /*0814*/ 	.short	0x010a
        /*0816*/ 	.byte	0x06
	.zero		1


	//   ....[30]....
        /*0818*/ 	.word	0x000058a0
        /*081c*/ 	.word	0x000000ff
        /*0820*/ 	.word	0x00000000
        /*0824*/ 	.short	0x0101
        /*0826*/ 	.byte	0x06
	.zero		1


	//   ....[31]....
        /*0828*/ 	.word	0x00006e50
        /*082c*/ 	.word	0x000000ff
        /*0830*/ 	.word	0x00000000
        /*0834*/ 	.short	0x0101
        /*0836*/ 	.byte	0x06
	.zero		1


	//   ....[32]....
        /*0838*/ 	.word	0x000074d0
        /*083c*/ 	.word	0x000000ff
        /*0840*/ 	.word	0x00029850
        /*0844*/ 	.short	0x010a
        /*0846*/ 	.byte	0x04
	.zero		1


	//   ....[33]....
        /*0848*/ 	.word	0x00007510
        /*084c*/ 	.word	0x000000ff
        /*0850*/ 	.word	0x00029850
        /*0854*/ 	.short	0x010a
        /*0856*/ 	.byte	0x04
	.zero		1


	//   ....[34]....
        /*0858*/ 	.word	0x000082c0
        /*085c*/ 	.word	0x000000ff
        /*0860*/ 	.word	0x00000000
        /*0864*/ 	.short	0x0101
        /*0866*/ 	.byte	0x04
	.zero		1


	//   ....[35]....
        /*0868*/ 	.word	0x00009560
        /*086c*/ 	.word	0x000000ff
        /*0870*/ 	.word	0x00000000
        /*0874*/ 	.short	0x0101
        /*0876*/ 	.byte	0x27
	.zero		1


	//   ....[36]....
        /*0878*/ 	.word	0x0000aea0
        /*087c*/ 	.word	0x00000000
        /*0880*/ 	.word	0x00029880
        /*0884*/ 	.short	0x010a
        /*0886*/ 	.byte	0x3f
	.zero		1


	//   ....[37]....
        /*0888*/ 	.word	0x0000b440
        /*088c*/ 	.word	0x00000000
        /*0890*/ 	.word	0x00029870
        /*0894*/ 	.short	0x0107
        /*0896*/ 	.byte	0x3f
	.zero		1


	//   ....[38]....
        /*0898*/ 	.word	0x0000b500
        /*089c*/ 	.word	0x00000000
        /*08a0*/ 	.word	0x00029870
        /*08a4*/ 	.short	0x0101
        /*08a6*/ 	.byte	0x3f
	.zero		1


	//   ....[39]....
        /*08a8*/ 	.word	0x0000b530
        /*08ac*/ 	.word	0x00000000
        /*08b0*/ 	.word	0x00029840
        /*08b4*/ 	.short	0x010a
        /*08b6*/ 	.byte	0x3f
	.zero		1


	//   ....[40]....
        /*08b8*/ 	.word	0x0000bba0
        /*08bc*/ 	.word	0x00000000
        /*08c0*/ 	.word	0x00029830
        /*08c4*/ 	.short	0x0107
        /*08c6*/ 	.byte	0x3f
	.zero		1


	//   ....[41]....
        /*08c8*/ 	.word	0x0000bc70
        /*08cc*/ 	.word	0x00000000
        /*08d0*/ 	.word	0x00029830
        /*08d4*/ 	.short	0x0101
        /*08d6*/ 	.byte	0x3f
	.zero		1


	//   ....[42]....
        /*08d8*/ 	.word	0x0000c430
        /*08dc*/ 	.word	0x000000ff
        /*08e0*/ 	.word	0x00029800
        /*08e4*/ 	.short	0x0107
        /*08e6*/ 	.byte	0x29
	.zero		1


	//   ....[43]....
        /*08e8*/ 	.word	0x0000c480
        /*08ec*/ 	.word	0x000000ff
        /*08f0*/ 	.word	0x00029800
        /*08f4*/ 	.short	0x0101
        /*08f6*/ 	.byte	0x29
	.zero		1


	//   ....[44]....
        /*08f8*/ 	.word	0x0000c4b0
        /*08fc*/ 	.word	0x000000ff
        /*0900*/ 	.word	0x00029820
        /*0904*/ 	.short	0x010a
        /*0906*/ 	.byte	0x29
	.zero		1


	//   ....[45]....
        /*0908*/ 	.word	0x0000c920
        /*090c*/ 	.word	0x00000000
        /*0910*/ 	.word	0x00029880
        /*0914*/ 	.short	0x010a
        /*0916*/ 	.byte	0x3f
	.zero		1


	//   ....[46]....
        /*0918*/ 	.word	0x0000ce00
        /*091c*/ 	.word	0x00000000
        /*0920*/ 	.word	0x00029870
        /*0924*/ 	.short	0x0107
        /*0926*/ 	.byte	0x3f
	.zero		1


	//   ....[47]....
        /*0928*/ 	.word	0x0000cec0
        /*092c*/ 	.word	0x00000000
        /*0930*/ 	.word	0x00029870
        /*0934*/ 	.short	0x0101
        /*0936*/ 	.byte	0x3f
	.zero		1


	//   ....[48]....
        /*0938*/ 	.word	0x0000cef0
        /*093c*/ 	.word	0x00000000
        /*0940*/ 	.word	0x00029840
        /*0944*/ 	.short	0x010a
        /*0946*/ 	.byte	0x3f
	.zero		1


	//   ....[49]....
        /*0948*/ 	.word	0x0000d3e0
        /*094c*/ 	.word	0x00000000
        /*0950*/ 	.word	0x00029830
        /*0954*/ 	.short	0x0107
        /*0956*/ 	.byte	0x3f
	.zero		1


	//   ....[50]....
        /*0958*/ 	.word	0x0000d4a0
        /*095c*/ 	.word	0x00000000
        /*0960*/ 	.word	0x00029830
        /*0964*/ 	.short	0x0101
        /*0966*/ 	.byte	0x3f
	.zero		1


	//   ....[51]....
        /*0968*/ 	.word	0x0000d530
        /*096c*/ 	.word	0x00000000
        /*0970*/ 	.word	0x00029870
        /*0974*/ 	.short	0x010a
        /*0976*/ 	.byte	0x3f
	.zero		1


	//   ....[52]....
        /*0978*/ 	.word	0x0000d5c0
        /*097c*/ 	.word	0x00000000
        /*0980*/ 	.word	0x00029860
        /*0984*/ 	.short	0x010a
        /*0986*/ 	.byte	0x3f
	.zero		1


	//   ....[53]....
        /*0988*/ 	.word	0x0000dad0
        /*098c*/ 	.word	0x00000000
        /*0990*/ 	.word	0x00029850
        /*0994*/ 	.short	0x0101
        /*0996*/ 	.byte	0x3f
	.zero		1


	//   ....[54]....
        /*0998*/ 	.word	0x0000db60
        /*099c*/ 	.word	0x00000000
        /*09a0*/ 	.word	0x00000000
        /*09a4*/ 	.short	0x0101
        /*09a6*/ 	.byte	0x3f
	.zero		1


	//   ....[55]....
        /*09a8*/ 	.word	0x0000dc00
        /*09ac*/ 	.word	0x00000003
        /*09b0*/ 	.word	0x00029870
        /*09b4*/ 	.short	0x010a
        /*09b6*/ 	.byte	0x3f
	.zero		1


	//   ....[56]....
        /*09b8*/ 	.word	0x0000dc90
        /*09bc*/ 	.word	0x00000003
        /*09c0*/ 	.word	0x00029860
        /*09c4*/ 	.short	0x010a
        /*09c6*/ 	.byte	0x3f
	.zero		1


	//   ....[57]....
        /*09c8*/ 	.word	0x0000e1a0
        /*09cc*/ 	.word	0x00000003
        /*09d0*/ 	.word	0x00029850
        /*09d4*/ 	.short	0x0101
        /*09d6*/ 	.byte	0x3f
	.zero		1


	//   ....[58]....
        /*09d8*/ 	.word	0x0000e290
        /*09dc*/ 	.word	0x00000003
        /*09e0*/ 	.word	0x00000000
        /*09e4*/ 	.short	0x0101
        /*09e6*/ 	.byte	0x3f
	.zero		1


	//   ....[59]....
        /*09e8*/ 	.word	0x0000e320
        /*09ec*/ 	.word	0x00000004
        /*09f0*/ 	.word	0x00029820
        /*09f4*/ 	.short	0x010a
        /*09f6*/ 	.byte	0x3f
	.zero		1


	//   ....[60]....
        /*09f8*/ 	.word	0x0000e450
        /*09fc*/ 	.word	0x00000003
        /*0a00*/ 	.word	0x00029840
        /*0a04*/ 	.short	0x010a
        /*0a06*/ 	.byte	0x3f
	.zero		1


	//   ....[61]....
        /*0a08*/ 	.word	0x0000e4f0
        /*0a0c*/ 	.word	0x00000013
        /*0a10*/ 	.word	0x00029840
        /*0a14*/ 	.short	0x010a
        /*0a16*/ 	.byte	0x3f
	.zero		1


	//   ....[62]....
        /*0a18*/ 	.word	0x0000e530
        /*0a1c*/ 	.word	0x00000003
        /*0a20*/ 	.word	0x00029860
        /*0a24*/ 	.short	0x010a
        /*0a26*/ 	.byte	0x3f
	.zero		1


	//   ....[63]....
        /*0a28*/ 	.word	0x0000e570
        /*0a2c*/ 	.word	0x00000013
        /*0a30*/ 	.word	0x00029860
        /*0a34*/ 	.short	0x010a
        /*0a36*/ 	.byte	0x3f
	.zero		1


	//   ....[64]....
        /*0a38*/ 	.word	0x0000e5b0
        /*0a3c*/ 	.word	0x00000003
        /*0a40*/ 	.word	0x00029880
        /*0a44*/ 	.short	0x010a
        /*0a46*/ 	.byte	0x3f
	.zero		1


	//   ....[65]....
        /*0a48*/ 	.word	0x0000e5f0
        /*0a4c*/ 	.word	0x00000013
        /*0a50*/ 	.word	0x00029880
        /*0a54*/ 	.short	0x010a
        /*0a56*/ 	.byte	0x3f
	.zero		1


	//   ....[66]....
        /*0a58*/ 	.word	0x0000e660
        /*0a5c*/ 	.word	0x00000003
        /*0a60*/ 	.word	0x00029800
        /*0a64*/ 	.short	0x010a
        /*0a66*/ 	.byte	0x3f
	.zero		1


	//   ....[67]....
        /*0a68*/ 	.word	0x0000e6b0
        /*0a6c*/ 	.word	0x00000004
        /*0a70*/ 	.word	0x00029830
        /*0a74*/ 	.short	0x010a
        /*0a76*/ 	.byte	0x3f
	.zero		1


	//   ....[68]....
        /*0a78*/ 	.word	0x0000e710
        /*0a7c*/ 	.word	0x00000003
        /*0a80*/ 	.word	0x00029830
        /*0a84*/ 	.short	0x010a
        /*0a86*/ 	.byte	0x3f
	.zero		1


	//   ....[69]....
        /*0a88*/ 	.word	0x0000e770
        /*0a8c*/ 	.word	0x00000003
        /*0a90*/ 	.word	0x00029850
        /*0a94*/ 	.short	0x010a
        /*0a96*/ 	.byte	0x3f
	.zero		1


	//   ....[70]....
        /*0a98*/ 	.word	0x0000e7d0
        /*0a9c*/ 	.word	0x00000007
        /*0aa0*/ 	.word	0x00029850
        /*0aa4*/ 	.short	0x010a
        /*0aa6*/ 	.byte	0x3f
	.zero		1


	//   ....[71]....
        /*0aa8*/ 	.word	0x0000e8d0
        /*0aac*/ 	.word	0x00000000
        /*0ab0*/ 	.word	0x00029880
        /*0ab4*/ 	.short	0x010a
        /*0ab6*/ 	.byte	0x3f
	.zero		1


	//   ....[72]....
        /*0ab8*/ 	.word	0x0000ef70
        /*0abc*/ 	.word	0x00000000
        /*0ac0*/ 	.word	0x00029840
        /*0ac4*/ 	.short	0x010a
        /*0ac6*/ 	.byte	0x3f
	.zero		1


	//   ....[73]....
        /*0ac8*/ 	.word	0x0000fc00
        /*0acc*/ 	.word	0x00000003
        /*0ad0*/ 	.word	0x00029820
        /*0ad4*/ 	.short	0x010a
        /*0ad6*/ 	.byte	0x3f
	.zero		1


	//   ....[74]....
        /*0ad8*/ 	.word	0x0000fc50
        /*0adc*/ 	.word	0x00000000
        /*0ae0*/ 	.word	0x00029880
        /*0ae4*/ 	.short	0x010a
        /*0ae6*/ 	.byte	0x3f
	.zero		1


	//   ....[75]....
        /*0ae8*/ 	.word	0x00010270
        /*0aec*/ 	.word	0x00000000
        /*0af0*/ 	.word	0x00029840
        /*0af4*/ 	.short	0x010a
        /*0af6*/ 	.byte	0x3f
	.zero		1


	//   ....[76]....
        /*0af8*/ 	.word	0x00010880
        /*0afc*/ 	.word	0x00000000
        /*0b00*/ 	.word	0x00029870
        /*0b04*/ 	.short	0x010a
        /*0b06*/ 	.byte	0x3f
	.zero		1


	//   ....[77]....
        /*0b08*/ 	.word	0x000108d0
        /*0b0c*/ 	.word	0x00000000
        /*0b10*/ 	.word	0x00029860
        /*0b14*/ 	.short	0x010a
        /*0b16*/ 	.byte	0x3f
	.zero		1


	//   ....[78]....
        /*0b18*/ 	.word	0x00010920
        /*0b1c*/ 	.word	0x00000003
        /*0b20*/ 	.word	0x00029870
        /*0b24*/ 	.short	0x010a
        /*0b26*/ 	.byte	0x3f
	.zero		1


	//   ....[79]....
        /*0b28*/ 	.word	0x00010970
        /*0b2c*/ 	.word	0x00000003
        /*0b30*/ 	.word	0x00029860
        /*0b34*/ 	.short	0x010a
        /*0b36*/ 	.byte	0x3f
	.zero		1


	//   ....[80]....
        /*0b38*/ 	.word	0x000109c0
        /*0b3c*/ 	.word	0x00000004
        /*0b40*/ 	.word	0x00029820
        /*0b44*/ 	.short	0x010a
        /*0b46*/ 	.byte	0x3f
	.zero		1


	//   ....[81]....
        /*0b48*/ 	.word	0x00010a10
        /*0b4c*/ 	.word	0x00000003
        /*0b50*/ 	.word	0x00029840
        /*0b54*/ 	.short	0x010a
        /*0b56*/ 	.byte	0x3f
	.zero		1


	//   ....[82]....
        /*0b58*/ 	.word	0x00010a60
        /*0b5c*/ 	.word	0x00000013
        /*0b60*/ 	.word	0x00029840
        /*0b64*/ 	.short	0x010a
        /*0b66*/ 	.byte	0x3f
	.zero		1


	//   ....[83]....
        /*0b68*/ 	.word	0x00010ab0
        /*0b6c*/ 	.word	0x00000003
        /*0b70*/ 	.word	0x00029860
        /*0b74*/ 	.short	0x010a
        /*0b76*/ 	.byte	0x3f
	.zero		1


	//   ....[84]....
        /*0b78*/ 	.word	0x00010b00
        /*0b7c*/ 	.word	0x00000013
        /*0b80*/ 	.word	0x00029860
        /*0b84*/ 	.short	0x010a
        /*0b86*/ 	.byte	0x3f
	.zero		1


	//   ....[85]....
        /*0b88*/ 	.word	0x00010b50
        /*0b8c*/ 	.word	0x00000003
        /*0b90*/ 	.word	0x00029880
        /*0b94*/ 	.short	0x010a
        /*0b96*/ 	.byte	0x3f
	.zero		1


	//----- nvinfo : EIATTR_NUM_MBARRIERS
	.align		4
.L_97:
        /*0b98*/ 	.byte	0x03, 0x38
        /*0b9a*/ 	.short	0x0016


	//----- nvinfo : EIATTR_EXIT_INSTR_OFFSETS
	.align		4
        /*0b9c*/ 	.byte	0x04, 0x1c
        /*0b9e*/ 	.short	(.L_99 - .L_98)


	//   ....[0]....
.L_98:
        /*0ba0*/ 	.word	0x00000970


	//   ....[1]....
        /*0ba4*/ 	.word	0x00009920


	//   ....[2]....
        /*0ba8*/ 	.word	0x0000e390


	//   ....[3]....
        /*0bac*/ 	.word	0x0000e640


	//----- nvinfo : EIATTR_MAX_THREADS
	.align		4
.L_99:
        /*0bb0*/ 	.byte	0x04, 0x05
        /*0bb2*/ 	.short	(.L_101 - .L_100)
.L_100:
        /*0bb4*/ 	.word	0x00000180
        /*0bb8*/ 	.word	0x00000001
        /*0bbc*/ 	.word	0x00000001


	//----- nvinfo : EIATTR_CRS_STACK_SIZE
	.align		4
.L_101:
        /*0bc0*/ 	.byte	0x04, 0x1e
        /*0bc2*/ 	.short	(.L_103 - .L_102)
.L_102:
        /*0bc4*/ 	.word	0x00000000


	//----- nvinfo : EIATTR_CBANK_PARAM_SIZE
	.align		4
.L_103:
        /*0bc8*/ 	.byte	0x03, 0x19
        /*0bca*/ 	.short	0x0a70


	//----- nvinfo : EIATTR_PARAM_CBANK
	.align		4
        /*0bcc*/ 	.byte	0x04, 0x0a
        /*0bce*/ 	.short	(.L_105 - .L_104)
	.align		4
.L_104:
        /*0bd0*/ 	.word	index@(.nv.constant0._ZN7cutlass13device_kernelIN5flash11enable_sm90INS1_16FlashAttnFwdSm90INS1_25CollectiveMainloopFwdSm90ILi2EN4cute5tupleIJNS5_1CILi1EEES8_S8_EEENS6_IJNS7_ILi128EEENS7_ILi160EEENS7_ILi192EEEEEELi128ENS_12float_e4m3_tEfNS_4arch4Sm90ELb0ELb0ELb0ELb0ELb1ELb0ELb0ELb1ELb1ELb1ELb0ELb0EEENS1_21CollectiveEpilogueFwdINS6_IJSA_SA_SB_EEES9_NS_10bfloat16_tESG_Li256ELb0ELb1ELb0ELb1EEENS1_29StaticPersistentTileSchedulerILb0EEEEEEEEEvNT_6ParamsE)
        /*0bd4*/ 	.short	0x0210
        /*0bd6*/ 	.short	0x0a70


	//----- nvinfo : EIATTR_SW_WAR
	.align		4
.L_105:
        /*0bd8*/ 	.byte	0x04, 0x36
        /*0bda*/ 	.short	(.L_107 - .L_106)
.L_106:
        /*0bdc*/ 	.word	0x00000008
.L_107:


//--------------------- .nv.info._ZN7cutlass13device_kernelIN5flash11enable_sm90INS1_16FlashAttnFwdSm90INS1_25CollectiveMainloopFwdSm90ILi2EN4cute5tupleIJNS5_1CILi1EEES8_S8_EEENS6_IJNS7_ILi128EEENS7_ILi160EEENS7_ILi192EEEEEELi128ENS_12float_e4m3_tEfNS_4arch4Sm90ELb0ELb0ELb0ELb1ELb1ELb0ELb0ELb1ELb1ELb1ELb0ELb0EEENS1_21CollectiveEpilogueFwdINS6_IJSA_SA_SB_EEES9_NS_10bfloat16_tESG_Li256ELb1ELb1ELb0ELb1EEENS1_36VarlenDynamicPersistentTileSchedulerILi128ELi160ELi256ELi128ELb0ELb1ELb1ELb0ELb1ELb1EEEEEEEEEvNT_6ParamsE --------------------------
	.section	.nv.info._ZN7cutlass13device_kernelIN5flash11enable_sm90INS1_16FlashAttnFwdSm90INS1_25CollectiveMainloopFwdSm90ILi2EN4cute5tupleIJNS5_1CILi1EEES8_S8_EEENS6_IJNS7_ILi128EEENS7_ILi160EEENS7_ILi192EEEEEELi128ENS_12float_e4m3_tEfNS_4arch4Sm90ELb0ELb0ELb0ELb1ELb1ELb0ELb0ELb1ELb1ELb1ELb0ELb0EEENS1_21CollectiveEpilogueFwdINS6_IJSA_SA_SB_EEES9_NS_10bfloat16_tESG_Li256ELb1ELb1ELb0ELb1EEENS1_36VarlenDynamicPersistentTileSchedulerILi128ELi160ELi256ELi128ELb0ELb1ELb1ELb0ELb1ELb1EEEEEEEEEvNT_6ParamsE,"",@"SHT_CUDA_INFO"
	.sectionflags	@""
	.align	4


	//----- nvinfo : EIATTR_CUDA_API_VERSION
	.align		4
        /*0000*/ 	.byte	0x04, 0x37
        /*0002*/ 	.short	(.L_109 - .L_108)
.L_108:
        /*0004*/ 	.word	0x00000082


	//----- nvinfo : EIATTR_KPARAM_INFO
	.align		4
.L_109:
        /*0008*/ 	.byte	0x04, 0x17
        /*000a*/ 	.short	(.L_111 - .L_110)
.L_110:
        /*000c*/ 	.word	0x00000000
        /*0010*/ 	.short	0x0000
        /*0012*/ 	.short	0x0070
        /*0014*/ 	.byte	0x00, 0xf0, 0x01, 0x2a


	//----- nvinfo : EIATTR_SPARSE_MMA_MASK
	.align		4
.L_111:
        /*0018*/ 	.byte	0x03, 0x50
        /*001a*/ 	.short	0x0000


	//----- nvinfo : EIATTR_MAXREG_COUNT
	.align		4
        /*001c*/ 	.byte	0x03, 0x1b
        /*001e*/ 	.short	0x00a8


	//----- nvinfo : EIATTR_NUM_BARRIERS
	.align		4
        /*0020*/ 	.byte	0x02, 0x4c
        /*0022*/ 	.byte	0x10
	.zero		1


	//----- nvinfo : EIATTR_EXTERNS
	.align		4
        /*0024*/ 	.byte	0x04, 0x0f
        /*0026*/ 	.short	(.L_113 - .L_112)


	//   ....[0]....
	.align		4
.L_112:
        /*0028*/ 	.word	index@(__assertfail)


	//----- nvinfo : EIATTR_ANNOTATIONS
	.align		4
.L_113:
        /*002c*/ 	.byte	0x04, 0x55
        /*002e*/ 	.short	(.L_115 - .L_114)


	//   ....[0]....
.L_114:
        /* <DEDUP_REMOVED lines=14> */
        /*0104*/ 	.byte	0x00, 0x0e, 0x01, 0x00


	//----- nvinfo : EIATTR_MERCURY_ISA_VERSION
	.align		4
.L_115:
        /*0108*/ 	.byte	0x03, 0x5f
        /*010a*/ 	.short	0x0101


	//----- nvinfo : EIATTR_UNUSED_LOAD_BYTE_OFFSET
	.align		4
        /*010c*/ 	.byte	0x04, 0x44
        /*010e*/ 	.short	(.L_117 - .L_116)


	//   ....[0]....
.L_116:
        /*0110*/ 	.word	0x00000980
        /*0114*/ 	.word	0x0000fff0


	//   ....[1]....
        /*0118*/ 	.word	0x00008510
        /*011c*/ 	.word	0x0000fff0


	//----- nvinfo : EIATTR_INT_WARP_WIDE_INSTR_OFFSETS
	.align		4
.L_117:
        /*0120*/ 	.byte	0x04, 0x31
        /*0122*/ 	.short	(.L_119 - .L_118)


	//   ....[0]....
.L_118:
        /*0124*/ 	.word	0x000000c0


	//   ....[1]....
        /*0128*/ 	.word	0x000000d0


	//   ....[2]....
        /*012c*/ 	.word	0x00000170


	//   ....[3]....
        /*0130*/ 	.word	0x0000bfc0


	//   ....[4]....
        /*0134*/ 	.word	0x0000c050


	//   ....[5]....
        /*0138*/ 	.word	0x0000fce0


	//   ....[6]....
        /*013c*/ 	.word	0x0000fd70


	//----- nvinfo : EIATTR_COOP_GROUP_MASK_REGIDS
	.align		4
.L_119:
        /*0140*/ 	.byte	0x04, 0x29
        /*0142*/ 	.short	(.L_121 - .L_120)


	//   ....[0]....
.L_120:
        /*0144*/ 	.word	0xffffffff


	//   ....[1]....
        /*0148*/ 	.word	0xffffffff


	//   ....[2]....
        /*014c*/ 	.word	0xffffffff


	//   ....[3]....
        /*0150*/ 	.word	0xffffffff


	//   ....[4]....
        /*0154*/ 	.word	0xffffffff


	//   ....[5]....
        /*0158*/ 	.word	0xffffffff


	//   ....[6]....
        /*015c*/ 	.word	0xffffffff


	//   ....[7]....
        /*0160*/ 	.word	0xffffffff


	//   ....[8]....
        /*0164*/ 	.word	0xffffffff


	//   ....[9]....
        /*0168*/ 	.word	0xffffffff


	//   ....[10]....
        /*016c*/ 	.word	0xffffffff


	//   ....[11]....
        /*0170*/ 	.word	0xffffffff


	//   ....[12]....
        /*0174*/ 	.word	0xffffffff


	//   ....[13]....
        /*0178*/ 	.word	0xffffffff


	//   ....[14]....
        /*017c*/ 	.word	0xffffffff


	//   ....[15]....
        /*0180*/ 	.word	0xffffffff


	//   ....[16]....
        /*0184*/ 	.word	0xffffffff


	//   ....[17]....
        /*0188*/ 	.word	0xffffffff


	//   ....[18]....
        /*018c*/ 	.word	0xffffffff


	//   ....[19]....
        /*0190*/ 	.word	0xffffffff


	//   ....[20]....
        /*0194*/ 	.word	0xffffffff


	//   ....[21]....
        /*0198*/ 	.word	0xffffffff


	//   ....[22]....
        /*019c*/ 	.word	0xffffffff


	//   ....[23]....
        /*01a0*/ 	.word	0xffffffff


	//   ....[24]....
        /*01a4*/ 	.word	0xffffffff


	//   ....[25]....
        /*01a8*/ 	.word	0xffffffff


	//   ....[26]....
        /*01ac*/ 	.word	0xffffffff


	//   ....[27]....
        /*01b0*/ 	.word	0xffffffff


	//   ....[28]....
        /*01b4*/ 	.word	0xffffffff


	//   ....[29]....
        /*01b8*/ 	.word	0xffffffff


	//   ....[30]....
        /*01bc*/ 	.word	0xffffffff


	//   ....[31]....
        /*01c0*/ 	.word	0xffffffff


	//   ....[32]....
        /*01c4*/ 	.word	0xffffffff


	//   ....[33]....
        /*01c8*/ 	.word	0xffffffff


	//   ....[34]....
        /*01cc*/ 	.word	0xffffffff


	//   ....[35]....
        /*01d0*/ 	.word	0xffffffff


	//   ....[36]....
        /*01d4*/ 	.word	0xffffffff


	//   ....[37]....
        /*01d8*/ 	.word	0xffffffff


	//   ....[38]....
        /*01dc*/ 	.word	0xffffffff


	//   ....[39]....
        /*01e0*/ 	.word	0xffffffff


	//   ....[40]....
        /*01e4*/ 	.word	0xffffffff


	//   ....[41]....
        /*01e8*/ 	.word	0xffffffff


	//   ....[42]....
        /*01ec*/ 	.word	0xffffffff


	//   ....[43]....
        /*01f0*/ 	.word	0xffffffff


	//   ....[44]....
        /*01f4*/ 	.word	0xffffffff


	//   ....[45]....
        /*01f8*/ 	.word	0xffffffff


	//   ....[46]....
        /*01fc*/ 	.word	0xffffffff


	//   ....[47]....
        /*0200*/ 	.word	0xffffffff


	//   ....[48]....
        /*0204*/ 	.word	0xffffffff


	//   ....[49]....
        /*0208*/ 	.word	0xffffffff


	//   ....[50]....
        /*020c*/ 	.word	0xffffffff


	//   ....[51]....
        /*0210*/ 	.word	0xffffffff


	//   ....[52]....
        /*0214*/ 	.word	0xffffffff


	//   ....[53]....
        /*0218*/ 	.word	0xffffffff


	//   ....[54]....
        /*021c*/ 	.word	0xffffffff


	//   ....[55]....
        /*0220*/ 	.word	0xffffffff


	//   ....[56]....
        /*0224*/ 	.word	0xffffffff


	//   ....[57]....
        /*0228*/ 	.word	0xffffffff


	//   ....[58]....
        /*022c*/ 	.word	0xffffffff


	//   ....[59]....
        /*0230*/ 	.word	0xffffffff


	//   ....[60]....
        /*0234*/ 	.word	0xffffffff


	//   ....[61]....
        /*0238*/ 	.word	0xffffffff


	//   ....[62]....
        /*023c*/ 	.word	0xffffffff


	//   ....[63]....
        /*0240*/ 	.word	0xffffffff


	//   ....[64]....
        /*0244*/ 	.word	0xffffffff


	//   ....[65]....
        /*0248*/ 	.word	0xffffffff


	//   ....[66]....
        /*024c*/ 	.word	0xffffffff


	//   ....[67]....
        /*0250*/ 	.word	0xffffffff


	//   ....[68]....
        /*0254*/ 	.word	0xffffffff


	//   ....[69]....
        /*0258*/ 	.word	0xffffffff


	//   ....[70]....
        /*025c*/ 	.word	0xffffffff


	//   ....[71]....
        /*0260*/ 	.word	0xffffffff


	//   ....[72]....
        /*0264*/ 	.word	0xffffffff


	//   ....[73]....
        /*0268*/ 	.word	0xffffffff


	//   ....[74]....
        /*026c*/ 	.word	0xffffffff


	//   ....[75]....
        /*0270*/ 	.word	0xffffffff


	//   ....[76]....
        /*0274*/ 	.word	0xffffffff


	//   ....[77]....
        /*0278*/ 	.word	0xffffffff


	//   ....[78]....
        /*027c*/ 	.word	0xffffffff


	//   ....[79]....
        /*0280*/ 	.word	0xffffffff


	//   ....[80]....
        /*0284*/ 	.word	0xffffffff


	//   ....[81]....
        /*0288*/ 	.word	0xffffffff


	//   ....[82]....
        /*028c*/ 	.word	0xffffffff


	//   ....[83]....
        /*0290*/ 	.word	0xffffffff


	//   ....[84]....
        /*0294*/ 	.word	0xffffffff


	//   ....[85]....
        /*0298*/ 	.word	0xffffffff


	//   ....[86]....
        /*029c*/ 	.word	0xffffffff


	//   ....[87]....
        /*02a0*/ 	.word	0xffffffff


	//   ....[88]....
        /*02a4*/ 	.word	0xffffffff


	//   ....[89]....
        /*02a8*/ 	.word	0xffffffff


	//   ....[90]....
        /*02ac*/ 	.word	0xffffffff


	//   ....[91]....
        /*02b0*/ 	.word	0xffffffff


	//   ....[92]....
        /*02b4*/ 	.word	0xffffffff


	//   ....[93]....
        /*02b8*/ 	.word	0xffffffff


	//   ....[94]....
        /*02bc*/ 	.word	0xffffffff


	//   ....[95]....
        /*02c0*/ 	.word	0xffffffff


	//   ....[96]....
        /*02c4*/ 	.word	0xffffffff


	//   ....[97]....
        /*02c8*/ 	.word	0xffffffff


	//   ....[98]....
        /*02cc*/ 	.word	0xffffffff


	//   ....[99]....
        /*02d0*/ 	.word	0xffffffff


	//   ....[100]....
        /*02d4*/ 	.word	0xffffffff


	//   ....[101]....
        /*02d8*/ 	.word	0xffffffff


	//   ....[102]....
        /*02dc*/ 	.word	0xffffffff


	//   ....[103]....
        /*02e0*/ 	.word	0xffffffff


	//   ....[104]....
        /*02e4*/ 	.word	0xffffffff


	//   ....[105]....
        /*02e8*/ 	.word	0xffffffff


	//   ....[106]....
        /*02ec*/ 	.word	0xffffffff


	//   ....[107]....
        /*02f0*/ 	.word	0xffffffff


	//   ....[108]....
        /*02f4*/ 	.word	0xffffffff


	//   ....[109]....
        /*02f8*/ 	.word	0xffffffff


	//   ....[110]....
        /*02fc*/ 	.word	0xffffffff


	//   ....[111]....
        /*0300*/ 	.word	0xffffffff


	//   ....[112]....
        /*0304*/ 	.word	0xffffffff


	//   ....[113]....
        /*0308*/ 	.word	0xffffffff


	//   ....[114]....
        /*030c*/ 	.word	0xffffffff


	//   ....[115]....
        /*0310*/ 	.word	0xffffffff


	//   ....[116]....
        /*0314*/ 	.word	0xffffffff


	//   ....[117]....
        /*0318*/ 	.word	0xffffffff


	//   ....[118]....
        /*031c*/ 	.word	0xffffffff


	//   ....[119]....
        /*0320*/ 	.word	0xffffffff


	//   ....[120]....
        /*0324*/ 	.word	0xffffffff


	//   ....[121]....
        /*0328*/ 	.word	0xffffffff


	//   ....[122]....
        /*032c*/ 	.word	0xffffffff


	//   ....[123]....
        /*0330*/ 	.word	0xffffffff


	//   ....[124]....
        /*0334*/ 	.word	0xffffffff


	//   ....[125]....
        /*0338*/ 	.word	0xffffffff


	//   ....[126]....
        /*033c*/ 	.word	0xffffffff


	//   ....[127]....
        /*0340*/ 	.word	0xffffffff


	//   ....[128]....
        /*0344*/ 	.word	0xffffffff


	//   ....[129]....
        /*0348*/ 	.word	0xffffffff


	//   ....[130]....
        /*034c*/ 	.word	0xffffffff


	//   ....[131]....
        /*0350*/ 	.word	0xffffffff


	//   ....[132]....
        /*0354*/ 	.word	0xffffffff


	//   ....[133]....
        /*0358*/ 	.word	0xffffffff


	//   ....[134]....
        /*035c*/ 	.word	0xffffffff


	//   ....[135]....
        /*0360*/ 	.word	0xffffffff


	//   ....[136]....
        /*0364*/ 	.word	0xffffffff


	//   ....[137]....
        /*0368*/ 	.word	0xffffffff


	//   ....[138]....
        /*036c*/ 	.word	0xffffffff


	//   ....[139]....
        /*0370*/ 	.word	0xffffffff


	//   ....[140]....
        /*0374*/ 	.word	0xffffffff


	//   ....[141]....
        /*0378*/ 	.word	0xffffffff


	//   ....[142]....
        /*037c*/ 	.word	0xffffffff


	//   ....[143]....
        /*0380*/ 	.word	0xffffffff


	//   ....[144]....
        /*0384*/ 	.word	0xffffffff


	//   ....[145]....
        /*0388*/ 	.word	0xffffffff


	//   ....[146]....
        /*038c*/ 	.word	0xffffffff


	//   ....[147]....
        /*0390*/ 	.word	0xffffffff


	//   ....[148]....
        /*0394*/ 	.word	0xffffffff


	//   ....[149]....
        /*0398*/ 	.word	0xffffffff


	//   ....[150]....
        /*039c*/ 	.word	0xffffffff


	//   ....[151]....
        /*03a0*/ 	.word	0xffffffff


	//   ....[152]....
        /*03a4*/ 	.word	0xffffffff


	//   ....[153]....
        /*03a8*/ 	.word	0x0500000f


	//   ....[154]....
        /*03ac*/ 	.word	0x0500000f


	//   ....[155]....
        /*03b0*/ 	.word	0x0500000f


	//   ....[156]....
        /*03b4*/ 	.word	0x0500000f


	//   ....[157]....
        /*03b8*/ 	.word	0x0500000f


	//   ....[158]....
        /*03bc*/ 	.word	0x0500000f


	//   ....[159]....
        /*03c0*/ 	.word	0x0500000f


	//   ....[160]....
        /*03c4*/ 	.word	0x0500000f


	//   ....[161]....
        /*03c8*/ 	.word	0x0500000f


	//   ....[162]....
        /*03cc*/ 	.word	0x0500000f


	//   ....[163]....
        /*03d0*/ 	.word	0x0500000f


	//   ....[164]....
        /*03d4*/ 	.word	0x0500000f


	//   ....[165]....
        /*03d8*/ 	.word	0x0500000f


	//   ....[166]....
        /*03dc*/ 	.word	0x0500000f


	//   ....[167]....
        /*03e0*/ 	.word	0x0500000f


	//   ....[168]....
        /*03e4*/ 	.word	0x0500000f


	//   ....[169]....
        /*03e8*/ 	.word	0x0500000f


	//   ....[170]....
        /*03ec*/ 	.word	0x0500000f


	//   ....[171]....
        /*03f0*/ 	.word	0x0500000f


	//   ....[172]....
        /*03f4*/ 	.word	0x0500000f


	//   ....[173]....
        /*03f8*/ 	.word	0x0500000f


	//   ....[174]....
        /*03fc*/ 	.word	0x0500000f


	//   ....[175]....
        /*0400*/ 	.word	0x0500000f


	//   ....[176]....
        /*0404*/ 	.word	0x0500000f


	//   ....[177]....
        /*0408*/ 	.word	0x0500000f


	//   ....[178]....
        /*040c*/ 	.word	0x0500000f


	//   ....[179]....
        /*0410*/ 	.word	0x0500000f


	//   ....[180]....
        /*0414*/ 	.word	0x0500000f


	//   ....[181]....
        /*0418*/ 	.word	0x0500000f


	//   ....[182]....
        /*041c*/ 	.word	0x0500000f


	//   ....[183]....
        /*0420*/ 	.word	0x0500000f


	//   ....[184]....
        /*0424*/ 	.word	0x0500000f


	//   ....[185]....
        /*0428*/ 	.word	0x0500000f


	//   ....[186]....
        /*042c*/ 	.word	0x0500000f


	//   ....[187]....
        /*0430*/ 	.word	0x0500000f


	//   ....[188]....
        /*0434*/ 	.word	0x0500000f


	//   ....[189]....
        /*0438*/ 	.word	0x0500000f


	//   ....[190]....
        /*043c*/ 	.word	0x0500000f


	//   ....[191]....
        /*0440*/ 	.word	0x0500000f


	//   ....[192]....
        /*0444*/ 	.word	0x0500000f


	//   ....[193]....
        /*0448*/ 	.word	0x0500000f


	//   ....[194]....
        /*044c*/ 	.word	0x0500000f


	//   ....[195]....
        /*0450*/ 	.word	0x0500000f


	//   ....[196]....
        /*0454*/ 	.word	0x0500000f


	//   ....[197]....
        /*0458*/ 	.word	0x0500000f


	//   ....[198]....
        /*045c*/ 	.word	0x0500000f


	//   ....[199]....
        /*0460*/ 	.word	0x0500000f


	//   ....[200]....
        /*0464*/ 	.word	0x0500000f


	//   ....[201]....
        /*0468*/ 	.word	0x0500000f


	//   ....[202]....
        /*046c*/ 	.word	0x0500000f


	//----- nvinfo : EIATTR_COOP_GROUP_INSTR_OFFSETS
	.align		4
.L_121:
        /*0470*/ 	.byte	0x04, 0x28
        /*0472*/ 	.short	(.L_123 - .L_122)


	//   ....[0]....
.L_122:
        /*0474*/ 	.word	0x00000080


	//   ....[1]....
        /*0478*/ 	.word	0x00000090


	//   ....[2]....
        /*047c*/ 	.word	0x000002d0


	//   ....[3]....
        /*0480*/ 	.word	0x00000430


	//   ....[4]....
        /*0484*/ 	.word	0x00000550


	//   ....[5]....
        /*0488*/ 	.word	0x000006b0


	//   ....[6]....
        /*048c*/ 	.word	0x00001620


	//   ....[7]....
        /*0490*/ 	.word	0x00003050


	//   ....[8]....
        /*0494*/ 	.word	0x00003150


	//   ....[9]....
        /*0498*/ 	.word	0x000037b0


	//   ....[10]....
        /*049c*/ 	.word	0x00003830


	//   ....[11]....
        /*04a0*/ 	.word	0x00006230


	//   ....[12]....
        /*04a4*/ 	.word	0x00006240


	//   ....[13]....
        /*04a8*/ 	.word	0x00006270


	//   ....[14]....
        /*04ac*/ 	.word	0x00006280


	//   ....[15]....
        /*04b0*/ 	.word	0x00007d70


	//   ....[16]....
        /*04b4*/ 	.word	0x00007d80


	//   ....[17]....
        /*04b8*/ 	.word	0x00007e00


	//   ....[18]....
        /*04bc*/ 	.word	0x00007e10


	//   ....[19]....
        /*04c0*/ 	.word	0x00008da0


	//   ....[20]....
        /*04c4*/ 	.word	0x00008db0


	//   ....[21]....
        /*04c8*/ 	.word	0x00008dc0


	//   ....[22]....
        /*04cc*/ 	.word	0x00008dd0


	//   ....[23]....
        /*04d0*/ 	.word	0x00008de0


	//   ....[24]....
        /*04d4*/ 	.word	0x00008df0


	//   ....[25]....
        /*04d8*/ 	.word	0x00008e00


	//   ....[26]....
        /*04dc*/ 	.word	0x00008e10


	//   ....[27]....
        /*04e0*/ 	.word	0x00008e40


	//   ....[28]....
        /*04e4*/ 	.word	0x00008e50


	//   ....[29]....
        /*04e8*/ 	.word	0x00008e80


	//   ....[30]....
        /*04ec*/ 	.word	0x00008e90


	//   ....[31]....
        /*04f0*/ 	.word	0x00008ea0


	//   ....[32]....
        /*04f4*/ 	.word	0x00008eb0


	//   ....[33]....
        /*04f8*/ 	.word	0x00008ee0


	//   ....[34]....
        /*04fc*/ 	.word	0x00008f10


	//   ....[35]....
        /*0500*/ 	.word	0x00008f20


	//   ....[36]....
        /*0504*/ 	.word	0x00008f30


	//   ....[37]....
        /*0508*/ 	.word	0x00008f50


	//   ....[38]....
        /*050c*/ 	.word	0x00008f60


	//   ....[39]....
        /*0510*/ 	.word	0x00008f90


	//   ....[40]....
        /*0514*/ 	.word	0x00008fc0


	//   ....[41]....
        /*0518*/ 	.word	0x00008fd0


	//   ....[42]....
        /*051c*/ 	.word	0x00008fe0


	//   ....[43]....
        /*0520*/ 	.word	0x00008ff0


	//   ....[44]....
        /*0524*/ 	.word	0x00009000


	//   ....[45]....
        /*0528*/ 	.word	0x00009010


	//   ....[46]....
        /*052c*/ 	.word	0x00009020


	//   ....[47]....
        /*0530*/ 	.word	0x00009030


	//   ....[48]....
        /*0534*/ 	.word	0x00009080


	//   ....[49]....
        /*0538*/ 	.word	0x000090b0


	//   ....[50]....
        /*053c*/ 	.word	0x000090e0


	//   ....[51]....
        /*0540*/ 	.word	0x00009730


	//   ....[52]....
        /*0544*/ 	.word	0x00009760


	//   ....[53]....
        /*0548*/ 	.word	0x00009790


	//   ....[54]....
        /*054c*/ 	.word	0x000097c0


	//   ....[55]....
        /*0550*/ 	.word	0x00009d60


	//   ....[56]....
        /*0554*/ 	.word	0x00009d90


	//   ....[57]....
        /*0558*/ 	.word	0x00009e50


	//   ....[58]....
        /*055c*/ 	.word	0x00009e70


	//   ....[59]....
        /*0560*/ 	.word	0x00009f30


	//   ....[60]....
        /*0564*/ 	.word	0x00009f50


	//   ....[61]....
        /*0568*/ 	.word	0x0000a020


	//   ....[62]....
        /*056c*/ 	.word	0x0000a040


	//   ....[63]....
        /*0570*/ 	.word	0x0000a910


	//   ....[64]....
        /*0574*/ 	.word	0x0000a940


	//   ....[65]....
        /*0578*/ 	.word	0x0000aa10


	//   ....[66]....
        /*057c*/ 	.word	0x0000aa30


	//   ....[67]....
        /*0580*/ 	.word	0x0000aaf0


	//   ....[68]....
        /*0584*/ 	.word	0x0000ab10


	//   ....[69]....
        /*0588*/ 	.word	0x0000abe0


	//   ....[70]....
        /*058c*/ 	.word	0x0000ac00


	//   ....[71]....
        /*0590*/ 	.word	0x0000ad40


	//   ....[72]....
        /*0594*/ 	.word	0x0000aef0


	//   ....[73]....
        /*0598*/ 	.word	0x0000af20


	//   ....[74]....
        /*059c*/ 	.word	0x0000af50


	//   ....[75]....
        /*05a0*/ 	.word	0x0000af80


	//   ....[76]....
        /*05a4*/ 	.word	0x0000afb0


	//   ....[77]....
        /*05a8*/ 	.word	0x0000aff0


	//   ....[78]....
        /*05ac*/ 	.word	0x0000b140


	//   ....[79]....
        /*05b0*/ 	.word	0x0000b170


	//   ....[80]....
        /*05b4*/ 	.word	0x0000b1a0


	//   ....[81]....
        /*05b8*/ 	.word	0x0000b1d0


	//   ....[82]....
        /*05bc*/ 	.word	0x0000b200


	//   ....[83]....
        /*05c0*/ 	.word	0x0000b240


	//   ....[84]....
        /*05c4*/ 	.word	0x0000b2c0


	//   ....[85]....
        /*05c8*/ 	.word	0x0000b300


	//   ....[86]....
        /*05cc*/ 	.word	0x0000b390


	//   ....[87]....
        /*05d0*/ 	.word	0x0000cf80


	//   ....[88]....
        /*05d4*/ 	.word	0x0000cfb0


	//   ....[89]....
        /*05d8*/ 	.word	0x0000cff0


	//   ....[90]....
        /*05dc*/ 	.word	0x0000d080


	//   ....[91]....
        /*05e0*/ 	.word	0x0000d090


	//   ....[92]....
        /*05e4*/ 	.word	0x0000d100


	//   ....[93]....
        /*05e8*/ 	.word	0x0000d110


	//   ....[94]....
        /*05ec*/ 	.word	0x0000d120


	//   ....[95]....
        /*05f0*/ 	.word	0x0000d190


	//   ....[96]....
        /*05f4*/ 	.word	0x0000d210


	//   ....[97]....
        /*05f8*/ 	.word	0x0000d620


	//   ....[98]....
        /*05fc*/ 	.word	0x0000d660


	//   ....[99]....
        /*0600*/ 	.word	0x0000d680


	//   ....[100]....
        /*0604*/ 	.word	0x0000d690


	//   ....[101]....
        /*0608*/ 	.word	0x0000d740


	//   ....[102]....
        /*060c*/ 	.word	0x0000d760


	//   ....[103]....
        /*0610*/ 	.word	0x0000d7f0


	//   ....[104]....
        /*0614*/ 	.word	0x0000d810


	//   ....[105]....
        /*0618*/ 	.word	0x0000d820


	//   ....[106]....
        /*061c*/ 	.word	0x0000d8b0


	//   ....[107]....
        /*0620*/ 	.word	0x0000e0b0


	//   ....[108]....
        /*0624*/ 	.word	0x0000e0e0


	//   ....[109]....
        /*0628*/ 	.word	0x0000e110


	//   ....[110]....
        /*062c*/ 	.word	0x0000e1a0


	//   ....[111]....
        /*0630*/ 	.word	0x0000e1f0


	//   ....[112]....
        /*0634*/ 	.word	0x0000e240


	//   ....[113]....
        /*0638*/ 	.word	0x0000e260


	//   ....[114]....
        /*063c*/ 	.word	0x0000e2a0


	//   ....[115]....
        /*0640*/ 	.word	0x0000ec90


	//   ....[116]....
        /*0644*/ 	.word	0x0000ecb0


	//   ....[117]....
        /*0648*/ 	.word	0x0000ecd0


	//   ....[118]....
        /*064c*/ 	.word	0x0000ed20


	//   ....[119]....
        /*0650*/ 	.word	0x0000ed30


	//   ....[120]....
        /*0654*/ 	.word	0x0000ed80


	//   ....[121]....
        /*0658*/ 	.word	0x0000ed90


	//   ....[122]....
        /*065c*/ 	.word	0x0000eda0


	//   ....[123]....
        /*0660*/ 	.word	0x0000edf0


	//   ....[124]....
        /*0664*/ 	.word	0x0000ee40


	//   ....[125]....
        /*0668*/ 	.word	0x0000f240


	//   ....[126]....
        /*066c*/ 	.word	0x0000f260


	//   ....[127]....
        /*0670*/ 	.word	0x0000f270


	//   ....[128]....
        /*0674*/ 	.word	0x0000f280


	//   ....[129]....
        /*0678*/ 	.word	0x0000f290


	//   ....[130]....
        /*067c*/ 	.word	0x0000f2f0


	//   ....[131]....
        /*0680*/ 	.word	0x0000f300


	//   ....[132]....
        /*0684*/ 	.word	0x0000f360


	//   ....[133]....
        /*0688*/ 	.word	0x0000f390


	//   ....[134]....
        /*068c*/ 	.word	0x0000f3d0


	//   ....[135]....
        /*0690*/ 	.word	0x00010640


	//   ....[136]....
        /*0694*/ 	.word	0x00010670


	//   ....[137]....
        /*0698*/ 	.word	0x000106a0


	//   ....[138]....
        /*069c*/ 	.word	0x000106b0


	//   ....[139]....
        /*06a0*/ 	.word	0x000106e0


	//   ....[140]....
        /*06a4*/ 	.word	0x000106f0


	//   ....[141]....
        /*06a8*/ 	.word	0x00010720


	//   ....[142]....
        /*06ac*/ 	.word	0x00010760


	//   ....[143]....
        /*06b0*/ 	.word	0x000108a0


	//   ....[144]....
        /*06b4*/ 	.word	0x000108d0


	//   ....[145]....
        /*06b8*/ 	.word	0x00010900


	//   ....[146]....
        /*06bc*/ 	.word	0x00010930


	//   ....[147]....
        /*06c0*/ 	.word	0x00010960


	//   ....[148]....
        /*06c4*/ 	.word	0x000109a0


	//   ....[149]....
        /*06c8*/ 	.word	0x00010a30


	//   ....[150]....
        /*06cc*/ 	.word	0x00010a70


	//   ....[151]....
        /*06d0*/ 	.word	0x00010b00


	//   ....[152]....
        /*06d4*/ 	.word	0x00010f20


	//   ....[153]....
        /*06d8*/ 	.word	0x00011470


	//   ....[154]....
        /*06dc*/ 	.word	0x00011550


	//   ....[155]....
        /*06e0*/ 	.word	0x00011640


	//   ....[156]....
        /*06e4*/ 	.word	0x000116a0


	//   ....[157]....
        /*06e8*/ 	.word	0x00011780


	//   ....[158]....
        /*06ec*/ 	.word	0x000117e0


	//   ....[159]....
        /*06f0*/ 	.word	0x000118c0


	//   ....[160]....
        /*06f4*/ 	.word	0x00011920


	//   ....[161]....
        /*06f8*/ 	.word	0x000119f0


	//   ....[162]....
        /*06fc*/ 	.word	0x00011a90


	//   ....[163]....
        /*0700*/ 	.word	0x00011b70


	//   ....[164]....
        /*0704*/ 	.word	0x00011cc0


	//   ....[165]....
        /*0708*/ 	.word	0x00011d70


	//   ....[166]....
        /*070c*/ 	.word	0x00011ea0


	//   ....[167]....
        /*0710*/ 	.word	0x00011f50


	//   ....[168]....
        /*0714*/ 	.word	0x00012050


	//   ....[169]....
        /*0718*/ 	.word	0x00012110


	//   ....[170]....
        /*071c*/ 	.word	0x00012170


	//   ....[171]....
        /*0720*/ 	.word	0x00012210


	//   ....[172]....
        /*0724*/ 	.word	0x000122d0


	//   ....[173]....
        /*0728*/ 	.word	0x000123a0


	//   ....[174]....
        /*072c*/ 	.word	0x00012440


	//   ....[175]....
        /*0730*/ 	.word	0x000124b0


	//   ....[176]....
        /*0734*/ 	.word	0x00012510


	//   ....[177]....
        /*0738*/ 	.word	0x00012610


	//   ....[178]....
        /*073c*/ 	.word	0x00012690


	//   ....[179]....
        /*0740*/ 	.word	0x00012760


	//   ....[180]....
        /*0744*/ 	.word	0x000127e0


	//   ....[181]....
        /*0748*/ 	.word	0x000128a0


	//   ....[182]....
        /*074c*/ 	.word	0x000129d0


	//   ....[183]....
        /*0750*/ 	.word	0x00012a80


	//   ....[184]....
        /*0754*/ 	.word	0x00012ae0


	//   ....[185]....
        /*0758*/ 	.word	0x00012ba0


	//   ....[186]....
        /*075c*/ 	.word	0x00012c00


	//   ....[187]....
        /*0760*/ 	.word	0x00012cc0


	//   ....[188]....
        /*0764*/ 	.word	0x00012d20


	//   ....[189]....
        /*0768*/ 	.word	0x00012de0


	//   ....[190]....
        /*076c*/ 	.word	0x00012e40


	//   ....[191]....
        /*0770*/ 	.word	0x00012f00


	//   ....[192]....
        /*0774*/ 	.word	0x00012ff0


	//   ....[193]....
        /*0778*/ 	.word	0x00013090


	//   ....[194]....
        /*077c*/ 	.word	0x000130f0


	//   ....[195]....
        /*0780*/ 	.word	0x000131c0


	//   ....[196]....
        /*0784*/ 	.word	0x00013220


	//   ....[197]....
        /*0788*/ 	.word	0x000132f0


	//   ....[198]....
        /*078c*/ 	.word	0x00013350


	//   ....[199]....
        /*0790*/ 	.word	0x00013420


	//   ....[200]....
        /*0794*/ 	.word	0x00013480


	//   ....[201]....
        /*0798*/ 	.word	0x00013550


	//   ....[202]....
        /*079c*/ 	.word	0x000137a0


	//----- nvinfo : EIATTR_REG_RECONFIG
	.align		4
.L_123:
        /*07a0*/ 	.byte	0x01, 0x54
	.zero		2


	//----- nvinfo : EIATTR_SYSCALL_OFFSETS
	.align		4
        /*07a4*/ 	.byte	0x04, 0x46
        /*07a6*/ 	.short	(.L_125 - .L_124)


	//   ....[0]....
.L_124:
        /*07a8*/ 	.word	0x00001800


	//   ....[1]....
        /*07ac*/ 	.word	0x0000c1b0


	//   ....[2]....
        /*07b0*/ 	.word	0x0000c320


	//   ....[3]....
        /*07b4*/ 	.word	0x0000c470


	//   ....[4]....
        /*07b8*/ 	.word	0x0000c5b0


	//   ....[5]....
        /*07bc*/ 	.word	0x0000dcf0


	//----- nvinfo : EIATTR_MBARRIER_INSTR_OFFSETS
	.align		4
.L_125:
        /*07c0*/ 	.byte	0x04, 0x39
        /*07c2*/ 	.short	(.L_127 - .L_126)


	//   ....[0]....
.L_126:
        /*07c4*/ 	.word	0x00000180
        /*07c8*/ 	.word	0x000000ff
        /*07cc*/ 	.word	0x00029800
        /*07d0*/ 	.short	0x0100
        /*07d2*/ 	.byte	0x08
	.zero		1


	//   ....[1]....
        /*07d4*/ 	.word	0x00000190
        /*07d8*/ 	.word	0x000000ff
        /*07dc*/ 	.word	0x00029820
        /*07e0*/ 	.short	0x0100
        /*07e2*/ 	.byte	0x08
	.zero		1


	//   ....[2]....
        /*07e4*/ 	.word	0x00000280
        /*07e8*/ 	.word	0x000000ff
        /*07ec*/ 	.word	0x00029830
        /*07f0*/ 	.short	0x0100
        /*07f2*/ 	.byte	0x08
	.zero		1


	//   ....[3]....
        /*07f4*/ 	.word	0x00000290
        /*07f8*/ 	.word	0x000000ff
        /*07fc*/ 	.word	0x00029840
        /*0800*/ 	.short	0x0100
        /*0802*/ 	.byte	0x08
	.zero		1


	//   ....[4]....
        /*0804*/ 	.word	0x000002a0
        /*0808*/ 	.word	0x000000ff
        /*080c*/ 	.word	0x00029838
        /*0810*/ 	.short	0x0100
        /*0812*/ 	.byte	0x08
	.zero		1


	//   ....[5]....
        /*0814*/ 	.word	0x000002b0
        /*0818*/ 	.word	0x000000ff
        /*081c*/ 	.word	0x00029848
        /*0820*/ 	.short	0x0100
        /*0822*/ 	.byte	0x08
	.zero		1


	//   ....[6]....
        /*0824*/ 	.word	0x000003e0
        /*0828*/ 	.word	0x000000ff
        /*082c*/ 	.word	0x00029850
        /*0830*/ 	.short	0x0100
        /*0832*/ 	.byte	0x08
	.zero		1


	//   ....[7]....
        /*0834*/ 	.word	0x000003f0
        /*0838*/ 	.word	0x000000ff
        /*083c*/ 	.word	0x00029860
        /*0840*/ 	.short	0x0100
        /*0842*/ 	.byte	0x08
	.zero		1


	//   ....[8]....
        /*0844*/ 	.word	0x00000400
        /*0848*/ 	.word	0x000000ff
        /*084c*/ 	.word	0x00029858
        /*0850*/ 	.short	0x0100
        /*0852*/ 	.byte	0x08
	.zero		1


	//   ....[9]....
        /*0854*/ 	.word	0x00000410
        /*0858*/ 	.word	0x000000ff
        /*085c*/ 	.word	0x00029868
        /*0860*/ 	.short	0x0100
        /*0862*/ 	.byte	0x08
	.zero		1


	//   ....[10]....
        /*0864*/ 	.word	0x00000500
        /*0868*/ 	.word	0x000000ff
        /*086c*/ 	.word	0x00029870
        /*0870*/ 	.short	0x0100
        /*0872*/ 	.byte	0x06
	.zero		1


	//   ....[11]....
        /*0874*/ 	.word	0x00000510
        /*0878*/ 	.word	0x000000ff
        /*087c*/ 	.word	0x00029880
        /*0880*/ 	.short	0x0100
        /*0882*/ 	.byte	0x06
	.zero		1


	//   ....[12]....
        /*0884*/ 	.word	0x00000520
        /*0888*/ 	.word	0x000000ff
        /*088c*/ 	.word	0x00029878
        /*0890*/ 	.short	0x0100
        /*0892*/ 	.byte	0x06
	.zero		1


	//   ....[13]....
        /*0894*/ 	.word	0x00000530
        /*0898*/ 	.word	0x000000ff
        /*089c*/ 	.word	0x00029888
        /*08a0*/ 	.short	0x0100
        /*08a2*/ 	.byte	0x06
	.zero		1


	//   ....[14]....
        /*08a4*/ 	.word	0x00000660
        /*08a8*/ 	.word	0x000000ff
        /*08ac*/ 	.word	0x00029890
        /*08b0*/ 	.short	0x0100
        /*08b2*/ 	.byte	0x08
	.zero		1


	//   ....[15]....
        /*08b4*/ 	.word	0x00000670
        /*08b8*/ 	.word	0x000000ff
        /*08bc*/ 	.word	0x000298a0
        /*08c0*/ 	.short	0x0100
        /*08c2*/ 	.byte	0x08
	.zero		1


	//   ....[16]....
        /*08c4*/ 	.word	0x00000680
        /*08c8*/ 	.word	0x000000ff
        /*08cc*/ 	.word	0x00029898
        /*08d0*/ 	.short	0x0100
        /*08d2*/ 	.byte	0x08
	.zero		1


	//   ....[17]....
        /*08d4*/ 	.word	0x00000690
        /*08d8*/ 	.word	0x000000ff
        /*08dc*/ 	.word	0x000298a8
        /*08e0*/ 	.short	0x0100
        /*08e2*/ 	.byte	0x08
	.zero		1


	//   ....[18]....
        /*08e4*/ 	.word	0x000007e0
        /*08e8*/ 	.word	0x000000ff
        /*08ec*/ 	.word	0x000298b0
        /*08f0*/ 	.short	0x0100
        /*08f2*/ 	.byte	0x08
	.zero		1


	//   ....[19]....
        /*08f4*/ 	.word	0x000007f0
        /*08f8*/ 	.word	0x000000ff
        /*08fc*/ 	.word	0x000298c0
        /*0900*/ 	.short	0x0100
        /*0902*/ 	.byte	0x08
	.zero		1


	//   ....[20]....
        /*0904*/ 	.word	0x00000800
        /*0908*/ 	.word	0x000000ff
        /*090c*/ 	.word	0x000298b8
        /*0910*/ 	.short	0x0100
        /*0912*/ 	.byte	0x08
	.zero		1


	//   ....[21]....
        /*0914*/ 	.word	0x00000810
        /*0918*/ 	.word	0x000000ff
        /*091c*/ 	.word	0x000298c8
        /*0920*/ 	.short	0x0100
        /*0922*/ 	.byte	0x08
	.zero		1


	//   ....[22]....
        /*0924*/ 	.word	0x00001880
        /*0928*/ 	.word	0x000000ff
        /*092c*/ 	.word	0x00029800
        /*0930*/ 	.short	0x010a
        /*0932*/ 	.byte	0x30
	.zero		1


	//   ....[23]....
        /*0934*/ 	.word	0x00001900
        /*0938*/ 	.word	0x00000004
        /*093c*/ 	.word	0x00029830
        /*0940*/ 	.short	0x010a
        /*0942*/ 	.byte	0x3f
	.zero		1


	//   ....[24]....
        /*0944*/ 	.word	0x00001950
        /*0948*/ 	.word	0x00000004
        /*094c*/ 	.word	0x00029830
        /*0950*/ 	.short	0x010a
        /*0952*/ 	.byte	0x3f
	.zero		1


	//   ....[25]....
        /*0954*/ 	.word	0x00002750
        /*0958*/ 	.word	0x000000ff
        /*095c*/ 	.word	0x00000000
        /*0960*/ 	.short	0x0101
        /*0962*/ 	.byte	0x06
	.zero		1


	//   ....[26]....
        /*0964*/ 	.word	0x00004da0
        /*0968*/ 	.word	0x000000ff
        /*096c*/ 	.word	0x00029830
        /*0970*/ 	.short	0x010a
        /*0972*/ 	.byte	0x06
	.zero		1


	//   ....[27]....
        /*0974*/ 	.word	0x00004de0
        /*0978*/ 	.word	0x000000ff
        /*097c*/ 	.word	0x00029830
        /*0980*/ 	.short	0x010a
        /*0982*/ 	.byte	0x06
	.zero		1


	//   ....[28]....
        /*0984*/ 	.word	0x00005a30
        /*0988*/ 	.word	0x000000ff
        /*098c*/ 	.word	0x00029850
        /*0990*/ 	.short	0x010a
        /*0992*/ 	.byte	0x06
	.zero		1


	//   ....[29]....
        /*0994*/ 	.word	0x00005a70
        /*0998*/ 	.word	0x000000ff
        /*099c*/ 	.word	0x00029850
        /*09a0*/ 	.short	0x010a
        /*09a2*/ 	.byte	0x06
	.zero		1


	//   ....[30]....
        /*09a4*/ 	.word	0x00005dd0
        /*09a8*/ 	.word	0x000000ff
        /*09ac*/ 	.word	0x00000000
        /*09b0*/ 	.short	0x0101
        /*09b2*/ 	.byte	0x06
	.zero		1


	//   ....[31]....
        /*09b4*/ 	.word	0x00007380
        /*09b8*/ 	.word	0x000000ff
        /*09bc*/ 	.word	0x00000000
        /*09c0*/ 	.short	0x0101
        /*09c2*/ 	.byte	0x06
	.zero		1


	//   ....[32]....
        /*09c4*/ 	.word	0x00007a30
        /*09c8*/ 	.word	0x000000ff
        /*09cc*/ 	.word	0x00029850
        /*09d0*/ 	.short	0x010a
        /*09d2*/ 	.byte	0x09
	.zero		1


	//   ....[33]....
        /*09d4*/ 	.word	0x00007a70
        /*09d8*/ 	.word	0x000000ff
        /*09dc*/ 	.word	0x00029850
        /*09e0*/ 	.short	0x010a
        /*09e2*/ 	.byte	0x09
	.zero		1


	//   ....[34]....
        /*09e4*/ 	.word	0x000081e0
        /*09e8*/ 	.word	0x000000ff
        /*09ec*/ 	.word	0x00000000
        /*09f0*/ 	.short	0x0101
        /*09f2*/ 	.byte	0x04
	.zero		1


	//   ....[35]....
        /*09f4*/ 	.word	0x00009d80
        /*09f8*/ 	.word	0x00000000
        /*09fc*/ 	.word	0x00000000
        /*0a00*/ 	.short	0x0101
        /*0a02*/ 	.byte	0x3f
	.zero		1


	//   ....[36]....
        /*0a04*/ 	.word	0x0000cc90
        /*0a08*/ 	.word	0x00000000
        /*0a0c*/ 	.word	0x00029880
        /*0a10*/ 	.short	0x010a
        /*0a12*/ 	.byte	0x3f
	.zero		1


	//   ....[37]....
        /*0a14*/ 	.word	0x0000d2e0
        /*0a18*/ 	.word	0x00000000
        /*0a1c*/ 	.word	0x00029870
        /*0a20*/ 	.short	0x0107
        /*0a22*/ 	.byte	0x3f
	.zero		1


	//   ....[38]....
        /*0a24*/ 	.word	0x0000d3a0
        /*0a28*/ 	.word	0x00000000
        /*0a2c*/ 	.word	0x00029870
        /*0a30*/ 	.short	0x0101
        /*0a32*/ 	.byte	0x3f
	.zero		1


	//   ....[39]....
        /*0a34*/ 	.word	0x0000d3d0
        /*0a38*/ 	.word	0x00000000
        /*0a3c*/ 	.word	0x00029840
        /*0a40*/ 	.short	0x010a
        /*0a42*/ 	.byte	0x3f
	.zero		1


	//   ....[40]....
        /*0a44*/ 	.word	0x0000da10
        /*0a48*/ 	.word	0x00000000
        /*0a4c*/ 	.word	0x00029830
        /*0a50*/ 	.short	0x0107
        /*0a52*/ 	.byte	0x3f
	.zero		1


	//   ....[41]....
        /*0a54*/ 	.word	0x0000dae0
        /*0a58*/ 	.word	0x00000000
        /*0a5c*/ 	.word	0x00029830
        /*0a60*/ 	.short	0x0101
        /*0a62*/ 	.byte	0x3f
	.zero		1


	//   ....[42]....
        /*0a64*/ 	.word	0x0000e3b0
        /*0a68*/ 	.word	0x00000016
        /*0a6c*/ 	.word	0x00029800
        /*0a70*/ 	.short	0x0107
        /*0a72*/ 	.byte	0x3f
	.zero		1


	//   ....[43]....
        /*0a74*/ 	.word	0x0000e4b0
        /*0a78*/ 	.word	0x00000016
        /*0a7c*/ 	.word	0x00029800
        /*0a80*/ 	.short	0x0101
        /*0a82*/ 	.byte	0x3f
	.zero		1


	//   ....[44]....
        /*0a84*/ 	.word	0x0000e4d0
        /*0a88*/ 	.word	0x00000016
        /*0a8c*/ 	.word	0x00029820
        /*0a90*/ 	.short	0x010a
        /*0a92*/ 	.byte	0x3f
	.zero		1


	//   ....[45]....
        /*0a94*/ 	.word	0x0000e9f0
        /*0a98*/ 	.word	0x00000000
        /*0a9c*/ 	.word	0x00029880
        /*0aa0*/ 	.short	0x010a
        /*0aa2*/ 	.byte	0x3f
	.zero		1


	//   ....[46]....
        /*0aa4*/ 	.word	0x0000eed0
        /*0aa8*/ 	.word	0x00000000
        /*0aac*/ 	.word	0x00029870
        /*0ab0*/ 	.short	0x0107
        /*0ab2*/ 	.byte	0x3f
	.zero		1


	//   ....[47]....
        /*0ab4*/ 	.word	0x0000ef90
        /*0ab8*/ 	.word	0x00000000
        /*0abc*/ 	.word	0x00029870
        /*0ac0*/ 	.short	0x0101
        /*0ac2*/ 	.byte	0x3f
	.zero		1


	//   ....[48]....
        /*0ac4*/ 	.word	0x0000efc0
        /*0ac8*/ 	.word	0x00000000
        /*0acc*/ 	.word	0x00029840
        /*0ad0*/ 	.short	0x010a
        /*0ad2*/ 	.byte	0x3f
	.zero		1


	//   ....[49]....
        /*0ad4*/ 	.word	0x0000f4c0
        /*0ad8*/ 	.word	0x00000000
        /*0adc*/ 	.word	0x00029830
        /*0ae0*/ 	.short	0x0107
        /*0ae2*/ 	.byte	0x3f
	.zero		1


	//   ....[50]....
        /*0ae4*/ 	.word	0x0000f580
        /*0ae8*/ 	.word	0x00000000
        /*0aec*/ 	.word	0x00029830
        /*0af0*/ 	.short	0x0101
        /*0af2*/ 	.byte	0x3f
	.zero		1


	//   ....[51]....
        /*0af4*/ 	.word	0x0000f610
        /*0af8*/ 	.word	0x00000003
        /*0afc*/ 	.word	0x00029870
        /*0b00*/ 	.short	0x010a
        /*0b02*/ 	.byte	0x3f
	.zero		1


	//   ....[52]....
        /*0b04*/ 	.word	0x0000f6a0
        /*0b08*/ 	.word	0x00000003
        /*0b0c*/ 	.word	0x00029860
        /*0b10*/ 	.short	0x010a
        /*0b12*/ 	.byte	0x3f
	.zero		1


	//   ....[53]....
        /*0b14*/ 	.word	0x0000fbb0
        /*0b18*/ 	.word	0x00000003
        /*0b1c*/ 	.word	0x00029850
        /*0b20*/ 	.short	0x0101
        /*0b22*/ 	.byte	0x3f
	.zero		1


	//   ....[54]....
        /*0b24*/ 	.word	0x0000fc40
        /*0b28*/ 	.word	0x00000003
        /*0b2c*/ 	.word	0x00000000
        /*0b30*/ 	.short	0x0101
        /*0b32*/ 	.byte	0x3f
	.zero		1


	//   ....[55]....
        /*0b34*/ 	.word	0x0000fe00
        /*0b38*/ 	.word	0x00000011
        /*0b3c*/ 	.word	0x00029870
        /*0b40*/ 	.short	0x010a
        /*0b42*/ 	.byte	0x3f
	.zero		1


	//   ....[56]....
        /*0b44*/ 	.word	0x0000fe80
        /*0b48*/ 	.word	0x00000011
        /*0b4c*/ 	.word	0x00029860
        /*0b50*/ 	.short	0x010a
        /*0b52*/ 	.byte	0x3f
	.zero		1


	//   ....[57]....
        /*0b54*/ 	.word	0x000103a0
        /*0b58*/ 	.word	0x00000011
        /*0b5c*/ 	.word	0x00029850
        /*0b60*/ 	.short	0x0101
        /*0b62*/ 	.byte	0x3f
	.zero		1


	//   ....[58]....
        /*0b64*/ 	.word	0x00010450
        /*0b68*/ 	.word	0x00000011
        /*0b6c*/ 	.word	0x00000000
        /*0b70*/ 	.short	0x0101
        /*0b72*/ 	.byte	0x3f
	.zero		1


	//   ....[59]....
        /*0b74*/ 	.word	0x00010ea0
        /*0b78*/ 	.word	0x00000005
        /*0b7c*/ 	.word	0x00029820
        /*0b80*/ 	.short	0x010a
        /*0b82*/ 	.byte	0x3f
	.zero		1


	//   ....[60]....
        /*0b84*/ 	.word	0x00011020
        /*0b88*/ 	.word	0x00000003
        /*0b8c*/ 	.word	0x00029840
        /*0b90*/ 	.short	0x010a
        /*0b92*/ 	.byte	0x3f
	.zero		1


	//   ....[61]....
        /*0b94*/ 	.word	0x000110c0
        /*0b98*/ 	.word	0x00000005
        /*0b9c*/ 	.word	0x00029840
        /*0ba0*/ 	.short	0x010a
        /*0ba2*/ 	.byte	0x3f
	.zero		1


	//   ....[62]....
        /*0ba4*/ 	.word	0x00011100
        /*0ba8*/ 	.word	0x00000003
        /*0bac*/ 	.word	0x00029860
        /*0bb0*/ 	.short	0x010a
        /*0bb2*/ 	.byte	0x3f
	.zero		1


	//   ....[63]....
        /*0bb4*/ 	.word	0x00011140
        /*0bb8*/ 	.word	0x00000005
        /*0bbc*/ 	.word	0x00029860
        /*0bc0*/ 	.short	0x010a
        /*0bc2*/ 	.byte	0x3f
	.zero		1


	//   ....[64]....
        /*0bc4*/ 	.word	0x00011180
        /*0bc8*/ 	.word	0x00000003
        /*0bcc*/ 	.word	0x00029880
        /*0bd0*/ 	.short	0x010a
        /*0bd2*/ 	.byte	0x3f
	.zero		1


	//   ....[65]....
        /*0bd4*/ 	.word	0x000111c0
        /*0bd8*/ 	.word	0x00000005
        /*0bdc*/ 	.word	0x00029880
        /*0be0*/ 	.short	0x010a
        /*0be2*/ 	.byte	0x3f
	.zero		1


	//   ....[66]....
        /*0be4*/ 	.word	0x00011230
        /*0be8*/ 	.word	0x00000003
        /*0bec*/ 	.word	0x00029800
        /*0bf0*/ 	.short	0x010a
        /*0bf2*/ 	.byte	0x3f
	.zero		1


	//   ....[67]....
        /*0bf4*/ 	.word	0x00011280
        /*0bf8*/ 	.word	0x00000004
        /*0bfc*/ 	.word	0x00029830
        /*0c00*/ 	.short	0x010a
        /*0c02*/ 	.byte	0x3f
	.zero		1


	//   ....[68]....
        /*0c04*/ 	.word	0x000112e0
        /*0c08*/ 	.word	0x00000003
        /*0c0c*/ 	.word	0x00029830
        /*0c10*/ 	.short	0x010a
        /*0c12*/ 	.byte	0x3f
	.zero		1


	//   ....[69]....
        /*0c14*/ 	.word	0x00011340
        /*0c18*/ 	.word	0x00000003
        /*0c1c*/ 	.word	0x00029850
        /*0c20*/ 	.short	0x010a
        /*0c22*/ 	.byte	0x3f
	.zero		1


	//   ....[70]....
        /*0c24*/ 	.word	0x000113a0
        /*0c28*/ 	.word	0x00000007
        /*0c2c*/ 	.word	0x00029850
        /*0c30*/ 	.short	0x010a
        /*0c32*/ 	.byte	0x3f
	.zero		1


	//   ....[71]....
        /*0c34*/ 	.word	0x000114a0
        /*0c38*/ 	.word	0x00000000
        /*0c3c*/ 	.word	0x00029880
        /*0c40*/ 	.short	0x010a
        /*0c42*/ 	.byte	0x3f
	.zero		1


	//   ....[72]....
        /*0c44*/ 	.word	0x00011c10
        /*0c48*/ 	.word	0x00000000
        /*0c4c*/ 	.word	0x00029840
        /*0c50*/ 	.short	0x010a
        /*0c52*/ 	.byte	0x3f
	.zero		1


	//   ....[73]....
        /*0c54*/ 	.word	0x000128d0
        /*0c58*/ 	.word	0x00000016
        /*0c5c*/ 	.word	0x00029820
        /*0c60*/ 	.short	0x010a
        /*0c62*/ 	.byte	0x3f
	.zero		1


	//   ....[74]....
        /*0c64*/ 	.word	0x00012920
        /*0c68*/ 	.word	0x00000000
        /*0c6c*/ 	.word	0x00029880
        /*0c70*/ 	.short	0x010a
        /*0c72*/ 	.byte	0x3f
	.zero		1


	//   ....[75]....
        /*0c74*/ 	.word	0x00012f40
        /*0c78*/ 	.word	0x00000000
        /*0c7c*/ 	.word	0x00029840
        /*0c80*/ 	.short	0x010a
        /*0c82*/ 	.byte	0x3f
	.zero		1


	//   ....[76]....
        /*0c84*/ 	.word	0x00013580
        /*0c88*/ 	.word	0x00000003
        /*0c8c*/ 	.word	0x00029870
        /*0c90*/ 	.short	0x010a
        /*0c92*/ 	.byte	0x3f
	.zero		1


	//   ....[77]....
        /*0c94*/ 	.word	0x000135d0
        /*0c98*/ 	.word	0x00000003
        /*0c9c*/ 	.word	0x00029860
        /*0ca0*/ 	.short	0x010a
        /*0ca2*/ 	.byte	0x3f
	.zero		1


	//   ....[78]....
        /*0ca4*/ 	.word	0x00013620
        /*0ca8*/ 	.word	0x00000011
        /*0cac*/ 	.word	0x00029870
        /*0cb0*/ 	.short	0x010a
        /*0cb2*/ 	.byte	0x3f
	.zero		1


	//   ....[79]....
        /*0cb4*/ 	.word	0x00013670
        /*0cb8*/ 	.word	0x00000011
        /*0cbc*/ 	.word	0x00029860
        /*0cc0*/ 	.short	0x010a
        /*0cc2*/ 	.byte	0x3f
	.zero		1


	//   ....[80]....
        /*0cc4*/ 	.word	0x000136c0
        /*0cc8*/ 	.word	0x00000005
        /*0ccc*/ 	.word	0x00029820
        /*0cd0*/ 	.short	0x010a
        /*0cd2*/ 	.byte	0x3f
	.zero		1


	//   ....[81]....
        /*0cd4*/ 	.word	0x00013860
        /*0cd8*/ 	.word	0x00000003
        /*0cdc*/ 	.word	0x00029840
        /*0ce0*/ 	.short	0x010a
        /*0ce2*/ 	.byte	0x3f
	.zero		1


	//   ....[82]....
        /*0ce4*/ 	.word	0x000138b0
        /*0ce8*/ 	.word	0x00000005
        /*0cec*/ 	.word	0x00029840
        /*0cf0*/ 	.short	0x010a
        /*0cf2*/ 	.byte	0x3f
	.zero		1


	//   ....[83]....
        /*0cf4*/ 	.word	0x00013900
        /*0cf8*/ 	.word	0x00000003
        /*0cfc*/ 	.word	0x00029860
        /*0d00*/ 	.short	0x010a
        /*0d02*/ 	.byte	0x3f
	.zero		1


	//   ....[84]....
        /*0d04*/ 	.word	0x00013950
        /*0d08*/ 	.word	0x00000005
        /*0d0c*/ 	.word	0x00029860
        /*0d10*/ 	.short	0x010a
        /*0d12*/ 	.byte	0x3f
	.zero		1


	//   ....[85]....
        /*0d14*/ 	.word	0x000139a0
        /*0d18*/ 	.word	0x00000003
        /*0d1c*/ 	.word	0x00029880
        /*0d20*/ 	.short	0x010a
        /*0d22*/ 	.byte	0x3f
	.zero		1


	//----- nvinfo : EIATTR_NUM_MBARRIERS
	.align		4
.L_127:
        /*0d24*/ 	.byte	0x03, 0x38
        /*0d26*/ 	.short	0x0016


	//----- nvinfo : EIATTR_EXIT_INSTR_OFFSETS
	.align		4
        /*0d28*/ 	.byte	0x04, 0x1c
        /*0d2a*/ 	.short	(.L_129 - .L_128)


	//   ....[0]....
.L_128:
        /*0d2c*/ 	.word	0x000009c0


	//   ....[1]....
        /*0d30*/ 	.word	0x0000acf0


	//   ....[2]....
        /*0d34*/ 	.word	0x00011210


	//----- nvinfo : EIATTR_MAX_THREADS
	.align		4
.L_129:
        /*0d38*/ 	.byte	0x04, 0x05
        /*0d3a*/ 	.short	(.L_131 - .L_130)
.L_130:
        /*0d3c*/ 	.word	0x00000180
        /*0d40*/ 	.word	0x00000001
        /*0d44*/ 	.word	0x00000001


	//----- nvinfo : EIATTR_CRS_STACK_SIZE
	.align		4
.L_131:
        /*0d48*/ 	.byte	0x04, 0x1e
        /*0d4a*/ 	.short	(.L_133 - .L_132)
.L_132:
        /*0d4c*/ 	.word	0x00000000


	//----- nvinfo : EIATTR_CBANK_PARAM_SIZE
	.align		4
.L_133:
        /*0d50*/ 	.byte	0x03, 0x19
        /*0d52*/ 	.short	0x0af0


	//----- nvinfo : EIATTR_PARAM_CBANK
	.align		4
        /*0d54*/ 	.byte	0x04, 0x0a
        /*0d56*/ 	.short	(.L_135 - .L_134)
	.align		4
.L_134:
        /*0d58*/ 	.word	index@(.nv.constant0._ZN7cutlass13device_kernelIN5flash11enable_sm90INS1_16FlashAttnFwdSm90INS1_25CollectiveMainloopFwdSm90ILi2EN4cute5tupleIJNS5_1CILi1EEES8_S8_EEENS6_IJNS7_ILi128EEENS7_ILi160EEENS7_ILi192EEEEEELi128ENS_12float_e4m3_tEfNS_4arch4Sm90ELb0ELb0ELb0ELb1ELb1ELb0ELb0ELb1ELb1ELb1ELb0ELb0EEENS1_21CollectiveEpilogueFwdINS6_IJSA_SA_SB_EEES9_NS_10bfloat16_tESG_Li256ELb1ELb1ELb0ELb1EEENS1_36VarlenDynamicPersistentTileSchedulerILi128ELi160ELi256ELi128ELb0ELb1ELb1ELb0ELb1ELb1EEEEEEEEEvNT_6ParamsE)
        /*0d5c*/ 	.short	0x0210
        /*0d5e*/ 	.short	0x0af0


	//----- nvinfo : EIATTR_SW_WAR
	.align		4
.L_135:
        /*0d60*/ 	.byte	0x04, 0x36
        /*0d62*/ 	.short	(.L_137 - .L_136)
.L_136:
        /*0d64*/ 	.word	0x00000008
.L_137:


//--------------------- .nv.info._ZN7cutlass13device_kernelIN5flash11enable_sm90INS1_16FlashAttnFwdSm90INS1_25CollectiveMainloopFwdSm90ILi2EN4cute5tupleIJNS5_1CILi1EEES8_S8_EEENS6_IJNS7_ILi128EEENS7_ILi160EEENS7_ILi192EEEEEELi128ENS_12float_e4m3_tEfNS_4arch4Sm90ELb0ELb0ELb0ELb1ELb1ELb1ELb0ELb1ELb1ELb1ELb0ELb0EEENS1_21CollectiveEpilogueFwdINS6_IJSA_SA_SB_EEES9_NS_10bfloat16_tESG_Li256ELb1ELb1ELb0ELb1EEENS1_36VarlenDynamicPersistentTileSchedulerILi128ELi160ELi256ELi128ELb0ELb1ELb1ELb0ELb1ELb1EEEEEEEEEvNT_6ParamsE --------------------------
	.section	.nv.info._ZN7cutlass13device_kernelIN5flash11enable_sm90INS1_16FlashAttnFwdSm90INS1_25CollectiveMainloopFwdSm90ILi2EN4cute5tupleIJNS5_1CILi1EEES8_S8_EEENS6_IJNS7_ILi128EEENS7_ILi160EEENS7_ILi192EEEEEELi128ENS_12float_e4m3_tEfNS_4arch4Sm90ELb0ELb0ELb0ELb1ELb1ELb1ELb0ELb1ELb1ELb1ELb0ELb0EEENS1_21CollectiveEpilogueFwdINS6_IJSA_SA_SB_EEES9_NS_10bfloat16_tESG_Li256ELb1ELb1ELb0ELb1EEENS1_36VarlenDynamicPersistentTileSchedulerILi128ELi160ELi256ELi128ELb0ELb1ELb1ELb0ELb1ELb1EEEEEEEEEvNT_6ParamsE,"",@"SHT_CUDA_INFO"
	.sectionflags	@""
	.align	4


	//----- nvinfo : EIATTR_CUDA_API_VERSION
	.align		4
        /*0000*/ 	.byte	0x04, 0x37
        /*0002*/ 	.short	(.L_139 - .L_138)
.L_138:
        /*0004*/ 	.word	0x00000082


	//----- nvinfo : EIATTR_KPARAM_INFO
	.align		4
.L_139:
        /*0008*/ 	.byte	0x04, 0x17
        /*000a*/ 	.short	(.L_141 - .L_140)
.L_140:
        /*000c*/ 	.word	0x00000000
        /*0010*/ 	.short	0x0000
        /*0012*/ 	.short	0x0070
        /*0014*/ 	.byte	0x00, 0xf0, 0x01, 0x2a


	//----- nvinfo : EIATTR_SPARSE_MMA_MASK
	.align		4
.L_141:
        /*0018*/ 	.byte	0x03, 0x50
        /*001a*/ 	.short	0x0000


	//----- nvinfo : EIATTR_MAXREG_COUNT
	.align		4
        /*001c*/ 	.byte	0x03, 0x1b
        /*001e*/ 	.short	0x00a8


	//----- nvinfo : EIATTR_NUM_BARRIERS
	.align		4
        /*0020*/ 	.byte	0x02, 0x4c
        /*0022*/ 	.byte	0x10
	.zero		1


	//----- nvinfo : EIATTR_EXTERNS
	.align		4
        /*0024*/ 	.byte	0x04, 0x0f
        /*0026*/ 	.short	(.L_143 - .L_142)


	//   ....[0]....
	.align		4
.L_142:
        /*0028*/ 	.word	index@(__assertfail)


	//----- nvinfo : EIATTR_ANNOTATIONS
	.align		4
.L_143:
        /*002c*/ 	.byte	0x04, 0x55
        /*002e*/ 	.short	(.L_145 - .L_144)


	//   ....[0]....
.L_144:
        /* <DEDUP_REMOVED lines=52> */


	//----- nvinfo : EIATTR_MERCURY_ISA_VERSION
	.align		4
.L_145:
        /*0358*/ 	.byte	0x03, 0x5f
        /*035a*/ 	.short	0x0101


	//----- nvinfo : EIATTR_UNUSED_LOAD_BYTE_OFFSET
	.align		4
        /*035c*/ 	.byte	0x04, 0x44
        /*035e*/ 	.short	(.L_147 - .L_146)


	//   ....[0]....
.L_146:
        /*0360*/ 	.word	0x00000a90
        /*0364*/ 	.word	0x0000fff0


	//   ....[1]....
        /*0368*/ 	.word	0x0001ead0
        /*036c*/ 	.word	0x0000fff0


	//----- nvinfo : EIATTR_INT_WARP_WIDE_INSTR_OFFSETS
	.align		4
.L_147:
        /*0370*/ 	.byte	0x04, 0x31
        /*0372*/ 	.short	(.L_149 - .L_148)


	//   ....[0]....
.L_148:
        /*0374*/ 	.word	0x00000130


	//   ....[1]....
        /*0378*/ 	.word	0x00000170


	//   ....[2]....
        /*037c*/ 	.word	0x000001e0


	//   ....[3]....
        /*0380*/ 	.word	0x00023640


	//   ....[4]....
        /*0384*/ 	.word	0x000236d0


	//   ....[5]....
        /*0388*/ 	.word	0x00027650


	//   ....[6]....
        /*038c*/ 	.word	0x000276e0


	//----- nvinfo : EIATTR_COOP_GROUP_MASK_REGIDS
	.align		4
.L_149:
        /*0390*/ 	.byte	0x04, 0x29
        /*0392*/ 	.short	(.L_151 - .L_150)


	//   ....[0]....
.L_150:
        /*0394*/ 	.word	0xffffffff


	//   ....[1]....
        /*0398*/ 	.word	0xffffffff


	//   ....[2]....
        /*039c*/ 	.word	0xffffffff


	//   ....[3]....
        /*03a0*/ 	.word	0xffffffff


	//   ....[4]....
        /*03a4*/ 	.word	0xffffffff


	//   ....[5]....
        /*03a8*/ 	.word	0xffffffff


	//   ....[6]....
        /*03ac*/ 	.word	0xffffffff


	//   ....[7]....
        /*03b0*/ 	.word	0xffffffff


	//   ....[8]....
        /*03b4*/ 	.word	0xffffffff


	//   ....[9]....
        /*03b8*/ 	.word	0xffffffff


	//   ....[10]....
        /*03bc*/ 	.word	0xffffffff


	//   ....[11]....
        /*03c0*/ 	.word	0xffffffff


	//   ....[12]....
        /*03c4*/ 	.word	0xffffffff


	//   ....[13]....
        /*03c8*/ 	.word	0xffffffff


	//   ....[14]....
        /*03cc*/ 	.word	0xffffffff


	//   ....[15]....
        /*03d0*/ 	.word	0xffffffff


	//   ....[16]....
        /*03d4*/ 	.word	0xffffffff


	//   ....[17]....
        /*03d8*/ 	.word	0xffffffff


	//   ....[18]....
        /*03dc*/ 	.word	0xffffffff


	//   ....[19]....
        /*03e0*/ 	.word	0xffffffff


	//   ....[20]....
        /*03e4*/ 	.word	0xffffffff


	//   ....[21]....
        /*03e8*/ 	.word	0xffffffff


	//   ....[22]....
        /*03ec*/ 	.word	0xffffffff


	//   ....[23]....
        /*03f0*/ 	.word	0xffffffff


	//   ....[24]....
        /*03f4*/ 	.word	0xffffffff


	//   ....[25]....
        /*03f8*/ 	.word	0xffffffff


	//   ....[26]....
        /*03fc*/ 	.word	0xffffffff


	//   ....[27]....
        /*0400*/ 	.word	0xffffffff


	//   ....[28]....
        /*0404*/ 	.word	0xffffffff


	//   ....[29]....
        /*0408*/ 	.word	0xffffffff


	//   ....[30]....
        /*040c*/ 	.word	0xffffffff


	//   ....[31]....
        /*0410*/ 	.word	0xffffffff


	//   ....[32]....
        /*0414*/ 	.word	0xffffffff


	//   ....[33]....
        /*0418*/ 	.word	0xffffffff


	//   ....[34]....
        /*041c*/ 	.word	0xffffffff


	//   ....[35]....
        /*0420*/ 	.word	0xffffffff


	//   ....[36]....
        /*0424*/ 	.word	0xffffffff


	//   ....[37]....
        /*0428*/ 	.word	0xffffffff


	//   ....[38]....
        /*042c*/ 	.word	0xffffffff


	//   ....[39]....
        /*0430*/ 	.word	0xffffffff


	//   ....[40]....
        /*0434*/ 	.word	0xffffffff


	//   ....[41]....
        /*0438*/ 	.word	0xffffffff


	//   ....[42]....
        /*043c*/ 	.word	0xffffffff


	//   ....[43]....
        /*0440*/ 	.word	0xffffffff


	//   ....[44]....
        /*0444*/ 	.word	0xffffffff


	//   ....[45]....
        /*0448*/ 	.word	0xffffffff


	//   ....[46]....
        /*044c*/ 	.word	0xffffffff


	//   ....[47]....
        /*0450*/ 	.word	0xffffffff


	//   ....[48]....
        /*0454*/ 	.word	0xffffffff


	//   ....[49]....
        /*0458*/ 	.word	0xffffffff


	//   ....[50]....
        /*045c*/ 	.word	0xffffffff


	//   ....[51]....
        /*0460*/ 	.word	0xffffffff


	//   ....[52]....
        /*0464*/ 	.word	0xffffffff


	//   ....[53]....
        /*0468*/ 	.word	0xffffffff


	//   ....[54]....
        /*046c*/ 	.word	0xffffffff


	//   ....[55]....
        /*0470*/ 	.word	0xffffffff


	//   ....[56]....
        /*0474*/ 	.word	0xffffffff


	//   ....[57]....
        /*0478*/ 	.word	0xffffffff


	//   ....[58]....
        /*047c*/ 	.word	0xffffffff


	//   ....[59]....
        /*0480*/ 	.word	0xffffffff


	//   ....[60]....
        /*0484*/ 	.word	0xffffffff


	//   ....[61]....
        /*0488*/ 	.word	0xffffffff


	//   ....[62]....
        /*048c*/ 	.word	0xffffffff


	//   ....[63]....
        /*0490*/ 	.word	0xffffffff


	//   ....[64]....
        /*0494*/ 	.word	0xffffffff


	//   ....[65]....
        /*0498*/ 	.word	0xffffffff


	//   ....[66]....
        /*049c*/ 	.word	0xffffffff


	//   ....[67]....
        /*04a0*/ 	.word	0xffffffff


	//   ....[68]....
        /*04a4*/ 	.word	0xffffffff


	//   ....[69]....
        /*04a8*/ 	.word	0xffffffff


	//   ....[70]....
        /*04ac*/ 	.word	0xffffffff


	//   ....[71]....
        /*04b0*/ 	.word	0xffffffff


	//   ....[72]....
        /*04b4*/ 	.word	0xffffffff


	//   ....[73]....
        /*04b8*/ 	.word	0xffffffff


	//   ....[74]....
        /*04bc*/ 	.word	0xffffffff


	//   ....[75]....
        /*04c0*/ 	.word	0xffffffff


	//   ....[76]....
        /*04c4*/ 	.word	0xffffffff


	//   ....[77]....
        /*04c8*/ 	.word	0xffffffff


	//   ....[78]....
        /*04cc*/ 	.word	0xffffffff


	//   ....[79]....
        /*04d0*/ 	.word	0xffffffff


	//   ....[80]....
        /*04d4*/ 	.word	0xffffffff


	//   ....[81]....
        /*04d8*/ 	.word	0xffffffff


	//   ....[82]....
        /*04dc*/ 	.word	0xffffffff


	//   ....[83]....
        /*04e0*/ 	.word	0xffffffff


	//   ....[84]....
        /*04e4*/ 	.word	0xffffffff


	//   ....[85]....
        /*04e8*/ 	.word	0xffffffff


	//   ....[86]....
        /*04ec*/ 	.word	0xffffffff


	//   ....[87]....
        /*04f0*/ 	.word	0xffffffff


	//   ....[88]....
        /*04f4*/ 	.word	0xffffffff


	//   ....[89]....
        /*04f8*/ 	.word	0xffffffff


	//   ....[90]....
        /*04fc*/ 	.word	0xffffffff


	//   ....[91]....
        /*0500*/ 	.word	0xffffffff


	//   ....[92]....
        /*0504*/ 	.word	0xffffffff


	//   ....[93]....
        /*0508*/ 	.word	0xffffffff


	//   ....[94]....
        /*050c*/ 	.word	0xffffffff


	//   ....[95]....
        /*0510*/ 	.word	0xffffffff


	//   ....[96]....
        /*0514*/ 	.word	0xffffffff


	//   ....[97]....
        /*0518*/ 	.word	0xffffffff


	//   ....[98]....
        /*051c*/ 	.word	0xffffffff


	//   ....[99]....
        /*0520*/ 	.word	0xffffffff


	//   ....[100]....
        /*0524*/ 	.word	0xffffffff


	//   ....[101]....
        /*0528*/ 	.word	0xffffffff


	//   ....[102]....
        /*052c*/ 	.word	0xffffffff


	//   ....[103]....
        /*0530*/ 	.word	0xffffffff


	//   ....[104]....
        /*0534*/ 	.word	0xffffffff


	//   ....[105]....
        /*0538*/ 	.word	0xffffffff


	//   ....[106]....
        /*053c*/ 	.word	0xffffffff


	//   ....[107]....
        /*0540*/ 	.word	0xffffffff


	//   ....[108]....
        /*0544*/ 	.word	0xffffffff


	//   ....[109]....
        /*0548*/ 	.word	0xffffffff


	//   ....[110]....
        /*054c*/ 	.word	0xffffffff


	//   ....[111]....
        /*0550*/ 	.word	0xffffffff


	//   ....[112]....
        /*0554*/ 	.word	0xffffffff


	//   ....[113]....
        /*0558*/ 	.word	0xffffffff


	//   ....[114]....
        /*055c*/ 	.word	0xffffffff


	//   ....[115]....
        /*0560*/ 	.word	0xffffffff


	//   ....[116]....
        /*0564*/ 	.word	0xffffffff


	//   ....[117]....
        /*0568*/ 	.word	0xffffffff


	//   ....[118]....
        /*056c*/ 	.word	0xffffffff


	//   ....[119]....
        /*0570*/ 	.word	0xffffffff


	//   ....[120]....
        /*0574*/ 	.word	0xffffffff


	//   ....[121]....
        /*0578*/ 	.word	0xffffffff


	//   ....[122]....
        /*057c*/ 	.word	0xffffffff


	//   ....[123]....
        /*0580*/ 	.word	0xffffffff


	//   ....[124]....
        /*0584*/ 	.word	0xffffffff


	//   ....[125]....
        /*0588*/ 	.word	0xffffffff


	//   ....[126]....
        /*058c*/ 	.word	0xffffffff


	//   ....[127]....
        /*0590*/ 	.word	0xffffffff


	//   ....[128]....
        /*0594*/ 	.word	0xffffffff


	//   ....[129]....
        /*0598*/ 	.word	0xffffffff


	//   ....[130]....
        /*059c*/ 	.word	0xffffffff


	//   ....[131]....
        /*05a0*/ 	.word	0xffffffff


	//   ....[132]....
        /*05a4*/ 	.word	0xffffffff


	//   ....[133]....
        /*05a8*/ 	.word	0xffffffff


	//   ....[134]....
        /*05ac*/ 	.word	0xffffffff


	//   ....[135]....
        /*05b0*/ 	.word	0xffffffff


	//   ....[136]....
        /*05b4*/ 	.word	0xffffffff


	//   ....[137]....
        /*05b8*/ 	.word	0xffffffff


	//   ....[138]....
        /*05bc*/ 	.word	0xffffffff


	//   ....[139]....
        /*05c0*/ 	.word	0xffffffff


	//   ....[140]....
        /*05c4*/ 	.word	0xffffffff


	//   ....[141]....
        /*05c8*/ 	.word	0xffffffff


	//   ....[142]....
        /*05cc*/ 	.word	0xffffffff


	//   ....[143]....
        /*05d0*/ 	.word	0xffffffff


	//   ....[144]....
        /*05d4*/ 	.word	0xffffffff


	//   ....[145]....
        /*05d8*/ 	.word	0xffffffff


	//   ....[146]....
        /*05dc*/ 	.word	0xffffffff


	//   ....[147]....
        /*05e0*/ 	.word	0xffffffff


	//   ....[148]....
        /*05e4*/ 	.word	0xffffffff


	//   ....[149]....
        /*05e8*/ 	.word	0xffffffff


	//   ....[150]....
        /*05ec*/ 	.word	0xffffffff


	//   ....[151]....
        /*05f0*/ 	.word	0xffffffff


	//   ....[152]....
        /*05f4*/ 	.word	0xffffffff


	//   ....[153]....
        /*05f8*/ 	.word	0xffffffff


	//   ....[154]....
        /*05fc*/ 	.word	0xffffffff


	//   ....[155]....
        /*0600*/ 	.word	0xffffffff


	//   ....[156]....
        /*0604*/ 	.word	0xffffffff


	//   ....[157]....
        /*0608*/ 	.word	0xffffffff


	//   ....[158]....
        /*060c*/ 	.word	0xffffffff


	//   ....[159]....
        /*0610*/ 	.word	0xffffffff


	//   ....[160]....
        /*0614*/ 	.word	0xffffffff


	//   ....[161]....
        /*0618*/ 	.word	0xffffffff


	//   ....[162]....
        /*061c*/ 	.word	0xffffffff


	//   ....[163]....
        /*0620*/ 	.word	0xffffffff


	//   ....[164]....
        /*0624*/ 	.word	0xffffffff


	//   ....[165]....
        /*0628*/ 	.word	0xffffffff


	//   ....[166]....
        /*062c*/ 	.word	0xffffffff


	//   ....[167]....
        /*0630*/ 	.word	0xffffffff


	//   ....[168]....
        /*0634*/ 	.word	0xffffffff


	//   ....[169]....
        /*0638*/ 	.word	0xffffffff


	//   ....[170]....
        /*063c*/ 	.word	0xffffffff


	//   ....[171]....
        /*0640*/ 	.word	0xffffffff


	//   ....[172]....
        /*0644*/ 	.word	0xffffffff


	//   ....[173]....
        /*0648*/ 	.word	0xffffffff


	//   ....[174]....
        /*064c*/ 	.word	0xffffffff


	//   ....[175]....
        /*0650*/ 	.word	0xffffffff


	//   ....[176]....
        /*0654*/ 	.word	0xffffffff


	//   ....[177]....
        /*0658*/ 	.word	0xffffffff


	//   ....[178]....
        /*065c*/ 	.word	0xffffffff


	//   ....[179]....
        /*0660*/ 	.word	0x0500000f


	//   ....[180]....
        /*0664*/ 	.word	0x0500000f


	//   ....[181]....
        /*0668*/ 	.word	0x0500000f


	//   ....[182]....
        /*066c*/ 	.word	0x0500000f


	//   ....[183]....
        /*0670*/ 	.word	0x0500000f


	//   ....[184]....
        /*0674*/ 	.word	0x0500000f


	//   ....[185]....
        /*0678*/ 	.word	0x0500000f


	//   ....[186]....
        /*067c*/ 	.word	0x0500000f


	//   ....[187]....
        /*0680*/ 	.word	0x0500000f


	//   ....[188]....
        /*0684*/ 	.word	0x0500000f


	//   ....[189]....
        /*0688*/ 	.word	0x0500000f


	//   ....[190]....
        /*068c*/ 	.word	0x0500000f


	//   ....[191]....
        /*0690*/ 	.word	0x0500000f


	//   ....[192]....
        /*0694*/ 	.word	0x0500000f


	//   ....[193]....
        /*0698*/ 	.word	0x0500000f


	//   ....[194]....
        /*069c*/ 	.word	0x0500000f


	//   ....[195]....
        /*06a0*/ 	.word	0x0500000f


	//   ....[196]....
        /*06a4*/ 	.word	0x0500000f


	//   ....[197]....
        /*06a8*/ 	.word	0x0500000f


	//   ....[198]....
        /*06ac*/ 	.word	0x0500000f


	//   ....[199]....
        /*06b0*/ 	.word	0x0500000f


	//   ....[200]....
        /*06b4*/ 	.word	0x0500000f


	//   ....[201]....
        /*06b8*/ 	.word	0x0500000f


	//   ....[202]....
        /*06bc*/ 	.word	0x0500000f


	//   ....[203]....
        /*06c0*/ 	.word	0x0500000f


	//   ....[204]....
        /*06c4*/ 	.word	0x0500000f


	//   ....[205]....
        /*06c8*/ 	.word	0x0500000f


	//   ....[206]....
        /*06cc*/ 	.word	0x0500000f


	//   ....[207]....
        /*06d0*/ 	.word	0x0500000f


	//   ....[208]....
        /*06d4*/ 	.word	0x0500000f


	//   ....[209]....
        /*06d8*/ 	.word	0x0500000f


	//   ....[210]....
        /*06dc*/ 	.word	0x0500000f


	//   ....[211]....
        /*06e0*/ 	.word	0x0500000f


	//   ....[212]....
        /*06e4*/ 	.word	0x0500000f


	//   ....[213]....
        /*06e8*/ 	.word	0x0500000f


	//   ....[214]....
        /*06ec*/ 	.word	0x0500000f


	//   ....[215]....
        /*06f0*/ 	.word	0x0500000f


	//   ....[216]....
        /*06f4*/ 	.word	0x0500000f


	//   ....[217]....
        /*06f8*/ 	.word	0x0500000f


	//   ....[218]....
        /*06fc*/ 	.word	0x0500000f


	//   ....[219]....
        /*0700*/ 	.word	0x0500000f


	//   ....[220]....
        /*0704*/ 	.word	0x0500000f


	//   ....[221]....
        /*0708*/ 	.word	0x0500000f


	//   ....[222]....
        /*070c*/ 	.word	0x0500000f


	//   ....[223]....
        /*0710*/ 	.word	0x0500000f


	//   ....[224]....
        /*0714*/ 	.word	0x0500000f


	//   ....[225]....
        /*0718*/ 	.word	0x0500000f


	//   ....[226]....
        /*071c*/ 	.word	0x0500000f


	//   ....[227]....
        /*0720*/ 	.word	0x0500000f


	//   ....[228]....
        /*0724*/ 	.word	0x0500000f


	//   ....[229]....
        /*0728*/ 	.word	0x0500000f


	//   ....[230]....
        /*072c*/ 	.word	0x0500000f


	//   ....[231]....
        /*0730*/ 	.word	0x0500000f


	//   ....[232]....
        /*0734*/ 	.word	0x0500000f


	//   ....[233]....
        /*0738*/ 	.word	0x0500000f


	//   ....[234]....
        /*073c*/ 	.word	0x0500000f


	//   ....[235]....
        /*0740*/ 	.word	0x0500000f


	//   ....[236]....
        /*0744*/ 	.word	0x0500000f


	//   ....[237]....
        /*0748*/ 	.word	0x0500000f


	//   ....[238]....
        /*074c*/ 	.word	0x0500000f


	//   ....[239]....
        /*0750*/ 	.word	0x0500000f


	//   ....[240]....
        /*0754*/ 	.word	0x0500000f


	//   ....[241]....
        /*0758*/ 	.word	0x0500000f


	//   ....[242]....
        /*075c*/ 	.word	0x0500000f


	//   ....[243]....
        /*0760*/ 	.word	0x0500000f


	//   ....[244]....
        /*0764*/ 	.word	0x0500000f


	//   ....[245]....
        /*0768*/ 	.word	0x0500000f


	//   ....[246]....
        /*076c*/ 	.word	0x0500000f


	//   ....[247]....
        /*0770*/ 	.word	0x0500000f


	//   ....[248]....
        /*0774*/ 	.word	0x0500000f


	//   ....[249]....
        /*0778*/ 	.word	0x0500000f


	//   ....[250]....
        /*077c*/ 	.word	0x0500000f


	//   ....[251]....
        /*0780*/ 	.word	0x0500000f


	//   ....[252]....
        /*0784*/ 	.word	0x0500000f


	//   ....[253]....
        /*0788*/ 	.word	0x0500000f


	//   ....[254]....
        /*078c*/ 	.word	0x0500000f


	//   ....[255]....
        /*0790*/ 	.word	0x0500000f


	//   ....[0]....
        /*0794*/ 	.word	0x0500000f


	//   ....[1]....
        /*0798*/ 	.word	0x0500000f


	//   ....[2]....
        /*079c*/ 	.word	0x0500000f


	//   ....[3]....
        /*07a0*/ 	.word	0x0500000f


	//   ....[4]....
        /*07a4*/ 	.word	0x0500000f


	//   ....[5]....
        /*07a8*/ 	.word	0x0500000f


	//   ....[6]....
        /*07ac*/ 	.word	0x0500000f


	//   ....[7]....
        /*07b0*/ 	.word	0x0500000f


	//   ....[8]....
        /*07b4*/ 	.word	0x0500000f


	//   ....[9]....
        /*07b8*/ 	.word	0x0500000f


	//   ....[10]....
        /*07bc*/ 	.word	0x0500000f


	//   ....[11]....
        /*07c0*/ 	.word	0x0500000f


	//   ....[12]....
        /*07c4*/ 	.word	0x0500000f


	//   ....[13]....
        /*07c8*/ 	.word	0x0500000f


	//   ....[14]....
        /*07cc*/ 	.word	0x0500000f


	//   ....[15]....
        /*07d0*/ 	.word	0x0500000f


	//   ....[16]....
        /*07d4*/ 	.word	0x0500000f


	//   ....[17]....
        /*07d8*/ 	.word	0x0500000f


	//   ....[18]....
        /*07dc*/ 	.word	0x0500000f


	//   ....[19]....
        /*07e0*/ 	.word	0x0500000f


	//   ....[20]....
        /*07e4*/ 	.word	0x0500000f


	//   ....[21]....
        /*07e8*/ 	.word	0x0500000f


	//   ....[22]....
        /*07ec*/ 	.word	0x0500000f


	//   ....[23]....
        /*07f0*/ 	.word	0x0500000f


	//   ....[24]....
        /*07f4*/ 	.word	0x0500000f


	//   ....[25]....
        /*07f8*/ 	.word	0x0500000f


	//   ....[26]....
        /*07fc*/ 	.word	0x0500000f


	//   ....[27]....
        /*0800*/ 	.word	0x0500000f


	//   ....[28]....
        /*0804*/ 	.word	0x0500000f


	//   ....[29]....
        /*0808*/ 	.word	0x0500000f


	//   ....[30]....
        /*080c*/ 	.word	0x0500000f


	//   ....[31]....
        /*0810*/ 	.word	0x0500000f


	//   ....[32]....
        /*0814*/ 	.word	0x0500000f


	//   ....[33]....
        /*0818*/ 	.word	0x0500000f


	//   ....[34]....
        /*081c*/ 	.word	0x0500000f


	//   ....[35]....
        /*0820*/ 	.word	0x0500000f


	//   ....[36]....
        /*0824*/ 	.word	0x0500000f


	//   ....[37]....
        /*0828*/ 	.word	0x0500000f


	//   ....[38]....
        /*082c*/ 	.word	0x0500000f


	//   ....[39]....
        /*0830*/ 	.word	0x0500000f


	//   ....[40]....
        /*0834*/ 	.word	0x0500000f


	//   ....[41]....
        /*0838*/ 	.word	0x0500000f


	//   ....[42]....
        /*083c*/ 	.word	0x0500000f


	//   ....[43]....
        /*0840*/ 	.word	0x0500000f


	//   ....[44]....
        /*0844*/ 	.word	0x0500000f


	//   ....[45]....
        /*0848*/ 	.word	0x0500000f


	//   ....[46]....
        /*084c*/ 	.word	0x0500000f


	//   ....[47]....
        /*0850*/ 	.word	0x0500000f


	//   ....[48]....
        /*0854*/ 	.word	0x0500000f


	//   ....[49]....
        /*0858*/ 	.word	0x0500000f


	//   ....[50]....
        /*085c*/ 	.word	0x0500000f


	//   ....[51]....
        /*0860*/ 	.word	0x0500000f


	//----- nvinfo : EIATTR_COOP_GROUP_INSTR_OFFSETS
	.align		4
.L_151:
        /*0864*/ 	.byte	0x04, 0x28
        /*0866*/ 	.short	(.L_153 - .L_152)


	//   ....[0]....
.L_152:
        /*0868*/ 	.word	0x00000070


	//   ....[1]....
        /*086c*/ 	.word	0x00000140


	//   ....[2]....
        /*0870*/ 	.word	0x00000190


	//   ....[3]....
        /*0874*/ 	.word	0x000003c0


	//   ....[4]....
        /*0878*/ 	.word	0x00000520


	//   ....[5]....
        /*087c*/ 	.word	0x00000640


	//   ....[6]....
        /*0880*/ 	.word	0x000007a0


	//   ....[7]....
        /*0884*/ 	.word	0x00003610


	//   ....[8]....
        /*0888*/ 	.word	0x00003620


	//   ....[9]....
        /*088c*/ 	.word	0x00006270


	//   ....[10]....
        /*0890*/ 	.word	0x00006280


	//   ....[11]....
        /*0894*/ 	.word	0x00009620


	//   ....[12]....
        /*0898*/ 	.word	0x00009630


	//   ....[13]....
        /*089c*/ 	.word	0x0000c410


	//   ....[14]....
        /*08a0*/ 	.word	0x0000c420


	//   ....[15]....
        /*08a4*/ 	.word	0x0000f440


	//   ....[16]....
        /*08a8*/ 	.word	0x0000f450


	//   ....[17]....
        /*08ac*/ 	.word	0x0000f6c0


	//   ....[18]....
        /*08b0*/ 	.word	0x0000f6d0


	//   ....[19]....
        /*08b4*/ 	.word	0x0000fbc0


	//   ....[20]....
        /*08b8*/ 	.word	0x0000fc10


	//   ....[21]....
        /*08bc*/ 	.word	0x0000fdb0


	//   ....[22]....
        /*08c0*/ 	.word	0x0000fdd0


	//   ....[23]....
        /*08c4*/ 	.word	0x00010650


	//   ....[24]....
        /*08c8*/ 	.word	0x00010b90


	//   ....[25]....
        /*08cc*/ 	.word	0x00010ba0


	//   ....[26]....
        /*08d0*/ 	.word	0x00010bb0


	//   ....[27]....
        /*08d4*/ 	.word	0x00010bc0


	//   ....[28]....
        /*08d8*/ 	.word	0x00014040


	//   ....[29]....
        /*08dc*/ 	.word	0x00014050


	//   ....[30]....
        /*08e0*/ 	.word	0x00014060


	//   ....[31]....
        /*08e4*/ 	.word	0x00014070


	//   ....[32]....
        /*08e8*/ 	.word	0x00019120


	//   ....[33]....
        /*08ec*/ 	.word	0x000191a0


	//   ....[34]....
        /*08f0*/ 	.word	0x00019890


	//   ....[35]....
        /*08f4*/ 	.word	0x00019940


	//   ....[36]....
        /*08f8*/ 	.word	0x0001c7a0


	//   ....[37]....
        /*08fc*/ 	.word	0x0001c7b0


	//   ....[38]....
        /*0900*/ 	.word	0x0001c7e0


	//   ....[39]....
        /*0904*/ 	.word	0x0001c7f0


	//   ....[40]....
        /*0908*/ 	.word	0x0001e320


	//   ....[41]....
        /*090c*/ 	.word	0x0001e330


	//   ....[42]....
        /*0910*/ 	.word	0x0001e3b0


	//   ....[43]....
        /*0914*/ 	.word	0x0001e3c0


	//   ....[44]....
        /*0918*/ 	.word	0x0001f120


	//   ....[45]....
        /*091c*/ 	.word	0x0001f150


	//   ....[46]....
        /*0920*/ 	.word	0x0001f190


	//   ....[47]....
        /*0924*/ 	.word	0x0001f1c0


	//   ....[48]....
        /*0928*/ 	.word	0x0001f1f0


	//   ....[49]....
        /*092c*/ 	.word	0x0001f220


	//   ....[50]....
        /*0930*/ 	.word	0x0001f250


	//   ....[51]....
        /*0934*/ 	.word	0x0001f280


	//   ....[52]....
        /*0938*/ 	.word	0x0001f2b0


	//   ....[53]....
        /*093c*/ 	.word	0x0001f2e0


	//   ....[54]....
        /*0940*/ 	.word	0x0001f310


	//   ....[55]....
        /*0944*/ 	.word	0x0001f340


	//   ....[56]....
        /*0948*/ 	.word	0x0001f370


	//   ....[57]....
        /*094c*/ 	.word	0x0001f3a0


	//   ....[58]....
        /*0950*/ 	.word	0x0001f3d0


	//   ....[59]....
        /*0954*/ 	.word	0x0001f400


	//   ....[60]....
        /*0958*/ 	.word	0x0001f430


	//   ....[61]....
        /*095c*/ 	.word	0x0001f460


	//   ....[62]....
        /*0960*/ 	.word	0x0001f490


	//   ....[63]....
        /*0964*/ 	.word	0x0001f4c0


	//   ....[64]....
        /*0968*/ 	.word	0x0001f4f0


	//   ....[65]....
        /*096c*/ 	.word	0x0001f520


	//   ....[66]....
        /*0970*/ 	.word	0x0001f550


	//   ....[67]....
        /*0974*/ 	.word	0x0001f560


	//   ....[68]....
        /*0978*/ 	.word	0x0001f570


	//   ....[69]....
        /*097c*/ 	.word	0x0001f580


	//   ....[70]....
        /*0980*/ 	.word	0x0001f590


	//   ....[71]....
        /*0984*/ 	.word	0x0001f5a0


	//   ....[72]....
        /*0988*/ 	.word	0x0001f5b0


	//   ....[73]....
        /*098c*/ 	.word	0x0001f5c0


	//   ....[74]....
        /*0990*/ 	.word	0x0001f5f0


	//   ....[75]....
        /*0994*/ 	.word	0x0001f620


	//   ....[76]....
        /*0998*/ 	.word	0x0001fbd0


	//   ....[77]....
        /*099c*/ 	.word	0x0001fc10


	//   ....[78]....
        /*09a0*/ 	.word	0x0001fc40


	//   ....[79]....
        /*09a4*/ 	.word	0x0001fc70


	//   ....[80]....
        /*09a8*/ 	.word	0x00020260


	//   ....[81]....
        /*09ac*/ 	.word	0x00020290


	//   ....[82]....
        /*09b0*/ 	.word	0x00020350


	//   ....[83]....
        /*09b4*/ 	.word	0x00020370


	//   ....[84]....
        /*09b8*/ 	.word	0x00020430


	//   ....[85]....
        /*09bc*/ 	.word	0x00020450


	//   ....[86]....
        /*09c0*/ 	.word	0x00020520


	//   ....[87]....
        /*09c4*/ 	.word	0x00020540


	//   ....[88]....
        /*09c8*/ 	.word	0x00020d20


	//   ....[89]....
        /*09cc*/ 	.word	0x00020d30


	//   ....[90]....
        /*09d0*/ 	.word	0x00020e70


	//   ....[91]....
        /*09d4*/ 	.word	0x00020e80


	//   ....[92]....
        /*09d8*/ 	.word	0x00020fb0


	//   ....[93]....
        /*09dc*/ 	.word	0x00020fc0


	//   ....[94]....
        /*09e0*/ 	.word	0x000210f0


	//   ....[95]....
        /*09e4*/ 	.word	0x00021100


	//   ....[96]....
        /*09e8*/ 	.word	0x00021280


	//   ....[97]....
        /*09ec*/ 	.word	0x00021450


	//   ....[98]....
        /*09f0*/ 	.word	0x00021480


	//   ....[99]....
        /*09f4*/ 	.word	0x000214b0


	//   ....[100]....
        /*09f8*/ 	.word	0x000214e0


	//   ....[101]....
        /*09fc*/ 	.word	0x00021510


	//   ....[102]....
        /*0a00*/ 	.word	0x00021540


	//   ....[103]....
        /*0a04*/ 	.word	0x000216b0


	//   ....[104]....
        /*0a08*/ 	.word	0x000216e0


	//   ....[105]....
        /*0a0c*/ 	.word	0x00021710


	//   ....[106]....
        /*0a10*/ 	.word	0x00021740


	//   ....[107]....
        /*0a14*/ 	.word	0x00021770


	//   ....[108]....
        /*0a18*/ 	.word	0x000217a0


	//   ....[109]....
        /*0a1c*/ 	.word	0x00021830


	//   ....[110]....
        /*0a20*/ 	.word	0x00021860


	//   ....[111]....
        /*0a24*/ 	.word	0x000218e0


	//   ....[112]....
        /*0a28*/ 	.word	0x000225e0


	//   ....[113]....
        /*0a2c*/ 	.word	0x000246e0


	//   ....[114]....
        /*0a30*/ 	.word	0x00024700


	//   ....[115]....
        /*0a34*/ 	.word	0x00024750


	//   ....[116]....
        /*0a38*/ 	.word	0x000247f0


	//   ....[117]....
        /*0a3c*/ 	.word	0x00024850


	//   ....[118]....
        /*0a40*/ 	.word	0x00024870


	//   ....[119]....
        /*0a44*/ 	.word	0x00024880


	//   ....[120]....
        /*0a48*/ 	.word	0x00024890


	//   ....[121]....
        /*0a4c*/ 	.word	0x00024990


	//   ....[122]....
        /*0a50*/ 	.word	0x000249a0


	//   ....[123]....
        /*0a54*/ 	.word	0x00024e70


	//   ....[124]....
        /*0a58*/ 	.word	0x00024e80


	//   ....[125]....
        /*0a5c*/ 	.word	0x00024f70


	//   ....[126]....
        /*0a60*/ 	.word	0x00024f90


	//   ....[127]....
        /*0a64*/ 	.word	0x00025020


	//   ....[128]....
        /*0a68*/ 	.word	0x00025040


	//   ....[129]....
        /*0a6c*/ 	.word	0x00025050


	//   ....[130]....
        /*0a70*/ 	.word	0x000250e0


	//   ....[131]....
        /*0a74*/ 	.word	0x00025140


	//   ....[132]....
        /*0a78*/ 	.word	0x00025150


	//   ....[133]....
        /*0a7c*/ 	.word	0x00025950


	//   ....[134]....
        /*0a80*/ 	.word	0x00025980


	//   ....[135]....
        /*0a84*/ 	.word	0x00025a40


	//   ....[136]....
        /*0a88*/ 	.word	0x00025a60


	//   ....[137]....
        /*0a8c*/ 	.word	0x00025b00


	//   ....[138]....
        /*0a90*/ 	.word	0x00025b20


	//   ....[139]....
        /*0a94*/ 	.word	0x00025b30


	//   ....[140]....
        /*0a98*/ 	.word	0x00025bc0


	//   ....[141]....
        /*0a9c*/ 	.word	0x00026560


	//   ....[142]....
        /*0aa0*/ 	.word	0x00026590


	//   ....[143]....
        /*0aa4*/ 	.word	0x000265f0


	//   ....[144]....
        /*0aa8*/ 	.word	0x00026620


	//   ....[145]....
        /*0aac*/ 	.word	0x00026630


	//   ....[146]....
        /*0ab0*/ 	.word	0x00026680


	//   ....[147]....
        /*0ab4*/ 	.word	0x00026690


	//   ....[148]....
        /*0ab8*/ 	.word	0x000266a0


	//   ....[149]....
        /*0abc*/ 	.word	0x000266f0


	//   ....[150]....
        /*0ac0*/ 	.word	0x00026740


	//   ....[151]....
        /*0ac4*/ 	.word	0x00026bb0


	//   ....[152]....
        /*0ac8*/ 	.word	0x00026bd0


	//   ....[153]....
        /*0acc*/ 	.word	0x00026be0


	//   ....[154]....
        /*0ad0*/ 	.word	0x00026bf0


	//   ....[155]....
        /*0ad4*/ 	.word	0x00026c50


	//   ....[156]....
        /*0ad8*/ 	.word	0x00026c60


	//   ....[157]....
        /*0adc*/ 	.word	0x00026cc0


	//   ....[158]....
        /*0ae0*/ 	.word	0x00026cf0


	//   ....[159]....
        /*0ae4*/ 	.word	0x00026d30


	//   ....[160]....
        /*0ae8*/ 	.word	0x00026d90


	//   ....[161]....
        /*0aec*/ 	.word	0x00027f80


	//   ....[162]....
        /*0af0*/ 	.word	0x00027fb0


	//   ....[163]....
        /*0af4*/ 	.word	0x00027ff0


	//   ....[164]....
        /*0af8*/ 	.word	0x00028020


	//   ....[165]....
        /*0afc*/ 	.word	0x00028050


	//   ....[166]....
        /*0b00*/ 	.word	0x00028080


	//   ....[167]....
        /*0b04*/ 	.word	0x000280b0


	//   ....[168]....
        /*0b08*/ 	.word	0x000280e0


	//   ....[169]....
        /*0b0c*/ 	.word	0x00028260


	//   ....[170]....
        /*0b10*/ 	.word	0x00028290


	//   ....[171]....
        /*0b14*/ 	.word	0x000282c0


	//   ....[172]....
        /*0b18*/ 	.word	0x000282f0


	//   ....[173]....
        /*0b1c*/ 	.word	0x00028320


	//   ....[174]....
        /*0b20*/ 	.word	0x00028350


	//   ....[175]....
        /*0b24*/ 	.word	0x00028410


	//   ....[176]....
        /*0b28*/ 	.word	0x00028430


	//   ....[177]....
        /*0b2c*/ 	.word	0x000284a0


	//   ....[178]....
        /*0b30*/ 	.word	0x00028930


	//   ....[179]....
        /*0b34*/ 	.word	0x00028cd0


	//   ....[180]....
        /*0b38*/ 	.word	0x00028d60


	//   ....[181]....
        /*0b3c*/ 	.word	0x00028e00


	//   ....[182]....
        /*0b40*/ 	.word	0x00028e90


	//   ....[183]....
        /*0b44*/ 	.word	0x00028f80


	//   ....[184]....
        /*0b48*/ 	.word	0x00029010


	//   ....[185]....
        /*0b4c*/ 	.word	0x000290b0


	//   ....[186]....
        /*0b50*/ 	.word	0x00029140


	//   ....[187]....
        /*0b54*/ 	.word	0x00029230


	//   ....[188]....
        /*0b58*/ 	.word	0x000292c0


	//   ....[189]....
        /*0b5c*/ 	.word	0x00029360


	//   ....[190]....
        /*0b60*/ 	.word	0x000293f0


	//   ....[191]....
        /*0b64*/ 	.word	0x00029530


	//   ....[192]....
        /*0b68*/ 	.word	0x000295e0


	//   ....[193]....
        /*0b6c*/ 	.word	0x00029670


	//   ....[194]....
        /*0b70*/ 	.word	0x000296c0


	//   ....[195]....
        /*0b74*/ 	.word	0x00029710


	//   ....[196]....
        /*0b78*/ 	.word	0x000297f0


	//   ....[197]....
        /*0b7c*/ 	.word	0x00029880


	//   ....[198]....
        /*0b80*/ 	.word	0x000298d0


	//   ....[199]....
        /*0b84*/ 	.word	0x00029920


	//   ....[200]....
        /*0b88*/ 	.word	0x00029b60


	//   ....[201]....
        /*0b8c*/ 	.word	0x00029c80


	//   ....[202]....
        /*0b90*/ 	.word	0x00029da0


	//   ....[203]....
        /*0b94*/ 	.word	0x00029e50


	//   ....[204]....
        /*0b98*/ 	.word	0x00029eb0


	//   ....[205]....
        /*0b9c*/ 	.word	0x00029f30


	//   ....[206]....
        /*0ba0*/ 	.word	0x00029f90


	//   ....[207]....
        /*0ba4*/ 	.word	0x00029ff0


	//   ....[208]....
        /*0ba8*/ 	.word	0x0002a050


	//   ....[209]....
        /*0bac*/ 	.word	0x0002a0d0


	//   ....[210]....
        /*0bb0*/ 	.word	0x0002a130


	//   ....[211]....
        /*0bb4*/ 	.word	0x0002a1b0


	//   ....[212]....
        /*0bb8*/ 	.word	0x0002a210


	//   ....[213]....
        /*0bbc*/ 	.word	0x0002a290


	//   ....[214]....
        /*0bc0*/ 	.word	0x0002a2f0


	//   ....[215]....
        /*0bc4*/ 	.word	0x0002a370


	//   ....[216]....
        /*0bc8*/ 	.word	0x0002a3d0


	//   ....[217]....
        /*0bcc*/ 	.word	0x0002a450


	//   ....[218]....
        /*0bd0*/ 	.word	0x0002a4b0


	//   ....[219]....
        /*0bd4*/ 	.word	0x0002a530


	//   ....[220]....
        /*0bd8*/ 	.word	0x0002a590


	//   ....[221]....
        /*0bdc*/ 	.word	0x0002a5f0


	//   ....[222]....
        /*0be0*/ 	.word	0x0002a650


	//   ....[223]....
        /*0be4*/ 	.word	0x0002a6b0


	//   ....[224]....
        /*0be8*/ 	.word	0x0002a710


	//   ....[225]....
        /*0bec*/ 	.word	0x0002a790


	//   ....[226]....
        /*0bf0*/ 	.word	0x0002a7f0


	//   ....[227]....
        /*0bf4*/ 	.word	0x0002a870


	//   ....[228]....
        /*0bf8*/ 	.word	0x0002a8d0


	//   ....[229]....
        /*0bfc*/ 	.word	0x0002a950


	//   ....[230]....
        /*0c00*/ 	.word	0x0002a9b0


	//   ....[231]....
        /*0c04*/ 	.word	0x0002aa40


	//   ....[232]....
        /*0c08*/ 	.word	0x0002ab30


	//   ....[233]....
        /*0c0c*/ 	.word	0x0002ab80


	//   ....[234]....
        /*0c10*/ 	.word	0x0002ac10


	//   ....[235]....
        /*0c14*/ 	.word	0x0002aca0


	//   ....[236]....
        /*0c18*/ 	.word	0x0002ad30


	//   ....[237]....
        /*0c1c*/ 	.word	0x0002adc0


	//   ....[238]....
        /*0c20*/ 	.word	0x0002ae50


	//   ....[239]....
        /*0c24*/ 	.word	0x0002aee0


	//   ....[240]....
        /*0c28*/ 	.word	0x0002afa0


	//   ....[241]....
        /*0c2c*/ 	.word	0x0002b270


	//   ....[242]....
        /*0c30*/ 	.word	0x0002b370


	//   ....[243]....
        /*0c34*/ 	.word	0x0002b420


	//   ....[244]....
        /*0c38*/ 	.word	0x0002b570


	//   ....[245]....
        /*0c3c*/ 	.word	0x0002b5d0


	//   ....[246]....
        /*0c40*/ 	.word	0x0002b680


	//   ....[247]....
        /*0c44*/ 	.word	0x0002b740


	//   ....[248]....
        /*0c48*/ 	.word	0x0002b860


	//   ....[249]....
        /*0c4c*/ 	.word	0x0002b8c0


	//   ....[250]....
        /*0c50*/ 	.word	0x0002b970


	//   ....[251]....
        /*0c54*/ 	.word	0x0002ba30


	//   ....[252]....
        /*0c58*/ 	.word	0x0002bb90


	//   ....[253]....
        /*0c5c*/ 	.word	0x0002bc50


	//   ....[254]....
        /*0c60*/ 	.word	0x0002bda0


	//   ....[255]....
        /*0c64*/ 	.word	0x0002be50


	//   ....[0]....
        /*0c68*/ 	.word	0x0002bf50


	//   ....[1]....
        /*0c6c*/ 	.word	0x0002c010


	//   ....[2]....
        /*0c70*/ 	.word	0x0002c070


	//   ....[3]....
        /*0c74*/ 	.word	0x0002c150


	//   ....[4]....
        /*0c78*/ 	.word	0x0002c200


	//   ....[5]....
        /*0c7c*/ 	.word	0x0002c2d0


	//   ....[6]....
        /*0c80*/ 	.word	0x0002c380


	//   ....[7]....
        /*0c84*/ 	.word	0x0002c3f0


	//   ....[8]....
        /*0c88*/ 	.word	0x0002c450


	//   ....[9]....
        /*0c8c*/ 	.word	0x0002c560


	//   ....[10]....
        /*0c90*/ 	.word	0x0002c5c0


	//   ....[11]....
        /*0c94*/ 	.word	0x0002c6e0


	//   ....[12]....
        /*0c98*/ 	.word	0x0002c740


	//   ....[13]....
        /*0c9c*/ 	.word	0x0002c820


	//   ....[14]....
        /*0ca0*/ 	.word	0x0002c9b0


	//   ....[15]....
        /*0ca4*/ 	.word	0x0002ca70


	//   ....[16]....
        /*0ca8*/ 	.word	0x0002cb20


	//   ....[17]....
        /*0cac*/ 	.word	0x0002cbe0


	//   ....[18]....
        /*0cb0*/ 	.word	0x0002cc90


	//   ....[19]....
        /*0cb4*/ 	.word	0x0002cd40


	//   ....[20]....
        /*0cb8*/ 	.word	0x0002cdf0


	//   ....[21]....
        /*0cbc*/ 	.word	0x0002cea0


	//   ....[22]....
        /*0cc0*/ 	.word	0x0002cf00


	//   ....[23]....
        /*0cc4*/ 	.word	0x0002cfe0


	//   ....[24]....
        /*0cc8*/ 	.word	0x0002d0d0


	//   ....[25]....
        /*0ccc*/ 	.word	0x0002d170


	//   ....[26]....
        /*0cd0*/ 	.word	0x0002d1d0


	//   ....[27]....
        /*0cd4*/ 	.word	0x0002d2a0


	//   ....[28]....
        /*0cd8*/ 	.word	0x0002d300


	//   ....[29]....
        /*0cdc*/ 	.word	0x0002d3d0


	//   ....[30]....
        /*0ce0*/ 	.word	0x0002d430


	//   ....[31]....
        /*0ce4*/ 	.word	0x0002d500


	//   ....[32]....
        /*0ce8*/ 	.word	0x0002d560


	//   ....[33]....
        /*0cec*/ 	.word	0x0002d630


	//   ....[34]....
        /*0cf0*/ 	.word	0x0002d810


	//   ....[35]....
        /*0cf4*/ 	.word	0x0002d8b0


	//   ....[36]....
        /*0cf8*/ 	.word	0x0002d9d0


	//   ....[37]....
        /*0cfc*/ 	.word	0x0002da40


	//   ....[38]....
        /*0d00*/ 	.word	0x0002dab0


	//   ....[39]....
        /*0d04*/ 	.word	0x0002db20


	//   ....[40]....
        /*0d08*/ 	.word	0x0002db90


	//   ....[41]....
        /*0d0c*/ 	.word	0x0002dc10


	//   ....[42]....
        /*0d10*/ 	.word	0x0002dca0


	//   ....[43]....
        /*0d14*/ 	.word	0x0002dd30


	//   ....[44]....
        /*0d18*/ 	.word	0x0002dda0


	//   ....[45]....
        /*0d1c*/ 	.word	0x0002de10


	//   ....[46]....
        /*0d20*/ 	.word	0x0002de80


	//   ....[47]....
        /*0d24*/ 	.word	0x0002df00


	//   ....[48]....
        /*0d28*/ 	.word	0x0002df70


	//   ....[49]....
        /*0d2c*/ 	.word	0x0002e010


	//   ....[50]....
        /*0d30*/ 	.word	0x0002e0a0


	//   ....[51]....
        /*0d34*/ 	.word	0x0002e1c0


	//----- nvinfo : EIATTR_REG_RECONFIG
	.align		4
.L_153:
        /*0d38*/ 	.byte	0x01, 0x54
	.zero		2


	//----- nvinfo : EIATTR_SYSCALL_OFFSETS
	.align		4
        /*0d3c*/ 	.byte	0x04, 0x46
        /*0d3e*/ 	.short	(.L_155 - .L_154)


	//   ....[0]....
.L_154:
        /*0d40*/ 	.word	0x00001cb0


	//   ....[1]....
        /*0d44*/ 	.word	0x00001e00


	//   ....[2]....
        /*0d48*/ 	.word	0x000107e0


	//   ....[3]....
        /*0d4c*/ 	.word	0x00010b10


	//   ....[4]....
        /*0d50*/ 	.word	0x00023830


	//   ....[5]....
        /*0d54*/ 	.word	0x000239c0


	//   ....[6]....
        /*0d58*/ 	.word	0x00023b10


	//   ....[7]....
        /*0d5c*/ 	.word	0x00023c50


	//   ....[8]....
        /*0d60*/ 	.word	0x00025580


	//----- nvinfo : EIATTR_MBARRIER_INSTR_OFFSETS
	.align		4
.L_155:
        /*0d64*/ 	.byte	0x04, 0x39
        /*0d66*/ 	.short	(.L_157 - .L_156)


	//   ....[0]....
.L_156:
        /*0d68*/ 	.word	0x00000270
        /*0d6c*/ 	.word	0x000000ff
        /*0d70*/ 	.word	0x00029800
        /*0d74*/ 	.short	0x0100
        /*0d76*/ 	.byte	0x08
	.zero		1


	//   ....[1]....
        /*0d78*/ 	.word	0x00000280
        /*0d7c*/ 	.word	0x000000ff
        /*0d80*/ 	.word	0x00029820
        /*0d84*/ 	.short	0x0100
        /*0d86*/ 	.byte	0x08
	.zero		1


	//   ....[2]....
        /*0d88*/ 	.word	0x00000370
        /*0d8c*/ 	.word	0x000000ff
        /*0d90*/ 	.word	0x00029830
        /*0d94*/ 	.short	0x0100
        /*0d96*/ 	.byte	0x08
	.zero		1


	//   ....[3]....
        /*0d98*/ 	.word	0x00000380
        /*0d9c*/ 	.word	0x000000ff
        /*0da0*/ 	.word	0x00029840
        /*0da4*/ 	.short	0x0100
        /*0da6*/ 	.byte	0x08
	.zero		1


	//   ....[4]....
        /*0da8*/ 	.word	0x00000390
        /*0dac*/ 	.word	0x000000ff
        /*0db0*/ 	.word	0x00029838
        /*0db4*/ 	.short	0x0100
        /*0db6*/ 	.byte	0x08
	.zero		1


	//   ....[5]....
        /*0db8*/ 	.word	0x000003a0
        /*0dbc*/ 	.word	0x000000ff
        /*0dc0*/ 	.word	0x00029848
        /*0dc4*/ 	.short	0x0100
        /*0dc6*/ 	.byte	0x08
	.zero		1


	//   ....[6]....
        /*0dc8*/ 	.word	0x000004d0
        /*0dcc*/ 	.word	0x000000ff
        /*0dd0*/ 	.word	0x00029850
        /*0dd4*/ 	.short	0x0100
        /*0dd6*/ 	.byte	0x08
	.zero		1


	//   ....[7]....
        /*0dd8*/ 	.word	0x000004e0
        /*0ddc*/ 	.word	0x000000ff
        /*0de0*/ 	.word	0x00029860
        /*0de4*/ 	.short	0x0100
        /*0de6*/ 	.byte	0x08
	.zero		1


	//   ....[8]....
        /*0de8*/ 	.word	0x000004f0
        /*0dec*/ 	.word	0x000000ff
        /*0df0*/ 	.word	0x00029858
        /*0df4*/ 	.short	0x0100
        /*0df6*/ 	.byte	0x08
	.zero		1


	//   ....[9]....
        /*0df8*/ 	.word	0x00000500
        /*0dfc*/ 	.word	0x000000ff
        /*0e00*/ 	.word	0x00029868
        /*0e04*/ 	.short	0x0100
        /*0e06*/ 	.byte	0x08
	.zero		1


	//   ....[10]....
        /*0e08*/ 	.word	0x000005f0
        /*0e0c*/ 	.word	0x000000ff
        /*0e10*/ 	.word	0x00029870
        /*0e14*/ 	.short	0x0100
        /*0e16*/ 	.byte	0x06
	.zero		1


	//   ....[11]....
        /*0e18*/ 	.word	0x00000600
        /*0e1c*/ 	.word	0x000000ff
        /*0e20*/ 	.word	0x00029880
        /*0e24*/ 	.short	0x0100
        /*0e26*/ 	.byte	0x06
	.zero		1


	//   ....[12]....
        /*0e28*/ 	.word	0x00000610
        /*0e2c*/ 	.word	0x000000ff
        /*0e30*/ 	.word	0x00029878
        /*0e34*/ 	.short	0x0100
        /*0e36*/ 	.byte	0x06
	.zero		1


	//   ....[13]....
        /*0e38*/ 	.word	0x00000620
        /*0e3c*/ 	.word	0x000000ff
        /*0e40*/ 	.word	0x00029888
        /*0e44*/ 	.short	0x0100
        /*0e46*/ 	.byte	0x06
	.zero		1


	//   ....[14]....
        /*0e48*/ 	.word	0x00000750
        /*0e4c*/ 	.word	0x000000ff
        /*0e50*/ 	.word	0x00029890
        /*0e54*/ 	.short	0x0100
        /*0e56*/ 	.byte	0x08
	.zero		1


	//   ....[15]....
        /*0e58*/ 	.word	0x00000760
        /*0e5c*/ 	.word	0x000000ff
        /*0e60*/ 	.word	0x000298a0
        /*0e64*/ 	.short	0x0100
        /*0e66*/ 	.byte	0x08
	.zero		1


	//   ....[16]....
        /*0e68*/ 	.word	0x00000770
        /*0e6c*/ 	.word	0x000000ff
        /*0e70*/ 	.word	0x00029898
        /*0e74*/ 	.short	0x0100
        /*0e76*/ 	.byte	0x08
	.zero		1


	//   ....[17]....
        /*0e78*/ 	.word	0x00000780
        /*0e7c*/ 	.word	0x000000ff
        /*0e80*/ 	.word	0x000298a8
        /*0e84*/ 	.short	0x0100
        /*0e86*/ 	.byte	0x08
	.zero		1


	//   ....[18]....
        /*0e88*/ 	.word	0x000008c0
        /*0e8c*/ 	.word	0x000000ff
        /*0e90*/ 	.word	0x000298b0
        /*0e94*/ 	.short	0x0100
        /*0e96*/ 	.byte	0x08
	.zero		1


	//   ....[19]....
        /*0e98*/ 	.word	0x000008d0
        /*0e9c*/ 	.word	0x000000ff
        /*0ea0*/ 	.word	0x000298c0
        /*0ea4*/ 	.short	0x0100
        /*0ea6*/ 	.byte	0x08
	.zero		1


	//   ....[20]....
        /*0ea8*/ 	.word	0x000008e0
        /*0eac*/ 	.word	0x000000ff
        /*0eb0*/ 	.word	0x000298b8
        /*0eb4*/ 	.short	0x0100
        /*0eb6*/ 	.byte	0x08
	.zero		1


	//   ....[21]....
        /*0eb8*/ 	.word	0x000008f0
        /*0ebc*/ 	.word	0x000000ff
        /*0ec0*/ 	.word	0x000298c8
        /*0ec4*/ 	.short	0x0100
        /*0ec6*/ 	.byte	0x08
	.zero		1


	//   ....[22]....
        /*0ec8*/ 	.word	0x000035c0
        /*0ecc*/ 	.word	0x0000005b
        /*0ed0*/ 	.word	0x00029890
        /*0ed4*/ 	.short	0x010a
        /*0ed6*/ 	.byte	0x3f
	.zero		1


	//   ....[23]....
        /*0ed8*/ 	.word	0x000095c0
        /*0edc*/ 	.word	0x0000005b
        /*0ee0*/ 	.word	0x00029890
        /*0ee4*/ 	.short	0x010a
        /*0ee6*/ 	.byte	0x3f
	.zero		1


	//   ....[24]....
        /*0ee8*/ 	.word	0x0000f290
        /*0eec*/ 	.word	0x0000005b
        /*0ef0*/ 	.word	0x00029890
        /*0ef4*/ 	.short	0x010a
        /*0ef6*/ 	.byte	0x3f
	.zero		1


	//   ....[25]....
        /*0ef8*/ 	.word	0x0000f9f0
        /*0efc*/ 	.word	0x0000000b
        /*0f00*/ 	.word	0x00000000
        /*0f04*/ 	.short	0x0101
        /*0f06*/ 	.byte	0x3f
	.zero		1


	//   ....[26]....
        /*0f08*/ 	.word	0x0000fa30
        /*0f0c*/ 	.word	0x0000005b
        /*0f10*/ 	.word	0x000298b0
        /*0f14*/ 	.short	0x010a
        /*0f16*/ 	.byte	0x3f
	.zero		1


	//   ....[27]....
        /*0f18*/ 	.word	0x00010050
        /*0f1c*/ 	.word	0x0000005b
        /*0f20*/ 	.word	0x00000000
        /*0f24*/ 	.short	0x0101
        /*0f26*/ 	.byte	0x3f
	.zero		1


	//   ....[28]....
        /*0f28*/ 	.word	0x00010870
        /*0f2c*/ 	.word	0x00000012
        /*0f30*/ 	.word	0x00029800
        /*0f34*/ 	.short	0x010a
        /*0f36*/ 	.byte	0x3f
	.zero		1


	//   ....[29]....
        /*0f38*/ 	.word	0x000108c0
        /*0f3c*/ 	.word	0x00000012
        /*0f40*/ 	.word	0x00029800
        /*0f44*/ 	.short	0x010a
        /*0f46*/ 	.byte	0x3f
	.zero		1


	//   ....[30]....
        /*0f48*/ 	.word	0x00011150
        /*0f4c*/ 	.word	0x00000012
        /*0f50*/ 	.word	0x00029800
        /*0f54*/ 	.short	0x010a
        /*0f56*/ 	.byte	0x3f
	.zero		1


	//   ....[31]....
        /*0f58*/ 	.word	0x000144b0
        /*0f5c*/ 	.word	0x00000012
        /*0f60*/ 	.word	0x00029800
        /*0f64*/ 	.short	0x010a
        /*0f66*/ 	.byte	0x3f
	.zero		1


	//   ....[32]....
        /*0f68*/ 	.word	0x00017580
        /*0f6c*/ 	.word	0x00000000
        /*0f70*/ 	.word	0x00029830
        /*0f74*/ 	.short	0x010a
        /*0f76*/ 	.byte	0x3f
	.zero		1


	//   ....[33]....
        /*0f78*/ 	.word	0x000175d0
        /*0f7c*/ 	.word	0x00000000
        /*0f80*/ 	.word	0x00029830
        /*0f84*/ 	.short	0x010a
        /*0f86*/ 	.byte	0x3f
	.zero		1


	//   ....[34]....
        /*0f88*/ 	.word	0x00019bd0
        /*0f8c*/ 	.word	0x0000003f
        /*0f90*/ 	.word	0x00000000
        /*0f94*/ 	.short	0x0101
        /*0f96*/ 	.byte	0x3f
	.zero		1


	//   ....[35]....
        /*0f98*/ 	.word	0x0001ae10
        /*0f9c*/ 	.word	0x0000000b
        /*0fa0*/ 	.word	0x00029830
        /*0fa4*/ 	.short	0x010a
        /*0fa6*/ 	.byte	0x3f
	.zero		1


	//   ....[36]....
        /*0fa8*/ 	.word	0x0001ae60
        /*0fac*/ 	.word	0x0000000b
        /*0fb0*/ 	.word	0x00029830
        /*0fb4*/ 	.short	0x010a
        /*0fb6*/ 	.byte	0x3f
	.zero		1


	//   ....[37]....
        /*0fb8*/ 	.word	0x0001bf60
        /*0fbc*/ 	.word	0x0000000a
        /*0fc0*/ 	.word	0x00029850
        /*0fc4*/ 	.short	0x010a
        /*0fc6*/ 	.byte	0x3f
	.zero		1


	//   ....[38]....
        /*0fc8*/ 	.word	0x0001bfa0
        /*0fcc*/ 	.word	0x0000000a
        /*0fd0*/ 	.word	0x00029850
        /*0fd4*/ 	.short	0x010a
        /*0fd6*/ 	.byte	0x3f
	.zero		1


	//   ....[39]....
        /*0fd8*/ 	.word	0x0001ce70
        /*0fdc*/ 	.word	0x000000a2
        /*0fe0*/ 	.word	0x00000000
        /*0fe4*/ 	.short	0x0101
        /*0fe6*/ 	.byte	0x3f
	.zero		1


	//   ....[40]....
        /*0fe8*/ 	.word	0x0001d920
        /*0fec*/ 	.word	0x00000007
        /*0ff0*/ 	.word	0x00000000
        /*0ff4*/ 	.short	0x0101
        /*0ff6*/ 	.byte	0x3f
	.zero		1


	//   ....[41]....
        /*0ff8*/ 	.word	0x0001dfb0
        /*0ffc*/ 	.word	0x0000000d
        /*1000*/ 	.word	0x00029850
        /*1004*/ 	.short	0x010a
        /*1006*/ 	.byte	0x3f
	.zero		1


	//   ....[42]....
        /*1008*/ 	.word	0x0001e030
        /*100c*/ 	.word	0x0000000d
        /*1010*/ 	.word	0x00029850
        /*1014*/ 	.short	0x010a
        /*1016*/ 	.byte	0x3f
	.zero		1


	//   ....[43]....
        /*1018*/ 	.word	0x0001e660
        /*101c*/ 	.word	0x00000000
        /*1020*/ 	.word	0x00000000
        /*1024*/ 	.short	0x0101
        /*1026*/ 	.byte	0x3f
	.zero		1


	//   ....[44]....
        /*1028*/ 	.word	0x00020280
        /*102c*/ 	.word	0x00000000
        /*1030*/ 	.word	0x00000000
        /*1034*/ 	.short	0x0101
        /*1036*/ 	.byte	0x3f
	.zero		1


	//   ....[45]....
        /*1038*/ 	.word	0x000226c0
        /*103c*/ 	.word	0x00000016
        /*1040*/ 	.word	0x00029820
        /*1044*/ 	.short	0x010a
        /*1046*/ 	.byte	0x3f
	.zero		1


	//   ....[46]....
        /*1048*/ 	.word	0x00022750
        /*104c*/ 	.word	0x00000009
        /*1050*/ 	.word	0x000298a0
        /*1054*/ 	.short	0x010a
        /*1056*/ 	.byte	0x3f
	.zero		1


	//   ....[47]....
        /*1058*/ 	.word	0x00022b80
        /*105c*/ 	.word	0x00000009
        /*1060*/ 	.word	0x000298c0
        /*1064*/ 	.short	0x010a
        /*1066*/ 	.byte	0x3f
	.zero		1


	//   ....[48]....
        /*1068*/ 	.word	0x00022ec0
        /*106c*/ 	.word	0x00000008
        /*1070*/ 	.word	0x000298a0
        /*1074*/ 	.short	0x010a
        /*1076*/ 	.byte	0x3f
	.zero		1


	//   ....[49]....
        /*1078*/ 	.word	0x000232e0
        /*107c*/ 	.word	0x00000008
        /*1080*/ 	.word	0x000298c0
        /*1084*/ 	.short	0x010a
        /*1086*/ 	.byte	0x3f
	.zero		1


	//   ....[50]....
        /*1088*/ 	.word	0x00024380
        /*108c*/ 	.word	0x00000000
        /*1090*/ 	.word	0x00029880
        /*1094*/ 	.short	0x010a
        /*1096*/ 	.byte	0x3f
	.zero		1


	//   ....[51]....
        /*1098*/ 	.word	0x00024ab0
        /*109c*/ 	.word	0x00000000
        /*10a0*/ 	.word	0x00029870
        /*10a4*/ 	.short	0x0107
        /*10a6*/ 	.byte	0x3f
	.zero		1


	//   ....[52]....
        /*10a8*/ 	.word	0x00024b70
        /*10ac*/ 	.word	0x00000000
        /*10b0*/ 	.word	0x00029870
        /*10b4*/ 	.short	0x0101
        /*10b6*/ 	.byte	0x3f
	.zero		1


	//   ....[53]....
        /*10b8*/ 	.word	0x00024bc0
        /*10bc*/ 	.word	0x00000000
        /*10c0*/ 	.word	0x00029840
        /*10c4*/ 	.short	0x010a
        /*10c6*/ 	.byte	0x3f
	.zero		1


	//   ....[54]....
        /*10c8*/ 	.word	0x00025290
        /*10cc*/ 	.word	0x00000000
        /*10d0*/ 	.word	0x00029830
        /*10d4*/ 	.short	0x0107
        /*10d6*/ 	.byte	0x3f
	.zero		1


	//   ....[55]....
        /*10d8*/ 	.word	0x00025370
        /*10dc*/ 	.word	0x00000000
        /*10e0*/ 	.word	0x00029830
        /*10e4*/ 	.short	0x0101
        /*10e6*/ 	.byte	0x3f
	.zero		1


	//   ....[56]....
        /*10e8*/ 	.word	0x00025ca0
        /*10ec*/ 	.word	0x00000016
        /*10f0*/ 	.word	0x00029800
        /*10f4*/ 	.short	0x0107
        /*10f6*/ 	.byte	0x3f
	.zero		1


	//   ....[57]....
        /*10f8*/ 	.word	0x00025da0
        /*10fc*/ 	.word	0x00000016
        /*1100*/ 	.word	0x00029800
        /*1104*/ 	.short	0x0101
        /*1106*/ 	.byte	0x3f
	.zero		1


	//   ....[58]....
        /*1108*/ 	.word	0x00025dc0
        /*110c*/ 	.word	0x00000016
        /*1110*/ 	.word	0x00029820
        /*1114*/ 	.short	0x010a
        /*1116*/ 	.byte	0x3f
	.zero		1


	//   ....[59]....
        /*1118*/ 	.word	0x00026290
        /*111c*/ 	.word	0x00000000
        /*1120*/ 	.word	0x00029880
        /*1124*/ 	.short	0x010a
        /*1126*/ 	.byte	0x3f
	.zero		1


	//   ....[60]....
        /*1128*/ 	.word	0x00026800
        /*112c*/ 	.word	0x00000000
        /*1130*/ 	.word	0x00029870
        /*1134*/ 	.short	0x0107
        /*1136*/ 	.byte	0x3f
	.zero		1


	//   ....[61]....
        /*1138*/ 	.word	0x000268c0
        /*113c*/ 	.word	0x00000000
        /*1140*/ 	.word	0x00029870
        /*1144*/ 	.short	0x0101
        /*1146*/ 	.byte	0x3f
	.zero		1


	//   ....[62]....
        /*1148*/ 	.word	0x000268f0
        /*114c*/ 	.word	0x00000000
        /*1150*/ 	.word	0x00029840
        /*1154*/ 	.short	0x010a
        /*1156*/ 	.byte	0x3f
	.zero		1


	//   ....[63]....
        /*1158*/ 	.word	0x00026e30
        /*115c*/ 	.word	0x00000000
        /*1160*/ 	.word	0x00029830
        /*1164*/ 	.short	0x0107
        /*1166*/ 	.byte	0x3f
	.zero		1


	//   ....[64]....
        /*1168*/ 	.word	0x00026ef0
        /*116c*/ 	.word	0x00000000
        /*1170*/ 	.word	0x00029830
        /*1174*/ 	.short	0x0101
        /*1176*/ 	.byte	0x3f
	.zero		1


	//   ....[65]....
        /*1178*/ 	.word	0x00026f80
        /*117c*/ 	.word	0x00000003
        /*1180*/ 	.word	0x00029870
        /*1184*/ 	.short	0x010a
        /*1186*/ 	.byte	0x3f
	.zero		1


	//   ....[66]....
        /*1188*/ 	.word	0x00027010
        /*118c*/ 	.word	0x00000003
        /*1190*/ 	.word	0x00029860
        /*1194*/ 	.short	0x010a
        /*1196*/ 	.byte	0x3f
	.zero		1


	//   ....[67]....
        /*1198*/ 	.word	0x00027520
        /*119c*/ 	.word	0x00000003
        /*11a0*/ 	.word	0x00029850
        /*11a4*/ 	.short	0x0101
        /*11a6*/ 	.byte	0x3f
	.zero		1


	//   ....[68]....
        /*11a8*/ 	.word	0x000275b0
        /*11ac*/ 	.word	0x00000003
        /*11b0*/ 	.word	0x00000000
        /*11b4*/ 	.short	0x0101
        /*11b6*/ 	.byte	0x3f
	.zero		1


	//   ....[69]....
        /*11b8*/ 	.word	0x00027770
        /*11bc*/ 	.word	0x00000011
        /*11c0*/ 	.word	0x00029870
        /*11c4*/ 	.short	0x010a
        /*11c6*/ 	.byte	0x3f
	.zero		1


	//   ....[70]....
        /*11c8*/ 	.word	0x000277f0
        /*11cc*/ 	.word	0x00000011
        /*11d0*/ 	.word	0x00029860
        /*11d4*/ 	.short	0x010a
        /*11d6*/ 	.byte	0x3f
	.zero		1


	//   ....[71]....
        /*11d8*/ 	.word	0x00027d10
        /*11dc*/ 	.word	0x00000011
        /*11e0*/ 	.word	0x00029850
        /*11e4*/ 	.short	0x0101
        /*11e6*/ 	.byte	0x3f
	.zero		1


	//   ....[72]....
        /*11e8*/ 	.word	0x00027dd0
        /*11ec*/ 	.word	0x00000011
        /*11f0*/ 	.word	0x00000000
        /*11f4*/ 	.short	0x0101
        /*11f6*/ 	.byte	0x3f
	.zero		1


	//   ....[73]....
        /*11f8*/ 	.word	0x000288b0
        /*11fc*/ 	.word	0x00000004
        /*1200*/ 	.word	0x00029820
        /*1204*/ 	.short	0x010a
        /*1206*/ 	.byte	0x3f
	.zero		1


	//   ....[74]....
        /*1208*/ 	.word	0x00028a20
        /*120c*/ 	.word	0x00000005
        /*1210*/ 	.word	0x00029840
        /*1214*/ 	.short	0x010a
        /*1216*/ 	.byte	0x3f
	.zero		1


	//   ....[75]....
        /*1218*/ 	.word	0x00028ac0
        /*121c*/ 	.word	0x00000017
        /*1220*/ 	.word	0x00029840
        /*1224*/ 	.short	0x010a
        /*1226*/ 	.byte	0x3f
	.zero		1


	//   ....[76]....
        /*1228*/ 	.word	0x00028b00
        /*122c*/ 	.word	0x00000005
        /*1230*/ 	.word	0x00029860
        /*1234*/ 	.short	0x010a
        /*1236*/ 	.byte	0x3f
	.zero		1


	//   ....[77]....
        /*1238*/ 	.word	0x00028b40
        /*123c*/ 	.word	0x00000017
        /*1240*/ 	.word	0x00029860
        /*1244*/ 	.short	0x010a
        /*1246*/ 	.byte	0x3f
	.zero		1


	//   ....[78]....
        /*1248*/ 	.word	0x00028b80
        /*124c*/ 	.word	0x00000005
        /*1250*/ 	.word	0x00029880
        /*1254*/ 	.short	0x010a
        /*1256*/ 	.byte	0x3f
	.zero		1


	//   ....[79]....
        /*1258*/ 	.word	0x00028bc0
        /*125c*/ 	.word	0x00000017
        /*1260*/ 	.word	0x00029880
        /*1264*/ 	.short	0x010a
        /*1266*/ 	.byte	0x3f
	.zero		1


	//   ....[80]....
        /*1268*/ 	.word	0x00028c20
        /*126c*/ 	.word	0x0000005b
        /*1270*/ 	.word	0x00029890
        /*1274*/ 	.short	0x010a
        /*1276*/ 	.byte	0x3f
	.zero		1


	//   ....[81]....
        /*1278*/ 	.word	0x00028ed0
        /*127c*/ 	.word	0x0000005b
        /*1280*/ 	.word	0x00029890
        /*1284*/ 	.short	0x010a
        /*1286*/ 	.byte	0x3f
	.zero		1


	//   ....[82]....
        /*1288*/ 	.word	0x00029180
        /*128c*/ 	.word	0x0000005b
        /*1290*/ 	.word	0x00029890
        /*1294*/ 	.short	0x010a
        /*1296*/ 	.byte	0x3f
	.zero		1


	//   ....[83]....
        /*1298*/ 	.word	0x00029430
        /*129c*/ 	.word	0x0000005b
        /*12a0*/ 	.word	0x000298b0
        /*12a4*/ 	.short	0x010a
        /*12a6*/ 	.byte	0x3f
	.zero		1


	//   ....[84]....
        /*12a8*/ 	.word	0x00029740
        /*12ac*/ 	.word	0x00000012
        /*12b0*/ 	.word	0x00029800
        /*12b4*/ 	.short	0x010a
        /*12b6*/ 	.byte	0x3f
	.zero		1


	//   ....[85]....
        /*12b8*/ 	.word	0x00029960
        /*12bc*/ 	.word	0x00000012
        /*12c0*/ 	.word	0x00029800
        /*12c4*/ 	.short	0x010a
        /*12c6*/ 	.byte	0x3f
	.zero		1


	//   ....[86]....
        /*12c8*/ 	.word	0x000299b0
        /*12cc*/ 	.word	0x00000000
        /*12d0*/ 	.word	0x00029830
        /*12d4*/ 	.short	0x010a
        /*12d6*/ 	.byte	0x3f
	.zero		1


	//   ....[87]....
        /*12d8*/ 	.word	0x00029a00
        /*12dc*/ 	.word	0x0000000b
        /*12e0*/ 	.word	0x00029830
        /*12e4*/ 	.short	0x010a
        /*12e6*/ 	.byte	0x3f
	.zero		1


	//   ....[88]....
        /*12e8*/ 	.word	0x00029a50
        /*12ec*/ 	.word	0x0000000a
        /*12f0*/ 	.word	0x00029850
        /*12f4*/ 	.short	0x010a
        /*12f6*/ 	.byte	0x3f
	.zero		1


	//   ....[89]....
        /*12f8*/ 	.word	0x00029aa0
        /*12fc*/ 	.word	0x0000000d
        /*1300*/ 	.word	0x00029850
        /*1304*/ 	.short	0x010a
        /*1306*/ 	.byte	0x3f
	.zero		1


	//   ....[90]....
        /*1308*/ 	.word	0x0002b060
        /*130c*/ 	.word	0x00000016
        /*1310*/ 	.word	0x00029820
        /*1314*/ 	.short	0x010a
        /*1316*/ 	.byte	0x3f
	.zero		1


	//   ....[91]....
        /*1318*/ 	.word	0x0002b0b0
        /*131c*/ 	.word	0x00000009
        /*1320*/ 	.word	0x000298a0
        /*1324*/ 	.short	0x010a
        /*1326*/ 	.byte	0x3f
	.zero		1


	//   ....[92]....
        /*1328*/ 	.word	0x0002b100
        /*132c*/ 	.word	0x00000009
        /*1330*/ 	.word	0x000298c0
        /*1334*/ 	.short	0x010a
        /*1336*/ 	.byte	0x3f
	.zero		1


	//   ....[93]....
        /*1338*/ 	.word	0x0002b150
        /*133c*/ 	.word	0x00000008
        /*1340*/ 	.word	0x000298a0
        /*1344*/ 	.short	0x010a
        /*1346*/ 	.byte	0x3f
	.zero		1


	//   ....[94]....
        /*1348*/ 	.word	0x0002b1a0
        /*134c*/ 	.word	0x00000008
        /*1350*/ 	.word	0x000298c0
        /*1354*/ 	.short	0x010a
        /*1356*/ 	.byte	0x3f
	.zero		1


	//   ....[95]....
        /*1358*/ 	.word	0x0002b2c0
        /*135c*/ 	.word	0x00000000
        /*1360*/ 	.word	0x00029880
        /*1364*/ 	.short	0x010a
        /*1366*/ 	.byte	0x3f
	.zero		1


	//   ....[96]....
        /*1368*/ 	.word	0x0002bae0
        /*136c*/ 	.word	0x00000000
        /*1370*/ 	.word	0x00029840
        /*1374*/ 	.short	0x010a
        /*1376*/ 	.byte	0x3f
	.zero		1


	//   ....[97]....
        /*1378*/ 	.word	0x0002c8b0
        /*137c*/ 	.word	0x00000016
        /*1380*/ 	.word	0x00029820
        /*1384*/ 	.short	0x010a
        /*1386*/ 	.byte	0x3f
	.zero		1


	//   ....[98]....
        /*1388*/ 	.word	0x0002c900
        /*138c*/ 	.word	0x00000000
        /*1390*/ 	.word	0x00029880
        /*1394*/ 	.short	0x010a
        /*1396*/ 	.byte	0x3f
	.zero		1


	//   ....[99]....
        /*1398*/ 	.word	0x0002d020
        /*139c*/ 	.word	0x00000000
        /*13a0*/ 	.word	0x00029840
        /*13a4*/ 	.short	0x010a
        /*13a6*/ 	.byte	0x3f
	.zero		1


	//   ....[100]....
        /*13a8*/ 	.word	0x0002d670
        /*13ac*/ 	.word	0x00000003
        /*13b0*/ 	.word	0x00029870
        /*13b4*/ 	.short	0x010a
        /*13b6*/ 	.byte	0x3f
	.zero		1


	//   ....[101]....
        /*13b8*/ 	.word	0x0002d6c0
        /*13bc*/ 	.word	0x00000003
        /*13c0*/ 	.word	0x00029860
        /*13c4*/ 	.short	0x010a
        /*13c6*/ 	.byte	0x3f
	.zero		1


	//   ....[102]....
        /*13c8*/ 	.word	0x0002d710
        /*13cc*/ 	.word	0x00000011
        /*13d0*/ 	.word	0x00029870
        /*13d4*/ 	.short	0x010a
        /*13d6*/ 	.byte	0x3f
	.zero		1


	//   ....[103]....
        /*13d8*/ 	.word	0x0002d760
        /*13dc*/ 	.word	0x00000011
        /*13e0*/ 	.word	0x00029860
        /*13e4*/ 	.short	0x010a
        /*13e6*/ 	.byte	0x3f
	.zero		1


	//   ....[104]....
        /*13e8*/ 	.word	0x0002e0e0
        /*13ec*/ 	.word	0x00000004
        /*13f0*/ 	.word	0x00029820
        /*13f4*/ 	.short	0x010a
        /*13f6*/ 	.byte	0x3f
	.zero		1


	//   ....[105]....
        /*13f8*/ 	.word	0x0002e280
        /*13fc*/ 	.word	0x00000005
        /*1400*/ 	.word	0x00029840
        /*1404*/ 	.short	0x010a
        /*1406*/ 	.byte	0x3f
	.zero		1


	//   ....[106]....
        /*1408*/ 	.word	0x0002e2d0
        /*140c*/ 	.word	0x00000017
        /*1410*/ 	.word	0x00029840
        /*1414*/ 	.short	0x010a
        /*1416*/ 	.byte	0x3f
	.zero		1


	//   ....[107]....
        /*1418*/ 	.word	0x0002e320
        /*141c*/ 	.word	0x00000005
        /*1420*/ 	.word	0x00029860
        /*1424*/ 	.short	0x010a
        /*1426*/ 	.byte	0x3f
	.zero		1


	//   ....[108]....
        /*1428*/ 	.word	0x0002e370
        /*142c*/ 	.word	0x00000017
        /*1430*/ 	.word	0x00029860
        /*1434*/ 	.short	0x010a
        /*1436*/ 	.byte	0x3f
	.zero		1


	//   ....[109]....
        /*1438*/ 	.word	0x0002e3c0
        /*143c*/ 	.word	0x00000005
        /*1440*/ 	.word	0x00029880
        /*1444*/ 	.short	0x010a
        /*1446*/ 	.byte	0x3f
	.zero		1


	//----- nvinfo : EIATTR_NUM_MBARRIERS
	.align		4
.L_157:
        /*1448*/ 	.byte	0x03, 0x38
        /*144a*/ 	.short	0x0016


	//----- nvinfo : EIATTR_EXIT_INSTR_OFFSETS
	.align		4
        /*144c*/ 	.byte	0x04, 0x1c
        /*144e*/ 	.short	(.L_159 - .L_158)


	//   ....[0]....
.L_158:
        /*1450*/ 	.word	0x00028c10


	//----- nvinfo : EIATTR_MAX_THREADS
	.align		4
.L_159:
        /*1454*/ 	.byte	0x04, 0x05
        /*1456*/ 	.short	(.L_161 - .L_160)
.L_160:
        /*1458*/ 	.word	0x00000180
        /*145c*/ 	.word	0x00000001
        /*1460*/ 	.word	0x00000001


	//----- nvinfo : EIATTR_CRS_STACK_SIZE
	.align		4
.L_161:
        /*1464*/ 	.byte	0x04, 0x1e
        /*1466*/ 	.short	(.L_163 - .L_162)
.L_162:
        /*1468*/ 	.word	0x00000000


	//----- nvinfo : EIATTR_CBANK_PARAM_SIZE
	.align		4
.L_163:
        /*146c*/ 	.byte	0x03, 0x19
        /*146e*/ 	.short	0x0af0


	//----- nvinfo : EIATTR_PARAM_CBANK
	.align		4
        /*1470*/ 	.byte	0x04, 0x0a
        /*1472*/ 	.short	(.L_165 - .L_164)
	.align		4
.L_164:
        /*1474*/ 	.word	index@(.nv.constant0._ZN7cutlass13device_kernelIN5flash11enable_sm90INS1_16FlashAttnFwdSm90INS1_25CollectiveMainloopFwdSm90ILi2EN4cute5tupleIJNS5_1CILi1EEES8_S8_EEENS6_IJNS7_ILi128EEENS7_ILi160EEENS7_ILi192EEEEEELi128ENS_12float_e4m3_tEfNS_4arch4Sm90ELb0ELb0ELb0ELb1ELb1ELb1ELb0ELb1ELb1ELb1ELb0ELb0EEENS1_21CollectiveEpilogueFwdINS6_IJSA_SA_SB_EEES9_NS_10bfloat16_tESG_Li256ELb1ELb1ELb0ELb1EEENS1_36VarlenDynamicPersistentTileSchedulerILi128ELi160ELi256ELi128ELb0ELb1ELb1ELb0ELb1ELb1EEEEEEEEEvNT_6ParamsE)
        /*1478*/ 	.short	0x0210
        /*147a*/ 	.short	0x0af0


	//----- nvinfo : EIATTR_SW_WAR
	.align		4
.L_165:
        /*147c*/ 	.byte	0x04, 0x36
        /*147e*/ 	.short	(.L_167 - .L_166)
.L_166:
        /*1480*/ 	.word	0x00000008
.L_167:


//--------------------- .nv.info._ZN7cutlass13device_kernelIN5flash11enable_sm90INS1_16FlashAttnFwdSm90INS1_25CollectiveMainloopFwdSm90ILi2EN4cute5tupleIJNS5_1CILi1EEES8_S8_EEENS6_IJNS7_ILi128EEESA_NS7_ILi192EEEEEELi128ENS_12float_e4m3_tEfNS_4arch4Sm90ELb0ELb1ELb0ELb0ELb1ELb0ELb0ELb1ELb1ELb1ELb0ELb0EEENS1_21CollectiveEpilogueFwdINS6_IJSA_SA_SA_EEES9_NS_10bfloat16_tESF_Li256ELb0ELb1ELb0ELb1EEENS1_30DynamicPersistentTileSchedulerILi256ELi128ELb0ELb1ELb1EEEEEEEEEvNT_6ParamsE --------------------------
	.section	.nv.info._ZN7cutlass13device_kernelIN5flash11enable_sm90INS1_16FlashAttnFwdSm90INS1_25CollectiveMainloopFwdSm90ILi2EN4cute5tupleIJNS5_1CILi1EEES8_S8_EEENS6_IJNS7_ILi128EEESA_NS7_ILi192EEEEEELi128ENS_12float_e4m3_tEfNS_4arch4Sm90ELb0ELb1ELb0ELb0ELb1ELb0ELb0ELb1ELb1ELb1ELb0ELb0EEENS1_21CollectiveEpilogueFwdINS6_IJSA_SA_SA_EEES9_NS_10bfloat16_tESF_Li256ELb0ELb1ELb0ELb1EEENS1_30DynamicPersistentTileSchedulerILi256ELi128ELb0ELb1ELb1EEEEEEEEEvNT_6ParamsE,"",@"SHT_CUDA_INFO"
	.sectionflags	@""
	.align	4


	//----- nvinfo : EIATTR_CUDA_API_VERSION
	.align		4
        /*0000*/ 	.byte	0x04, 0x37
        /*0002*/ 	.short	(.L_169 - .L_168)
.L_168:
        /*0004*/ 	.word	0x00000082


	//----- nvinfo : EIATTR_KPARAM_INFO
	.align		4
.L_169:
        /*0008*/ 	.byte	0x04, 0x17
        /*000a*/ 	.short	(.L_171 - .L_170)
.L_170:
        /*000c*/ 	.word	0x00000000
        /*0010*/ 	.short	0x0000
        /*0012*/ 	.short	0x0070
        /*0014*/ 	.byte	0x00, 0xf0, 0x01, 0x2a


	//----- nvinfo : EIATTR_SPARSE_MMA_MASK
	.align		4
.L_171:
        /*0018*/ 	.byte	0x03, 0x50
        /*001a*/ 	.short	0x0000


	//----- nvinfo : EIATTR_MAXREG_COUNT
	.align		4
        /*001c*/ 	.byte	0x03, 0x1b
        /*001e*/ 	.short	0x00a8


	//----- nvinfo : EIATTR_NUM_BARRIERS
	.align		4
        /*0020*/ 	.byte	0x02, 0x4c
        /*0022*/ 	.byte	0x10
	.zero		1


	//----- nvinfo : EIATTR_EXTERNS
	.align		4
        /*0024*/ 	.byte	0x04, 0x0f
        /*0026*/ 	.short	(.L_173 - .L_172)


	//   ....[0]....
	.align		4
.L_172:
        /*0028*/ 	.word	index@(__assertfail)


	//----- nvinfo : EIATTR_ANNOTATIONS
	.align		4
.L_173:
        /*002c*/ 	.byte	0x04, 0x55
        /*002e*/ 	.short	(.L_175 - .L_174)


	//   ....[0]....
.L_174:
        /* <DEDUP_REMOVED lines=12> */


	//----- nvinfo : EIATTR_MERCURY_ISA_VERSION
	.align		4
.L_175:
        /*00d8*/ 	.byte	0x03, 0x5f
        /*00da*/ 	.short	0x0101


	//----- nvinfo : EIATTR_INT_WARP_WIDE_INSTR_OFFSETS
	.align		4
        /*00dc*/ 	.byte	0x04, 0x31
        /*00de*/ 	.short	(.L_177 - .L_176)


	//   ....[0]....
.L_176:
        /*00e0*/ 	.word	0x000000c0


	//   ....[1]....
        /*00e4*/ 	.word	0x000000d0


	//   ....[2]....
        /*00e8*/ 	.word	0x00000170


	//   ....[3]....
        /*00ec*/ 	.word	0x00010b00


	//   ....[4]....
        /*00f0*/ 	.word	0x00010b90


	//   ....[5]....
        /*00f4*/ 	.word	0x00013b80


	//   ....[6]....
        /*00f8*/ 	.word	0x00013c10


	//----- nvinfo : EIATTR_COOP_GROUP_MASK_REGIDS
	.align		4
.L_177:
        /*00fc*/ 	.byte	0x04, 0x29
        /*00fe*/ 	.short	(.L_179 - .L_178)


	//   ....[0]....
.L_178:
        /*0100*/ 	.word	0xffffffff


	//   ....[1]....
        /*0104*/ 	.word	0xffffffff


	//   ....[2]....
        /*0108*/ 	.word	0xffffffff


	//   ....[3]....
        /*010c*/ 	.word	0xffffffff


	//   ....[4]....
        /*0110*/ 	.word	0xffffffff


	//   ....[5]....
        /*0114*/ 	.word	0xffffffff


	//   ....[6]....
        /*0118*/ 	.word	0xffffffff


	//   ....[7]....
        /*011c*/ 	.word	0xffffffff


	//   ....[8]....
        /*0120*/ 	.word	0xffffffff


	//   ....[9]....
        /*0124*/ 	.word	0xffffffff


	//   ....[10]....
        /*0128*/ 	.word	0xffffffff


	//   ....[11]....
        /*012c*/ 	.word	0xffffffff


	//   ....[12]....
        /*0130*/ 	.word	0xffffffff


	//   ....[13]....
        /*0134*/ 	.word	0xffffffff


	//   ....[14]....
        /*0138*/ 	.word	0xffffffff


	//   ....[15]....
        /*013c*/ 	.word	0xffffffff


	//   ....[16]....
        /*0140*/ 	.word	0xffffffff


	//   ....[17]....
        /*0144*/ 	.word	0xffffffff


	//   ....[18]....
        /*0148*/ 	.word	0xffffffff


	//   ....[19]....
        /*014c*/ 	.word	0xffffffff


	//   ....[20]....
        /*0150*/ 	.word	0xffffffff


	//   ....[21]....
        /*0154*/ 	.word	0xffffffff


	//   ....[22]....
        /*0158*/ 	.word	0xffffffff


	//   ....[23]....
        /*015c*/ 	.word	0xffffffff


	//   ....[24]....
        /*0160*/ 	.word	0xffffffff


	//   ....[25]....
        /*0164*/ 	.word	0xffffffff


	//   ....[26]....
        /*0168*/ 	.word	0xffffffff


	//   ....[27]....
        /*016c*/ 	.word	0xffffffff


	//   ....[28]....
        /*0170*/ 	.word	0xffffffff


	//   ....[29]....
        /*0174*/ 	.word	0xffffffff


	//   ....[30]....
        /*0178*/ 	.word	0xffffffff


	//   ....[31]....
        /*017c*/ 	.word	0xffffffff


	//   ....[32]....
        /*0180*/ 	.word	0xffffffff


	//   ....[33]....
        /*0184*/ 	.word	0xffffffff


	//   ....[34]....
        /*0188*/ 	.word	0xffffffff


	//   ....[35]....
        /*018c*/ 	.word	0xffffffff


	//   ....[36]....
        /*0190*/ 	.word	0xffffffff


	//   ....[37]....
        /*0194*/ 	.word	0xffffffff


	//   ....[38]....
        /*0198*/ 	.word	0xffffffff


	//   ....[39]....
        /*019c*/ 	.word	0xffffffff


	//   ....[40]....
        /*01a0*/ 	.word	0xffffffff


	//   ....[41]....
        /*01a4*/ 	.word	0xffffffff


	//   ....[42]....
        /*01a8*/ 	.word	0xffffffff


	//   ....[43]....
        /*01ac*/ 	.word	0xffffffff


	//   ....[44]....
        /*01b0*/ 	.word	0xffffffff


	//   ....[45]....
        /*01b4*/ 	.word	0xffffffff


	//   ....[46]....
        /*01b8*/ 	.word	0xffffffff


	//   ....[47]....
        /*01bc*/ 	.word	0xffffffff


	//   ....[48]....
        /*01c0*/ 	.word	0xffffffff


	//   ....[49]....
        /*01c4*/ 	.word	0xffffffff


	//   ....[50]....
        /*01c8*/ 	.word	0xffffffff


	//   ....[51]....
        /*01cc*/ 	.word	0xffffffff


	//   ....[52]....
        /*01d0*/ 	.word	0xffffffff


	//   ....[53]....
        /*01d4*/ 	.word	0xffffffff


	//   ....[54]....
        /*01d8*/ 	.word	0xffffffff


	//   ....[55]....
        /*01dc*/ 	.word	0xffffffff


	//   ....[56]....
        /*01e0*/ 	.word	0xffffffff


	//   ....[57]....
        /*01e4*/ 	.word	0xffffffff


	//   ....[58]....
        /*01e8*/ 	.word	0xffffffff


	//   ....[59]....
        /*01ec*/ 	.word	0xffffffff


	//   ....[60]....
        /*01f0*/ 	.word	0xffffffff


	//   ....[61]....
        /*01f4*/ 	.word	0xffffffff


	//   ....[62]....
        /*01f8*/ 	.word	0xffffffff


	//   ....[63]....
        /*01fc*/ 	.word	0xffffffff


	//   ....[64]....
        /*0200*/ 	.word	0xffffffff


	//   ....[65]....
        /*0204*/ 	.word	0xffffffff


	//   ....[66]....
        /*0208*/ 	.word	0xffffffff


	//   ....[67]....
        /*020c*/ 	.word	0xffffffff


	//   ....[68]....
        /*0210*/ 	.word	0xffffffff


	//   ....[69]....
        /*0214*/ 	.word	0xffffffff


	//   ....[70]....
        /*0218*/ 	.word	0xffffffff


	//   ....[71]....
        /*021c*/ 	.word	0xffffffff


	//   ....[72]....
        /*0220*/ 	.word	0xffffffff


	//   ....[73]....
        /*0224*/ 	.word	0xffffffff


	//   ....[74]....
        /*0228*/ 	.word	0xffffffff


	//   ....[75]....
        /*022c*/ 	.word	0xffffffff


	//   ....[76]....
        /*0230*/ 	.word	0xffffffff


	//   ....[77]....
        /*0234*/ 	.word	0xffffffff


	//   ....[78]....
        /*0238*/ 	.word	0xffffffff


	//   ....[79]....
        /*023c*/ 	.word	0xffffffff


	//   ....[80]....
        /*0240*/ 	.word	0xffffffff


	//   ....[81]....
        /*0244*/ 	.word	0xffffffff


	//   ....[82]....
        /*0248*/ 	.word	0xffffffff


	//   ....[83]....
        /*024c*/ 	.word	0xffffffff


	//   ....[84]....
        /*0250*/ 	.word	0xffffffff


	//   ....[85]....
        /*0254*/ 	.word	0xffffffff


	//   ....[86]....
        /*0258*/ 	.word	0xffffffff


	//   ....[87]....
        /*025c*/ 	.word	0xffffffff


	//   ....[88]....
        /*0260*/ 	.word	0xffffffff


	//   ....[89]....
        /*0264*/ 	.word	0xffffffff


	//   ....[90]....
        /*0268*/ 	.word	0xffffffff


	//   ....[91]....
        /*026c*/ 	.word	0xffffffff


	//   ....[92]....
        /*0270*/ 	.word	0xffffffff


	//   ....[93]....
        /*0274*/ 	.word	0xffffffff


	//   ....[94]....
        /*0278*/ 	.word	0xffffffff


	//   ....[95]....
        /*027c*/ 	.word	0xffffffff


	//   ....[96]....
        /*0280*/ 	.word	0xffffffff


	//   ....[97]....
        /*0284*/ 	.word	0xffffffff


	//   ....[98]....
        /*0288*/ 	.word	0xffffffff


	//   ....[99]....
        /*028c*/ 	.word	0xffffffff


	//   ....[100]....
        /*0290*/ 	.word	0xffffffff


	//   ....[101]....
        /*0294*/ 	.word	0xffffffff


	//   ....[102]....
        /*0298*/ 	.word	0xffffffff


	//   ....[103]....
        /*029c*/ 	.word	0xffffffff


	//   ....[104]....
        /*02a0*/ 	.word	0xffffffff


	//   ....[105]....
        /*02a4*/ 	.word	0xffffffff


	//   ....[106]....
        /*02a8*/ 	.word	0xffffffff


	//   ....[107]....
        /*02ac*/ 	.word	0xffffffff


	//   ....[108]....
        /*02b0*/ 	.word	0xffffffff


	//   ....[109]....
        /*02b4*/ 	.word	0xffffffff


	//   ....[110]....
        /*02b8*/ 	.word	0xffffffff


	//   ....[111]....
        /*02bc*/ 	.word	0xffffffff


	//   ....[112]....
        /*02c0*/ 	.word	0xffffffff


	//   ....[113]....
        /*02c4*/ 	.word	0xffffffff


	//   ....[114]....
        /*02c8*/ 	.word	0xffffffff


	//   ....[115]....
        /*02cc*/ 	.word	0xffffffff


	//   ....[116]....
        /*02d0*/ 	.word	0xffffffff


	//   ....[117]....
        /*02d4*/ 	.word	0xffffffff


	//   ....[118]....
        /*02d8*/ 	.word	0xffffffff


	//   ....[119]....
        /*02dc*/ 	.word	0xffffffff


	//   ....[120]....
        /*02e0*/ 	.word	0xffffffff


	//   ....[121]....
        /*02e4*/ 	.word	0xffffffff


	//   ....[122]....
        /*02e8*/ 	.word	0xffffffff


	//   ....[123]....
        /*02ec*/ 	.word	0xffffffff


	//   ....[124]....
        /*02f0*/ 	.word	0xffffffff


	//   ....[125]....
        /*02f4*/ 	.word	0xffffffff


	//   ....[126]....
        /*02f8*/ 	.word	0xffffffff


	//   ....[127]....
        /*02fc*/ 	.word	0xffffffff


	//   ....[128]....
        /*0300*/ 	.word	0x0500000f


	//   ....[129]....
        /*0304*/ 	.word	0x0500000f


	//   ....[130]....
        /*0308*/ 	.word	0x0500000f


	//   ....[131]....
        /*030c*/ 	.word	0x0500000f


	//   ....[132]....
        /*0310*/ 	.word	0x0500000f


	//   ....[133]....
        /*0314*/ 	.word	0x0500000f


	//   ....[134]....
        /*0318*/ 	.word	0x0500000f


	//   ....[135]....
        /*031c*/ 	.word	0x0500000f


	//   ....[136]....
        /*0320*/ 	.word	0x0500000f


	//   ....[137]....
        /*0324*/ 	.word	0x0500000f


	//   ....[138]....
        /*0328*/ 	.word	0x0500000f


	//   ....[139]....
        /*032c*/ 	.word	0x0500000f


	//   ....[140]....
        /*0330*/ 	.word	0x0500000f


	//   ....[141]....
        /*0334*/ 	.word	0x0500000f


	//   ....[142]....
        /*0338*/ 	.word	0x0500000f


	//   ....[143]....
        /*033c*/ 	.word	0x0500000f


	//   ....[144]....
        /*0340*/ 	.word	0x0500000f


	//   ....[145]....
        /*0344*/ 	.word	0x0500000f


	//   ....[146]....
        /*0348*/ 	.word	0x0500000f


	//   ....[147]....
        /*034c*/ 	.word	0x0500000f


	//   ....[148]....
        /*0350*/ 	.word	0x0500000f


	//   ....[149]....
        /*0354*/ 	.word	0x0500000f


	//   ....[150]....
        /*0358*/ 	.word	0x0500000f


	//   ....[151]....
        /*035c*/ 	.word	0x0500000f


	//   ....[152]....
        /*0360*/ 	.word	0x0500000f


	//   ....[153]....
        /*0364*/ 	.word	0x0500000f


	//   ....[154]....
        /*0368*/ 	.word	0x0500000f


	//   ....[155]....
        /*036c*/ 	.word	0x0500000f


	//   ....[156]....
        /*0370*/ 	.word	0x0500000f


	//   ....[157]....
        /*0374*/ 	.word	0x0500000f


	//   ....[158]....
        /*0378*/ 	.word	0x0500000f


	//   ....[159]....
        /*037c*/ 	.word	0x0500000f


	//   ....[160]....
        /*0380*/ 	.word	0x0500000f


	//   ....[161]....
        /*0384*/ 	.word	0x0500000f


	//   ....[162]....
        /*0388*/ 	.word	0x0500000f


	//   ....[163]....
        /*038c*/ 	.word	0x0500000f


	//   ....[164]....
        /*0390*/ 	.word	0x0500000f


	//   ....[165]....
        /*0394*/ 	.word	0x0500000f


	//   ....[166]....
        /*0398*/ 	.word	0x0500000f


	//   ....[167]....
        /*039c*/ 	.word	0x0500000f


	//   ....[168]....
        /*03a0*/ 	.word	0x0500000f


	//   ....[169]....
        /*03a4*/ 	.word	0x0500000f


	//----- nvinfo : EIATTR_COOP_GROUP_INSTR_OFFSETS
	.align		4
.L_179:
        /*03a8*/ 	.byte	0x04, 0x28
        /*03aa*/ 	.short	(.L_181 - .L_180)


	//   ....[0]....
.L_180:
        /*03ac*/ 	.word	0x00000080


	//   ....[1]....
        /*03b0*/ 	.word	0x00000090


	//   ....[2]....
        /*03b4*/ 	.word	0x000002d0


	//   ....[3]....
        /*03b8*/ 	.word	0x00000430


	//   ....[4]....
        /*03bc*/ 	.word	0x00000550


	//   ....[5]....
        /*03c0*/ 	.word	0x000006b0


	//   ....[6]....
        /*03c4*/ 	.word	0x000019d0


	//   ....[7]....
        /*03c8*/ 	.word	0x00002160


	//   ....[8]....
        /*03cc*/ 	.word	0x000023d0


	//   ....[9]....
        /*03d0*/ 	.word	0x00003580


	//   ....[10]....
        /*03d4*/ 	.word	0x00003690


	//   ....[11]....
        /*03d8*/ 	.word	0x00003eb0


	//   ....[12]....
        /*03dc*/ 	.word	0x00003f30


	//   ....[13]....
        /*03e0*/ 	.word	0x000055f0


	//   ....[14]....
        /*03e4*/ 	.word	0x00005800


	//   ....[15]....
        /*03e8*/ 	.word	0x000063d0


	//   ....[16]....
        /*03ec*/ 	.word	0x00006460


	//   ....[17]....
        /*03f0*/ 	.word	0x00006d80


	//   ....[18]....
        /*03f4*/ 	.word	0x00006e10


	//   ....[19]....
        /*03f8*/ 	.word	0x00008b10


	//   ....[20]....
        /*03fc*/ 	.word	0x00008b20


	//   ....[21]....
        /*0400*/ 	.word	0x00008b50


	//   ....[22]....
        /*0404*/ 	.word	0x00008b60


	//   ....[23]....
        /*0408*/ 	.word	0x0000a6a0


	//   ....[24]....
        /*040c*/ 	.word	0x0000a8b0


	//   ....[25]....
        /*0410*/ 	.word	0x0000b490


	//   ....[26]....
        /*0414*/ 	.word	0x0000b590


	//   ....[27]....
        /*0418*/ 	.word	0x0000be00


	//   ....[28]....
        /*041c*/ 	.word	0x0000be70


	//   ....[29]....
        /*0420*/ 	.word	0x0000d1b0


	//   ....[30]....
        /*0424*/ 	.word	0x0000d1c0


	//   ....[31]....
        /*0428*/ 	.word	0x0000d240


	//   ....[32]....
        /*042c*/ 	.word	0x0000d250


	//   ....[33]....
        /*0430*/ 	.word	0x0000e5b0


	//   ....[34]....
        /*0434*/ 	.word	0x0000e5c0


	//   ....[35]....
        /*0438*/ 	.word	0x0000e5d0


	//   ....[36]....
        /*043c*/ 	.word	0x0000e5e0


	//   ....[37]....
        /*0440*/ 	.word	0x0000e5f0


	//   ....[38]....
        /*0444*/ 	.word	0x0000e600


	//   ....[39]....
        /*0448*/ 	.word	0x0000e610


	//   ....[40]....
        /*044c*/ 	.word	0x0000e620


	//   ....[41]....
        /*0450*/ 	.word	0x0000e640


	//   ....[42]....
        /*0454*/ 	.word	0x0000e650


	//   ....[43]....
        /*0458*/ 	.word	0x0000e670


	//   ....[44]....
        /*045c*/ 	.word	0x0000e680


	//   ....[45]....
        /*0460*/ 	.word	0x0000e6b0


	//   ....[46]....
        /*0464*/ 	.word	0x0000e6d0


	//   ....[47]....
        /*0468*/ 	.word	0x0000e6f0


	//   ....[48]....
        /*046c*/ 	.word	0x0000e700


	//   ....[49]....
        /*0470*/ 	.word	0x0000e710


	//   ....[50]....
        /*0474*/ 	.word	0x0000e740


	//   ....[51]....
        /*0478*/ 	.word	0x0000e770


	//   ....[52]....
        /*047c*/ 	.word	0x0000e780


	//   ....[53]....
        /*0480*/ 	.word	0x0000e790


	//   ....[54]....
        /*0484*/ 	.word	0x0000e7a0


	//   ....[55]....
        /*0488*/ 	.word	0x0000e7b0


	//   ....[56]....
        /*048c*/ 	.word	0x0000e7c0


	//   ....[57]....
        /*0490*/ 	.word	0x0000e7d0


	//   ....[58]....
        /*0494*/ 	.word	0x0000e7e0


	//   ....[59]....
        /*0498*/ 	.word	0x0000e7f0


	//   ....[60]....
        /*049c*/ 	.word	0x0000e800


	//   ....[61]....
        /*04a0*/ 	.word	0x0000e810


	//   ....[62]....
        /*04a4*/ 	.word	0x0000e820


	//   ....[63]....
        /*04a8*/ 	.word	0x0000e830


	//   ....[64]....
        /*04ac*/ 	.word	0x0000e840


	//   ....[65]....
        /*04b0*/ 	.word	0x0000e960


	//   ....[66]....
        /*04b4*/ 	.word	0x0000e9a0


	//   ....[67]....
        /*04b8*/ 	.word	0x0000e9d0


	//   ....[68]....
        /*04bc*/ 	.word	0x0000ea40


	//   ....[69]....
        /*04c0*/ 	.word	0x0000eed0


	//   ....[70]....
        /*04c4*/ 	.word	0x0000eef0


	//   ....[71]....
        /*04c8*/ 	.word	0x0000efb0


	//   ....[72]....
        /*04cc*/ 	.word	0x0000efd0


	//   ....[73]....
        /*04d0*/ 	.word	0x0000f090


	//   ....[74]....
        /*04d4*/ 	.word	0x0000f0b0


	//   ....[75]....
        /*04d8*/ 	.word	0x0000f180


	//   ....[76]....
        /*04dc*/ 	.word	0x0000f1a0


	//   ....[77]....
        /*04e0*/ 	.word	0x0000f7e0


	//   ....[78]....
        /*04e4*/ 	.word	0x0000f810


	//   ....[79]....
        /*04e8*/ 	.word	0x0000f8e0


	//   ....[80]....
        /*04ec*/ 	.word	0x0000f900


	//   ....[81]....
        /*04f0*/ 	.word	0x0000f9c0


	//   ....[82]....
        /*04f4*/ 	.word	0x0000f9e0


	//   ....[83]....
        /*04f8*/ 	.word	0x0000fab0


	//   ....[84]....
        /*04fc*/ 	.word	0x0000fad0


	//   ....[85]....
        /*0500*/ 	.word	0x0000fc60


	//   ....[86]....
        /*0504*/ 	.word	0x000116d0


	//   ....[87]....
        /*0508*/ 	.word	0x00011700


	//   ....[88]....
        /*050c*/ 	.word	0x000117c0


	//   ....[89]....
        /*0510*/ 	.word	0x000117d0


	//   ....[90]....
        /*0514*/ 	.word	0x00011840


	//   ....[91]....
        /*0518*/ 	.word	0x00011850


	//   ....[92]....
        /*051c*/ 	.word	0x00011860


	//   ....[93]....
        /*0520*/ 	.word	0x000118d0


	//   ....[94]....
        /*0524*/ 	.word	0x00011c10


	//   ....[95]....
        /*0528*/ 	.word	0x00011c40


	//   ....[96]....
        /*052c*/ 	.word	0x00011ca0


	//   ....[97]....
        /*0530*/ 	.word	0x00011d00


	//   ....[98]....
        /*0534*/ 	.word	0x00011d50


	//   ....[99]....
        /*0538*/ 	.word	0x00011d90


	//   ....[100]....
        /*053c*/ 	.word	0x00011db0


	//   ....[101]....
        /*0540*/ 	.word	0x00011df0


	//   ....[102]....
        /*0544*/ 	.word	0x000124a0


	//   ....[103]....
        /*0548*/ 	.word	0x000124c0


	//   ....[104]....
        /*054c*/ 	.word	0x00012520


	//   ....[105]....
        /*0550*/ 	.word	0x00012580


	//   ....[106]....
        /*0554*/ 	.word	0x000125d0


	//   ....[107]....
        /*0558*/ 	.word	0x00012620


	//   ....[108]....
        /*055c*/ 	.word	0x00012640


	//   ....[109]....
        /*0560*/ 	.word	0x00012680


	//   ....[110]....
        /*0564*/ 	.word	0x00012d90


	//   ....[111]....
        /*0568*/ 	.word	0x00012db0


	//   ....[112]....
        /*056c*/ 	.word	0x00012e20


	//   ....[113]....
        /*0570*/ 	.word	0x00012e30


	//   ....[114]....
        /*0574*/ 	.word	0x00012e80


	//   ....[115]....
        /*0578*/ 	.word	0x00012e90


	//   ....[116]....
        /*057c*/ 	.word	0x00012ea0


	//   ....[117]....
        /*0580*/ 	.word	0x00012ef0


	//   ....[118]....
        /*0584*/ 	.word	0x00013220


	//   ....[119]....
        /*0588*/ 	.word	0x00013240


	//   ....[120]....
        /*058c*/ 	.word	0x00013250


	//   ....[121]....
        /*0590*/ 	.word	0x00013260


	//   ....[122]....
        /*0594*/ 	.word	0x000132c0


	//   ....[123]....
        /*0598*/ 	.word	0x000132d0


	//   ....[124]....
        /*059c*/ 	.word	0x00013330


	//   ....[125]....
        /*05a0*/ 	.word	0x00013360


	//   ....[126]....
        /*05a4*/ 	.word	0x00014380


	//   ....[127]....
        /*05a8*/ 	.word	0x00014520


	//   ....[128]....
        /*05ac*/ 	.word	0x00014bf0


	//   ....[129]....
        /*05b0*/ 	.word	0x00014cd0


	//   ....[130]....
        /*05b4*/ 	.word	0x00014db0


	//   ....[131]....
        /*05b8*/ 	.word	0x00014e10


	//   ....[132]....
        /*05bc*/ 	.word	0x00014ef0


	//   ....[133]....
        /*05c0*/ 	.word	0x00014f50


	//   ....[134]....
        /*05c4*/ 	.word	0x00015030


	//   ....[135]....
        /*05c8*/ 	.word	0x00015090


	//   ....[136]....
        /*05cc*/ 	.word	0x00015170


	//   ....[137]....
        /*05d0*/ 	.word	0x000152a0


	//   ....[138]....
        /*05d4*/ 	.word	0x00015370


	//   ....[139]....
        /*05d8*/ 	.word	0x00015450


	//   ....[140]....
        /*05dc*/ 	.word	0x00015510


	//   ....[141]....
        /*05e0*/ 	.word	0x00015590


	//   ....[142]....
        /*05e4*/ 	.word	0x00015650


	//   ....[143]....
        /*05e8*/ 	.word	0x000156d0


	//   ....[144]....
        /*05ec*/ 	.word	0x000157a0


	//   ....[145]....
        /*05f0*/ 	.word	0x00015830


	//   ....[146]....
        /*05f4*/ 	.word	0x000158a0


	//   ....[147]....
        /*05f8*/ 	.word	0x00015920


	//   ....[148]....
        /*05fc*/ 	.word	0x000159f0


	//   ....[149]....
        /*0600*/ 	.word	0x00015a70


	//   ....[150]....
        /*0604*/ 	.word	0x00015b40


	//   ....[151]....
        /*0608*/ 	.word	0x00015bc0


	//   ....[152]....
        /*060c*/ 	.word	0x00015c80


	//   ....[153]....
        /*0610*/ 	.word	0x00015db0


	//   ....[154]....
        /*0614*/ 	.word	0x00015e60


	//   ....[155]....
        /*0618*/ 	.word	0x00015ec0


	//   ....[156]....
        /*061c*/ 	.word	0x00015f80


	//   ....[157]....
        /*0620*/ 	.word	0x00015fe0


	//   ....[158]....
        /*0624*/ 	.word	0x000160a0


	//   ....[159]....
        /*0628*/ 	.word	0x00016100


	//   ....[160]....
        /*062c*/ 	.word	0x000161c0


	//   ....[161]....
        /*0630*/ 	.word	0x000162b0


	//   ....[162]....
        /*0634*/ 	.word	0x00016350


	//   ....[163]....
        /*0638*/ 	.word	0x000163b0


	//   ....[164]....
        /*063c*/ 	.word	0x00016480


	//   ....[165]....
        /*0640*/ 	.word	0x000164e0


	//   ....[166]....
        /*0644*/ 	.word	0x000165b0


	//   ....[167]....
        /*0648*/ 	.word	0x00016610


	//   ....[168]....
        /*064c*/ 	.word	0x000166e0


	//   ....[169]....
        /*0650*/ 	.word	0x00016930


	//----- nvinfo : EIATTR_REG_RECONFIG
	.align		4
.L_181:
        /*0654*/ 	.byte	0x01, 0x54
	.zero		2


	//----- nvinfo : EIATTR_SYSCALL_OFFSETS
	.align		4
        /*0658*/ 	.byte	0x04, 0x46
        /*065a*/ 	.short	(.L_183 - .L_182)


	//   ....[0]....
.L_182:
        /*065c*/ 	.word	0x00001bb0


	//   ....[1]....
        /*0660*/ 	.word	0x00010d00


	//   ....[2]....
        /*0664*/ 	.word	0x00010e70


	//   ....[3]....
        /*0668*/ 	.word	0x00010fc0


	//   ....[4]....
        /*066c*/ 	.word	0x00011100


	//   ....[5]....
        /*0670*/ 	.word	0x00012110


	//----- nvinfo : EIATTR_MBARRIER_INSTR_OFFSETS
	.align		4
.L_183:
        /*0674*/ 	.byte	0x04, 0x39
        /*0676*/ 	.short	(.L_185 - .L_184)


	//   ....[0]....
.L_184:
        /*0678*/ 	.word	0x00000180
        /*067c*/ 	.word	0x000000ff
        /*0680*/ 	.word	0x00022800
        /*0684*/ 	.short	0x0100
        /*0686*/ 	.byte	0x08
	.zero		1


	//   ....[1]....
        /*0688*/ 	.word	0x00000190
        /*068c*/ 	.word	0x000000ff
        /*0690*/ 	.word	0x00022820
        /*0694*/ 	.short	0x0100
        /*0696*/ 	.byte	0x08
	.zero		1


	//   ....[2]....
        /*0698*/ 	.word	0x00000280
        /*069c*/ 	.word	0x000000ff
        /*06a0*/ 	.word	0x00022830
        /*06a4*/ 	.short	0x0100
        /*06a6*/ 	.byte	0x08
	.zero		1


	//   ....[3]....
        /*06a8*/ 	.word	0x00000290
        /*06ac*/ 	.word	0x000000ff
        /*06b0*/ 	.word	0x00022840
        /*06b4*/ 	.short	0x0100
        /*06b6*/ 	.byte	0x08
	.zero		1


	//   ....[4]....
        /*06b8*/ 	.word	0x000002a0
        /*06bc*/ 	.word	0x000000ff
        /*06c0*/ 	.word	0x00022838
        /*06c4*/ 	.short	0x0100
        /*06c6*/ 	.byte	0x08
	.zero		1


	//   ....[5]....
        /*06c8*/ 	.word	0x000002b0
        /*06cc*/ 	.word	0x000000ff
        /*06d0*/ 	.word	0x00022848
        /*06d4*/ 	.short	0x0100
        /*06d6*/ 	.byte	0x08
	.zero		1


	//   ....[6]....
        /*06d8*/ 	.word	0x000003e0
        /*06dc*/ 	.word	0x000000ff
        /*06e0*/ 	.word	0x00022850
        /*06e4*/ 	.short	0x0100
        /*06e6*/ 	.byte	0x08
	.zero		1


	//   ....[7]....
        /*06e8*/ 	.word	0x000003f0
        /*06ec*/ 	.word	0x000000ff
        /*06f0*/ 	.word	0x00022860
        /*06f4*/ 	.short	0x0100
        /*06f6*/ 	.byte	0x08
	.zero		1


	//   ....[8]....
        /*06f8*/ 	.word	0x00000400
        /*06fc*/ 	.word	0x000000ff
        /*0700*/ 	.word	0x00022858
        /*0704*/ 	.short	0x0100
        /*0706*/ 	.byte	0x08
	.zero		1


	//   ....[9]....
        /*0708*/ 	.word	0x00000410
        /*070c*/ 	.word	0x000000ff
        /*0710*/ 	.word	0x00022868
        /*0714*/ 	.short	0x0100
        /*0716*/ 	.byte	0x08
	.zero		1


	//   ....[10]....
        /*0718*/ 	.word	0x00000500
        /*071c*/ 	.word	0x000000ff
        /*0720*/ 	.word	0x00022870
        /*0724*/ 	.short	0x0100
        /*0726*/ 	.byte	0x06
	.zero		1


	//   ....[11]....
        /*0728*/ 	.word	0x00000510
        /*072c*/ 	.word	0x000000ff
        /*0730*/ 	.word	0x00022880
        /*0734*/ 	.short	0x0100
        /*0736*/ 	.byte	0x06
	.zero		1


	//   ....[12]....
        /*0738*/ 	.word	0x00000520
        /*073c*/ 	.word	0x000000ff
        /*0740*/ 	.word	0x00022878
        /*0744*/ 	.short	0x0100
        /*0746*/ 	.byte	0x06
	.zero		1


	//   ....[13]....
        /*0748*/ 	.word	0x00000530
        /*074c*/ 	.word	0x000000ff
        /*0750*/ 	.word	0x00022888
        /*0754*/ 	.short	0x0100
        /*0756*/ 	.byte	0x06
	.zero		1


	//   ....[14]....
        /*0758*/ 	.word	0x00000660
        /*075c*/ 	.word	0x000000ff
        /*0760*/ 	.word	0x00022890
        /*0764*/ 	.short	0x0100
        /*0766*/ 	.byte	0x08
	.zero		1


	//   ....[15]....
        /*0768*/ 	.word	0x00000670
        /*076c*/ 	.word	0x000000ff
        /*0770*/ 	.word	0x000228a0
        /*0774*/ 	.short	0x0100
        /*0776*/ 	.byte	0x08
	.zero		1


	//   ....[16]....
        /*0778*/ 	.word	0x00000680
        /*077c*/ 	.word	0x000000ff
        /*0780*/ 	.word	0x00022898
        /*0784*/ 	.short	0x0100
        /*0786*/ 	.byte	0x08
	.zero		1


	//   ....[17]....
        /*0788*/ 	.word	0x00000690
        /*078c*/ 	.word	0x000000ff
        /*0790*/ 	.word	0x000228a8
        /*0794*/ 	.short	0x0100
        /*0796*/ 	.byte	0x08
	.zero		1


	//   ....[18]....
        /*0798*/ 	.word	0x000007e0
        /*079c*/ 	.word	0x000000ff
        /*07a0*/ 	.word	0x000228b0
        /*07a4*/ 	.short	0x0100
        /*07a6*/ 	.byte	0x08
	.zero		1


	//   ....[19]....
        /*07a8*/ 	.word	0x000007f0
        /*07ac*/ 	.word	0x000000ff
        /*07b0*/ 	.word	0x000228c0
        /*07b4*/ 	.short	0x0100
        /*07b6*/ 	.byte	0x08
	.zero		1


	//   ....[20]....
        /*07b8*/ 	.word	0x00000800
        /*07bc*/ 	.word	0x000000ff
        /*07c0*/ 	.word	0x000228b8
        /*07c4*/ 	.short	0x0100
        /*07c6*/ 	.byte	0x08
	.zero		1


	//   ....[21]....
        /*07c8*/ 	.word	0x00000810
        /*07cc*/ 	.word	0x000000ff
        /*07d0*/ 	.word	0x000228c8
        /*07d4*/ 	.short	0x0100
        /*07d6*/ 	.byte	0x08
	.zero		1


	//   ....[22]....
        /*07d8*/ 	.word	0x00001c20
        /*07dc*/ 	.word	0x000000ff
        /*07e0*/ 	.word	0x00022800
        /*07e4*/ 	.short	0x010a
        /*07e6*/ 	.byte	0x26
	.zero		1


	//   ....[23]....
        /*07e8*/ 	.word	0x00001ca0
        /*07ec*/ 	.word	0x00000003
        /*07f0*/ 	.word	0x00022830
        /*07f4*/ 	.short	0x010a
        /*07f6*/ 	.byte	0x3f
	.zero		1


	//   ....[24]....
        /*07f8*/ 	.word	0x00001ce0
        /*07fc*/ 	.word	0x00000003
        /*0800*/ 	.word	0x00022830
        /*0804*/ 	.short	0x010a
        /*0806*/ 	.byte	0x3f
	.zero		1


	//   ....[25]....
        /*0808*/ 	.word	0x00002180
        /*080c*/ 	.word	0x000000ff
        /*0810*/ 	.word	0x00000000
        /*0814*/ 	.short	0x0101
        /*0816*/ 	.byte	0x06
	.zero		1


	//   ....[26]....
        /*0818*/ 	.word	0x00004f60
        /*081c*/ 	.word	0x000000ff
        /*0820*/ 	.word	0x00022830
        /*0824*/ 	.short	0x010a
        /*0826*/ 	.byte	0x06
	.zero		1


	//   ....[27]....
        /*0828*/ 	.word	0x00004fa0
        /*082c*/ 	.word	0x000000ff
        /*0830*/ 	.word	0x00022830
        /*0834*/ 	.short	0x010a
        /*0836*/ 	.byte	0x06
	.zero		1


	//   ....[28]....
        /*0838*/ 	.word	0x00005270
        /*083c*/ 	.word	0x000000ff
        /*0840*/ 	.word	0x00022850
        /*0844*/ 	.short	0x010a
        /*0846*/ 	.byte	0x06
	.zero		1


	//   ....[29]....
        /*0848*/ 	.word	0x000052b0
        /*084c*/ 	.word	0x000000ff
        /*0850*/ 	.word	0x00022850
        /*0854*/ 	.short	0x010a
        /*0856*/ 	.byte	0x06
	.zero		1


	//   ....[30]....
        /*0858*/ 	.word	0x000055b0
        /*085c*/ 	.word	0x000000ff
        /*0860*/ 	.word	0x00000000
        /*0864*/ 	.short	0x0101
        /*0866*/ 	.byte	0x06
	.zero		1


	//   ....[31]....
        /*0868*/ 	.word	0x00007870
        /*086c*/ 	.word	0x000000ff
        /*0870*/ 	.word	0x00000000
        /*0874*/ 	.short	0x0101
        /*0876*/ 	.byte	0x06
	.zero		1


	//   ....[32]....
        /*0878*/ 	.word	0x00008170
        /*087c*/ 	.word	0x000000ff
        /*0880*/ 	.word	0x00022830
        /*0884*/ 	.short	0x010a
        /*0886*/ 	.byte	0x06
	.zero		1


	//   ....[33]....
        /*0888*/ 	.word	0x000081b0
        /*088c*/ 	.word	0x000000ff
        /*0890*/ 	.word	0x00022830
        /*0894*/ 	.short	0x010a
        /*0896*/ 	.byte	0x06
	.zero		1


	//   ....[34]....
        /*0898*/ 	.word	0x00008480
        /*089c*/ 	.word	0x000000ff
        /*08a0*/ 	.word	0x00022850
        /*08a4*/ 	.short	0x010a
        /*08a6*/ 	.byte	0x06
	.zero		1


	//   ....[35]....
        /*08a8*/ 	.word	0x000084c0
        /*08ac*/ 	.word	0x000000ff
        /*08b0*/ 	.word	0x00022850
        /*08b4*/ 	.short	0x010a
        /*08b6*/ 	.byte	0x06
	.zero		1


	//   ....[36]....
        /*08b8*/ 	.word	0x000087a0
        /*08bc*/ 	.word	0x000000ff
        /*08c0*/ 	.word	0x00000000
        /*08c4*/ 	.short	0x0101
        /*08c6*/ 	.byte	0x06
	.zero		1


	//   ....[37]....
        /*08c8*/ 	.word	0x00009950
        /*08cc*/ 	.word	0x000000ff
        /*08d0*/ 	.word	0x00000000
        /*08d4*/ 	.short	0x0101
        /*08d6*/ 	.byte	0x06
	.zero		1


	//   ....[38]....
        /*08d8*/ 	.word	0x0000a050
        /*08dc*/ 	.word	0x000000ff
        /*08e0*/ 	.word	0x00022830
        /*08e4*/ 	.short	0x010a
        /*08e6*/ 	.byte	0x06
	.zero		1


	//   ....[39]....
        /*08e8*/ 	.word	0x0000a090
        /*08ec*/ 	.word	0x000000ff
        /*08f0*/ 	.word	0x00022830
        /*08f4*/ 	.short	0x010a
        /*08f6*/ 	.byte	0x06
	.zero		1


	//   ....[40]....
        /*08f8*/ 	.word	0x0000a330
        /*08fc*/ 	.word	0x000000ff
        /*0900*/ 	.word	0x00022850
        /*0904*/ 	.short	0x010a
        /*0906*/ 	.byte	0x06
	.zero		1


	//   ....[41]....
        /*0908*/ 	.word	0x0000a370
        /*090c*/ 	.word	0x000000ff
        /*0910*/ 	.word	0x00022850
        /*0914*/ 	.short	0x010a
        /*0916*/ 	.byte	0x06
	.zero		1


	//   ....[42]....
        /*0918*/ 	.word	0x0000a660
        /*091c*/ 	.word	0x000000ff
        /*0920*/ 	.word	0x00000000
        /*0924*/ 	.short	0x0101
        /*0926*/ 	.byte	0x06
	.zero		1


	//   ....[43]....
        /*0928*/ 	.word	0x0000c920
        /*092c*/ 	.word	0x000000ff
        /*0930*/ 	.word	0x00000000
        /*0934*/ 	.short	0x0101
        /*0936*/ 	.byte	0x06
	.zero		1


	//   ....[44]....
        /*0938*/ 	.word	0x0000cf10
        /*093c*/ 	.word	0x000000ff
        /*0940*/ 	.word	0x00022850
        /*0944*/ 	.short	0x010a
        /*0946*/ 	.byte	0x05
	.zero		1


	//   ....[45]....
        /*0948*/ 	.word	0x0000cf50
        /*094c*/ 	.word	0x000000ff
        /*0950*/ 	.word	0x00022850
        /*0954*/ 	.short	0x010a
        /*0956*/ 	.byte	0x05
	.zero		1


	//   ....[46]....
        /*0958*/ 	.word	0x0000d510
        /*095c*/ 	.word	0x000000ff
        /*0960*/ 	.word	0x00000000
        /*0964*/ 	.short	0x0101
        /*0966*/ 	.byte	0x04
	.zero		1


	//   ....[47]....
        /*0968*/ 	.word	0x0000eee0
        /*096c*/ 	.word	0x00000002
        /*0970*/ 	.word	0x00000000
        /*0974*/ 	.short	0x0101
        /*0976*/ 	.byte	0x3f
	.zero		1


	//   ....[48]....
        /*0978*/ 	.word	0x000114f0
        /*097c*/ 	.word	0x00000000
        /*0980*/ 	.word	0x00022880
        /*0984*/ 	.short	0x010a
        /*0986*/ 	.byte	0x3f
	.zero		1


	//   ....[49]....
        /*0988*/ 	.word	0x00011990
        /*098c*/ 	.word	0x00000000
        /*0990*/ 	.word	0x00022870
        /*0994*/ 	.short	0x0107
        /*0996*/ 	.byte	0x3f
	.zero		1


	//   ....[50]....
        /*0998*/ 	.word	0x00011a50
        /*099c*/ 	.word	0x00000000
        /*09a0*/ 	.word	0x00022870
        /*09a4*/ 	.short	0x0101
        /*09a6*/ 	.byte	0x3f
	.zero		1


	//   ....[51]....
        /*09a8*/ 	.word	0x00011a80
        /*09ac*/ 	.word	0x00000000
        /*09b0*/ 	.word	0x00022840
        /*09b4*/ 	.short	0x010a
        /*09b6*/ 	.byte	0x3f
	.zero		1


	//   ....[52]....
        /*09b8*/ 	.word	0x00011ef0
        /*09bc*/ 	.word	0x00000000
        /*09c0*/ 	.word	0x00022830
        /*09c4*/ 	.short	0x0107
        /*09c6*/ 	.byte	0x3f
	.zero		1


	//   ....[53]....
        /*09c8*/ 	.word	0x00011fb0
        /*09cc*/ 	.word	0x00000000
        /*09d0*/ 	.word	0x00022830
        /*09d4*/ 	.short	0x0101
        /*09d6*/ 	.byte	0x3f
	.zero		1


	//   ....[54]....
        /*09d8*/ 	.word	0x00012770
        /*09dc*/ 	.word	0x00000011
        /*09e0*/ 	.word	0x00022800
        /*09e4*/ 	.short	0x0107
        /*09e6*/ 	.byte	0x3f
	.zero		1


	//   ....[55]....
        /*09e8*/ 	.word	0x00012860
        /*09ec*/ 	.word	0x00000011
        /*09f0*/ 	.word	0x00022800
        /*09f4*/ 	.short	0x0101
        /*09f6*/ 	.byte	0x3f
	.zero		1


	//   ....[56]....
        /*09f8*/ 	.word	0x00012880
        /*09fc*/ 	.word	0x00000011
        /*0a00*/ 	.word	0x00022820
        /*0a04*/ 	.short	0x010a
        /*0a06*/ 	.byte	0x3f
	.zero		1


	//   ....[57]....
        /*0a08*/ 	.word	0x00012c00
        /*0a0c*/ 	.word	0x00000000
        /*0a10*/ 	.word	0x00022880
        /*0a14*/ 	.short	0x010a
        /*0a16*/ 	.byte	0x3f
	.zero		1


	//   ....[58]....
        /*0a18*/ 	.word	0x00012f80
        /*0a1c*/ 	.word	0x00000000
        /*0a20*/ 	.word	0x00022870
        /*0a24*/ 	.short	0x0107
        /*0a26*/ 	.byte	0x3f
	.zero		1


	//   ....[59]....
        /*0a28*/ 	.word	0x00013040
        /*0a2c*/ 	.word	0x00000000
        /*0a30*/ 	.word	0x00022870
        /*0a34*/ 	.short	0x0101
        /*0a36*/ 	.byte	0x3f
	.zero		1


	//   ....[60]....
        /*0a38*/ 	.word	0x00013070
        /*0a3c*/ 	.word	0x00000000
        /*0a40*/ 	.word	0x00022840
        /*0a44*/ 	.short	0x010a
        /*0a46*/ 	.byte	0x3f
	.zero		1


	//   ....[61]....
        /*0a48*/ 	.word	0x00013430
        /*0a4c*/ 	.word	0x00000000
        /*0a50*/ 	.word	0x00022830
        /*0a54*/ 	.short	0x0107
        /*0a56*/ 	.byte	0x3f
	.zero		1


	//   ....[62]....
        /*0a58*/ 	.word	0x000134f0
        /*0a5c*/ 	.word	0x00000000
        /*0a60*/ 	.word	0x00022830
        /*0a64*/ 	.short	0x0101
        /*0a66*/ 	.byte	0x3f
	.zero		1


	//   ....[63]....
        /*0a68*/ 	.word	0x00013580
        /*0a6c*/ 	.word	0x00000000
        /*0a70*/ 	.word	0x00022870
        /*0a74*/ 	.short	0x010a
        /*0a76*/ 	.byte	0x3f
	.zero		1


	//   ....[64]....
        /*0a78*/ 	.word	0x00013610
        /*0a7c*/ 	.word	0x00000000
        /*0a80*/ 	.word	0x00022860
        /*0a84*/ 	.short	0x010a
        /*0a86*/ 	.byte	0x3f
	.zero		1


	//   ....[65]....
        /*0a88*/ 	.word	0x00013a70
        /*0a8c*/ 	.word	0x00000000
        /*0a90*/ 	.word	0x00022850
        /*0a94*/ 	.short	0x0101
        /*0a96*/ 	.byte	0x3f
	.zero		1


	//   ....[66]....
        /*0a98*/ 	.word	0x00013af0
        /*0a9c*/ 	.word	0x00000000
        /*0aa0*/ 	.word	0x00000000
        /*0aa4*/ 	.short	0x0101
        /*0aa6*/ 	.byte	0x3f
	.zero		1


	//   ....[67]....
        /*0aa8*/ 	.word	0x00013cc0
        /*0aac*/ 	.word	0x00000012
        /*0ab0*/ 	.word	0x00022870
        /*0ab4*/ 	.short	0x010a
        /*0ab6*/ 	.byte	0x3f
	.zero		1


	//   ....[68]....
        /*0ab8*/ 	.word	0x00013d40
        /*0abc*/ 	.word	0x00000012
        /*0ac0*/ 	.word	0x00022860
        /*0ac4*/ 	.short	0x010a
        /*0ac6*/ 	.byte	0x3f
	.zero		1


	//   ....[69]....
        /*0ac8*/ 	.word	0x000141b0
        /*0acc*/ 	.word	0x00000012
        /*0ad0*/ 	.word	0x00022850
        /*0ad4*/ 	.short	0x0101
        /*0ad6*/ 	.byte	0x3f
	.zero		1


	//   ....[70]....
        /*0ad8*/ 	.word	0x00014230
        /*0adc*/ 	.word	0x00000012
        /*0ae0*/ 	.word	0x00000000
        /*0ae4*/ 	.short	0x0101
        /*0ae6*/ 	.byte	0x3f
	.zero		1


	//   ....[71]....
        /*0ae8*/ 	.word	0x000144a0
        /*0aec*/ 	.word	0x00000005
        /*0af0*/ 	.word	0x00022820
        /*0af4*/ 	.short	0x010a
        /*0af6*/ 	.byte	0x3f
	.zero		1


	//   ....[72]....
        /*0af8*/ 	.word	0x00014620
        /*0afc*/ 	.word	0x00000003
        /*0b00*/ 	.word	0x00022840
        /*0b04*/ 	.short	0x010a
        /*0b06*/ 	.byte	0x3f
	.zero		1


	//   ....[73]....
        /*0b08*/ 	.word	0x000146c0
        /*0b0c*/ 	.word	0x00000013
        /*0b10*/ 	.word	0x00022840
        /*0b14*/ 	.short	0x010a
        /*0b16*/ 	.byte	0x3f
	.zero		1


	//   ....[74]....
        /*0b18*/ 	.word	0x00014700
        /*0b1c*/ 	.word	0x00000003
        /*0b20*/ 	.word	0x00022860
        /*0b24*/ 	.short	0x010a
        /*0b26*/ 	.byte	0x3f
	.zero		1


	//   ....[75]....
        /*0b28*/ 	.word	0x00014740
        /*0b2c*/ 	.word	0x00000013
        /*0b30*/ 	.word	0x00022860
        /*0b34*/ 	.short	0x010a
        /*0b36*/ 	.byte	0x3f
	.zero		1


	//   ....[76]....
        /*0b38*/ 	.word	0x00014780
        /*0b3c*/ 	.word	0x00000003
        /*0b40*/ 	.word	0x00022880
        /*0b44*/ 	.short	0x010a
        /*0b46*/ 	.byte	0x3f
	.zero		1


	//   ....[77]....
        /*0b48*/ 	.word	0x000147c0
        /*0b4c*/ 	.word	0x00000013
        /*0b50*/ 	.word	0x00022880
        /*0b54*/ 	.short	0x010a
        /*0b56*/ 	.byte	0x3f
	.zero		1


	//   ....[78]....
        /*0b58*/ 	.word	0x00014830
        /*0b5c*/ 	.word	0x00000003
        /*0b60*/ 	.word	0x00022800
        /*0b64*/ 	.short	0x010a
        /*0b66*/ 	.byte	0x3f
	.zero		1


	//   ....[79]....
        /*0b68*/ 	.word	0x00014880
        /*0b6c*/ 	.word	0x00000003
        /*0b70*/ 	.word	0x00022830
        /*0b74*/ 	.short	0x010a
        /*0b76*/ 	.byte	0x3f
	.zero		1


	//   ....[80]....
        /*0b78*/ 	.word	0x000148e0
        /*0b7c*/ 	.word	0x00000005
        /*0b80*/ 	.word	0x00022830
        /*0b84*/ 	.short	0x010a
        /*0b86*/ 	.byte	0x3f
	.zero		1


	//   ....[81]....
        /*0b88*/ 	.word	0x00014940
        /*0b8c*/ 	.word	0x00000005
        /*0b90*/ 	.word	0x00022850
        /*0b94*/ 	.short	0x010a
        /*0b96*/ 	.byte	0x3f
	.zero		1


	//   ....[82]....
        /*0b98*/ 	.word	0x000149a0
        /*0b9c*/ 	.word	0x00000007
        /*0ba0*/ 	.word	0x00022830
        /*0ba4*/ 	.short	0x010a
        /*0ba6*/ 	.byte	0x3f
	.zero		1


	//   ....[83]....
        /*0ba8*/ 	.word	0x00014a00
        /*0bac*/ 	.word	0x00000007
        /*0bb0*/ 	.word	0x00022850
        /*0bb4*/ 	.short	0x010a
        /*0bb6*/ 	.byte	0x3f
	.zero		1


	//   ....[84]....
        /*0bb8*/ 	.word	0x00014a60
        /*0bbc*/ 	.word	0x00000007
        /*0bc0*/ 	.word	0x00022830
        /*0bc4*/ 	.short	0x010a
        /*0bc6*/ 	.byte	0x3f
	.zero		1


	//   ....[85]....
        /*0bc8*/ 	.word	0x00014ac0
        /*0bcc*/ 	.word	0x00000007
        /*0bd0*/ 	.word	0x00022850
        /*0bd4*/ 	.short	0x010a
        /*0bd6*/ 	.byte	0x3f
	.zero		1


	//   ....[86]....
        /*0bd8*/ 	.word	0x00014b20
        /*0bdc*/ 	.word	0x00000006
        /*0be0*/ 	.word	0x00022850
        /*0be4*/ 	.short	0x010a
        /*0be6*/ 	.byte	0x3f
	.zero		1


	//   ....[87]....
        /*0be8*/ 	.word	0x00014c20
        /*0bec*/ 	.word	0x00000000
        /*0bf0*/ 	.word	0x00022880
        /*0bf4*/ 	.short	0x010a
        /*0bf6*/ 	.byte	0x3f
	.zero		1


	//   ....[88]....
        /*0bf8*/ 	.word	0x000151f0
        /*0bfc*/ 	.word	0x00000000
        /*0c00*/ 	.word	0x00022840
        /*0c04*/ 	.short	0x010a
        /*0c06*/ 	.byte	0x3f
	.zero		1


	//   ....[89]....
        /*0c08*/ 	.word	0x00015cb0
        /*0c0c*/ 	.word	0x00000011
        /*0c10*/ 	.word	0x00022820
        /*0c14*/ 	.short	0x010a
        /*0c16*/ 	.byte	0x3f
	.zero		1


	//   ....[90]....
        /*0c18*/ 	.word	0x00015d00
        /*0c1c*/ 	.word	0x00000000
        /*0c20*/ 	.word	0x00022880
        /*0c24*/ 	.short	0x010a
        /*0c26*/ 	.byte	0x3f
	.zero		1


	//   ....[91]....
        /*0c28*/ 	.word	0x00016200
        /*0c2c*/ 	.word	0x00000000
        /*0c30*/ 	.word	0x00022840
        /*0c34*/ 	.short	0x010a
        /*0c36*/ 	.byte	0x3f
	.zero		1


	//   ....[92]....
        /*0c38*/ 	.word	0x00016710
        /*0c3c*/ 	.word	0x00000000
        /*0c40*/ 	.word	0x00022870
        /*0c44*/ 	.short	0x010a
        /*0c46*/ 	.byte	0x3f
	.zero		1


	//   ....[93]....
        /*0c48*/ 	.word	0x00016760
        /*0c4c*/ 	.word	0x00000000
        /*0c50*/ 	.word	0x00022860
        /*0c54*/ 	.short	0x010a
        /*0c56*/ 	.byte	0x3f
	.zero		1


	//   ....[94]....
        /*0c58*/ 	.word	0x000167b0
        /*0c5c*/ 	.word	0x00000012
        /*0c60*/ 	.word	0x00022870
        /*0c64*/ 	.short	0x010a
        /*0c66*/ 	.byte	0x3f
	.zero		1


	//   ....[95]....
        /*0c68*/ 	.word	0x00016800
        /*0c6c*/ 	.word	0x00000012
        /*0c70*/ 	.word	0x00022860
        /*0c74*/ 	.short	0x010a
        /*0c76*/ 	.byte	0x3f
	.zero		1


	//   ....[96]....
        /*0c78*/ 	.word	0x00016850
        /*0c7c*/ 	.word	0x00000005
        /*0c80*/ 	.word	0x00022820
        /*0c84*/ 	.short	0x010a
        /*0c86*/ 	.byte	0x3f
	.zero		1


	//   ....[97]....
        /*0c88*/ 	.word	0x000169f0
        /*0c8c*/ 	.word	0x00000003
        /*0c90*/ 	.word	0x00022840
        /*0c94*/ 	.short	0x010a
        /*0c96*/ 	.byte	0x3f
	.zero		1


	//   ....[98]....
        /*0c98*/ 	.word	0x00016a40
        /*0c9c*/ 	.word	0x00000013
        /*0ca0*/ 	.word	0x00022840
        /*0ca4*/ 	.short	0x010a
        /*0ca6*/ 	.byte	0x3f
	.zero		1


	//   ....[99]....
        /*0ca8*/ 	.word	0x00016a90
        /*0cac*/ 	.word	0x00000003
        /*0cb0*/ 	.word	0x00022860
        /*0cb4*/ 	.short	0x010a
        /*0cb6*/ 	.byte	0x3f
	.zero		1


	//   ....[100]....
        /*0cb8*/ 	.word	0x00016ae0
        /*0cbc*/ 	.word	0x00000013
        /*0cc0*/ 	.word	0x00022860
        /*0cc4*/ 	.short	0x010a
        /*0cc6*/ 	.byte	0x3f
	.zero		1


	//   ....[101]....
        /*0cc8*/ 	.word	0x00016b30
        /*0ccc*/ 	.word	0x00000003
        /*0cd0*/ 	.word	0x00022880
        /*0cd4*/ 	.short	0x010a
        /*0cd6*/ 	.byte	0x3f
	.zero		1


	//----- nvinfo : EIATTR_NUM_MBARRIERS
	.align		4
.L_185:
        /*0cd8*/ 	.byte	0x03, 0x38
        /*0cda*/ 	.short	0x0016


	//----- nvinfo : EIATTR_EXIT_INSTR_OFFSETS
	.align		4
        /*0cdc*/ 	.byte	0x04, 0x1c
        /*0cde*/ 	.short	(.L_187 - .L_186)


	//   ....[0]....
.L_186:
        /*0ce0*/ 	.word	0x00000990


	//   ....[1]....
        /*0ce4*/ 	.word	0x0000fbd0


	//   ....[2]....
        /*0ce8*/ 	.word	0x00014810


	//----- nvinfo : EIATTR_MAX_THREADS
	.align		4
.L_187:
        /*0cec*/ 	.byte	0x04, 0x05
        /*0cee*/ 	.short	(.L_189 - .L_188)
.L_188:
        /*0cf0*/ 	.word	0x00000180
        /*0cf4*/ 	.word	0x00000001
        /*0cf8*/ 	.word	0x00000001


	//----- nvinfo : EIATTR_CRS_STACK_SIZE
	.align		4
.L_189:
        /*0cfc*/ 	.byte	0x04, 0x1e
        /*0cfe*/ 	.short	(.L_191 - .L_190)
.L_190:
        /*0d00*/ 	.word	0x00000000


	//----- nvinfo : EIATTR_CBANK_PARAM_SIZE
	.align		4
.L_191:
        /*0d04*/ 	.byte	0x03, 0x19
        /*0d06*/ 	.short	0x0af0


	//----- nvinfo : EIATTR_PARAM_CBANK
	.align		4
        /*0d08*/ 	.byte	0x04, 0x0a
        /*0d0a*/ 	.short	(.L_193 - .L_192)
	.align		4
.L_192:
        /*0d0c*/ 	.word	index@(.nv.constant0._ZN7cutlass13device_kernelIN5flash11enable_sm90INS1_16FlashAttnFwdSm90INS1_25CollectiveMainloopFwdSm90ILi2EN4cute5tupleIJNS5_1CILi1EEES8_S8_EEENS6_IJNS7_ILi128EEESA_NS7_ILi192EEEEEELi128ENS_12float_e4m3_tEfNS_4arch4Sm90ELb0ELb1ELb0ELb0ELb1ELb0ELb0ELb1ELb1ELb1ELb0ELb0EEENS1_21CollectiveEpilogueFwdINS6_IJSA_SA_SA_EEES9_NS_10bfloat16_tESF_Li256ELb0ELb1ELb0ELb1EEENS1_30DynamicPersistentTileSchedulerILi256ELi128ELb0ELb1ELb1EEEEEEEEEvNT_6ParamsE)
        /*0d10*/ 	.short	0x0210
        /*0d12*/ 	.short	0x0af0


	//----- nvinfo : EIATTR_SW_WAR
	.align		4
.L_193:
        /*0d14*/ 	.byte	0x04, 0x36
        /*0d16*/ 	.short	(.L_195 - .L_194)
.L_194:
        /*0d18*/ 	.word	0x00000008
.L_195:


//--------------------- .nv.info._ZN7cutlass13device_kernelIN5flash11enable_sm90INS1_16FlashAttnFwdSm90INS1_25CollectiveMainloopFwdSm90ILi2EN4cute5tupleIJNS5_1CILi1EEES8_S8_EEENS6_IJNS7_ILi128EEESA_NS7_ILi192EEEEEELi128ENS_12float_e4m3_tEfNS_4arch4Sm90ELb0ELb1ELb0ELb1ELb1ELb0ELb0ELb1ELb1ELb1ELb0ELb0EEENS1_21CollectiveEpilogueFwdINS6_IJSA_SA_SA_EEES9_NS_10bfloat16_tESF_Li256ELb1ELb1ELb0ELb1EEENS1_36VarlenDynamicPersistentTileSchedulerILi128ELi128ELi256ELi128ELb0ELb1ELb1ELb1ELb0ELb1EEEEEEEEEvNT_6ParamsE --------------------------
	.section	.nv.info._ZN7cutlass13device_kernelIN5flash11enable_sm90INS1_16FlashAttnFwdSm90INS1_25CollectiveMainloopFwdSm90ILi2EN4cute5tupleIJNS5_1CILi1EEES8_S8_EEENS6_IJNS7_ILi128EEESA_NS7_ILi192EEEEEELi128ENS_12float_e4m3_tEfNS_4arch4Sm90ELb0ELb1ELb0ELb1ELb1ELb0ELb0ELb1ELb1ELb1ELb0ELb0EEENS1_21CollectiveEpilogueFwdINS6_IJSA_SA_SA_EEES9_NS_10bfloat16_tESF_Li256ELb1ELb1ELb0ELb1EEENS1_36VarlenDynamicPersistentTileSchedulerILi128ELi128ELi256ELi128ELb0ELb1ELb1ELb1ELb0ELb1EEEEEEEEEvNT_6ParamsE,"",@"SHT_CUDA_INFO"
	.sectionflags	@""
	.align	4


	//----- nvinfo : EIATTR_CUDA_API_VERSION
	.align		4
        /*0000*/ 	.byte	0x04, 0x37
        /*0002*/ 	.short	(.L_197 - .L_196)
.L_196:
        /*0004*/ 	.word	0x00000082


	//----- nvinfo : EIATTR_KPARAM_INFO
	.align		4
.L_197:
        /*0008*/ 	.byte	0x04, 0x17
        /*000a*/ 	.short	(.L_199 - .L_198)
.L_198:
        /*000c*/ 	.word	0x00000000
        /*0010*/ 	.short	0x0000
        /*0012*/ 	.short	0x0070
        /*0014*/ 	.byte	0x00, 0xf0, 0x01, 0x2a


	//----- nvinfo : EIATTR_SPARSE_MMA_MASK
	.align		4
.L_199:
        /*0018*/ 	.byte	0x03, 0x50
        /*001a*/ 	.short	0x0000


	//----- nvinfo : EIATTR_MAXREG_COUNT
	.align		4
        /*001c*/ 	.byte	0x03, 0x1b
        /*001e*/ 	.short	0x00a8


	//----- nvinfo : EIATTR_NUM_BARRIERS
	.align		4
        /*0020*/ 	.byte	0x02, 0x4c
        /*0022*/ 	.byte	0x10
	.zero		1


	//----- nvinfo : EIATTR_EXTERNS
	.align		4
        /*0024*/ 	.byte	0x04, 0x0f
        /*0026*/ 	.short	(.L_201 - .L_200)


	//   ....[0]....
	.align		4
.L_200:
        /*0028*/ 	.word	index@(__assertfail)


	//----- nvinfo : EIATTR_ANNOTATIONS
	.align		4
.L_201:
        /*002c*/ 	.byte	0x04, 0x55
        /*002e*/ 	.short	(.L_203 - .L_202)


	//   ....[0]....
.L_202:
        /* <DEDUP_REMOVED lines=19> */


	//----- nvinfo : EIATTR_MERCURY_ISA_VERSION
	.align		4
.L_203:
        /*0148*/ 	.byte	0x03, 0x5f
        /*014a*/ 	.short	0x0101


	//----- nvinfo : EIATTR_UNUSED_LOAD_BYTE_OFFSET
	.align		4
        /*014c*/ 	.byte	0x04, 0x44
        /*014e*/ 	.short	(.L_205 - .L_204)


	//   ....[0]....
.L_204:
        /*0150*/ 	.word	0x00000980
        /*0154*/ 	.word	0x0000fff0


	//   ....[1]....
        /*0158*/ 	.word	0x0000d7b0
        /*015c*/ 	.word	0x0000fff0


	//----- nvinfo : EIATTR_INT_WARP_WIDE_INSTR_OFFSETS
	.align		4
.L_205:
        /*0160*/ 	.byte	0x04, 0x31
        /*0162*/ 	.short	(.L_207 - .L_206)


	//   ....[0]....
.L_206:
        /*0164*/ 	.word	0x000000c0


	//   ....[1]....
        /*0168*/ 	.word	0x000000d0


	//   ....[2]....
        /*016c*/ 	.word	0x00000170


	//   ....[3]....
        /*0170*/ 	.word	0x00011590


	//   ....[4]....
        /*0174*/ 	.word	0x00011620


	//   ....[5]....
        /*0178*/ 	.word	0x000148e0


	//   ....[6]....
        /*017c*/ 	.word	0x00014970


	//----- nvinfo : EIATTR_COOP_GROUP_MASK_REGIDS
	.align		4
.L_207:
        /*0180*/ 	.byte	0x04, 0x29
        /*0182*/ 	.short	(.L_209 - .L_208)


	//   ....[0]....
.L_208:
        /*0184*/ 	.word	0xffffffff


	//   ....[1]....
        /*0188*/ 	.word	0xffffffff


	//   ....[2]....
        /*018c*/ 	.word	0xffffffff


	//   ....[3]....
        /*0190*/ 	.word	0xffffffff


	//   ....[4]....
        /*0194*/ 	.word	0xffffffff


	//   ....[5]....
        /*0198*/ 	.word	0xffffffff


	//   ....[6]....
        /*019c*/ 	.word	0xffffffff


	//   ....[7]....
        /*01a0*/ 	.word	0xffffffff


	//   ....[8]....
        /*01a4*/ 	.word	0xffffffff


	//   ....[9]....
        /*01a8*/ 	.word	0xffffffff


	//   ....[10]....
        /*01ac*/ 	.word	0xffffffff


	//   ....[11]....
        /*01b0*/ 	.word	0xffffffff


	//   ....[12]....
        /*01b4*/ 	.word	0xffffffff


	//   ....[13]....
        /*01b8*/ 	.word	0xffffffff


	//   ....[14]....
        /*01bc*/ 	.word	0xffffffff


	//   ....[15]....
        /*01c0*/ 	.word	0xffffffff


	//   ....[16]....
        /*01c4*/ 	.word	0xffffffff


	//   ....[17]....
        /*01c8*/ 	.word	0xffffffff


	//   ....[18]....
        /*01cc*/ 	.word	0xffffffff


	//   ....[19]....
        /*01d0*/ 	.word	0xffffffff


	//   ....[20]....
        /*01d4*/ 	.word	0xffffffff


	//   ....[21]....
        /*01d8*/ 	.word	0xffffffff


	//   ....[22]....
        /*01dc*/ 	.word	0xffffffff


	//   ....[23]....
        /*01e0*/ 	.word	0xffffffff


	//   ....[24]....
        /*01e4*/ 	.word	0xffffffff


	//   ....[25]....
        /*01e8*/ 	.word	0xffffffff


	//   ....[26]....
        /*01ec*/ 	.word	0xffffffff


	//   ....[27]....
        /*01f0*/ 	.word	0xffffffff


	//   ....[28]....
        /*01f4*/ 	.word	0xffffffff


	//   ....[29]....
        /*01f8*/ 	.word	0xffffffff


	//   ....[30]....
        /*01fc*/ 	.word	0xffffffff


	//   ....[31]....
        /*0200*/ 	.word	0xffffffff


	//   ....[32]....
        /*0204*/ 	.word	0xffffffff


	//   ....[33]....
        /*0208*/ 	.word	0xffffffff


	//   ....[34]....
        /*020c*/ 	.word	0xffffffff


	//   ....[35]....
        /*0210*/ 	.word	0xffffffff


	//   ....[36]....
        /*0214*/ 	.word	0xffffffff


	//   ....[37]....
        /*0218*/ 	.word	0xffffffff


	//   ....[38]....
        /*021c*/ 	.word	0xffffffff


	//   ....[39]....
        /*0220*/ 	.word	0xffffffff


	//   ....[40]....
        /*0224*/ 	.word	0xffffffff


	//   ....[41]....
        /*0228*/ 	.word	0xffffffff


	//   ....[42]....
        /*022c*/ 	.word	0xffffffff


	//   ....[43]....
        /*0230*/ 	.word	0xffffffff


	//   ....[44]....
        /*0234*/ 	.word	0xffffffff


	//   ....[45]....
        /*0238*/ 	.word	0xffffffff


	//   ....[46]....
        /*023c*/ 	.word	0xffffffff


	//   ....[47]....
        /*0240*/ 	.word	0xffffffff


	//   ....[48]....
        /*0244*/ 	.word	0xffffffff


	//   ....[49]....
        /*0248*/ 	.word	0xffffffff


	//   ....[50]....
        /*024c*/ 	.word	0xffffffff


	//   ....[51]....
        /*0250*/ 	.word	0xffffffff


	//   ....[52]....
        /*0254*/ 	.word	0xffffffff


	//   ....[53]....
        /*0258*/ 	.word	0xffffffff


	//   ....[54]....
        /*025c*/ 	.word	0xffffffff


	//   ....[55]....
        /*0260*/ 	.word	0xffffffff


	//   ....[56]....
        /*0264*/ 	.word	0xffffffff


	//   ....[57]....
        /*0268*/ 	.word	0xffffffff


	//   ....[58]....
        /*026c*/ 	.word	0xffffffff


	//   ....[59]....
        /*0270*/ 	.word	0xffffffff


	//   ....[60]....
        /*0274*/ 	.word	0xffffffff


	//   ....[61]....
        /*0278*/ 	.word	0xffffffff


	//   ....[62]....
        /*027c*/ 	.word	0xffffffff


	//   ....[63]....
        /*0280*/ 	.word	0xffffffff


	//   ....[64]....
        /*0284*/ 	.word	0xffffffff


	//   ....[65]....
        /*0288*/ 	.word	0xffffffff


	//   ....[66]....
        /*028c*/ 	.word	0xffffffff


	//   ....[67]....
        /*0290*/ 	.word	0xffffffff


	//   ....[68]....
        /*0294*/ 	.word	0xffffffff


	//   ....[69]....
        /*0298*/ 	.word	0xffffffff


	//   ....[70]....
        /*029c*/ 	.word	0xffffffff


	//   ....[71]....
        /*02a0*/ 	.word	0xffffffff


	//   ....[72]....
        /*02a4*/ 	.word	0xffffffff


	//   ....[73]....
        /*02a8*/ 	.word	0xffffffff


	//   ....[74]....
        /*02ac*/ 	.word	0xffffffff


	//   ....[75]....
        /*02b0*/ 	.word	0xffffffff


	//   ....[76]....
        /*02b4*/ 	.word	0xffffffff


	//   ....[77]....
        /*02b8*/ 	.word	0xffffffff


	//   ....[78]....
        /*02bc*/ 	.word	0xffffffff


	//   ....[79]....
        /*02c0*/ 	.word	0xffffffff


	//   ....[80]....
        /*02c4*/ 	.word	0xffffffff


	//   ....[81]....
        /*02c8*/ 	.word	0xffffffff


	//   ....[82]....
        /*02cc*/ 	.word	0xffffffff


	//   ....[83]....
        /*02d0*/ 	.word	0xffffffff


	//   ....[84]....
        /*02d4*/ 	.word	0xffffffff


	//   ....[85]....
        /*02d8*/ 	.word	0xffffffff


	//   ....[86]....
        /*02dc*/ 	.word	0xffffffff


	//   ....[87]....
        /*02e0*/ 	.word	0xffffffff


	//   ....[88]....
        /*02e4*/ 	.word	0xffffffff


	//   ....[89]....
        /*02e8*/ 	.word	0xffffffff


	//   ....[90]....
        /*02ec*/ 	.word	0xffffffff


	//   ....[91]....
        /*02f0*/ 	.word	0xffffffff


	//   ....[92]....
        /*02f4*/ 	.word	0xffffffff


	//   ....[93]....
        /*02f8*/ 	.word	0xffffffff


	//   ....[94]....
        /*02fc*/ 	.word	0xffffffff


	//   ....[95]....
        /*0300*/ 	.word	0xffffffff


	//   ....[96]....
        /*0304*/ 	.word	0xffffffff


	//   ....[97]....
        /*0308*/ 	.word	0xffffffff


	//   ....[98]....
        /*030c*/ 	.word	0xffffffff


	//   ....[99]....
        /*0310*/ 	.word	0xffffffff


	//   ....[100]....
        /*0314*/ 	.word	0xffffffff


	//   ....[101]....
        /*0318*/ 	.word	0xffffffff


	//   ....[102]....
        /*031c*/ 	.word	0xffffffff


	//   ....[103]....
        /*0320*/ 	.word	0xffffffff


	//   ....[104]....
        /*0324*/ 	.word	0xffffffff


	//   ....[105]....
        /*0328*/ 	.word	0xffffffff


	//   ....[106]....
        /*032c*/ 	.word	0xffffffff


	//   ....[107]....
        /*0330*/ 	.word	0xffffffff


	//   ....[108]....
        /*0334*/ 	.word	0xffffffff


	//   ....[109]....
        /*0338*/ 	.word	0xffffffff


	//   ....[110]....
        /*033c*/ 	.word	0xffffffff


	//   ....[111]....
        /*0340*/ 	.word	0xffffffff


	//   ....[112]....
        /*0344*/ 	.word	0xffffffff


	//   ....[113]....
        /*0348*/ 	.word	0xffffffff


	//   ....[114]....
        /*034c*/ 	.word	0xffffffff


	//   ....[115]....
        /*0350*/ 	.word	0xffffffff


	//   ....[116]....
        /*0354*/ 	.word	0xffffffff


	//   ....[117]....
        /*0358*/ 	.word	0xffffffff


	//   ....[118]....
        /*035c*/ 	.word	0xffffffff


	//   ....[119]....
        /*0360*/ 	.word	0xffffffff


	//   ....[120]....
        /*0364*/ 	.word	0xffffffff


	//   ....[121]....
        /*0368*/ 	.word	0xffffffff


	//   ....[122]....
        /*036c*/ 	.word	0xffffffff


	//   ....[123]....
        /*0370*/ 	.word	0xffffffff


	//   ....[124]....
        /*0374*/ 	.word	0xffffffff


	//   ....[125]....
        /*0378*/ 	.word	0xffffffff


	//   ....[126]....
        /*037c*/ 	.word	0xffffffff


	//   ....[127]....
        /*0380*/ 	.word	0xffffffff


	//   ....[128]....
        /*0384*/ 	.word	0xffffffff


	//   ....[129]....
        /*0388*/ 	.word	0xffffffff


	//   ....[130]....
        /*038c*/ 	.word	0xffffffff


	//   ....[131]....
        /*0390*/ 	.word	0xffffffff


	//   ....[132]....
        /*0394*/ 	.word	0xffffffff


	//   ....[133]....
        /*0398*/ 	.word	0xffffffff


	//   ....[134]....
        /*039c*/ 	.word	0xffffffff


	//   ....[135]....
        /*03a0*/ 	.word	0xffffffff


	//   ....[136]....
        /*03a4*/ 	.word	0xffffffff


	//   ....[137]....
        /*03a8*/ 	.word	0xffffffff


	//   ....[138]....
        /*03ac*/ 	.word	0xffffffff


	//   ....[139]....
        /*03b0*/ 	.word	0xffffffff


	//   ....[140]....
        /*03b4*/ 	.word	0xffffffff


	//   ....[141]....
        /*03b8*/ 	.word	0xffffffff


	//   ....[142]....
        /*03bc*/ 	.word	0xffffffff


	//   ....[143]....
        /*03c0*/ 	.word	0xffffffff


	//   ....[144]....
        /*03c4*/ 	.word	0xffffffff


	//   ....[145]....
        /*03c8*/ 	.word	0xffffffff


	//   ....[146]....
        /*03cc*/ 	.word	0xffffffff


	//   ....[147]....
        /*03d0*/ 	.word	0xffffffff


	//   ....[148]....
        /*03d4*/ 	.word	0xffffffff


	//   ....[149]....
        /*03d8*/ 	.word	0xffffffff


	//   ....[150]....
        /*03dc*/ 	.word	0xffffffff


	//   ....[151]....
        /*03e0*/ 	.word	0xffffffff


	//   ....[152]....
        /*03e4*/ 	.word	0xffffffff


	//   ....[153]....
        /*03e8*/ 	.word	0xffffffff


	//   ....[154]....
        /*03ec*/ 	.word	0xffffffff


	//   ....[155]....
        /*03f0*/ 	.word	0xffffffff


	//   ....[156]....
        /*03f4*/ 	.word	0xffffffff


	//   ....[157]....
        /*03f8*/ 	.word	0xffffffff


	//   ....[158]....
        /*03fc*/ 	.word	0xffffffff


	//   ....[159]....
        /*0400*/ 	.word	0x0500000f


	//   ....[160]....
        /*0404*/ 	.word	0x0500000f


	//   ....[161]....
        /*0408*/ 	.word	0x0500000f


	//   ....[162]....
        /*040c*/ 	.word	0x0500000f


	//   ....[163]....
        /*0410*/ 	.word	0x0500000f


	//   ....[164]....
        /*0414*/ 	.word	0x0500000f


	//   ....[165]....
        /*0418*/ 	.word	0x0500000f


	//   ....[166]....
        /*041c*/ 	.word	0x0500000f


	//   ....[167]....
        /*0420*/ 	.word	0x0500000f


	//   ....[168]....
        /*0424*/ 	.word	0x0500000f


	//   ....[169]....
        /*0428*/ 	.word	0x0500000f


	//   ....[170]....
        /*042c*/ 	.word	0x0500000f


	//   ....[171]....
        /*0430*/ 	.word	0x0500000f


	//   ....[172]....
        /*0434*/ 	.word	0x0500000f


	//   ....[173]....
        /*0438*/ 	.word	0x0500000f


	//   ....[174]....
        /*043c*/ 	.word	0x0500000f


	//   ....[175]....
        /*0440*/ 	.word	0x0500000f


	//   ....[176]....
        /*0444*/ 	.word	0x0500000f


	//   ....[177]....
        /*0448*/ 	.word	0x0500000f


	//   ....[178]....
        /*044c*/ 	.word	0x0500000f


	//   ....[179]....
        /*0450*/ 	.word	0x0500000f


	//   ....[180]....
        /*0454*/ 	.word	0x0500000f


	//   ....[181]....
        /*0458*/ 	.word	0x0500000f


	//   ....[182]....
        /*045c*/ 	.word	0x0500000f


	//   ....[183]....
        /*0460*/ 	.word	0x0500000f


	//   ....[184]....
        /*0464*/ 	.word	0x0500000f


	//   ....[185]....
        /*0468*/ 	.word	0x0500000f


	//   ....[186]....
        /*046c*/ 	.word	0x0500000f


	//   ....[187]....
        /*0470*/ 	.word	0x0500000f


	//   ....[188]....
        /*0474*/ 	.word	0x0500000f


	//   ....[189]....
        /*0478*/ 	.word	0x0500000f


	//   ....[190]....
        /*047c*/ 	.word	0x0500000f


	//   ....[191]....
        /*0480*/ 	.word	0x0500000f


	//   ....[192]....
        /*0484*/ 	.word	0x0500000f


	//   ....[193]....
        /*0488*/ 	.word	0x0500000f


	//   ....[194]....
        /*048c*/ 	.word	0x0500000f


	//   ....[195]....
        /*0490*/ 	.word	0x0500000f


	//   ....[196]....
        /*0494*/ 	.word	0x0500000f


	//   ....[197]....
        /*0498*/ 	.word	0x0500000f


	//   ....[198]....
        /*049c*/ 	.word	0x0500000f


	//   ....[199]....
        /*04a0*/ 	.word	0x0500000f


	//   ....[200]....
        /*04a4*/ 	.word	0x0500000f


	//----- nvinfo : EIATTR_COOP_GROUP_INSTR_OFFSETS
	.align		4
.L_209:
        /*04a8*/ 	.byte	0x04, 0x28
        /*04aa*/ 	.short	(.L_211 - .L_210)


	//   ....[0]....
.L_210:
        /*04ac*/ 	.word	0x00000080


	//   ....[1]....
        /*04b0*/ 	.word	0x00000090


	//   ....[2]....
        /*04b4*/ 	.word	0x000002d0


	//   ....[3]....
        /*04b8*/ 	.word	0x00000430


	//   ....[4]....
        /*04bc*/ 	.word	0x00000550


	//   ....[5]....
        /*04c0*/ 	.word	0x000006b0


	//   ....[6]....
        /*04c4*/ 	.word	0x000019e0


	//   ....[7]....
        /*04c8*/ 	.word	0x00002120


	//   ....[8]....
        /*04cc*/ 	.word	0x00002ce0


	//   ....[9]....
        /*04d0*/ 	.word	0x000034d0


	//   ....[10]....
        /*04d4*/ 	.word	0x000035e0


	//   ....[11]....
        /*04d8*/ 	.word	0x00003db0


	//   ....[12]....
        /*04dc*/ 	.word	0x00003e30


	//   ....[13]....
        /*04e0*/ 	.word	0x00005570


	//   ....[14]....
        /*04e4*/ 	.word	0x000058d0


	//   ....[15]....
        /*04e8*/ 	.word	0x000062b0


	//   ....[16]....
        /*04ec*/ 	.word	0x000062d0


	//   ....[17]....
        /*04f0*/ 	.word	0x00006cb0


	//   ....[18]....
        /*04f4*/ 	.word	0x00006d20


	//   ....[19]....
        /*04f8*/ 	.word	0x00008a20


	//   ....[20]....
        /*04fc*/ 	.word	0x00008a30


	//   ....[21]....
        /*0500*/ 	.word	0x00008a60


	//   ....[22]....
        /*0504*/ 	.word	0x00008a70


	//   ....[23]....
        /*0508*/ 	.word	0x0000a570


	//   ....[24]....
        /*050c*/ 	.word	0x0000a8e0


	//   ....[25]....
        /*0510*/ 	.word	0x0000b280


	//   ....[26]....
        /*0514*/ 	.word	0x0000b2a0


	//   ....[27]....
        /*0518*/ 	.word	0x0000bce0


	//   ....[28]....
        /*051c*/ 	.word	0x0000bd60


	//   ....[29]....
        /*0520*/ 	.word	0x0000d030


	//   ....[30]....
        /*0524*/ 	.word	0x0000d040


	//   ....[31]....
        /*0528*/ 	.word	0x0000d0c0


	//   ....[32]....
        /*052c*/ 	.word	0x0000d0d0


	//   ....[33]....
        /*0530*/ 	.word	0x0000dfa0


	//   ....[34]....
        /*0534*/ 	.word	0x0000dfb0


	//   ....[35]....
        /*0538*/ 	.word	0x0000dfc0


	//   ....[36]....
        /*053c*/ 	.word	0x0000dfd0


	//   ....[37]....
        /*0540*/ 	.word	0x0000dfe0


	//   ....[38]....
        /*0544*/ 	.word	0x0000dff0


	//   ....[39]....
        /*0548*/ 	.word	0x0000e000


	//   ....[40]....
        /*054c*/ 	.word	0x0000e020


	//   ....[41]....
        /*0550*/ 	.word	0x0000e040


	//   ....[42]....
        /*0554*/ 	.word	0x0000e060


	//   ....[43]....
        /*0558*/ 	.word	0x0000e0a0


	//   ....[44]....
        /*055c*/ 	.word	0x0000e0b0


	//   ....[45]....
        /*0560*/ 	.word	0x0000e0c0


	//   ....[46]....
        /*0564*/ 	.word	0x0000e0d0


	//   ....[47]....
        /*0568*/ 	.word	0x0000e0f0


	//   ....[48]....
        /*056c*/ 	.word	0x0000e110


	//   ....[49]....
        /*0570*/ 	.word	0x0000e120


	//   ....[50]....
        /*0574*/ 	.word	0x0000e130


	//   ....[51]....
        /*0578*/ 	.word	0x0000e140


	//   ....[52]....
        /*057c*/ 	.word	0x0000e150


	//   ....[53]....
        /*0580*/ 	.word	0x0000e160


	//   ....[54]....
        /*0584*/ 	.word	0x0000e170


	//   ....[55]....
        /*0588*/ 	.word	0x0000e180


	//   ....[56]....
        /*058c*/ 	.word	0x0000e190


	//   ....[57]....
        /*0590*/ 	.word	0x0000e1a0


	//   ....[58]....
        /*0594*/ 	.word	0x0000e1d0


	//   ....[59]....
        /*0598*/ 	.word	0x0000e200


	//   ....[60]....
        /*059c*/ 	.word	0x0000e230


	//   ....[61]....
        /*05a0*/ 	.word	0x0000e270


	//   ....[62]....
        /*05a4*/ 	.word	0x0000e2b0


	//   ....[63]....
        /*05a8*/ 	.word	0x0000e2e0


	//   ....[64]....
        /*05ac*/ 	.word	0x0000e310


	//   ....[65]....
        /*05b0*/ 	.word	0x0000e8c0


	//   ....[66]....
        /*05b4*/ 	.word	0x0000e900


	//   ....[67]....
        /*05b8*/ 	.word	0x0000e940


	//   ....[68]....
        /*05bc*/ 	.word	0x0000e970


	//   ....[69]....
        /*05c0*/ 	.word	0x0000eed0


	//   ....[70]....
        /*05c4*/ 	.word	0x0000ef10


	//   ....[71]....
        /*05c8*/ 	.word	0x0000efd0


	//   ....[72]....
        /*05cc*/ 	.word	0x0000eff0


	//   ....[73]....
        /*05d0*/ 	.word	0x0000f0b0


	//   ....[74]....
        /*05d4*/ 	.word	0x0000f0d0


	//   ....[75]....
        /*05d8*/ 	.word	0x0000f1a0


	//   ....[76]....
        /*05dc*/ 	.word	0x0000f1c0


	//   ....[77]....
        /*05e0*/ 	.word	0x0000f9d0


	//   ....[78]....
        /*05e4*/ 	.word	0x0000f9f0


	//   ....[79]....
        /*05e8*/ 	.word	0x0000fab0


	//   ....[80]....
        /*05ec*/ 	.word	0x0000fad0


	//   ....[81]....
        /*05f0*/ 	.word	0x0000fb90


	//   ....[82]....
        /*05f4*/ 	.word	0x0000fbb0


	//   ....[83]....
        /*05f8*/ 	.word	0x0000fc80


	//   ....[84]....
        /*05fc*/ 	.word	0x0000fca0


	//   ....[85]....
        /*0600*/ 	.word	0x0000fde0


	//   ....[86]....
        /*0604*/ 	.word	0x0000ff90


	//   ....[87]....
        /*0608*/ 	.word	0x0000ffc0


	//   ....[88]....
        /*060c*/ 	.word	0x0000fff0


	//   ....[89]....
        /*0610*/ 	.word	0x00010020


	//   ....[90]....
        /*0614*/ 	.word	0x00010050


	//   ....[91]....
        /*0618*/ 	.word	0x00010090


	//   ....[92]....
        /*061c*/ 	.word	0x000101e0


	//   ....[93]....
        /*0620*/ 	.word	0x00010210


	//   ....[94]....
        /*0624*/ 	.word	0x00010240


	//   ....[95]....
        /*0628*/ 	.word	0x00010270


	//   ....[96]....
        /*062c*/ 	.word	0x000102a0


	//   ....[97]....
        /*0630*/ 	.word	0x000102e0


	//   ....[98]....
        /*0634*/ 	.word	0x00010370


	//   ....[99]....
        /*0638*/ 	.word	0x000103d0


	//   ....[100]....
        /*063c*/ 	.word	0x00010460


	//   ....[101]....
        /*0640*/ 	.word	0x00012270


	//   ....[102]....
        /*0644*/ 	.word	0x000122a0


	//   ....[103]....
        /*0648*/ 	.word	0x00012360


	//   ....[104]....
        /*064c*/ 	.word	0x00012370


	//   ....[105]....
        /*0650*/ 	.word	0x000123e0


	//   ....[106]....
        /*0654*/ 	.word	0x000123f0


	//   ....[107]....
        /*0658*/ 	.word	0x00012400


	//   ....[108]....
        /*065c*/ 	.word	0x00012470


	//   ....[109]....
        /*0660*/ 	.word	0x000127c0


	//   ....[110]....
        /*0664*/ 	.word	0x000127f0


	//   ....[111]....
        /*0668*/ 	.word	0x00012810


	//   ....[112]....
        /*066c*/ 	.word	0x000128c0


	//   ....[113]....
        /*0670*/ 	.word	0x000128e0


	//   ....[114]....
        /*0674*/ 	.word	0x00012970


	//   ....[115]....
        /*0678*/ 	.word	0x00012980


	//   ....[116]....
        /*067c*/ 	.word	0x00012990


	//   ....[117]....
        /*0680*/ 	.word	0x00013160


	//   ....[118]....
        /*0684*/ 	.word	0x00013190


	//   ....[119]....
        /*0688*/ 	.word	0x000131c0


	//   ....[120]....
        /*068c*/ 	.word	0x00013270


	//   ....[121]....
        /*0690*/ 	.word	0x00013280


	//   ....[122]....
        /*0694*/ 	.word	0x00013320


	//   ....[123]....
        /*0698*/ 	.word	0x00013330


	//   ....[124]....
        /*069c*/ 	.word	0x00013340


	//   ....[125]....
        /*06a0*/ 	.word	0x00013ad0


	//   ....[126]....
        /*06a4*/ 	.word	0x00013af0


	//   ....[127]....
        /*06a8*/ 	.word	0x00013b60


	//   ....[128]....
        /*06ac*/ 	.word	0x00013b70


	//   ....[129]....
        /*06b0*/ 	.word	0x00013bc0


	//   ....[130]....
        /*06b4*/ 	.word	0x00013bd0


	//   ....[131]....
        /*06b8*/ 	.word	0x00013be0


	//   ....[132]....
        /*06bc*/ 	.word	0x00013c30


	//   ....[133]....
        /*06c0*/ 	.word	0x00013f70


	//   ....[134]....
        /*06c4*/ 	.word	0x00013f90


	//   ....[135]....
        /*06c8*/ 	.word	0x00013fa0


	//   ....[136]....
        /*06cc*/ 	.word	0x00014000


	//   ....[137]....
        /*06d0*/ 	.word	0x00014010


	//   ....[138]....
        /*06d4*/ 	.word	0x00014070


	//   ....[139]....
        /*06d8*/ 	.word	0x000140a0


	//   ....[140]....
        /*06dc*/ 	.word	0x000140e0


	//   ....[141]....
        /*06e0*/ 	.word	0x000150e0


	//   ....[142]....
        /*06e4*/ 	.word	0x00015180


	//   ....[143]....
        /*06e8*/ 	.word	0x000151b0


	//   ....[144]....
        /*06ec*/ 	.word	0x000151e0


	//   ....[145]....
        /*06f0*/ 	.word	0x00015220


	//   ....[146]....
        /*06f4*/ 	.word	0x00015250


	//   ....[147]....
        /*06f8*/ 	.word	0x00015280


	//   ....[148]....
        /*06fc*/ 	.word	0x00015290


	//   ....[149]....
        /*0700*/ 	.word	0x000153c0


	//   ....[150]....
        /*0704*/ 	.word	0x000153f0


	//   ....[151]....
        /*0708*/ 	.word	0x00015420


	//   ....[152]....
        /*070c*/ 	.word	0x00015450


	//   ....[153]....
        /*0710*/ 	.word	0x00015480


	//   ....[154]....
        /*0714*/ 	.word	0x000154c0


	//   ....[155]....
        /*0718*/ 	.word	0x00015560


	//   ....[156]....
        /*071c*/ 	.word	0x000155d0


	//   ....[157]....
        /*0720*/ 	.word	0x00015600


	//   ....[158]....
        /*0724*/ 	.word	0x00015c10


	//   ....[159]....
        /*0728*/ 	.word	0x000162e0


	//   ....[160]....
        /*072c*/ 	.word	0x000163c0


	//   ....[161]....
        /*0730*/ 	.word	0x000164a0


	//   ....[162]....
        /*0734*/ 	.word	0x00016500


	//   ....[163]....
        /*0738*/ 	.word	0x000165e0


	//   ....[164]....
        /*073c*/ 	.word	0x00016640


	//   ....[165]....
        /*0740*/ 	.word	0x00016720


	//   ....[166]....
        /*0744*/ 	.word	0x00016780


	//   ....[167]....
        /*0748*/ 	.word	0x00016860


	//   ....[168]....
        /*074c*/ 	.word	0x00016990


	//   ....[169]....
        /*0750*/ 	.word	0x00016a60


	//   ....[170]....
        /*0754*/ 	.word	0x00016b80


	//   ....[171]....
        /*0758*/ 	.word	0x00016c40


	//   ....[172]....
        /*075c*/ 	.word	0x00016ca0


	//   ....[173]....
        /*0760*/ 	.word	0x00016da0


	//   ....[174]....
        /*0764*/ 	.word	0x00016e00


	//   ....[175]....
        /*0768*/ 	.word	0x00016f10


	//   ....[176]....
        /*076c*/ 	.word	0x00016fb0


	//   ....[177]....
        /*0770*/ 	.word	0x00017020


	//   ....[178]....
        /*0774*/ 	.word	0x00017080


	//   ....[179]....
        /*0778*/ 	.word	0x000171a0


	//   ....[180]....
        /*077c*/ 	.word	0x00017200


	//   ....[181]....
        /*0780*/ 	.word	0x00017310


	//   ....[182]....
        /*0784*/ 	.word	0x00017370


	//   ....[183]....
        /*0788*/ 	.word	0x00017470


	//   ....[184]....
        /*078c*/ 	.word	0x000175a0


	//   ....[185]....
        /*0790*/ 	.word	0x00017650


	//   ....[186]....
        /*0794*/ 	.word	0x000176b0


	//   ....[187]....
        /*0798*/ 	.word	0x00017770


	//   ....[188]....
        /*079c*/ 	.word	0x000177d0


	//   ....[189]....
        /*07a0*/ 	.word	0x00017890


	//   ....[190]....
        /*07a4*/ 	.word	0x000178f0


	//   ....[191]....
        /*07a8*/ 	.word	0x000179b0


	//   ....[192]....
        /*07ac*/ 	.word	0x00017aa0


	//   ....[193]....
        /*07b0*/ 	.word	0x00017b40


	//   ....[194]....
        /*07b4*/ 	.word	0x00017ba0


	//   ....[195]....
        /*07b8*/ 	.word	0x00017c70


	//   ....[196]....
        /*07bc*/ 	.word	0x00017cd0


	//   ....[197]....
        /*07c0*/ 	.word	0x00017da0


	//   ....[198]....
        /*07c4*/ 	.word	0x00017e00


	//   ....[199]....
        /*07c8*/ 	.word	0x00017ed0


	//   ....[200]....
        /*07cc*/ 	.word	0x00018130


	//----- nvinfo : EIATTR_REG_RECONFIG
	.align		4
.L_211:
        /*07d0*/ 	.byte	0x01, 0x54
	.zero		2


	//----- nvinfo : EIATTR_SYSCALL_OFFSETS
	.align		4
        /*07d4*/ 	.byte	0x04, 0x46
        /*07d6*/ 	.short	(.L_213 - .L_212)


	//   ....[0]....
.L_212:
        /*07d8*/ 	.word	0x00001bc0


	//   ....[1]....
        /*07dc*/ 	.word	0x00011780


	//   ....[2]....
        /*07e0*/ 	.word	0x00011910


	//   ....[3]....
        /*07e4*/ 	.word	0x00011a60


	//   ....[4]....
        /*07e8*/ 	.word	0x00011ba0


	//   ....[5]....
        /*07ec*/ 	.word	0x00012d70


	//----- nvinfo : EIATTR_MBARRIER_INSTR_OFFSETS
	.align		4
.L_213:
        /*07f0*/ 	.byte	0x04, 0x39
        /*07f2*/ 	.short	(.L_215 - .L_214)


	//   ....[0]....
.L_214:
        /*07f4*/ 	.word	0x00000180
        /*07f8*/ 	.word	0x000000ff
        /*07fc*/ 	.word	0x00022800
        /*0800*/ 	.short	0x0100
        /*0802*/ 	.byte	0x08
	.zero		1


	//   ....[1]....
        /*0804*/ 	.word	0x00000190
        /*0808*/ 	.word	0x000000ff
        /*080c*/ 	.word	0x00022820
        /*0810*/ 	.short	0x0100
        /*0812*/ 	.byte	0x08
	.zero		1


	//   ....[2]....
        /*0814*/ 	.word	0x00000280
        /*0818*/ 	.word	0x000000ff
        /*081c*/ 	.word	0x00022830
        /*0820*/ 	.short	0x0100
        /*0822*/ 	.byte	0x08
	.zero		1


	//   ....[3]....
        /*0824*/ 	.word	0x00000290
        /*0828*/ 	.word	0x000000ff
        /*082c*/ 	.word	0x00022840
        /*0830*/ 	.short	0x0100
        /*0832*/ 	.byte	0x08
	.zero		1


	//   ....[4]....
        /*0834*/ 	.word	0x000002a0
        /*0838*/ 	.word	0x000000ff
        /*083c*/ 	.word	0x00022838
        /*0840*/ 	.short	0x0100
        /*0842*/ 	.byte	0x08
	.zero		1


	//   ....[5]....
        /*0844*/ 	.word	0x000002b0
        /*0848*/ 	.word	0x000000ff
        /*084c*/ 	.word	0x00022848
        /*0850*/ 	.short	0x0100
        /*0852*/ 	.byte	0x08
	.zero		1


	//   ....[6]....
        /*0854*/ 	.word	0x000003e0
        /*0858*/ 	.word	0x000000ff
        /*085c*/ 	.word	0x00022850
        /*0860*/ 	.short	0x0100
        /*0862*/ 	.byte	0x08
	.zero		1


	//   ....[7]....
        /*0864*/ 	.word	0x000003f0
        /*0868*/ 	.word	0x000000ff
        /*086c*/ 	.word	0x00022860
        /*0870*/ 	.short	0x0100
        /*0872*/ 	.byte	0x08
	.zero		1


	//   ....[8]....
        /*0874*/ 	.word	0x00000400
        /*0878*/ 	.word	0x000000ff
        /*087c*/ 	.word	0x00022858
        /*0880*/ 	.short	0x0100
        /*0882*/ 	.byte	0x08
	.zero		1


	//   ....[9]....
        /*0884*/ 	.word	0x00000410
        /*0888*/ 	.word	0x000000ff
        /*088c*/ 	.word	0x00022868
        /*0890*/ 	.short	0x0100
        /*0892*/ 	.byte	0x08
	.zero		1


	//   ....[10]....
        /*0894*/ 	.word	0x00000500
        /*0898*/ 	.word	0x000000ff
        /*089c*/ 	.word	0x00022870
        /*08a0*/ 	.short	0x0100
        /*08a2*/ 	.byte	0x06
	.zero		1


	//   ....[11]....
        /*08a4*/ 	.word	0x00000510
        /*08a8*/ 	.word	0x000000ff
        /*08ac*/ 	.word	0x00022880
        /*08b0*/ 	.short	0x0100
        /*08b2*/ 	.byte	0x06
	.zero		1


	//   ....[12]....
        /*08b4*/ 	.word	0x00000520
        /*08b8*/ 	.word	0x000000ff
        /*08bc*/ 	.word	0x00022878
        /*08c0*/ 	.short	0x0100
        /*08c2*/ 	.byte	0x06
	.zero		1


	//   ....[13]....
        /*08c4*/ 	.word	0x00000530
        /*08c8*/ 	.word	0x000000ff
        /*08cc*/ 	.word	0x00022888
        /*08d0*/ 	.short	0x0100
        /*08d2*/ 	.byte	0x06
	.zero		1


	//   ....[14]....
        /*08d4*/ 	.word	0x00000660
        /*08d8*/ 	.word	0x000000ff
        /*08dc*/ 	.word	0x00022890
        /*08e0*/ 	.short	0x0100
        /*08e2*/ 	.byte	0x08
	.zero		1


	//   ....[15]....
        /*08e4*/ 	.word	0x00000670
        /*08e8*/ 	.word	0x000000ff
        /*08ec*/ 	.word	0x000228a0
        /*08f0*/ 	.short	0x0100
        /*08f2*/ 	.byte	0x08
	.zero		1


	//   ....[16]....
        /*08f4*/ 	.word	0x00000680
        /*08f8*/ 	.word	0x000000ff
        /*08fc*/ 	.word	0x00022898
        /*0900*/ 	.short	0x0100
        /*0902*/ 	.byte	0x08
	.zero		1


	//   ....[17]....
        /*0904*/ 	.word	0x00000690
        /*0908*/ 	.word	0x000000ff
        /*090c*/ 	.word	0x000228a8
        /*0910*/ 	.short	0x0100
        /*0912*/ 	.byte	0x08
	.zero		1


	//   ....[18]....
        /*0914*/ 	.word	0x000007e0
        /*0918*/ 	.word	0x000000ff
        /*091c*/ 	.word	0x000228b0
        /*0920*/ 	.short	0x0100
        /*0922*/ 	.byte	0x08
	.zero		1


	//   ....[19]....
        /*0924*/ 	.word	0x000007f0
        /*0928*/ 	.word	0x000000ff
        /*092c*/ 	.word	0x000228c0
        /*0930*/ 	.short	0x0100
        /*0932*/ 	.byte	0x08
	.zero		1


	//   ....[20]....
        /*0934*/ 	.word	0x00000800
        /*0938*/ 	.word	0x000000ff
        /*093c*/ 	.word	0x000228b8
        /*0940*/ 	.short	0x0100
        /*0942*/ 	.byte	0x08
	.zero		1


	//   ....[21]....
        /*0944*/ 	.word	0x00000810
        /*0948*/ 	.word	0x000000ff
        /*094c*/ 	.word	0x000228c8
        /*0950*/ 	.short	0x0100
        /*0952*/ 	.byte	0x08
	.zero		1


	//   ....[22]....
        /*0954*/ 	.word	0x00001c30
        /*0958*/ 	.word	0x000000ff
        /*095c*/ 	.word	0x00022800
        /*0960*/ 	.short	0x010a
        /*0962*/ 	.byte	0x26
	.zero		1


	//   ....[23]....
        /*0964*/ 	.word	0x00001cb0
        /*0968*/ 	.word	0x00000003
        /*096c*/ 	.word	0x00022830
        /*0970*/ 	.short	0x010a
        /*0972*/ 	.byte	0x3f
	.zero		1


	//   ....[24]....
        /*0974*/ 	.word	0x00001cf0
        /*0978*/ 	.word	0x00000003
        /*097c*/ 	.word	0x00022830
        /*0980*/ 	.short	0x010a
        /*0982*/ 	.byte	0x3f
	.zero		1


	//   ....[25]....
        /*0984*/ 	.word	0x000020d0
        /*0988*/ 	.word	0x000000ff
        /*098c*/ 	.word	0x00000000
        /*0990*/ 	.short	0x0101
        /*0992*/ 	.byte	0x04
	.zero		1


	//   ....[26]....
        /*0994*/ 	.word	0x00004ec0
        /*0998*/ 	.word	0x000000ff
        /*099c*/ 	.word	0x00022830
        /*09a0*/ 	.short	0x010a
        /*09a2*/ 	.byte	0x04
	.zero		1


	//   ....[27]....
        /*09a4*/ 	.word	0x00004f00
        /*09a8*/ 	.word	0x000000ff
        /*09ac*/ 	.word	0x00022830
        /*09b0*/ 	.short	0x010a
        /*09b2*/ 	.byte	0x04
	.zero		1


	//   ....[28]....
        /*09b4*/ 	.word	0x00005220
        /*09b8*/ 	.word	0x000000ff
        /*09bc*/ 	.word	0x00022850
        /*09c0*/ 	.short	0x010a
        /*09c2*/ 	.byte	0x04
	.zero		1


	//   ....[29]....
        /*09c4*/ 	.word	0x00005260
        /*09c8*/ 	.word	0x000000ff
        /*09cc*/ 	.word	0x00022850
        /*09d0*/ 	.short	0x010a
        /*09d2*/ 	.byte	0x04
	.zero		1


	//   ....[30]....
        /*09d4*/ 	.word	0x00005500
        /*09d8*/ 	.word	0x000000ff
        /*09dc*/ 	.word	0x00000000
        /*09e0*/ 	.short	0x0101
        /*09e2*/ 	.byte	0x04
	.zero		1


	//   ....[31]....
        /*09e4*/ 	.word	0x000077a0
        /*09e8*/ 	.word	0x000000ff
        /*09ec*/ 	.word	0x00000000
        /*09f0*/ 	.short	0x0101
        /*09f2*/ 	.byte	0x04
	.zero		1


	//   ....[32]....
        /*09f4*/ 	.word	0x00008090
        /*09f8*/ 	.word	0x000000ff
        /*09fc*/ 	.word	0x00022830
        /*0a00*/ 	.short	0x010a
        /*0a02*/ 	.byte	0x06
	.zero		1


	//   ....[33]....
        /*0a04*/ 	.word	0x000080d0
        /*0a08*/ 	.word	0x000000ff
        /*0a0c*/ 	.word	0x00022830
        /*0a10*/ 	.short	0x010a
        /*0a12*/ 	.byte	0x06
	.zero		1


	//   ....[34]....
        /*0a14*/ 	.word	0x000083a0
        /*0a18*/ 	.word	0x000000ff
        /*0a1c*/ 	.word	0x00022850
        /*0a20*/ 	.short	0x010a
        /*0a22*/ 	.byte	0x06
	.zero		1


	//   ....[35]....
        /*0a24*/ 	.word	0x000083e0
        /*0a28*/ 	.word	0x000000ff
        /*0a2c*/ 	.word	0x00022850
        /*0a30*/ 	.short	0x010a
        /*0a32*/ 	.byte	0x06
	.zero		1


	//   ....[36]....
        /*0a34*/ 	.word	0x000086b0
        /*0a38*/ 	.word	0x000000ff
        /*0a3c*/ 	.word	0x00000000
        /*0a40*/ 	.short	0x0101
        /*0a42*/ 	.byte	0x05
	.zero		1


	//   ....[37]....
        /*0a44*/ 	.word	0x00009860
        /*0a48*/ 	.word	0x000000ff
        /*0a4c*/ 	.word	0x00000000
        /*0a50*/ 	.short	0x0101
        /*0a52*/ 	.byte	0x04
	.zero		1


	//   ....[38]....
        /*0a54*/ 	.word	0x00009f50
        /*0a58*/ 	.word	0x000000ff
        /*0a5c*/ 	.word	0x00022830
        /*0a60*/ 	.short	0x010a
        /*0a62*/ 	.byte	0x0a
	.zero		1


	//   ....[39]....
        /*0a64*/ 	.word	0x00009f90
        /*0a68*/ 	.word	0x000000ff
        /*0a6c*/ 	.word	0x00022830
        /*0a70*/ 	.short	0x010a
        /*0a72*/ 	.byte	0x0a
	.zero		1


	//   ....[40]....
        /*0a74*/ 	.word	0x0000a230
        /*0a78*/ 	.word	0x000000ff
        /*0a7c*/ 	.word	0x00022850
        /*0a80*/ 	.short	0x010a
        /*0a82*/ 	.byte	0x0a
	.zero		1


	//   ....[41]....
        /*0a84*/ 	.word	0x0000a270
        /*0a88*/ 	.word	0x000000ff
        /*0a8c*/ 	.word	0x00022850
        /*0a90*/ 	.short	0x010a
        /*0a92*/ 	.byte	0x0a
	.zero		1


	//   ....[42]....
        /*0a94*/ 	.word	0x0000a500
        /*0a98*/ 	.word	0x000000ff
        /*0a9c*/ 	.word	0x00000000
        /*0aa0*/ 	.short	0x0101
        /*0aa2*/ 	.byte	0x05
	.zero		1


	//   ....[43]....
        /*0aa4*/ 	.word	0x0000c7a0
        /*0aa8*/ 	.word	0x000000ff
        /*0aac*/ 	.word	0x00000000
        /*0ab0*/ 	.short	0x0101
        /*0ab2*/ 	.byte	0x04
	.zero		1


	//   ....[44]....
        /*0ab4*/ 	.word	0x0000cd90
        /*0ab8*/ 	.word	0x000000ff
        /*0abc*/ 	.word	0x00022850
        /*0ac0*/ 	.short	0x010a
        /*0ac2*/ 	.byte	0x05
	.zero		1


	//   ....[45]....
        /*0ac4*/ 	.word	0x0000cdd0
        /*0ac8*/ 	.word	0x000000ff
        /*0acc*/ 	.word	0x00022850
        /*0ad0*/ 	.short	0x010a
        /*0ad2*/ 	.byte	0x05
	.zero		1


	//   ....[46]....
        /*0ad4*/ 	.word	0x0000d390
        /*0ad8*/ 	.word	0x000000ff
        /*0adc*/ 	.word	0x00000000
        /*0ae0*/ 	.short	0x0101
        /*0ae2*/ 	.byte	0x04
	.zero		1


	//   ....[47]....
        /*0ae4*/ 	.word	0x0000ef00
        /*0ae8*/ 	.word	0x00000002
        /*0aec*/ 	.word	0x00000000
        /*0af0*/ 	.short	0x0101
        /*0af2*/ 	.byte	0x3f
	.zero		1


	//   ....[48]....
        /*0af4*/ 	.word	0x00012080
        /*0af8*/ 	.word	0x00000000
        /*0afc*/ 	.word	0x00022880
        /*0b00*/ 	.short	0x010a
        /*0b02*/ 	.byte	0x3f
	.zero		1


	//   ....[49]....
        /*0b04*/ 	.word	0x00012530
        /*0b08*/ 	.word	0x00000000
        /*0b0c*/ 	.word	0x00022870
        /*0b10*/ 	.short	0x0107
        /*0b12*/ 	.byte	0x3f
	.zero		1


	//   ....[50]....
        /*0b14*/ 	.word	0x000125f0
        /*0b18*/ 	.word	0x00000000
        /*0b1c*/ 	.word	0x00022870
        /*0b20*/ 	.short	0x0101
        /*0b22*/ 	.byte	0x3f
	.zero		1


	//   ....[51]....
        /*0b24*/ 	.word	0x00012620
        /*0b28*/ 	.word	0x00000000
        /*0b2c*/ 	.word	0x00022840
        /*0b30*/ 	.short	0x010a
        /*0b32*/ 	.byte	0x3f
	.zero		1


	//   ....[52]....
        /*0b34*/ 	.word	0x00012ae0
        /*0b38*/ 	.word	0x00000000
        /*0b3c*/ 	.word	0x00022830
        /*0b40*/ 	.short	0x0107
        /*0b42*/ 	.byte	0x3f
	.zero		1


	//   ....[53]....
        /*0b44*/ 	.word	0x00012ba0
        /*0b48*/ 	.word	0x00000000
        /*0b4c*/ 	.word	0x00022830
        /*0b50*/ 	.short	0x0101
        /*0b52*/ 	.byte	0x3f
	.zero		1


	//   ....[54]....
        /*0b54*/ 	.word	0x000134a0
        /*0b58*/ 	.word	0x00000016
        /*0b5c*/ 	.word	0x00022800
        /*0b60*/ 	.short	0x0107
        /*0b62*/ 	.byte	0x3f
	.zero		1


	//   ....[55]....
        /*0b64*/ 	.word	0x000135a0
        /*0b68*/ 	.word	0x00000016
        /*0b6c*/ 	.word	0x00022800
        /*0b70*/ 	.short	0x0101
        /*0b72*/ 	.byte	0x3f
	.zero		1


	//   ....[56]....
        /*0b74*/ 	.word	0x000135c0
        /*0b78*/ 	.word	0x00000016
        /*0b7c*/ 	.word	0x00022820
        /*0b80*/ 	.short	0x010a
        /*0b82*/ 	.byte	0x3f
	.zero		1


	//   ....[57]....
        /*0b84*/ 	.word	0x00013930
        /*0b88*/ 	.word	0x00000000
        /*0b8c*/ 	.word	0x00022880
        /*0b90*/ 	.short	0x010a
        /*0b92*/ 	.byte	0x3f
	.zero		1


	//   ....[58]....
        /*0b94*/ 	.word	0x00013cc0
        /*0b98*/ 	.word	0x00000000
        /*0b9c*/ 	.word	0x00022870
        /*0ba0*/ 	.short	0x0107
        /*0ba2*/ 	.byte	0x3f
	.zero		1


	//   ....[59]....
        /*0ba4*/ 	.word	0x00013d80
        /*0ba8*/ 	.word	0x00000000
        /*0bac*/ 	.word	0x00022870
        /*0bb0*/ 	.short	0x0101
        /*0bb2*/ 	.byte	0x3f
	.zero		1


	//   ....[60]....
        /*0bb4*/ 	.word	0x00013db0
        /*0bb8*/ 	.word	0x00000000
        /*0bbc*/ 	.word	0x00022840
        /*0bc0*/ 	.short	0x010a
        /*0bc2*/ 	.byte	0x3f
	.zero		1


	//   ....[61]....
        /*0bc4*/ 	.word	0x00014180
        /*0bc8*/ 	.word	0x00000000
        /*0bcc*/ 	.word	0x00022830
        /*0bd0*/ 	.short	0x0107
        /*0bd2*/ 	.byte	0x3f
	.zero		1


	//   ....[62]....
        /*0bd4*/ 	.word	0x00014240
        /*0bd8*/ 	.word	0x00000000
        /*0bdc*/ 	.word	0x00022830
        /*0be0*/ 	.short	0x0101
        /*0be2*/ 	.byte	0x3f
	.zero		1


	//   ....[63]....
        /*0be4*/ 	.word	0x000142d0
        /*0be8*/ 	.word	0x00000000
        /*0bec*/ 	.word	0x00022870
        /*0bf0*/ 	.short	0x010a
        /*0bf2*/ 	.byte	0x3f
	.zero		1


	//   ....[64]....
        /*0bf4*/ 	.word	0x00014360
        /*0bf8*/ 	.word	0x00000000
        /*0bfc*/ 	.word	0x00022860
        /*0c00*/ 	.short	0x010a
        /*0c02*/ 	.byte	0x3f
	.zero		1


	//   ....[65]....
        /*0c04*/ 	.word	0x000147c0
        /*0c08*/ 	.word	0x00000000
        /*0c0c*/ 	.word	0x00022850
        /*0c10*/ 	.short	0x0101
        /*0c12*/ 	.byte	0x3f
	.zero		1


	//   ....[66]....
        /*0c14*/ 	.word	0x00014840
        /*0c18*/ 	.word	0x00000000
        /*0c1c*/ 	.word	0x00000000
        /*0c20*/ 	.short	0x0101
        /*0c22*/ 	.byte	0x3f
	.zero		1


	//   ....[67]....
        /*0c24*/ 	.word	0x00014a00
        /*0c28*/ 	.word	0x00000011
        /*0c2c*/ 	.word	0x00022870
        /*0c30*/ 	.short	0x010a
        /*0c32*/ 	.byte	0x3f
	.zero		1


	//   ....[68]....
        /*0c34*/ 	.word	0x00014a80
        /*0c38*/ 	.word	0x00000011
        /*0c3c*/ 	.word	0x00022860
        /*0c40*/ 	.short	0x010a
        /*0c42*/ 	.byte	0x3f
	.zero		1


	//   ....[69]....
        /*0c44*/ 	.word	0x00014ef0
        /*0c48*/ 	.word	0x00000011
        /*0c4c*/ 	.word	0x00022850
        /*0c50*/ 	.short	0x0101
        /*0c52*/ 	.byte	0x3f
	.zero		1


	//   ....[70]....
        /*0c54*/ 	.word	0x00014f70
        /*0c58*/ 	.word	0x00000000
        /*0c5c*/ 	.word	0x00000000
        /*0c60*/ 	.short	0x0101
        /*0c62*/ 	.byte	0x3f
	.zero		1


	//   ....[71]....
        /*0c64*/ 	.word	0x00015b90
        /*0c68*/ 	.word	0x00000005
        /*0c6c*/ 	.word	0x00022820
        /*0c70*/ 	.short	0x010a
        /*0c72*/ 	.byte	0x3f
	.zero		1


	//   ....[72]....
        /*0c74*/ 	.word	0x00015d10
        /*0c78*/ 	.word	0x00000003
        /*0c7c*/ 	.word	0x00022840
        /*0c80*/ 	.short	0x010a
        /*0c82*/ 	.byte	0x3f
	.zero		1


	//   ....[73]....
        /*0c84*/ 	.word	0x00015db0
        /*0c88*/ 	.word	0x00000017
        /*0c8c*/ 	.word	0x00022840
        /*0c90*/ 	.short	0x010a
        /*0c92*/ 	.byte	0x3f
	.zero		1


	//   ....[74]....
        /*0c94*/ 	.word	0x00015df0
        /*0c98*/ 	.word	0x00000003
        /*0c9c*/ 	.word	0x00022860
        /*0ca0*/ 	.short	0x010a
        /*0ca2*/ 	.byte	0x3f
	.zero		1


	//   ....[75]....
        /*0ca4*/ 	.word	0x00015e30
        /*0ca8*/ 	.word	0x00000017
        /*0cac*/ 	.word	0x00022860
        /*0cb0*/ 	.short	0x010a
        /*0cb2*/ 	.byte	0x3f
	.zero		1


	//   ....[76]....
        /*0cb4*/ 	.word	0x00015e70
        /*0cb8*/ 	.word	0x00000003
        /*0cbc*/ 	.word	0x00022880
        /*0cc0*/ 	.short	0x010a
        /*0cc2*/ 	.byte	0x3f
	.zero		1


	//   ....[77]....
        /*0cc4*/ 	.word	0x00015eb0
        /*0cc8*/ 	.word	0x00000017
        /*0ccc*/ 	.word	0x00022880
        /*0cd0*/ 	.short	0x010a
        /*0cd2*/ 	.byte	0x3f
	.zero		1


	//   ....[78]....
        /*0cd4*/ 	.word	0x00015f20
        /*0cd8*/ 	.word	0x00000003
        /*0cdc*/ 	.word	0x00022800
        /*0ce0*/ 	.short	0x010a
        /*0ce2*/ 	.byte	0x3f
	.zero		1


	//   ....[79]....
        /*0ce4*/ 	.word	0x00015f70
        /*0ce8*/ 	.word	0x00000003
        /*0cec*/ 	.word	0x00022830
        /*0cf0*/ 	.short	0x010a
        /*0cf2*/ 	.byte	0x3f
	.zero		1


	//   ....[80]....
        /*0cf4*/ 	.word	0x00015fd0
        /*0cf8*/ 	.word	0x00000005
        /*0cfc*/ 	.word	0x00022830
        /*0d00*/ 	.short	0x010a
        /*0d02*/ 	.byte	0x3f
	.zero		1


	//   ....[81]....
        /*0d04*/ 	.word	0x00016030
        /*0d08*/ 	.word	0x00000005
        /*0d0c*/ 	.word	0x00022850
        /*0d10*/ 	.short	0x010a
        /*0d12*/ 	.byte	0x3f
	.zero		1


	//   ....[82]....
        /*0d14*/ 	.word	0x00016090
        /*0d18*/ 	.word	0x00000005
        /*0d1c*/ 	.word	0x00022830
        /*0d20*/ 	.short	0x010a
        /*0d22*/ 	.byte	0x3f
	.zero		1


	//   ....[83]....
        /*0d24*/ 	.word	0x000160f0
        /*0d28*/ 	.word	0x00000005
        /*0d2c*/ 	.word	0x00022850
        /*0d30*/ 	.short	0x010a
        /*0d32*/ 	.byte	0x3f
	.zero		1


	//   ....[84]....
        /*0d34*/ 	.word	0x00016150
        /*0d38*/ 	.word	0x00000005
        /*0d3c*/ 	.word	0x00022830
        /*0d40*/ 	.short	0x010a
        /*0d42*/ 	.byte	0x3f
	.zero		1


	//   ....[85]....
        /*0d44*/ 	.word	0x000161b0
        /*0d48*/ 	.word	0x00000005
        /*0d4c*/ 	.word	0x00022850
        /*0d50*/ 	.short	0x010a
        /*0d52*/ 	.byte	0x3f
	.zero		1


	//   ....[86]....
        /*0d54*/ 	.word	0x00016210
        /*0d58*/ 	.word	0x00000007
        /*0d5c*/ 	.word	0x00022850
        /*0d60*/ 	.short	0x010a
        /*0d62*/ 	.byte	0x3f
	.zero		1


	//   ....[87]....
        /*0d64*/ 	.word	0x00016310
        /*0d68*/ 	.word	0x00000000
        /*0d6c*/ 	.word	0x00022880
        /*0d70*/ 	.short	0x010a
        /*0d72*/ 	.byte	0x3f
	.zero		1


	//   ....[88]....
        /*0d74*/ 	.word	0x000168e0
        /*0d78*/ 	.word	0x00000000
        /*0d7c*/ 	.word	0x00022840
        /*0d80*/ 	.short	0x010a
        /*0d82*/ 	.byte	0x3f
	.zero		1


	//   ....[89]....
        /*0d84*/ 	.word	0x000174a0
        /*0d88*/ 	.word	0x00000016
        /*0d8c*/ 	.word	0x00022820
        /*0d90*/ 	.short	0x010a
        /*0d92*/ 	.byte	0x3f
	.zero		1


	//   ....[90]....
        /*0d94*/ 	.word	0x000174f0
        /*0d98*/ 	.word	0x00000000
        /*0d9c*/ 	.word	0x00022880
        /*0da0*/ 	.short	0x010a
        /*0da2*/ 	.byte	0x3f
	.zero		1


	//   ....[91]....
        /*0da4*/ 	.word	0x000179f0
        /*0da8*/ 	.word	0x00000000
        /*0dac*/ 	.word	0x00022840
        /*0db0*/ 	.short	0x010a
        /*0db2*/ 	.byte	0x3f
	.zero		1


	//   ....[92]....
        /*0db4*/ 	.word	0x00017f10
        /*0db8*/ 	.word	0x00000000
        /*0dbc*/ 	.word	0x00022870
        /*0dc0*/ 	.short	0x010a
        /*0dc2*/ 	.byte	0x3f
	.zero		1


	//   ....[93]....
        /*0dc4*/ 	.word	0x00017f60
        /*0dc8*/ 	.word	0x00000000
        /*0dcc*/ 	.word	0x00022860
        /*0dd0*/ 	.short	0x010a
        /*0dd2*/ 	.byte	0x3f
	.zero		1


	//   ....[94]....
        /*0dd4*/ 	.word	0x00017fb0
        /*0dd8*/ 	.word	0x00000011
        /*0ddc*/ 	.word	0x00022870
        /*0de0*/ 	.short	0x010a
        /*0de2*/ 	.byte	0x3f
	.zero		1


	//   ....[95]....
        /*0de4*/ 	.word	0x00018000
        /*0de8*/ 	.word	0x00000011
        /*0dec*/ 	.word	0x00022860
        /*0df0*/ 	.short	0x010a
        /*0df2*/ 	.byte	0x3f
	.zero		1


	//   ....[96]....
        /*0df4*/ 	.word	0x00018050
        /*0df8*/ 	.word	0x00000005
        /*0dfc*/ 	.word	0x00022820
        /*0e00*/ 	.short	0x010a
        /*0e02*/ 	.byte	0x3f
	.zero		1


	//   ....[97]....
        /*0e04*/ 	.word	0x000181f0
        /*0e08*/ 	.word	0x00000003
        /*0e0c*/ 	.word	0x00022840
        /*0e10*/ 	.short	0x010a
        /*0e12*/ 	.byte	0x3f
	.zero		1


	//   ....[98]....
        /*0e14*/ 	.word	0x00018240
        /*0e18*/ 	.word	0x00000017
        /*0e1c*/ 	.word	0x00022840
        /*0e20*/ 	.short	0x010a
        /*0e22*/ 	.byte	0x3f
	.zero		1


	//   ....[99]....
        /*0e24*/ 	.word	0x00018290
        /*0e28*/ 	.word	0x00000003
        /*0e2c*/ 	.word	0x00022860
        /*0e30*/ 	.short	0x010a
        /*0e32*/ 	.byte	0x3f
	.zero		1


	//   ....[100]....
        /*0e34*/ 	.word	0x000182e0
        /*0e38*/ 	.word	0x00000017
        /*0e3c*/ 	.word	0x00022860
        /*0e40*/ 	.short	0x010a
        /*0e42*/ 	.byte	0x3f
	.zero		1


	//   ....[101]....
        /*0e44*/ 	.word	0x00018330
        /*0e48*/ 	.word	0x00000003
        /*0e4c*/ 	.word	0x00022880
        /*0e50*/ 	.short	0x010a
        /*0e52*/ 	.byte	0x3f
	.zero		1


	//----- nvinfo : EIATTR_NUM_MBARRIERS
	.align		4
.L_215:
        /*0e54*/ 	.byte	0x03, 0x38
        /*0e56*/ 	.short	0x0016


	//----- nvinfo : EIATTR_EXIT_INSTR_OFFSETS
	.align		4
        /*0e58*/ 	.byte	0x04, 0x1c
        /*0e5a*/ 	.short	(.L_217 - .L_216)


	//   ....[0]....
.L_216:
        /*0e5c*/ 	.word	0x000009c0


	//   ....[1]....
        /*0e60*/ 	.word	0x0000fd90


	//   ....[2]....
        /*0e64*/ 	.word	0x00015f00


	//----- nvinfo : EIATTR_MAX_THREADS
	.align		4
.L_217:
        /*0e68*/ 	.byte	0x04, 0x05
        /*0e6a*/ 	.short	(.L_219 - .L_218)
.L_218:
        /*0e6c*/ 	.word	0x00000180
        /*0e70*/ 	.word	0x00000001
        /*0e74*/ 	.word	0x00000001


	//----- nvinfo : EIATTR_CRS_STACK_SIZE
	.align		4
.L_219:
        /*0e78*/ 	.byte	0x04, 0x1e
        /*0e7a*/ 	.short	(.L_221 - .L_220)
.L_220:
        /*0e7c*/ 	.word	0x00000000


	//----- nvinfo : EIATTR_CBANK_PARAM_SIZE
	.align		4
.L_221:
        /*0e80*/ 	.byte	0x03, 0x19
        /*0e82*/ 	.short	0x0af0


	//----- nvinfo : EIATTR_PARAM_CBANK
	.align		4
        /*0e84*/ 	.byte	0x04, 0x0a
        /*0e86*/ 	.short	(.L_223 - .L_222)
	.align		4
.L_222:
        /*0e88*/ 	.word	index@(.nv.constant0._ZN7cutlass13device_kernelIN5flash11enable_sm90INS1_16FlashAttnFwdSm90INS1_25CollectiveMainloopFwdSm90ILi2EN4cute5tupleIJNS5_1CILi1EEES8_S8_EEENS6_IJNS7_ILi128EEESA_NS7_ILi192EEEEEELi128ENS_12float_e4m3_tEfNS_4arch4Sm90ELb0ELb1ELb0ELb1ELb1ELb0ELb0ELb1ELb1ELb1ELb0ELb0EEENS1_21CollectiveEpilogueFwdINS6_IJSA_SA_SA_EEES9_NS_10bfloat16_tESF_Li256ELb1ELb1ELb0ELb1EEENS1_36VarlenDynamicPersistentTileSchedulerILi128ELi128ELi256ELi128ELb0ELb1ELb1ELb1ELb0ELb1EEEEEEEEEvNT_6ParamsE)
        /*0e8c*/ 	.short	0x0210
        /*0e8e*/ 	.short	0x0af0


	//----- nvinfo : EIATTR_SW_WAR
	.align		4
.L_223:
        /*0e90*/ 	.byte	0x04, 0x36
        /*0e92*/ 	.short	(.L_225 - .L_224)
.L_224:
        /*0e94*/ 	.word	0x00000008
.L_225:


//--------------------- .nv.info._ZN7cutlass13device_kernelIN5flash11enable_sm90INS1_16FlashAttnFwdSm90INS1_25CollectiveMainloopFwdSm90ILi2EN4cute5tupleIJNS5_1CILi1EEES8_S8_EEENS6_IJNS7_ILi128EEESA_NS7_ILi192EEEEEELi128ENS_12float_e4m3_tEfNS_4arch4Sm90ELb0ELb1ELb0ELb1ELb1ELb1ELb0ELb1ELb1ELb1ELb0ELb0EEENS1_21CollectiveEpilogueFwdINS6_IJSA_SA_SA_EEES9_NS_10bfloat16_tESF_Li256ELb1ELb1ELb0ELb1EEENS1_36VarlenDynamicPersistentTileSchedulerILi128ELi128ELi256ELi128ELb0ELb1ELb1ELb1ELb0ELb1EEEEEEEEEvNT_6ParamsE --------------------------
	.section	.nv.info._ZN7cutlass13device_kernelIN5flash11enable_sm90INS1_16FlashAttnFwdSm90INS1_25CollectiveMainloopFwdSm90ILi2EN4cute5tupleIJNS5_1CILi1EEES8_S8_EEENS6_IJNS7_ILi128EEESA_NS7_ILi192EEEEEELi128ENS_12float_e4m3_tEfNS_4arch4Sm90ELb0ELb1ELb0ELb1ELb1ELb1ELb0ELb1ELb1ELb1ELb0ELb0EEENS1_21CollectiveEpilogueFwdINS6_IJSA_SA_SA_EEES9_NS_10bfloat16_tESF_Li256ELb1ELb1ELb0ELb1EEENS1_36VarlenDynamicPersistentTileSchedulerILi128ELi128ELi256ELi128ELb0ELb1ELb1ELb1ELb0ELb1EEEEEEEEEvNT_6ParamsE,"",@"SHT_CUDA_INFO"
	.sectionflags	@""
	.align	4


	//----- nvinfo : EIATTR_CUDA_API_VERSION
	.align		4
        /*0000*/ 	.byte	0x04, 0x37
        /*0002*/ 	.short	(.L_227 - .L_226)
.L_226:
        /*0004*/ 	.word	0x00000082


	//----- nvinfo : EIATTR_KPARAM_INFO
	.align		4
.L_227:
        /*0008*/ 	.byte	0x04, 0x17
        /*000a*/ 	.short	(.L_229 - .L_228)
.L_228:
        /*000c*/ 	.word	0x00000000
        /*0010*/ 	.short	0x0000
        /*0012*/ 	.short	0x0070
        /*0014*/ 	.byte	0x00, 0xf0, 0x01, 0x2a


	//----- nvinfo : EIATTR_SPARSE_MMA_MASK
	.align		4
.L_229:
        /*0018*/ 	.byte	0x03, 0x50
        /*001a*/ 	.short	0x0000


	//----- nvinfo : EIATTR_MAXREG_COUNT
	.align		4
        /*001c*/ 	.byte	0x03, 0x1b
        /*001e*/ 	.short	0x00a8


	//----- nvinfo : EIATTR_NUM_BARRIERS
	.align		4
        /*0020*/ 	.byte	0x02, 0x4c
        /*0022*/ 	.byte	0x10
	.zero		1


	//----- nvinfo : EIATTR_EXTERNS
	.align		4
        /*0024*/ 	.byte	0x04, 0x0f
        /*0026*/ 	.short	(.L_231 - .L_230)


	//   ....[0]....
	.align		4
.L_230:
        /*0028*/ 	.word	index@(__assertfail)


	//----- nvinfo : EIATTR_ANNOTATIONS
	.align		4
.L_231:
        /*002c*/ 	.byte	0x04, 0x55
        /*002e*/ 	.short	(.L_233 - .L_232)


	//   ....[0]....
.L_232:
        /* <DEDUP_REMOVED lines=23> */


	//----- nvinfo : EIATTR_MERCURY_ISA_VERSION
	.align		4
.L_233:
        /*0190*/ 	.byte	0x03, 0x5f
        /*0192*/ 	.short	0x0101


	//----- nvinfo : EIATTR_UNUSED_LOAD_BYTE_OFFSET
	.align		4
        /*0194*/ 	.byte	0x04, 0x44
        /*0196*/ 	.short	(.L_235 - .L_234)


	//   ....[0]....
.L_234:
        /*0198*/ 	.word	0x00000a80
        /*019c*/ 	.word	0x0000fff0


	//   ....[1]....
        /*01a0*/ 	.word	0x0001d580
        /*01a4*/ 	.word	0x0000fff0


	//----- nvinfo : EIATTR_INT_WARP_WIDE_INSTR_OFFSETS
	.align		4
.L_235:
        /*01a8*/ 	.byte	0x04, 0x31
        /*01aa*/ 	.short	(.L_237 - .L_236)


	//   ....[0]....
.L_236:
        /*01ac*/ 	.word	0x00000130


	//   ....[1]....
        /*01b0*/ 	.word	0x00000170


	//   ....[2]....
        /*01b4*/ 	.word	0x000001e0


	//   ....[3]....
        /*01b8*/ 	.word	0x000229b0


	//   ....[4]....
        /*01bc*/ 	.word	0x00022a40


	//   ....[5]....
        /*01c0*/ 	.word	0x00025da0


	//   ....[6]....
        /*01c4*/ 	.word	0x00025e30


	//----- nvinfo : EIATTR_COOP_GROUP_MASK_REGIDS
	.align		4
.L_237:
        /*01c8*/ 	.byte	0x04, 0x29
        /*01ca*/ 	.short	(.L_239 - .L_238)


	//   ....[0]....
.L_238:
        /*01cc*/ 	.word	0xffffffff


	//   ....[1]....
        /*01d0*/ 	.word	0xffffffff


	//   ....[2]....
        /*01d4*/ 	.word	0xffffffff


	//   ....[3]....
        /*01d8*/ 	.word	0xffffffff


	//   ....[4]....
        /*01dc*/ 	.word	0xffffffff


	//   ....[5]....
        /*01e0*/ 	.word	0xffffffff


	//   ....[6]....
        /*01e4*/ 	.word	0xffffffff


	//   ....[7]....
        /*01e8*/ 	.word	0xffffffff


	//   ....[8]....
        /*01ec*/ 	.word	0xffffffff


	//   ....[9]....
        /*01f0*/ 	.word	0xffffffff


	//   ....[10]....
        /*01f4*/ 	.word	0xffffffff


	//   ....[11]....
        /*01f8*/ 	.word	0xffffffff


	//   ....[12]....
        /*01fc*/ 	.word	0xffffffff


	//   ....[13]....
        /*0200*/ 	.word	0xffffffff


	//   ....[14]....
        /*0204*/ 	.word	0xffffffff


	//   ....[15]....
        /*0208*/ 	.word	0xffffffff


	//   ....[16]....
        /*020c*/ 	.word	0xffffffff


	//   ....[17]....
        /*0210*/ 	.word	0xffffffff


	//   ....[18]....
        /*0214*/ 	.word	0xffffffff


	//   ....[19]....
        /*0218*/ 	.word	0xffffffff


	//   ....[20]....
        /*021c*/ 	.word	0xffffffff


	//   ....[21]....
        /*0220*/ 	.word	0xffffffff


	//   ....[22]....
        /*0224*/ 	.word	0xffffffff


	//   ....[23]....
        /*0228*/ 	.word	0xffffffff


	//   ....[24]....
        /*022c*/ 	.word	0xffffffff


	//   ....[25]....
        /*0230*/ 	.word	0xffffffff


	//   ....[26]....
        /*0234*/ 	.word	0xffffffff


	//   ....[27]....
        /*0238*/ 	.word	0xffffffff


	//   ....[28]....
        /*023c*/ 	.word	0xffffffff


	//   ....[29]....
        /*0240*/ 	.word	0xffffffff


	//   ....[30]....
        /*0244*/ 	.word	0xffffffff


	//   ....[31]....
        /*0248*/ 	.word	0xffffffff


	//   ....[32]....
        /*024c*/ 	.word	0xffffffff


	//   ....[33]....
        /*0250*/ 	.word	0xffffffff


	//   ....[34]....
        /*0254*/ 	.word	0xffffffff


	//   ....[35]....
        /*0258*/ 	.word	0xffffffff


	//   ....[36]....
        /*025c*/ 	.word	0xffffffff


	//   ....[37]....
        /*0260*/ 	.word	0xffffffff


	//   ....[38]....
        /*0264*/ 	.word	0xffffffff


	//   ....[39]....
        /*0268*/ 	.word	0xffffffff


	//   ....[40]....
        /*026c*/ 	.word	0xffffffff


	//   ....[41]....
        /*0270*/ 	.word	0xffffffff


	//   ....[42]....
        /*0274*/ 	.word	0xffffffff


	//   ....[43]....
        /*0278*/ 	.word	0xffffffff


	//   ....[44]....
        /*027c*/ 	.word	0xffffffff


	//   ....[45]....
        /*0280*/ 	.word	0xffffffff


	//   ....[46]....
        /*0284*/ 	.word	0xffffffff


	//   ....[47]....
        /*0288*/ 	.word	0xffffffff


	//   ....[48]....
        /*028c*/ 	.word	0xffffffff


	//   ....[49]....
        /*0290*/ 	.word	0xffffffff


	//   ....[50]....
        /*0294*/ 	.word	0xffffffff


	//   ....[51]....
        /*0298*/ 	.word	0xffffffff


	//   ....[52]....
        /*029c*/ 	.word	0xffffffff


	//   ....[53]....
        /*02a0*/ 	.word	0xffffffff


	//   ....[54]....
        /*02a4*/ 	.word	0xffffffff


	//   ....[55]....
        /*02a8*/ 	.word	0xffffffff


	//   ....[56]....
        /*02ac*/ 	.word	0xffffffff


	//   ....[57]....
        /*02b0*/ 	.word	0xffffffff


	//   ....[58]....
        /*02b4*/ 	.word	0xffffffff


	//   ....[59]....
        /*02b8*/ 	.word	0xffffffff


	//   ....[60]....
        /*02bc*/ 	.word	0xffffffff


	//   ....[61]....
        /*02c0*/ 	.word	0xffffffff


	//   ....[62]....
        /*02c4*/ 	.word	0xffffffff


	//   ....[63]....
        /*02c8*/ 	.word	0xffffffff


	//   ....[64]....
        /*02cc*/ 	.word	0xffffffff


	//   ....[65]....
        /*02d0*/ 	.word	0xffffffff


	//   ....[66]....
        /*02d4*/ 	.word	0xffffffff


	//   ....[67]....
        /*02d8*/ 	.word	0xffffffff


	//   ....[68]....
        /*02dc*/ 	.word	0xffffffff


	//   ....[69]....
        /*02e0*/ 	.word	0xffffffff


	//   ....[70]....
        /*02e4*/ 	.word	0xffffffff


	//   ....[71]....
        /*02e8*/ 	.word	0xffffffff


	//   ....[72]....
        /*02ec*/ 	.word	0xffffffff


	//   ....[73]....
        /*02f0*/ 	.word	0xffffffff


	//   ....[74]....
        /*02f4*/ 	.word	0xffffffff


	//   ....[75]....
        /*02f8*/ 	.word	0xffffffff


	//   ....[76]....
        /*02fc*/ 	.word	0xffffffff


	//   ....[77]....
        /*0300*/ 	.word	0xffffffff


	//   ....[78]....
        /*0304*/ 	.word	0xffffffff


	//   ....[79]....
        /*0308*/ 	.word	0xffffffff


	//   ....[80]....
        /*030c*/ 	.word	0xffffffff


	//   ....[81]....
        /*0310*/ 	.word	0xffffffff


	//   ....[82]....
        /*0314*/ 	.word	0xffffffff


	//   ....[83]....
        /*0318*/ 	.word	0xffffffff


	//   ....[84]....
        /*031c*/ 	.word	0xffffffff


	//   ....[85]....
        /*0320*/ 	.word	0xffffffff


	//   ....[86]....
        /*0324*/ 	.word	0xffffffff


	//   ....[87]....
        /*0328*/ 	.word	0xffffffff


	//   ....[88]....
        /*032c*/ 	.word	0xffffffff


	//   ....[89]....
        /*0330*/ 	.word	0xffffffff


	//   ....[90]....
        /*0334*/ 	.word	0xffffffff


	//   ....[91]....
        /*0338*/ 	.word	0xffffffff


	//   ....[92]....
        /*033c*/ 	.word	0xffffffff


	//   ....[93]....
        /*0340*/ 	.word	0xffffffff


	//   ....[94]....
        /*0344*/ 	.word	0xffffffff


	//   ....[95]....
        /*0348*/ 	.word	0xffffffff


	//   ....[96]....
        /*034c*/ 	.word	0xffffffff


	//   ....[97]....
        /*0350*/ 	.word	0xffffffff


	//   ....[98]....
        /*0354*/ 	.word	0xffffffff


	//   ....[99]....
        /*0358*/ 	.word	0xffffffff


	//   ....[100]....
        /*035c*/ 	.word	0xffffffff


	//   ....[101]....
        /*0360*/ 	.word	0xffffffff


	//   ....[102]....
        /*0364*/ 	.word	0xffffffff


	//   ....[103]....
        /*0368*/ 	.word	0xffffffff


	//   ....[104]....
        /*036c*/ 	.word	0xffffffff


	//   ....[105]....
        /*0370*/ 	.word	0xffffffff


	//   ....[106]....
        /*0374*/ 	.word	0xffffffff


	//   ....[107]....
        /*0378*/ 	.word	0xffffffff


	//   ....[108]....
        /*037c*/ 	.word	0xffffffff


	//   ....[109]....
        /*0380*/ 	.word	0xffffffff


	//   ....[110]....
        /*0384*/ 	.word	0xffffffff


	//   ....[111]....
        /*0388*/ 	.word	0xffffffff


	//   ....[112]....
        /*038c*/ 	.word	0xffffffff


	//   ....[113]....
        /*0390*/ 	.word	0xffffffff


	//   ....[114]....
        /*0394*/ 	.word	0xffffffff


	//   ....[115]....
        /*0398*/ 	.word	0xffffffff


	//   ....[116]....
        /*039c*/ 	.word	0xffffffff


	//   ....[117]....
        /*03a0*/ 	.word	0xffffffff


	//   ....[118]....
        /*03a4*/ 	.word	0xffffffff


	//   ....[119]....
        /*03a8*/ 	.word	0xffffffff


	//   ....[120]....
        /*03ac*/ 	.word	0xffffffff


	//   ....[121]....
        /*03b0*/ 	.word	0xffffffff


	//   ....[122]....
        /*03b4*/ 	.word	0xffffffff


	//   ....[123]....
        /*03b8*/ 	.word	0xffffffff


	//   ....[124]....
        /*03bc*/ 	.word	0xffffffff


	//   ....[125]....
        /*03c0*/ 	.word	0xffffffff


	//   ....[126]....
        /*03c4*/ 	.word	0xffffffff


	//   ....[127]....
        /*03c8*/ 	.word	0xffffffff


	//   ....[128]....
        /*03cc*/ 	.word	0xffffffff


	//   ....[129]....
        /*03d0*/ 	.word	0xffffffff


	//   ....[130]....
        /*03d4*/ 	.word	0xffffffff


	//   ....[131]....
        /*03d8*/ 	.word	0xffffffff


	//   ....[132]....
        /*03dc*/ 	.word	0xffffffff


	//   ....[133]....
        /*03e0*/ 	.word	0xffffffff


	//   ....[134]....
        /*03e4*/ 	.word	0xffffffff


	//   ....[135]....
        /*03e8*/ 	.word	0xffffffff


	//   ....[136]....
        /*03ec*/ 	.word	0xffffffff


	//   ....[137]....
        /*03f0*/ 	.word	0xffffffff


	//   ....[138]....
        /*03f4*/ 	.word	0xffffffff


	//   ....[139]....
        /*03f8*/ 	.word	0xffffffff


	//   ....[140]....
        /*03fc*/ 	.word	0xffffffff


	//   ....[141]....
        /*0400*/ 	.word	0xffffffff


	//   ....[142]....
        /*0404*/ 	.word	0xffffffff


	//   ....[143]....
        /*0408*/ 	.word	0xffffffff


	//   ....[144]....
        /*040c*/ 	.word	0xffffffff


	//   ....[145]....
        /*0410*/ 	.word	0xffffffff


	//   ....[146]....
        /*0414*/ 	.word	0xffffffff


	//   ....[147]....
        /*0418*/ 	.word	0xffffffff


	//   ....[148]....
        /*041c*/ 	.word	0xffffffff


	//   ....[149]....
        /*0420*/ 	.word	0xffffffff


	//   ....[150]....
        /*0424*/ 	.word	0xffffffff


	//   ....[151]....
        /*0428*/ 	.word	0xffffffff


	//   ....[152]....
        /*042c*/ 	.word	0xffffffff


	//   ....[153]....
        /*0430*/ 	.word	0xffffffff


	//   ....[154]....
        /*0434*/ 	.word	0xffffffff


	//   ....[155]....
        /*0438*/ 	.word	0xffffffff


	//   ....[156]....
        /*043c*/ 	.word	0xffffffff


	//   ....[157]....
        /*0440*/ 	.word	0xffffffff


	//   ....[158]....
        /*0444*/ 	.word	0xffffffff


	//   ....[159]....
        /*0448*/ 	.word	0xffffffff


	//   ....[160]....
        /*044c*/ 	.word	0xffffffff


	//   ....[161]....
        /*0450*/ 	.word	0xffffffff


	//   ....[162]....
        /*0454*/ 	.word	0xffffffff


	//   ....[163]....
        /*0458*/ 	.word	0xffffffff


	//   ....[164]....
        /*045c*/ 	.word	0xffffffff


	//   ....[165]....
        /*0460*/ 	.word	0xffffffff


	//   ....[166]....
        /*0464*/ 	.word	0xffffffff


	//   ....[167]....
        /*0468*/ 	.word	0xffffffff


	//   ....[168]....
        /*046c*/ 	.word	0xffffffff


	//   ....[169]....
        /*0470*/ 	.word	0xffffffff


	//   ....[170]....
        /*0474*/ 	.word	0xffffffff


	//   ....[171]....
        /*0478*/ 	.word	0xffffffff


	//   ....[172]....
        /*047c*/ 	.word	0xffffffff


	//   ....[173]....
        /*0480*/ 	.word	0xffffffff


	//   ....[174]....
        /*0484*/ 	.word	0xffffffff


	//   ....[175]....
        /*0488*/ 	.word	0xffffffff


	//   ....[176]....
        /*048c*/ 	.word	0xffffffff


	//   ....[177]....
        /*0490*/ 	.word	0x0500000f


	//   ....[178]....
        /*0494*/ 	.word	0x0500000f


	//   ....[179]....
        /*0498*/ 	.word	0x0500000f


	//   ....[180]....
        /*049c*/ 	.word	0x0500000f


	//   ....[181]....
        /*04a0*/ 	.word	0x0500000f


	//   ....[182]....
        /*04a4*/ 	.word	0x0500000f


	//   ....[183]....
        /*04a8*/ 	.word	0x0500000f


	//   ....[184]....
        /*04ac*/ 	.word	0x0500000f


	//   ....[185]....
        /*04b0*/ 	.word	0x0500000f


	//   ....[186]....
        /*04b4*/ 	.word	0x0500000f


	//   ....[187]....
        /*04b8*/ 	.word	0x0500000f


	//   ....[188]....
        /*04bc*/ 	.word	0x0500000f


	//   ....[189]....
        /*04c0*/ 	.word	0x0500000f


	//   ....[190]....
        /*04c4*/ 	.word	0x0500000f


	//   ....[191]....
        /*04c8*/ 	.word	0x0500000f


	//   ....[192]....
        /*04cc*/ 	.word	0x0500000f


	//   ....[193]....
        /*04d0*/ 	.word	0x0500000f


	//   ....[194]....
        /*04d4*/ 	.word	0x0500000f


	//   ....[195]....
        /*04d8*/ 	.word	0x0500000f


	//   ....[196]....
        /*04dc*/ 	.word	0x0500000f


	//   ....[197]....
        /*04e0*/ 	.word	0x0500000f


	//   ....[198]....
        /*04e4*/ 	.word	0x0500000f


	//   ....[199]....
        /*04e8*/ 	.word	0x0500000f


	//   ....[200]....
        /*04ec*/ 	.word	0x0500000f


	//   ....[201]....
        /*04f0*/ 	.word	0x0500000f


	//   ....[202]....
        /*04f4*/ 	.word	0x0500000f


	//   ....[203]....
        /*04f8*/ 	.word	0x0500000f


	//   ....[204]....
        /*04fc*/ 	.word	0x0500000f


	//   ....[205]....
        /*0500*/ 	.word	0x0500000f


	//   ....[206]....
        /*0504*/ 	.word	0x0500000f


	//   ....[207]....
        /*0508*/ 	.word	0x0500000f


	//   ....[208]....
        /*050c*/ 	.word	0x0500000f


	//   ....[209]....
        /*0510*/ 	.word	0x0500000f


	//   ....[210]....
        /*0514*/ 	.word	0x0500000f


	//   ....[211]....
        /*0518*/ 	.word	0x0500000f


	//   ....[212]....
        /*051c*/ 	.word	0x0500000f


	//   ....[213]....
        /*0520*/ 	.word	0x0500000f


	//   ....[214]....
        /*0524*/ 	.word	0x0500000f


	//   ....[215]....
        /*0528*/ 	.word	0x0500000f


	//   ....[216]....
        /*052c*/ 	.word	0x0500000f


	//   ....[217]....
        /*0530*/ 	.word	0x0500000f


	//   ....[218]....
        /*0534*/ 	.word	0x0500000f


	//   ....[219]....
        /*0538*/ 	.word	0x0500000f


	//   ....[220]....
        /*053c*/ 	.word	0x0500000f


	//   ....[221]....
        /*0540*/ 	.word	0x0500000f


	//   ....[222]....
        /*0544*/ 	.word	0x0500000f


	//   ....[223]....
        /*0548*/ 	.word	0x0500000f


	//   ....[224]....
        /*054c*/ 	.word	0x0500000f


	//   ....[225]....
        /*0550*/ 	.word	0x0500000f


	//   ....[226]....
        /*0554*/ 	.word	0x0500000f


	//   ....[227]....
        /*0558*/ 	.word	0x0500000f


	//   ....[228]....
        /*055c*/ 	.word	0x0500000f


	//   ....[229]....
        /*0560*/ 	.word	0x0500000f


	//   ....[230]....
        /*0564*/ 	.word	0x0500000f


	//   ....[231]....
        /*0568*/ 	.word	0x0500000f


	//   ....[232]....
        /*056c*/ 	.word	0x0500000f


	//   ....[233]....
        /*0570*/ 	.word	0x0500000f


	//   ....[234]....
        /*0574*/ 	.word	0x0500000f


	//   ....[235]....
        /*0578*/ 	.word	0x0500000f


	//   ....[236]....
        /*057c*/ 	.word	0x0500000f


	//   ....[237]....
        /*0580*/ 	.word	0x0500000f


	//   ....[238]....
        /*0584*/ 	.word	0x0500000f


	//   ....[239]....
        /*0588*/ 	.word	0x0500000f


	//   ....[240]....
        /*058c*/ 	.word	0x0500000f


	//   ....[241]....
        /*0590*/ 	.word	0x0500000f


	//   ....[242]....
        /*0594*/ 	.word	0x0500000f


	//   ....[243]....
        /*0598*/ 	.word	0x0500000f


	//   ....[244]....
        /*059c*/ 	.word	0x0500000f


	//   ....[245]....
        /*05a0*/ 	.word	0x0500000f


	//   ....[246]....
        /*05a4*/ 	.word	0x0500000f


	//   ....[247]....
        /*05a8*/ 	.word	0x0500000f


	//   ....[248]....
        /*05ac*/ 	.word	0x0500000f


	//   ....[249]....
        /*05b0*/ 	.word	0x0500000f


	//   ....[250]....
        /*05b4*/ 	.word	0x0500000f


	//   ....[251]....
        /*05b8*/ 	.word	0x0500000f


	//   ....[252]....
        /*05bc*/ 	.word	0x0500000f


	//   ....[253]....
        /*05c0*/ 	.word	0x0500000f


	//   ....[254]....
        /*05c4*/ 	.word	0x0500000f


	//   ....[255]....
        /*05c8*/ 	.word	0x0500000f


	//   ....[0]....
        /*05cc*/ 	.word	0x0500000f


	//   ....[1]....
        /*05d0*/ 	.word	0x0500000f


	//   ....[2]....
        /*05d4*/ 	.word	0x0500000f


	//   ....[3]....
        /*05d8*/ 	.word	0x0500000f


	//   ....[4]....
        /*05dc*/ 	.word	0x0500000f


	//   ....[5]....
        /*05e0*/ 	.word	0x0500000f


	//   ....[6]....
        /*05e4*/ 	.word	0x0500000f


	//   ....[7]....
        /*05e8*/ 	.word	0x0500000f


	//   ....[8]....
        /*05ec*/ 	.word	0x0500000f


	//   ....[9]....
        /*05f0*/ 	.word	0x0500000f


	//   ....[10]....
        /*05f4*/ 	.word	0x0500000f


	//   ....[11]....
        /*05f8*/ 	.word	0x0500000f


	//   ....[12]....
        /*05fc*/ 	.word	0x0500000f


	//   ....[13]....
        /*0600*/ 	.word	0x0500000f


	//   ....[14]....
        /*0604*/ 	.word	0x0500000f


	//   ....[15]....
        /*0608*/ 	.word	0x0500000f


	//   ....[16]....
        /*060c*/ 	.word	0x0500000f


	//   ....[17]....
        /*0610*/ 	.word	0x0500000f


	//   ....[18]....
        /*0614*/ 	.word	0x0500000f


	//   ....[19]....
        /*0618*/ 	.word	0x0500000f


	//   ....[20]....
        /*061c*/ 	.word	0x0500000f


	//   ....[21]....
        /*0620*/ 	.word	0x0500000f


	//   ....[22]....
        /*0624*/ 	.word	0x0500000f


	//   ....[23]....
        /*0628*/ 	.word	0x0500000f


	//   ....[24]....
        /*062c*/ 	.word	0x0500000f


	//   ....[25]....
        /*0630*/ 	.word	0x0500000f


	//   ....[26]....
        /*0634*/ 	.word	0x0500000f


	//   ....[27]....
        /*0638*/ 	.word	0x0500000f


	//   ....[28]....
        /*063c*/ 	.word	0x0500000f


	//   ....[29]....
        /*0640*/ 	.word	0x0500000f


	//   ....[30]....
        /*0644*/ 	.word	0x0500000f


	//   ....[31]....
        /*0648*/ 	.word	0x0500000f


	//   ....[32]....
        /*064c*/ 	.word	0x0500000f


	//   ....[33]....
        /*0650*/ 	.word	0x0500000f


	//   ....[34]....
        /*0654*/ 	.word	0x0500000f


	//   ....[35]....
        /*0658*/ 	.word	0x0500000f


	//----- nvinfo : EIATTR_COOP_GROUP_INSTR_OFFSETS
	.align		4
.L_239:
        /*065c*/ 	.byte	0x04, 0x28
        /*065e*/ 	.short	(.L_241 - .L_240)


	//   ....[0]....
.L_240:
        /*0660*/ 	.word	0x00000070


	//   ....[1]....
        /*0664*/ 	.word	0x00000140


	//   ....[2]....
        /*0668*/ 	.word	0x00000190


	//   ....[3]....
        /*066c*/ 	.word	0x000003c0


	//   ....[4]....
        /*0670*/ 	.word	0x00000520


	//   ....[5]....
        /*0674*/ 	.word	0x00000640


	//   ....[6]....
        /*0678*/ 	.word	0x000007a0


	//   ....[7]....
        /*067c*/ 	.word	0x000030d0


	//   ....[8]....
        /*0680*/ 	.word	0x000030e0


	//   ....[9]....
        /*0684*/ 	.word	0x000060b0


	//   ....[10]....
        /*0688*/ 	.word	0x000060c0


	//   ....[11]....
        /*068c*/ 	.word	0x00009120


	//   ....[12]....
        /*0690*/ 	.word	0x00009130


	//   ....[13]....
        /*0694*/ 	.word	0x000095e0


	//   ....[14]....
        /*0698*/ 	.word	0x00009600


	//   ....[15]....
        /*069c*/ 	.word	0x0000a400


	//   ....[16]....
        /*06a0*/ 	.word	0x0000aac0


	//   ....[17]....
        /*06a4*/ 	.word	0x0000aad0


	//   ....[18]....
        /*06a8*/ 	.word	0x0000aae0


	//   ....[19]....
        /*06ac*/ 	.word	0x0000aaf0


	//   ....[20]....
        /*06b0*/ 	.word	0x0000e0a0


	//   ....[21]....
        /*06b4*/ 	.word	0x0000e0b0


	//   ....[22]....
        /*06b8*/ 	.word	0x0000e0c0


	//   ....[23]....
        /*06bc*/ 	.word	0x0000e0d0


	//   ....[24]....
        /*06c0*/ 	.word	0x00011ae0


	//   ....[25]....
        /*06c4*/ 	.word	0x000126b0


	//   ....[26]....
        /*06c8*/ 	.word	0x00012d40


	//   ....[27]....
        /*06cc*/ 	.word	0x00012e20


	//   ....[28]....
        /*06d0*/ 	.word	0x000137a0


	//   ....[29]....
        /*06d4*/ 	.word	0x00013810


	//   ....[30]....
        /*06d8*/ 	.word	0x00014f40


	//   ....[31]....
        /*06dc*/ 	.word	0x00015160


	//   ....[32]....
        /*06e0*/ 	.word	0x00015d10


	//   ....[33]....
        /*06e4*/ 	.word	0x00015e10


	//   ....[34]....
        /*06e8*/ 	.word	0x00016680


	//   ....[35]....
        /*06ec*/ 	.word	0x000166f0


	//   ....[36]....
        /*06f0*/ 	.word	0x000185a0


	//   ....[37]....
        /*06f4*/ 	.word	0x000185b0


	//   ....[38]....
        /*06f8*/ 	.word	0x000185e0


	//   ....[39]....
        /*06fc*/ 	.word	0x000185f0


	//   ....[40]....
        /*0700*/ 	.word	0x0001a260


	//   ....[41]....
        /*0704*/ 	.word	0x0001a480


	//   ....[42]....
        /*0708*/ 	.word	0x0001b010


	//   ....[43]....
        /*070c*/ 	.word	0x0001b0c0


	//   ....[44]....
        /*0710*/ 	.word	0x0001b990


	//   ....[45]....
        /*0714*/ 	.word	0x0001ba20


	//   ....[46]....
        /*0718*/ 	.word	0x0001cdd0


	//   ....[47]....
        /*071c*/ 	.word	0x0001cde0


	//   ....[48]....
        /*0720*/ 	.word	0x0001ce60


	//   ....[49]....
        /*0724*/ 	.word	0x0001ce70


	//   ....[50]....
        /*0728*/ 	.word	0x0001dbc0


	//   ....[51]....
        /*072c*/ 	.word	0x0001dbf0


	//   ....[52]....
        /*0730*/ 	.word	0x0001dc20


	//   ....[53]....
        /*0734*/ 	.word	0x0001dc50


	//   ....[54]....
        /*0738*/ 	.word	0x0001dc80


	//   ....[55]....
        /*073c*/ 	.word	0x0001dcb0


	//   ....[56]....
        /*0740*/ 	.word	0x0001dce0


	//   ....[57]....
        /*0744*/ 	.word	0x0001dd10


	//   ....[58]....
        /*0748*/ 	.word	0x0001dd40


	//   ....[59]....
        /*074c*/ 	.word	0x0001dd70


	//   ....[60]....
        /*0750*/ 	.word	0x0001dda0


	//   ....[61]....
        /*0754*/ 	.word	0x0001ddd0


	//   ....[62]....
        /*0758*/ 	.word	0x0001de00


	//   ....[63]....
        /*075c*/ 	.word	0x0001de30


	//   ....[64]....
        /*0760*/ 	.word	0x0001de60


	//   ....[65]....
        /*0764*/ 	.word	0x0001de90


	//   ....[66]....
        /*0768*/ 	.word	0x0001dec0


	//   ....[67]....
        /*076c*/ 	.word	0x0001def0


	//   ....[68]....
        /*0770*/ 	.word	0x0001df20


	//   ....[69]....
        /*0774*/ 	.word	0x0001df50


	//   ....[70]....
        /*0778*/ 	.word	0x0001df80


	//   ....[71]....
        /*077c*/ 	.word	0x0001dfb0


	//   ....[72]....
        /*0780*/ 	.word	0x0001dfe0


	//   ....[73]....
        /*0784*/ 	.word	0x0001e000


	//   ....[74]....
        /*0788*/ 	.word	0x0001e010


	//   ....[75]....
        /*078c*/ 	.word	0x0001e020


	//   ....[76]....
        /*0790*/ 	.word	0x0001e050


	//   ....[77]....
        /*0794*/ 	.word	0x0001e080


	//   ....[78]....
        /*0798*/ 	.word	0x0001e0b0


	//   ....[79]....
        /*079c*/ 	.word	0x0001e0c0


	//   ....[80]....
        /*07a0*/ 	.word	0x0001e0d0


	//   ....[81]....
        /*07a4*/ 	.word	0x0001e0e0


	//   ....[82]....
        /*07a8*/ 	.word	0x0001e690


	//   ....[83]....
        /*07ac*/ 	.word	0x0001e6d0


	//   ....[84]....
        /*07b0*/ 	.word	0x0001e700


	//   ....[85]....
        /*07b4*/ 	.word	0x0001e730


	//   ....[86]....
        /*07b8*/ 	.word	0x0001ecc0


	//   ....[87]....
        /*07bc*/ 	.word	0x0001ed00


	//   ....[88]....
        /*07c0*/ 	.word	0x0001edc0


	//   ....[89]....
        /*07c4*/ 	.word	0x0001ede0


	//   ....[90]....
        /*07c8*/ 	.word	0x0001eea0


	//   ....[91]....
        /*07cc*/ 	.word	0x0001eec0


	//   ....[92]....
        /*07d0*/ 	.word	0x0001ef90


	//   ....[93]....
        /*07d4*/ 	.word	0x0001efb0


	//   ....[94]....
        /*07d8*/ 	.word	0x0001f770


	//   ....[95]....
        /*07dc*/ 	.word	0x0001f780


	//   ....[96]....
        /*07e0*/ 	.word	0x0001f8a0


	//   ....[97]....
        /*07e4*/ 	.word	0x0001f8b0


	//   ....[98]....
        /*07e8*/ 	.word	0x0001f9c0


	//   ....[99]....
        /*07ec*/ 	.word	0x0001f9d0


	//   ....[100]....
        /*07f0*/ 	.word	0x0001fae0


	//   ....[101]....
        /*07f4*/ 	.word	0x0001faf0


	//   ....[102]....
        /*07f8*/ 	.word	0x0001fc50


	//   ....[103]....
        /*07fc*/ 	.word	0x0001fe00


	//   ....[104]....
        /*0800*/ 	.word	0x0001fe30


	//   ....[105]....
        /*0804*/ 	.word	0x0001fe60


	//   ....[106]....
        /*0808*/ 	.word	0x0001fe90


	//   ....[107]....
        /*080c*/ 	.word	0x0001fec0


	//   ....[108]....
        /*0810*/ 	.word	0x0001fef0


	//   ....[109]....
        /*0814*/ 	.word	0x00020060


	//   ....[110]....
        /*0818*/ 	.word	0x00020090


	//   ....[111]....
        /*081c*/ 	.word	0x000200c0


	//   ....[112]....
        /*0820*/ 	.word	0x000200f0


	//   ....[113]....
        /*0824*/ 	.word	0x00020120


	//   ....[114]....
        /*0828*/ 	.word	0x00020150


	//   ....[115]....
        /*082c*/ 	.word	0x000201e0


	//   ....[116]....
        /*0830*/ 	.word	0x00020240


	//   ....[117]....
        /*0834*/ 	.word	0x000202d0


	//   ....[118]....
        /*0838*/ 	.word	0x00021520


	//   ....[119]....
        /*083c*/ 	.word	0x00023680


	//   ....[120]....
        /*0840*/ 	.word	0x000236b0


	//   ....[121]....
        /*0844*/ 	.word	0x000236e0


	//   ....[122]....
        /*0848*/ 	.word	0x00023770


	//   ....[123]....
        /*084c*/ 	.word	0x000237b0


	//   ....[124]....
        /*0850*/ 	.word	0x000237c0


	//   ....[125]....
        /*0854*/ 	.word	0x00023800


	//   ....[126]....
        /*0858*/ 	.word	0x00023810


	//   ....[127]....
        /*085c*/ 	.word	0x00023be0


	//   ....[128]....
        /*0860*/ 	.word	0x00023c10


	//   ....[129]....
        /*0864*/ 	.word	0x00023ce0


	//   ....[130]....
        /*0868*/ 	.word	0x00023d00


	//   ....[131]....
        /*086c*/ 	.word	0x00023d90


	//   ....[132]....
        /*0870*/ 	.word	0x00023da0


	//   ....[133]....
        /*0874*/ 	.word	0x00023db0


	//   ....[134]....
        /*0878*/ 	.word	0x00023e40


	//   ....[135]....
        /*087c*/ 	.word	0x000245c0


	//   ....[136]....
        /*0880*/ 	.word	0x000245f0


	//   ....[137]....
        /*0884*/ 	.word	0x000246b0


	//   ....[138]....
        /*0888*/ 	.word	0x000246d0


	//   ....[139]....
        /*088c*/ 	.word	0x00024770


	//   ....[140]....
        /*0890*/ 	.word	0x00024790


	//   ....[141]....
        /*0894*/ 	.word	0x000247a0


	//   ....[142]....
        /*0898*/ 	.word	0x00024830


	//   ....[143]....
        /*089c*/ 	.word	0x00024f80


	//   ....[144]....
        /*08a0*/ 	.word	0x00024fa0


	//   ....[145]....
        /*08a4*/ 	.word	0x00025010


	//   ....[146]....
        /*08a8*/ 	.word	0x00025020


	//   ....[147]....
        /*08ac*/ 	.word	0x00025070


	//   ....[148]....
        /*08b0*/ 	.word	0x00025080


	//   ....[149]....
        /*08b4*/ 	.word	0x00025090


	//   ....[150]....
        /*08b8*/ 	.word	0x000250e0


	//   ....[151]....
        /*08bc*/ 	.word	0x00025420


	//   ....[152]....
        /*08c0*/ 	.word	0x00025440


	//   ....[153]....
        /*08c4*/ 	.word	0x00025450


	//   ....[154]....
        /*08c8*/ 	.word	0x000254b0


	//   ....[155]....
        /*08cc*/ 	.word	0x000254c0


	//   ....[156]....
        /*08d0*/ 	.word	0x00025520


	//   ....[157]....
        /*08d4*/ 	.word	0x00025550


	//   ....[158]....
        /*08d8*/ 	.word	0x00025590


	//   ....[159]....
        /*08dc*/ 	.word	0x00026610


	//   ....[160]....
        /*08e0*/ 	.word	0x00026640


	//   ....[161]....
        /*08e4*/ 	.word	0x00026680


	//   ....[162]....
        /*08e8*/ 	.word	0x000266b0


	//   ....[163]....
        /*08ec*/ 	.word	0x000266e0


	//   ....[164]....
        /*08f0*/ 	.word	0x00026710


	//   ....[165]....
        /*08f4*/ 	.word	0x00026740


	//   ....[166]....
        /*08f8*/ 	.word	0x00026770


	//   ....[167]....
        /*08fc*/ 	.word	0x000268f0


	//   ....[168]....
        /*0900*/ 	.word	0x00026920


	//   ....[169]....
        /*0904*/ 	.word	0x00026950


	//   ....[170]....
        /*0908*/ 	.word	0x00026980


	//   ....[171]....
        /*090c*/ 	.word	0x000269b0


	//   ....[172]....
        /*0910*/ 	.word	0x000269e0


	//   ....[173]....
        /*0914*/ 	.word	0x00026aa0


	//   ....[174]....
        /*0918*/ 	.word	0x00026ac0


	//   ....[175]....
        /*091c*/ 	.word	0x00026b30


	//   ....[176]....
        /*0920*/ 	.word	0x000271f0


	//   ....[177]....
        /*0924*/ 	.word	0x00027590


	//   ....[178]....
        /*0928*/ 	.word	0x00027620


	//   ....[179]....
        /*092c*/ 	.word	0x00027700


	//   ....[180]....
        /*0930*/ 	.word	0x00027790


	//   ....[181]....
        /*0934*/ 	.word	0x00027870


	//   ....[182]....
        /*0938*/ 	.word	0x00027900


	//   ....[183]....
        /*093c*/ 	.word	0x000279e0


	//   ....[184]....
        /*0940*/ 	.word	0x00027a80


	//   ....[185]....
        /*0944*/ 	.word	0x00027b10


	//   ....[186]....
        /*0948*/ 	.word	0x00027b60


	//   ....[187]....
        /*094c*/ 	.word	0x00027bb0


	//   ....[188]....
        /*0950*/ 	.word	0x00027c80


	//   ....[189]....
        /*0954*/ 	.word	0x00027d10


	//   ....[190]....
        /*0958*/ 	.word	0x00027d60


	//   ....[191]....
        /*095c*/ 	.word	0x00027db0


	//   ....[192]....
        /*0960*/ 	.word	0x00028140


	//   ....[193]....
        /*0964*/ 	.word	0x00028270


	//   ....[194]....
        /*0968*/ 	.word	0x000283a0


	//   ....[195]....
        /*096c*/ 	.word	0x00028420


	//   ....[196]....
        /*0970*/ 	.word	0x00028480


	//   ....[197]....
        /*0974*/ 	.word	0x00028500


	//   ....[198]....
        /*0978*/ 	.word	0x00028560


	//   ....[199]....
        /*097c*/ 	.word	0x000285c0


	//   ....[200]....
        /*0980*/ 	.word	0x00028620


	//   ....[201]....
        /*0984*/ 	.word	0x000286a0


	//   ....[202]....
        /*0988*/ 	.word	0x00028700


	//   ....[203]....
        /*098c*/ 	.word	0x00028780


	//   ....[204]....
        /*0990*/ 	.word	0x000287e0


	//   ....[205]....
        /*0994*/ 	.word	0x00028860


	//   ....[206]....
        /*0998*/ 	.word	0x000288c0


	//   ....[207]....
        /*099c*/ 	.word	0x00028940


	//   ....[208]....
        /*09a0*/ 	.word	0x000289a0


	//   ....[209]....
        /*09a4*/ 	.word	0x00028a20


	//   ....[210]....
        /*09a8*/ 	.word	0x00028a80


	//   ....[211]....
        /*09ac*/ 	.word	0x00028b00


	//   ....[212]....
        /*09b0*/ 	.word	0x00028b60


	//   ....[213]....
        /*09b4*/ 	.word	0x00028bc0


	//   ....[214]....
        /*09b8*/ 	.word	0x00028c20


	//   ....[215]....
        /*09bc*/ 	.word	0x00028c80


	//   ....[216]....
        /*09c0*/ 	.word	0x00028ce0


	//   ....[217]....
        /*09c4*/ 	.word	0x00028d60


	//   ....[218]....
        /*09c8*/ 	.word	0x00028dc0


	//   ....[219]....
        /*09cc*/ 	.word	0x00028e40


	//   ....[220]....
        /*09d0*/ 	.word	0x00028ea0


	//   ....[221]....
        /*09d4*/ 	.word	0x00028f20


	//   ....[222]....
        /*09d8*/ 	.word	0x00028f80


	//   ....[223]....
        /*09dc*/ 	.word	0x00029010


	//   ....[224]....
        /*09e0*/ 	.word	0x00029100


	//   ....[225]....
        /*09e4*/ 	.word	0x00029150


	//   ....[226]....
        /*09e8*/ 	.word	0x000291e0


	//   ....[227]....
        /*09ec*/ 	.word	0x00029270


	//   ....[228]....
        /*09f0*/ 	.word	0x00029300


	//   ....[229]....
        /*09f4*/ 	.word	0x00029390


	//   ....[230]....
        /*09f8*/ 	.word	0x00029420


	//   ....[231]....
        /*09fc*/ 	.word	0x000294b0


	//   ....[232]....
        /*0a00*/ 	.word	0x00029570


	//   ....[233]....
        /*0a04*/ 	.word	0x00029850


	//   ....[234]....
        /*0a08*/ 	.word	0x00029950


	//   ....[235]....
        /*0a0c*/ 	.word	0x00029a10


	//   ....[236]....
        /*0a10*/ 	.word	0x00029a70


	//   ....[237]....
        /*0a14*/ 	.word	0x00029b60


	//   ....[238]....
        /*0a18*/ 	.word	0x00029c00


	//   ....[239]....
        /*0a1c*/ 	.word	0x00029cd0


	//   ....[240]....
        /*0a20*/ 	.word	0x00029d70


	//   ....[241]....
        /*0a24*/ 	.word	0x00029e50


	//   ....[242]....
        /*0a28*/ 	.word	0x00029f90


	//   ....[243]....
        /*0a2c*/ 	.word	0x0002a060


	//   ....[244]....
        /*0a30*/ 	.word	0x0002a170


	//   ....[245]....
        /*0a34*/ 	.word	0x0002a230


	//   ....[246]....
        /*0a38*/ 	.word	0x0002a290


	//   ....[247]....
        /*0a3c*/ 	.word	0x0002a390


	//   ....[248]....
        /*0a40*/ 	.word	0x0002a3f0


	//   ....[249]....
        /*0a44*/ 	.word	0x0002a490


	//   ....[250]....
        /*0a48*/ 	.word	0x0002a5b0


	//   ....[251]....
        /*0a4c*/ 	.word	0x0002a620


	//   ....[252]....
        /*0a50*/ 	.word	0x0002a680


	//   ....[253]....
        /*0a54*/ 	.word	0x0002a790


	//   ....[254]....
        /*0a58*/ 	.word	0x0002a7f0


	//   ....[255]....
        /*0a5c*/ 	.word	0x0002a910


	//   ....[0]....
        /*0a60*/ 	.word	0x0002a970


	//   ....[1]....
        /*0a64*/ 	.word	0x0002aa10


	//   ....[2]....
        /*0a68*/ 	.word	0x0002abb0


	//   ....[3]....
        /*0a6c*/ 	.word	0x0002ac60


	//   ....[4]....
        /*0a70*/ 	.word	0x0002acc0


	//   ....[5]....
        /*0a74*/ 	.word	0x0002ad80


	//   ....[6]....
        /*0a78*/ 	.word	0x0002ade0


	//   ....[7]....
        /*0a7c*/ 	.word	0x0002aea0


	//   ....[8]....
        /*0a80*/ 	.word	0x0002af00


	//   ....[9]....
        /*0a84*/ 	.word	0x0002afc0


	//   ....[10]....
        /*0a88*/ 	.word	0x0002b0b0


	//   ....[11]....
        /*0a8c*/ 	.word	0x0002b150


	//   ....[12]....
        /*0a90*/ 	.word	0x0002b1b0


	//   ....[13]....
        /*0a94*/ 	.word	0x0002b280


	//   ....[14]....
        /*0a98*/ 	.word	0x0002b2e0


	//   ....[15]....
        /*0a9c*/ 	.word	0x0002b3b0


	//   ....[16]....
        /*0aa0*/ 	.word	0x0002b410


	//   ....[17]....
        /*0aa4*/ 	.word	0x0002b4e0


	//   ....[18]....
        /*0aa8*/ 	.word	0x0002b6c0


	//   ....[19]....
        /*0aac*/ 	.word	0x0002b760


	//   ....[20]....
        /*0ab0*/ 	.word	0x0002b880


	//   ....[21]....
        /*0ab4*/ 	.word	0x0002b8f0


	//   ....[22]....
        /*0ab8*/ 	.word	0x0002b960


	//   ....[23]....
        /*0abc*/ 	.word	0x0002b9d0


	//   ....[24]....
        /*0ac0*/ 	.word	0x0002ba40


	//   ....[25]....
        /*0ac4*/ 	.word	0x0002bac0


	//   ....[26]....
        /*0ac8*/ 	.word	0x0002bb50


	//   ....[27]....
        /*0acc*/ 	.word	0x0002bbe0


	//   ....[28]....
        /*0ad0*/ 	.word	0x0002bc50


	//   ....[29]....
        /*0ad4*/ 	.word	0x0002bcc0


	//   ....[30]....
        /*0ad8*/ 	.word	0x0002bd30


	//   ....[31]....
        /*0adc*/ 	.word	0x0002bdb0


	//   ....[32]....
        /*0ae0*/ 	.word	0x0002be20


	//   ....[33]....
        /*0ae4*/ 	.word	0x0002bec0


	//   ....[34]....
        /*0ae8*/ 	.word	0x0002bf50


	//   ....[35]....
        /*0aec*/ 	.word	0x0002c080


	//----- nvinfo : EIATTR_REG_RECONFIG
	.align		4
.L_241:
        /*0af0*/ 	.byte	0x01, 0x54
	.zero		2


	//----- nvinfo : EIATTR_SYSCALL_OFFSETS
	.align		4
        /*0af4*/ 	.byte	0x04, 0x46
        /*0af6*/ 	.short	(.L_243 - .L_242)


	//   ....[0]....
.L_242:
        /*0af8*/ 	.word	0x00001e70


	//   ....[1]....
        /*0afc*/ 	.word	0x00001fc0


	//   ....[2]....
        /*0b00*/ 	.word	0x0000a590


	//   ....[3]....
        /*0b04*/ 	.word	0x0000a8a0


	//   ....[4]....
        /*0b08*/ 	.word	0x00022ba0


	//   ....[5]....
        /*0b0c*/ 	.word	0x00022d10


	//   ....[6]....
        /*0b10*/ 	.word	0x00022e60


	//   ....[7]....
        /*0b14*/ 	.word	0x00022fa0


	//   ....[8]....
        /*0b18*/ 	.word	0x00024230


	//----- nvinfo : EIATTR_MBARRIER_INSTR_OFFSETS
	.align		4
.L_243:
        /*0b1c*/ 	.byte	0x04, 0x39
        /*0b1e*/ 	.short	(.L_245 - .L_244)


	//   ....[0]....
.L_244:
        /*0b20*/ 	.word	0x00000270
        /*0b24*/ 	.word	0x000000ff
        /*0b28*/ 	.word	0x00022800
        /*0b2c*/ 	.short	0x0100
        /*0b2e*/ 	.byte	0x08
	.zero		1


	//   ....[1]....
        /*0b30*/ 	.word	0x00000280
        /*0b34*/ 	.word	0x000000ff
        /*0b38*/ 	.word	0x00022820
        /*0b3c*/ 	.short	0x0100
        /*0b3e*/ 	.byte	0x08
	.zero		1


	//   ....[2]....
        /*0b40*/ 	.word	0x00000370
        /*0b44*/ 	.word	0x000000ff
        /*0b48*/ 	.word	0x00022830
        /*0b4c*/ 	.short	0x0100
        /*0b4e*/ 	.byte	0x08
	.zero		1


	//   ....[3]....
        /*0b50*/ 	.word	0x00000380
        /*0b54*/ 	.word	0x000000ff
        /*0b58*/ 	.word	0x00022840
        /*0b5c*/ 	.short	0x0100
        /*0b5e*/ 	.byte	0x08
	.zero		1


	//   ....[4]....
        /*0b60*/ 	.word	0x00000390
        /*0b64*/ 	.word	0x000000ff
        /*0b68*/ 	.word	0x00022838
        /*0b6c*/ 	.short	0x0100
        /*0b6e*/ 	.byte	0x08
	.zero		1


	//   ....[5]....
        /*0b70*/ 	.word	0x000003a0
        /*0b74*/ 	.word	0x000000ff
        /*0b78*/ 	.word	0x00022848
        /*0b7c*/ 	.short	0x0100
        /*0b7e*/ 	.byte	0x08
	.zero		1


	//   ....[6]....
        /*0b80*/ 	.word	0x000004d0
        /*0b84*/ 	.word	0x000000ff
        /*0b88*/ 	.word	0x00022850
        /*0b8c*/ 	.short	0x0100
        /*0b8e*/ 	.byte	0x08
	.zero		1


	//   ....[7]....
        /*0b90*/ 	.word	0x000004e0
        /*0b94*/ 	.word	0x000000ff
        /*0b98*/ 	.word	0x00022860
        /*0b9c*/ 	.short	0x0100
        /*0b9e*/ 	.byte	0x08
	.zero		1


	//   ....[8]....
        /*0ba0*/ 	.word	0x000004f0
        /*0ba4*/ 	.word	0x000000ff
        /*0ba8*/ 	.word	0x00022858
        /*0bac*/ 	.short	0x0100
        /*0bae*/ 	.byte	0x08
	.zero		1


	//   ....[9]....
        /*0bb0*/ 	.word	0x00000500
        /*0bb4*/ 	.word	0x000000ff
        /*0bb8*/ 	.word	0x00022868
        /*0bbc*/ 	.short	0x0100
        /*0bbe*/ 	.byte	0x08
	.zero		1


	//   ....[10]....
        /*0bc0*/ 	.word	0x000005f0
        /*0bc4*/ 	.word	0x000000ff
        /*0bc8*/ 	.word	0x00022870
        /*0bcc*/ 	.short	0x0100
        /*0bce*/ 	.byte	0x06
	.zero		1


	//   ....[11]....
        /*0bd0*/ 	.word	0x00000600
        /*0bd4*/ 	.word	0x000000ff
        /*0bd8*/ 	.word	0x00022880
        /*0bdc*/ 	.short	0x0100
        /*0bde*/ 	.byte	0x06
	.zero		1


	//   ....[12]....
        /*0be0*/ 	.word	0x00000610
        /*0be4*/ 	.word	0x000000ff
        /*0be8*/ 	.word	0x00022878
        /*0bec*/ 	.short	0x0100
        /*0bee*/ 	.byte	0x06
	.zero		1


	//   ....[13]....
        /*0bf0*/ 	.word	0x00000620
        /*0bf4*/ 	.word	0x000000ff
        /*0bf8*/ 	.word	0x00022888
        /*0bfc*/ 	.short	0x0100
        /*0bfe*/ 	.byte	0x06
	.zero		1


	//   ....[14]....
        /*0c00*/ 	.word	0x00000750
        /*0c04*/ 	.word	0x000000ff
        /*0c08*/ 	.word	0x00022890
        /*0c0c*/ 	.short	0x0100
        /*0c0e*/ 	.byte	0x08
	.zero		1


	//   ....[15]....
        /*0c10*/ 	.word	0x00000760
        /*0c14*/ 	.word	0x000000ff
        /*0c18*/ 	.word	0x000228a0
        /*0c1c*/ 	.short	0x0100
        /*0c1e*/ 	.byte	0x08
	.zero		1


	//   ....[16]....
        /*0c20*/ 	.word	0x00000770
        /*0c24*/ 	.word	0x000000ff
        /*0c28*/ 	.word	0x00022898
        /*0c2c*/ 	.short	0x0100
        /*0c2e*/ 	.byte	0x08
	.zero		1


	//   ....[17]....
        /*0c30*/ 	.word	0x00000780
        /*0c34*/ 	.word	0x000000ff
        /*0c38*/ 	.word	0x000228a8
        /*0c3c*/ 	.short	0x0100
        /*0c3e*/ 	.byte	0x08
	.zero		1


	//   ....[18]....
        /*0c40*/ 	.word	0x000008c0
        /*0c44*/ 	.word	0x000000ff
        /*0c48*/ 	.word	0x000228b0
        /*0c4c*/ 	.short	0x0100
        /*0c4e*/ 	.byte	0x08
	.zero		1


	//   ....[19]....
        /*0c50*/ 	.word	0x000008d0
        /*0c54*/ 	.word	0x000000ff
        /*0c58*/ 	.word	0x000228c0
        /*0c5c*/ 	.short	0x0100
        /*0c5e*/ 	.byte	0x08
	.zero		1


	//   ....[20]....
        /*0c60*/ 	.word	0x000008e0
        /*0c64*/ 	.word	0x000000ff
        /*0c68*/ 	.word	0x000228b8
        /*0c6c*/ 	.short	0x0100
        /*0c6e*/ 	.byte	0x08
	.zero		1


	//   ....[21]....
        /*0c70*/ 	.word	0x000008f0
        /*0c74*/ 	.word	0x000000ff
        /*0c78*/ 	.word	0x000228c8
        /*0c7c*/ 	.short	0x0100
        /*0c7e*/ 	.byte	0x08
	.zero		1


	//   ....[22]....
        /*0c80*/ 	.word	0x00003080
        /*0c84*/ 	.word	0x00000054
        /*0c88*/ 	.word	0x00022890
        /*0c8c*/ 	.short	0x010a
        /*0c8e*/ 	.byte	0x3f
	.zero		1


	//   ....[23]....
        /*0c90*/ 	.word	0x00006060
        /*0c94*/ 	.word	0x00000054
        /*0c98*/ 	.word	0x00022890
        /*0c9c*/ 	.short	0x010a
        /*0c9e*/ 	.byte	0x3f
	.zero		1


	//   ....[24]....
        /*0ca0*/ 	.word	0x00008f80
        /*0ca4*/ 	.word	0x00000054
        /*0ca8*/ 	.word	0x00022890
        /*0cac*/ 	.short	0x010a
        /*0cae*/ 	.byte	0x3f
	.zero		1


	//   ....[25]....
        /*0cb0*/ 	.word	0x00009440
        /*0cb4*/ 	.word	0x00000004
        /*0cb8*/ 	.word	0x00000000
        /*0cbc*/ 	.short	0x0101
        /*0cbe*/ 	.byte	0x3f
	.zero		1


	//   ....[26]....
        /*0cc0*/ 	.word	0x00009480
        /*0cc4*/ 	.word	0x00000054
        /*0cc8*/ 	.word	0x000228b0
        /*0ccc*/ 	.short	0x010a
        /*0cce*/ 	.byte	0x3f
	.zero		1


	//   ....[27]....
        /*0cd0*/ 	.word	0x00009a00
        /*0cd4*/ 	.word	0x00000054
        /*0cd8*/ 	.word	0x00000000
        /*0cdc*/ 	.short	0x0101
        /*0cde*/ 	.byte	0x3f
	.zero		1


	//   ....[28]....
        /*0ce0*/ 	.word	0x0000a620
        /*0ce4*/ 	.word	0x00000010
        /*0ce8*/ 	.word	0x00022800
        /*0cec*/ 	.short	0x010a
        /*0cee*/ 	.byte	0x3f
	.zero		1


	//   ....[29]....
        /*0cf0*/ 	.word	0x0000a670
        /*0cf4*/ 	.word	0x00000010
        /*0cf8*/ 	.word	0x00022800
        /*0cfc*/ 	.short	0x010a
        /*0cfe*/ 	.byte	0x3f
	.zero		1


	//   ....[30]....
        /*0d00*/ 	.word	0x0000b010
        /*0d04*/ 	.word	0x00000010
        /*0d08*/ 	.word	0x00022800
        /*0d0c*/ 	.short	0x010a
        /*0d0e*/ 	.byte	0x3f
	.zero		1


	//   ....[31]....
        /*0d10*/ 	.word	0x0000e500
        /*0d14*/ 	.word	0x00000010
        /*0d18*/ 	.word	0x00022800
        /*0d1c*/ 	.short	0x010a
        /*0d1e*/ 	.byte	0x3f
	.zero		1


	//   ....[32]....
        /*0d20*/ 	.word	0x000115a0
        /*0d24*/ 	.word	0x0000000b
        /*0d28*/ 	.word	0x00022830
        /*0d2c*/ 	.short	0x010a
        /*0d2e*/ 	.byte	0x3f
	.zero		1


	//   ....[33]....
        /*0d30*/ 	.word	0x000115e0
        /*0d34*/ 	.word	0x0000000b
        /*0d38*/ 	.word	0x00022830
        /*0d3c*/ 	.short	0x010a
        /*0d3e*/ 	.byte	0x3f
	.zero		1


	//   ....[34]....
        /*0d40*/ 	.word	0x00011b20
        /*0d44*/ 	.word	0x00000000
        /*0d48*/ 	.word	0x00000000
        /*0d4c*/ 	.short	0x0101
        /*0d4e*/ 	.byte	0x3f
	.zero		1


	//   ....[35]....
        /*0d50*/ 	.word	0x00014800
        /*0d54*/ 	.word	0x00000009
        /*0d58*/ 	.word	0x00022830
        /*0d5c*/ 	.short	0x010a
        /*0d5e*/ 	.byte	0x3f
	.zero		1


	//   ....[36]....
        /*0d60*/ 	.word	0x00014850
        /*0d64*/ 	.word	0x00000009
        /*0d68*/ 	.word	0x00022830
        /*0d6c*/ 	.short	0x010a
        /*0d6e*/ 	.byte	0x3f
	.zero		1


	//   ....[37]....
        /*0d70*/ 	.word	0x00014bc0
        /*0d74*/ 	.word	0x00000009
        /*0d78*/ 	.word	0x00022850
        /*0d7c*/ 	.short	0x010a
        /*0d7e*/ 	.byte	0x3f
	.zero		1


	//   ....[38]....
        /*0d80*/ 	.word	0x00014c00
        /*0d84*/ 	.word	0x00000009
        /*0d88*/ 	.word	0x00022850
        /*0d8c*/ 	.short	0x010a
        /*0d8e*/ 	.byte	0x3f
	.zero		1


	//   ....[39]....
        /*0d90*/ 	.word	0x00014f70
        /*0d94*/ 	.word	0x00000008
        /*0d98*/ 	.word	0x00000000
        /*0d9c*/ 	.short	0x0101
        /*0d9e*/ 	.byte	0x3f
	.zero		1


	//   ....[40]....
        /*0da0*/ 	.word	0x000171d0
        /*0da4*/ 	.word	0x00000005
        /*0da8*/ 	.word	0x00000000
        /*0dac*/ 	.short	0x0101
        /*0dae*/ 	.byte	0x3f
	.zero		1


	//   ....[41]....
        /*0db0*/ 	.word	0x00017ae0
        /*0db4*/ 	.word	0x00000005
        /*0db8*/ 	.word	0x00022830
        /*0dbc*/ 	.short	0x010a
        /*0dbe*/ 	.byte	0x3f
	.zero		1


	//   ....[42]....
        /*0dc0*/ 	.word	0x00017b30
        /*0dc4*/ 	.word	0x00000005
        /*0dc8*/ 	.word	0x00022830
        /*0dcc*/ 	.short	0x010a
        /*0dce*/ 	.byte	0x3f
	.zero		1


	//   ....[43]....
        /*0dd0*/ 	.word	0x00017ed0
        /*0dd4*/ 	.word	0x00000005
        /*0dd8*/ 	.word	0x00022850
        /*0ddc*/ 	.short	0x010a
        /*0dde*/ 	.byte	0x3f
	.zero		1


	//   ....[44]....
        /*0de0*/ 	.word	0x00017f10
        /*0de4*/ 	.word	0x00000005
        /*0de8*/ 	.word	0x00022850
        /*0dec*/ 	.short	0x010a
        /*0dee*/ 	.byte	0x3f
	.zero		1


	//   ....[45]....
        /*0df0*/ 	.word	0x00019120
        /*0df4*/ 	.word	0x00000003
        /*0df8*/ 	.word	0x00000000
        /*0dfc*/ 	.short	0x0101
        /*0dfe*/ 	.byte	0x3f
	.zero		1


	//   ....[46]....
        /*0e00*/ 	.word	0x00019440
        /*0e04*/ 	.word	0x0000000a
        /*0e08*/ 	.word	0x00000000
        /*0e0c*/ 	.short	0x0101
        /*0e0e*/ 	.byte	0x3f
	.zero		1


	//   ....[47]....
        /*0e10*/ 	.word	0x00019b00
        /*0e14*/ 	.word	0x00000005
        /*0e18*/ 	.word	0x00022830
        /*0e1c*/ 	.short	0x010a
        /*0e1e*/ 	.byte	0x3f
	.zero		1


	//   ....[48]....
        /*0e20*/ 	.word	0x00019b50
        /*0e24*/ 	.word	0x00000005
        /*0e28*/ 	.word	0x00022830
        /*0e2c*/ 	.short	0x010a
        /*0e2e*/ 	.byte	0x3f
	.zero		1


	//   ....[49]....
        /*0e30*/ 	.word	0x00019ef0
        /*0e34*/ 	.word	0x00000005
        /*0e38*/ 	.word	0x00022850
        /*0e3c*/ 	.short	0x010a
        /*0e3e*/ 	.byte	0x3f
	.zero		1


	//   ....[50]....
        /*0e40*/ 	.word	0x00019f30
        /*0e44*/ 	.word	0x00000005
        /*0e48*/ 	.word	0x00022850
        /*0e4c*/ 	.short	0x010a
        /*0e4e*/ 	.byte	0x3f
	.zero		1


	//   ....[51]....
        /*0e50*/ 	.word	0x0001a290
        /*0e54*/ 	.word	0x00000009
        /*0e58*/ 	.word	0x00000000
        /*0e5c*/ 	.short	0x0101
        /*0e5e*/ 	.byte	0x3f
	.zero		1


	//   ....[52]....
        /*0e60*/ 	.word	0x0001c4d0
        /*0e64*/ 	.word	0x00000008
        /*0e68*/ 	.word	0x00000000
        /*0e6c*/ 	.short	0x0101
        /*0e6e*/ 	.byte	0x3f
	.zero		1


	//   ....[53]....
        /*0e70*/ 	.word	0x0001cac0
        /*0e74*/ 	.word	0x0000000f
        /*0e78*/ 	.word	0x00022850
        /*0e7c*/ 	.short	0x010a
        /*0e7e*/ 	.byte	0x3f
	.zero		1


	//   ....[54]....
        /*0e80*/ 	.word	0x0001cb40
        /*0e84*/ 	.word	0x0000000f
        /*0e88*/ 	.word	0x00022850
        /*0e8c*/ 	.short	0x010a
        /*0e8e*/ 	.byte	0x3f
	.zero		1


	//   ....[55]....
        /*0e90*/ 	.word	0x0001d110
        /*0e94*/ 	.word	0x00000000
        /*0e98*/ 	.word	0x00000000
        /*0e9c*/ 	.short	0x0101
        /*0e9e*/ 	.byte	0x3f
	.zero		1


	//   ....[56]....
        /*0ea0*/ 	.word	0x0001ecf0
        /*0ea4*/ 	.word	0x00000000
        /*0ea8*/ 	.word	0x00000000
        /*0eac*/ 	.short	0x0101
        /*0eae*/ 	.byte	0x3f
	.zero		1


	//   ....[57]....
        /*0eb0*/ 	.word	0x00021600
        /*0eb4*/ 	.word	0x00000017
        /*0eb8*/ 	.word	0x00022820
        /*0ebc*/ 	.short	0x010a
        /*0ebe*/ 	.byte	0x3f
	.zero		1


	//   ....[58]....
        /*0ec0*/ 	.word	0x00021690
        /*0ec4*/ 	.word	0x0000000a
        /*0ec8*/ 	.word	0x000228a0
        /*0ecc*/ 	.short	0x010a
        /*0ece*/ 	.byte	0x3f
	.zero		1


	//   ....[59]....
        /*0ed0*/ 	.word	0x00021ac0
        /*0ed4*/ 	.word	0x0000000a
        /*0ed8*/ 	.word	0x000228c0
        /*0edc*/ 	.short	0x010a
        /*0ede*/ 	.byte	0x3f
	.zero		1


	//   ....[60]....
        /*0ee0*/ 	.word	0x00021e00
        /*0ee4*/ 	.word	0x00000009
        /*0ee8*/ 	.word	0x000228a0
        /*0eec*/ 	.short	0x010a
        /*0eee*/ 	.byte	0x3f
	.zero		1


	//   ....[61]....
        /*0ef0*/ 	.word	0x00022220
        /*0ef4*/ 	.word	0x00000009
        /*0ef8*/ 	.word	0x000228c0
        /*0efc*/ 	.short	0x010a
        /*0efe*/ 	.byte	0x3f
	.zero		1


	//   ....[62]....
        /*0f00*/ 	.word	0x00023480
        /*0f04*/ 	.word	0x00000004
        /*0f08*/ 	.word	0x00022880
        /*0f0c*/ 	.short	0x010a
        /*0f0e*/ 	.byte	0x3f
	.zero		1


	//   ....[63]....
        /*0f10*/ 	.word	0x00023930
        /*0f14*/ 	.word	0x00000004
        /*0f18*/ 	.word	0x00022870
        /*0f1c*/ 	.short	0x0107
        /*0f1e*/ 	.byte	0x3f
	.zero		1


	//   ....[64]....
        /*0f20*/ 	.word	0x000239f0
        /*0f24*/ 	.word	0x00000004
        /*0f28*/ 	.word	0x00022870
        /*0f2c*/ 	.short	0x0101
        /*0f2e*/ 	.byte	0x3f
	.zero		1


	//   ....[65]....
        /*0f30*/ 	.word	0x00023a40
        /*0f34*/ 	.word	0x00000004
        /*0f38*/ 	.word	0x00022840
        /*0f3c*/ 	.short	0x010a
        /*0f3e*/ 	.byte	0x3f
	.zero		1


	//   ....[66]....
        /*0f40*/ 	.word	0x00023f10
        /*0f44*/ 	.word	0x00000004
        /*0f48*/ 	.word	0x00022830
        /*0f4c*/ 	.short	0x0107
        /*0f4e*/ 	.byte	0x3f
	.zero		1


	//   ....[67]....
        /*0f50*/ 	.word	0x00023fe0
        /*0f54*/ 	.word	0x00000004
        /*0f58*/ 	.word	0x00022830
        /*0f5c*/ 	.short	0x0101
        /*0f5e*/ 	.byte	0x3f
	.zero		1


	//   ....[68]....
        /*0f60*/ 	.word	0x00024910
        /*0f64*/ 	.word	0x00000017
        /*0f68*/ 	.word	0x00022800
        /*0f6c*/ 	.short	0x0107
        /*0f6e*/ 	.byte	0x3f
	.zero		1


	//   ....[69]....
        /*0f70*/ 	.word	0x00024a10
        /*0f74*/ 	.word	0x00000017
        /*0f78*/ 	.word	0x00022800
        /*0f7c*/ 	.short	0x0101
        /*0f7e*/ 	.byte	0x3f
	.zero		1


	//   ....[70]....
        /*0f80*/ 	.word	0x00024a30
        /*0f84*/ 	.word	0x00000017
        /*0f88*/ 	.word	0x00022820
        /*0f8c*/ 	.short	0x010a
        /*0f8e*/ 	.byte	0x3f
	.zero		1


	//   ....[71]....
        /*0f90*/ 	.word	0x00024db0
        /*0f94*/ 	.word	0x00000000
        /*0f98*/ 	.word	0x00022880
        /*0f9c*/ 	.short	0x010a
        /*0f9e*/ 	.byte	0x3f
	.zero		1


	//   ....[72]....
        /*0fa0*/ 	.word	0x00025170
        /*0fa4*/ 	.word	0x00000000
        /*0fa8*/ 	.word	0x00022870
        /*0fac*/ 	.short	0x0107
        /*0fae*/ 	.byte	0x3f
	.zero		1


	//   ....[73]....
        /*0fb0*/ 	.word	0x00025230
        /*0fb4*/ 	.word	0x00000000
        /*0fb8*/ 	.word	0x00022870
        /*0fbc*/ 	.short	0x0101
        /*0fbe*/ 	.byte	0x3f
	.zero		1


	//   ....[74]....
        /*0fc0*/ 	.word	0x00025260
        /*0fc4*/ 	.word	0x00000000
        /*0fc8*/ 	.word	0x00022840
        /*0fcc*/ 	.short	0x010a
        /*0fce*/ 	.byte	0x3f
	.zero		1


	//   ....[75]....
        /*0fd0*/ 	.word	0x00025630
        /*0fd4*/ 	.word	0x00000000
        /*0fd8*/ 	.word	0x00022830
        /*0fdc*/ 	.short	0x0107
        /*0fde*/ 	.byte	0x3f
	.zero		1


	//   ....[76]....
        /*0fe0*/ 	.word	0x000256f0
        /*0fe4*/ 	.word	0x00000000
        /*0fe8*/ 	.word	0x00022830
        /*0fec*/ 	.short	0x0101
        /*0fee*/ 	.byte	0x3f
	.zero		1


	//   ....[77]....
        /*0ff0*/ 	.word	0x00025780
        /*0ff4*/ 	.word	0x00000000
        /*0ff8*/ 	.word	0x00022870
        /*0ffc*/ 	.short	0x010a
        /*0ffe*/ 	.byte	0x3f
	.zero		1


	//   ....[78]....
        /*1000*/ 	.word	0x00025810
        /*1004*/ 	.word	0x00000000
        /*1008*/ 	.word	0x00022860
        /*100c*/ 	.short	0x010a
        /*100e*/ 	.byte	0x3f
	.zero		1


	//   ....[79]....
        /*1010*/ 	.word	0x00025c70
        /*1014*/ 	.word	0x00000000
        /*1018*/ 	.word	0x00022850
        /*101c*/ 	.short	0x0101
        /*101e*/ 	.byte	0x3f
	.zero		1


	//   ....[80]....
        /*1020*/ 	.word	0x00025d00
        /*1024*/ 	.word	0x00000000
        /*1028*/ 	.word	0x00000000
        /*102c*/ 	.short	0x0101
        /*102e*/ 	.byte	0x3f
	.zero		1


	//   ....[81]....
        /*1030*/ 	.word	0x00025ec0
        /*1034*/ 	.word	0x00000011
        /*1038*/ 	.word	0x00022870
        /*103c*/ 	.short	0x010a
        /*103e*/ 	.byte	0x3f
	.zero		1


	//   ....[82]....
        /*1040*/ 	.word	0x00025f40
        /*1044*/ 	.word	0x00000011
        /*1048*/ 	.word	0x00022860
        /*104c*/ 	.short	0x010a
        /*104e*/ 	.byte	0x3f
	.zero		1


	//   ....[83]....
        /*1050*/ 	.word	0x000263b0
        /*1054*/ 	.word	0x00000011
        /*1058*/ 	.word	0x00022850
        /*105c*/ 	.short	0x0101
        /*105e*/ 	.byte	0x3f
	.zero		1


	//   ....[84]....
        /*1060*/ 	.word	0x00026470
        /*1064*/ 	.word	0x00000011
        /*1068*/ 	.word	0x00000000
        /*106c*/ 	.short	0x0101
        /*106e*/ 	.byte	0x3f
	.zero		1


	//   ....[85]....
        /*1070*/ 	.word	0x00027170
        /*1074*/ 	.word	0x00000007
        /*1078*/ 	.word	0x00022820
        /*107c*/ 	.short	0x010a
        /*107e*/ 	.byte	0x3f
	.zero		1


	//   ....[86]....
        /*1080*/ 	.word	0x000272e0
        /*1084*/ 	.word	0x00000005
        /*1088*/ 	.word	0x00022840
        /*108c*/ 	.short	0x010a
        /*108e*/ 	.byte	0x3f
	.zero		1


	//   ....[87]....
        /*1090*/ 	.word	0x00027380
        /*1094*/ 	.word	0x00000003
        /*1098*/ 	.word	0x00022840
        /*109c*/ 	.short	0x010a
        /*109e*/ 	.byte	0x3f
	.zero		1


	//   ....[88]....
        /*10a0*/ 	.word	0x000273c0
        /*10a4*/ 	.word	0x00000005
        /*10a8*/ 	.word	0x00022860
        /*10ac*/ 	.short	0x010a
        /*10ae*/ 	.byte	0x3f
	.zero		1


	//   ....[89]....
        /*10b0*/ 	.word	0x00027400
        /*10b4*/ 	.word	0x00000003
        /*10b8*/ 	.word	0x00022860
        /*10bc*/ 	.short	0x010a
        /*10be*/ 	.byte	0x3f
	.zero		1


	//   ....[90]....
        /*10c0*/ 	.word	0x00027440
        /*10c4*/ 	.word	0x00000005
        /*10c8*/ 	.word	0x00022880
        /*10cc*/ 	.short	0x010a
        /*10ce*/ 	.byte	0x3f
	.zero		1


	//   ....[91]....
        /*10d0*/ 	.word	0x00027480
        /*10d4*/ 	.word	0x00000003
        /*10d8*/ 	.word	0x00022880
        /*10dc*/ 	.short	0x010a
        /*10de*/ 	.byte	0x3f
	.zero		1


	//   ....[92]....
        /*10e0*/ 	.word	0x000274e0
        /*10e4*/ 	.word	0x00000054
        /*10e8*/ 	.word	0x00022890
        /*10ec*/ 	.short	0x010a
        /*10ee*/ 	.byte	0x3f
	.zero		1


	//   ....[93]....
        /*10f0*/ 	.word	0x00027650
        /*10f4*/ 	.word	0x00000054
        /*10f8*/ 	.word	0x00022890
        /*10fc*/ 	.short	0x010a
        /*10fe*/ 	.byte	0x3f
	.zero		1


	//   ....[94]....
        /*1100*/ 	.word	0x000277d0
        /*1104*/ 	.word	0x00000054
        /*1108*/ 	.word	0x00022890
        /*110c*/ 	.short	0x010a
        /*110e*/ 	.byte	0x3f
	.zero		1


	//   ....[95]....
        /*1110*/ 	.word	0x00027930
        /*1114*/ 	.word	0x00000054
        /*1118*/ 	.word	0x000228b0
        /*111c*/ 	.short	0x010a
        /*111e*/ 	.byte	0x3f
	.zero		1


	//   ....[96]....
        /*1120*/ 	.word	0x00027be0
        /*1124*/ 	.word	0x00000010
        /*1128*/ 	.word	0x00022800
        /*112c*/ 	.short	0x010a
        /*112e*/ 	.byte	0x3f
	.zero		1


	//   ....[97]....
        /*1130*/ 	.word	0x00027df0
        /*1134*/ 	.word	0x00000010
        /*1138*/ 	.word	0x00022800
        /*113c*/ 	.short	0x010a
        /*113e*/ 	.byte	0x3f
	.zero		1


	//   ....[98]....
        /*1140*/ 	.word	0x00027e40
        /*1144*/ 	.word	0x0000000b
        /*1148*/ 	.word	0x00022830
        /*114c*/ 	.short	0x010a
        /*114e*/ 	.byte	0x3f
	.zero		1


	//   ....[99]....
        /*1150*/ 	.word	0x00027e90
        /*1154*/ 	.word	0x00000009
        /*1158*/ 	.word	0x00022830
        /*115c*/ 	.short	0x010a
        /*115e*/ 	.byte	0x3f
	.zero		1


	//   ....[100]....
        /*1160*/ 	.word	0x00027ee0
        /*1164*/ 	.word	0x00000009
        /*1168*/ 	.word	0x00022850
        /*116c*/ 	.short	0x010a
        /*116e*/ 	.byte	0x3f
	.zero		1


	//   ....[101]....
        /*1170*/ 	.word	0x00027f30
        /*1174*/ 	.word	0x00000005
        /*1178*/ 	.word	0x00022830
        /*117c*/ 	.short	0x010a
        /*117e*/ 	.byte	0x3f
	.zero		1


	//   ....[102]....
        /*1180*/ 	.word	0x00027f80
        /*1184*/ 	.word	0x00000005
        /*1188*/ 	.word	0x00022850
        /*118c*/ 	.short	0x010a
        /*118e*/ 	.byte	0x3f
	.zero		1


	//   ....[103]....
        /*1190*/ 	.word	0x00027fd0
        /*1194*/ 	.word	0x00000005
        /*1198*/ 	.word	0x00022830
        /*119c*/ 	.short	0x010a
        /*119e*/ 	.byte	0x3f
	.zero		1


	//   ....[104]....
        /*11a0*/ 	.word	0x00028020
        /*11a4*/ 	.word	0x00000005
        /*11a8*/ 	.word	0x00022850
        /*11ac*/ 	.short	0x010a
        /*11ae*/ 	.byte	0x3f
	.zero		1


	//   ....[105]....
        /*11b0*/ 	.word	0x00028070
        /*11b4*/ 	.word	0x0000000f
        /*11b8*/ 	.word	0x00022850
        /*11bc*/ 	.short	0x010a
        /*11be*/ 	.byte	0x3f
	.zero		1


	//   ....[106]....
        /*11c0*/ 	.word	0x00029630
        /*11c4*/ 	.word	0x00000017
        /*11c8*/ 	.word	0x00022820
        /*11cc*/ 	.short	0x010a
        /*11ce*/ 	.byte	0x3f
	.zero		1


	//   ....[107]....
        /*11d0*/ 	.word	0x00029680
        /*11d4*/ 	.word	0x0000000a
        /*11d8*/ 	.word	0x000228a0
        /*11dc*/ 	.short	0x010a
        /*11de*/ 	.byte	0x3f
	.zero		1


	//   ....[108]....
        /*11e0*/ 	.word	0x000296d0
        /*11e4*/ 	.word	0x0000000a
        /*11e8*/ 	.word	0x000228c0
        /*11ec*/ 	.short	0x010a
        /*11ee*/ 	.byte	0x3f
	.zero		1


	//   ....[109]....
        /*11f0*/ 	.word	0x00029720
        /*11f4*/ 	.word	0x00000009
        /*11f8*/ 	.word	0x000228a0
        /*11fc*/ 	.short	0x010a
        /*11fe*/ 	.byte	0x3f
	.zero		1


	//   ....[110]....
        /*1200*/ 	.word	0x00029770
        /*1204*/ 	.word	0x00000009
        /*1208*/ 	.word	0x000228c0
        /*120c*/ 	.short	0x010a
        /*120e*/ 	.byte	0x3f
	.zero		1


	//   ....[111]....
        /*1210*/ 	.word	0x000298a0
        /*1214*/ 	.word	0x00000004
        /*1218*/ 	.word	0x00022880
        /*121c*/ 	.short	0x010a
        /*121e*/ 	.byte	0x3f
	.zero		1


	//   ....[112]....
        /*1220*/ 	.word	0x00029ee0
        /*1224*/ 	.word	0x00000004
        /*1228*/ 	.word	0x00022840
        /*122c*/ 	.short	0x010a
        /*122e*/ 	.byte	0x3f
	.zero		1


	//   ....[113]....
        /*1230*/ 	.word	0x0002aab0
        /*1234*/ 	.word	0x00000017
        /*1238*/ 	.word	0x00022820
        /*123c*/ 	.short	0x010a
        /*123e*/ 	.byte	0x3f
	.zero		1


	//   ....[114]....
        /*1240*/ 	.word	0x0002ab00
        /*1244*/ 	.word	0x00000000
        /*1248*/ 	.word	0x00022880
        /*124c*/ 	.short	0x010a
        /*124e*/ 	.byte	0x3f
	.zero		1


	//   ....[115]....
        /*1250*/ 	.word	0x0002b000
        /*1254*/ 	.word	0x00000000
        /*1258*/ 	.word	0x00022840
        /*125c*/ 	.short	0x010a
        /*125e*/ 	.byte	0x3f
	.zero		1


	//   ....[116]....
        /*1260*/ 	.word	0x0002b520
        /*1264*/ 	.word	0x00000000
        /*1268*/ 	.word	0x00022870
        /*126c*/ 	.short	0x010a
        /*126e*/ 	.byte	0x3f
	.zero		1


	//   ....[117]....
        /*1270*/ 	.word	0x0002b570
        /*1274*/ 	.word	0x00000000
        /*1278*/ 	.word	0x00022860
        /*127c*/ 	.short	0x010a
        /*127e*/ 	.byte	0x3f
	.zero		1


	//   ....[118]....
        /*1280*/ 	.word	0x0002b5c0
        /*1284*/ 	.word	0x00000011
        /*1288*/ 	.word	0x00022870
        /*128c*/ 	.short	0x010a
        /*128e*/ 	.byte	0x3f
	.zero		1


	//   ....[119]....
        /*1290*/ 	.word	0x0002b610
        /*1294*/ 	.word	0x00000011
        /*1298*/ 	.word	0x00022860
        /*129c*/ 	.short	0x010a
        /*129e*/ 	.byte	0x3f
	.zero		1


	//   ....[120]....
        /*12a0*/ 	.word	0x0002bfa0
        /*12a4*/ 	.word	0x00000007
        /*12a8*/ 	.word	0x00022820
        /*12ac*/ 	.short	0x010a
        /*12ae*/ 	.byte	0x3f
	.zero		1


	//   ....[121]....
        /*12b0*/ 	.word	0x0002c140
        /*12b4*/ 	.word	0x00000005
        /*12b8*/ 	.word	0x00022840
        /*12bc*/ 	.short	0x010a
        /*12be*/ 	.byte	0x3f
	.zero		1


	//   ....[122]....
        /*12c0*/ 	.word	0x0002c190
        /*12c4*/ 	.word	0x00000003
        /*12c8*/ 	.word	0x00022840
        /*12cc*/ 	.short	0x010a
        /*12ce*/ 	.byte	0x3f
	.zero		1


	//   ....[123]....
        /*12d0*/ 	.word	0x0002c1e0
        /*12d4*/ 	.word	0x00000005
        /*12d8*/ 	.word	0x00022860
        /*12dc*/ 	.short	0x010a
        /*12de*/ 	.byte	0x3f
	.zero		1


	//   ....[124]....
        /*12e0*/ 	.word	0x0002c230
        /*12e4*/ 	.word	0x00000003
        /*12e8*/ 	.word	0x00022860
        /*12ec*/ 	.short	0x010a
        /*12ee*/ 	.byte	0x3f
	.zero		1


	//   ....[125]....
        /*12f0*/ 	.word	0x0002c280
        /*12f4*/ 	.word	0x00000005
        /*12f8*/ 	.word	0x00022880
        /*12fc*/ 	.short	0x010a
        /*12fe*/ 	.byte	0x3f
	.zero		1


	//----- nvinfo : EIATTR_NUM_MBARRIERS
	.align		4
.L_245:
        /*1300*/ 	.byte	0x03, 0x38
        /*1302*/ 	.short	0x0016


	//----- nvinfo : EIATTR_EXIT_INSTR_OFFSETS
	.align		4
        /*1304*/ 	.byte	0x04, 0x1c
        /*1306*/ 	.short	(.L_247 - .L_246)


	//   ....[0]....
.L_246:
        /*1308*/ 	.word	0x000274d0


	//----- nvinfo : EIATTR_MAX_THREADS
	.align		4
.L_247:
        /*130c*/ 	.byte	0x04, 0x05
        /*130e*/ 	.short	(.L_249 - .L_248)
.L_248:
        /*1310*/ 	.word	0x00000180
        /*1314*/ 	.word	0x00000001
        /*1318*/ 	.word	0x00000001


	//----- nvinfo : EIATTR_CRS_STACK_SIZE
	.align		4
.L_249:
        /*131c*/ 	.byte	0x04, 0x1e
        /*131e*/ 	.short	(.L_251 - .L_250)
.L_250:
        /*1320*/ 	.word	0x00000000


	//----- nvinfo : EIATTR_CBANK_PARAM_SIZE
	.align		4
.L_251:
        /*1324*/ 	.byte	0x03, 0x19
        /*1326*/ 	.short	0x0af0


	//----- nvinfo : EIATTR_PARAM_CBANK
	.align		4
        /*1328*/ 	.byte	0x04, 0x0a
        /*132a*/ 	.short	(.L_253 - .L_252)
	.align		4
.L_252:
        /*132c*/ 	.word	index@(.nv.constant0._ZN7cutlass13device_kernelIN5flash11enable_sm90INS1_16FlashAttnFwdSm90INS1_25CollectiveMainloopFwdSm90ILi2EN4cute5tupleIJNS5_1CILi1EEES8_S8_EEENS6_IJNS7_ILi128EEESA_NS7_ILi192EEEEEELi128ENS_12float_e4m3_tEfNS_4arch4Sm90ELb0ELb1ELb0ELb1ELb1ELb1ELb0ELb1ELb1ELb1ELb0ELb0EEENS1_21CollectiveEpilogueFwdINS6_IJSA_SA_SA_EEES9_NS_10bfloat16_tESF_Li256ELb1ELb1ELb0ELb1EEENS1_36VarlenDynamicPersistentTileSchedulerILi128ELi128ELi256ELi128ELb0ELb1ELb1ELb1ELb0ELb1EEEEEEEEEvNT_6ParamsE)
        /*1330*/ 	.short	0x0210
        /*1332*/ 	.short	0x0af0


	//----- nvinfo : EIATTR_SW_WAR
	.align		4
.L_253:
        /*1334*/ 	.byte	0x04, 0x36
        /*1336*/ 	.short	(.L_255 - .L_254)
.L_254:
        /*1338*/ 	.word	0x00000008
.L_255:


//--------------------- .nv.info._ZN7cutlass13device_kernelIN5flash11enable_sm90INS1_16FlashAttnFwdSm90INS1_25CollectiveMainloopFwdSm90ILi2EN4cute5tupleIJNS5_1CILi1EEES8_S8_EEENS6_IJNS7_ILi128EEENS7_ILi160EEENS7_ILi192EEEEEELi128ENS_12float_e4m3_tEfNS_4arch4Sm90ELb1ELb0ELb0ELb0ELb1ELb0ELb0ELb1ELb1ELb1ELb0ELb0EEENS1_21CollectiveEpilogueFwdINS6_IJSA_SA_SB_EEES9_NS_10bfloat16_tESG_Li256ELb0ELb1ELb0ELb1EEENS1_30DynamicPersistentTileSchedulerILi256ELi128ELb0ELb1ELb1EEEEEEEEEvNT_6ParamsE --------------------------
	.section	.nv.info._ZN7cutlass13device_kernelIN5flash11enable_sm90INS1_16FlashAttnFwdSm90INS1_25CollectiveMainloopFwdSm90ILi2EN4cute5tupleIJNS5_1CILi1EEES8_S8_EEENS6_IJNS7_ILi128EEENS7_ILi160EEENS7_ILi192EEEEEELi128ENS_12float_e4m3_tEfNS_4arch4Sm90ELb1ELb0ELb0ELb0ELb1ELb0ELb0ELb1ELb1ELb1ELb0ELb0EEENS1_21CollectiveEpilogueFwdINS6_IJSA_SA_SB_EEES9_NS_10bfloat16_tESG_Li256ELb0ELb1ELb0ELb1EEENS1_30DynamicPersistentTileSchedulerILi256ELi128ELb0ELb1ELb1EEEEEEEEEvNT_6ParamsE,"",@"SHT_CUDA_INFO"
	.sectionflags	@""
	.align	4


	//----- nvinfo : EIATTR_CUDA_API_VERSION
	.align		4
        /*0000*/ 	.byte	0x04, 0x37
        /*0002*/ 	.short	(.L_257 - .L_256)
.L_256:
        /*0004*/ 	.word	0x00000082


	//----- nvinfo : EIATTR_KPARAM_INFO
	.align		4
.L_257:
        /*0008*/ 	.byte	0x04, 0x17
        /*000a*/ 	.short	(.L_259 - .L_258)
.L_258:
        /*000c*/ 	.word	0x00000000
        /*0010*/ 	.short	0x0000
        /*0012*/ 	.short	0x0070
        /*0014*/ 	.byte	0x00, 0xf0, 0x01, 0x2a


	//----- nvinfo : EIATTR_SPARSE_MMA_MASK
	.align		4
.L_259:
        /*0018*/ 	.byte	0x03, 0x50
        /*001a*/ 	.short	0x0000


	//----- nvinfo : EIATTR_MAXREG_COUNT
	.align		4
        /*001c*/ 	.byte	0x03, 0x1b
        /*001e*/ 	.short	0x00a8


	//----- nvinfo : EIATTR_NUM_BARRIERS
	.align		4
        /*0020*/ 	.byte	0x02, 0x4c
        /*0022*/ 	.byte	0x10
	.zero		1


	//----- nvinfo : EIATTR_EXTERNS
	.align		4
        /*0024*/ 	.byte	0x04, 0x0f
        /*0026*/ 	.short	(.L_261 - .L_260)


	//   ....[0]....
	.align		4
.L_260:
        /*0028*/ 	.word	index@(__assertfail)


	//----- nvinfo : EIATTR_ANNOTATIONS
	.align		4
.L_261:
        /*002c*/ 	.byte	0x04, 0x55
        /*002e*/ 	.short	(.L_263 - .L_262)


	//   ....[0]....
.L_262:
        /* <DEDUP_REMOVED lines=18> */


	//----- nvinfo : EIATTR_MERCURY_ISA_VERSION
	.align		4
.L_263:
        /*0138*/ 	.byte	0x03, 0x5f
        /*013a*/ 	.short	0x0101


	//----- nvinfo : EIATTR_INT_WARP_WIDE_INSTR_OFFSETS
	.align		4
        /*013c*/ 	.byte	0x04, 0x31
        /*013e*/ 	.short	(.L_265 - .L_264)


	//   ....[0]....
.L_264:
        /*0140*/ 	.word	0x000000c0


	//   ....[1]....
        /*0144*/ 	.word	0x000000d0


	//   ....[2]....
        /*0148*/ 	.word	0x00000170


	//   ....[3]....
        /*014c*/ 	.word	0x0000ecd0


	//   ....[4]....
        /*0150*/ 	.word	0x0000ed60


	//   ....[5]....
        /*0154*/ 	.word	0x000127f0


	//   ....[6]....
        /*0158*/ 	.word	0x00012880


	//----- nvinfo : EIATTR_COOP_GROUP_MASK_REGIDS
	.align		4
.L_265:
        /*015c*/ 	.byte	0x04, 0x29
        /*015e*/ 	.short	(.L_267 - .L_266)


	//   ....[0]....
.L_266:
        /*0160*/ 	.word	0xffffffff


	//   ....[1]....
        /*0164*/ 	.word	0xffffffff


	//   ....[2]....
        /*0168*/ 	.word	0xffffffff


	//   ....[3]....
        /*016c*/ 	.word	0xffffffff


	//   ....[4]....
        /*0170*/ 	.word	0xffffffff


	//   ....[5]....
        /*0174*/ 	.word	0xffffffff


	//   ....[6]....
        /*0178*/ 	.word	0xffffffff


	//   ....[7]....
        /*017c*/ 	.word	0xffffffff


	//   ....[8]....
        /*0180*/ 	.word	0xffffffff


	//   ....[9]....
        /*0184*/ 	.word	0xffffffff


	//   ....[10]....
        /*0188*/ 	.word	0xffffffff


	//   ....[11]....
        /*018c*/ 	.word	0xffffffff


	//   ....[12]....
        /*0190*/ 	.word	0xffffffff


	//   ....[13]....
        /*0194*/ 	.word	0xffffffff


	//   ....[14]....
        /*0198*/ 	.word	0xffffffff


	//   ....[15]....
        /*019c*/ 	.word	0xffffffff


	//   ....[16]....
        /*01a0*/ 	.word	0xffffffff


	//   ....[17]....
        /*01a4*/ 	.word	0xffffffff


	//   ....[18]....
        /*01a8*/ 	.word	0xffffffff


	//   ....[19]....
        /*01ac*/ 	.word	0xffffffff


	//   ....[20]....
        /*01b0*/ 	.word	0xffffffff


	//   ....[21]....
        /*01b4*/ 	.word	0xffffffff


	//   ....[22]....
        /*01b8*/ 	.word	0xffffffff


	//   ....[23]....
        /*01bc*/ 	.word	0xffffffff


	//   ....[24]....
        /*01c0*/ 	.word	0xffffffff


	//   ....[25]....
        /*01c4*/ 	.word	0xffffffff


	//   ....[26]....
        /*01c8*/ 	.word	0xffffffff


	//   ....[27]....
        /*01cc*/ 	.word	0xffffffff


	//   ....[28]....
        /*01d0*/ 	.word	0xffffffff


	//   ....[29]....
        /*01d4*/ 	.word	0xffffffff


	//   ....[30]....
        /*01d8*/ 	.word	0xffffffff


	//   ....[31]....
        /*01dc*/ 	.word	0xffffffff


	//   ....[32]....
        /*01e0*/ 	.word	0xffffffff


	//   ....[33]....
        /*01e4*/ 	.word	0xffffffff


	//   ....[34]....
        /*01e8*/ 	.word	0xffffffff


	//   ....[35]....
        /*01ec*/ 	.word	0xffffffff


	//   ....[36]....
        /*01f0*/ 	.word	0xffffffff


	//   ....[37]....
        /*01f4*/ 	.word	0xffffffff


	//   ....[38]....
        /*01f8*/ 	.word	0xffffffff


	//   ....[39]....
        /*01fc*/ 	.word	0xffffffff


	//   ....[40]....
        /*0200*/ 	.word	0xffffffff


	//   ....[41]....
        /*0204*/ 	.word	0xffffffff


	//   ....[42]....
        /*0208*/ 	.word	0xffffffff


	//   ....[43]....
        /*020c*/ 	.word	0xffffffff


	//   ....[44]....
        /*0210*/ 	.word	0xffffffff


	//   ....[45]....
        /*0214*/ 	.word	0xffffffff


	//   ....[46]....
        /*0218*/ 	.word	0xffffffff


	//   ....[47]....
        /*021c*/ 	.word	0xffffffff


	//   ....[48]....
        /*0220*/ 	.word	0xffffffff


	//   ....[49]....
        /*0224*/ 	.word	0xffffffff


	//   ....[50]....
        /*0228*/ 	.word	0xffffffff


	//   ....[51]....
        /*022c*/ 	.word	0xffffffff


	//   ....[52]....
        /*0230*/ 	.word	0xffffffff


	//   ....[53]....
        /*0234*/ 	.word	0xffffffff


	//   ....[54]....
        /*0238*/ 	.word	0xffffffff


	//   ....[55]....
        /*023c*/ 	.word	0xffffffff


	//   ....[56]....
        /*0240*/ 	.word	0xffffffff


	//   ....[57]....
        /*0244*/ 	.word	0xffffffff


	//   ....[58]....
        /*0248*/ 	.word	0xffffffff


	//   ....[59]....
        /*024c*/ 	.word	0xffffffff


	//   ....[60]....
        /*0250*/ 	.word	0xffffffff


	//   ....[61]....
        /*0254*/ 	.word	0xffffffff


	//   ....[62]....
        /*0258*/ 	.word	0xffffffff


	//   ....[63]....
        /*025c*/ 	.word	0xffffffff


	//   ....[64]....
        /*0260*/ 	.word	0xffffffff


	//   ....[65]....
        /*0264*/ 	.word	0xffffffff


	//   ....[66]....
        /*0268*/ 	.word	0xffffffff


	//   ....[67]....
        /*026c*/ 	.word	0xffffffff


	//   ....[68]....
        /*0270*/ 	.word	0xffffffff


	//   ....[69]....
        /*0274*/ 	.word	0xffffffff


	//   ....[70]....
        /*0278*/ 	.word	0xffffffff


	//   ....[71]....
        /*027c*/ 	.word	0xffffffff


	//   ....[72]....
        /*0280*/ 	.word	0xffffffff


	//   ....[73]....
        /*0284*/ 	.word	0xffffffff


	//   ....[74]....
        /*0288*/ 	.word	0xffffffff


	//   ....[75]....
        /*028c*/ 	.word	0xffffffff


	//   ....[76]....
        /*0290*/ 	.word	0xffffffff


	//   ....[77]....
        /*0294*/ 	.word	0xffffffff


	//   ....[78]....
        /*0298*/ 	.word	0xffffffff


	//   ....[79]....
        /*029c*/ 	.word	0xffffffff


	//   ....[80]....
        /*02a0*/ 	.word	0xffffffff


	//   ....[81]....
        /*02a4*/ 	.word	0xffffffff


	//   ....[82]....
        /*02a8*/ 	.word	0xffffffff


	//   ....[83]....
        /*02ac*/ 	.word	0xffffffff


	//   ....[84]....
        /*02b0*/ 	.word	0xffffffff


	//   ....[85]....
        /*02b4*/ 	.word	0xffffffff


	//   ....[86]....
        /*02b8*/ 	.word	0xffffffff


	//   ....[87]....
        /*02bc*/ 	.word	0xffffffff


	//   ....[88]....
        /*02c0*/ 	.word	0xffffffff


	//   ....[89]....
        /*02c4*/ 	.word	0xffffffff


	//   ....[90]....
        /*02c8*/ 	.word	0xffffffff


	//   ....[91]....
        /*02cc*/ 	.word	0xffffffff


	//   ....[92]....
        /*02d0*/ 	.word	0xffffffff


	//   ....[93]....
        /*02d4*/ 	.word	0xffffffff


	//   ....[94]....
        /*02d8*/ 	.word	0xffffffff


	//   ....[95]....
        /*02dc*/ 	.word	0xffffffff


	//   ....[96]....
        /*02e0*/ 	.word	0xffffffff


	//   ....[97]....
        /*02e4*/ 	.word	0xffffffff


	//   ....[98]....
        /*02e8*/ 	.word	0xffffffff


	//   ....[99]....
        /*02ec*/ 	.word	0xffffffff


	//   ....[100]....
        /*02f0*/ 	.word	0xffffffff


	//   ....[101]....
        /*02f4*/ 	.word	0xffffffff


	//   ....[102]....
        /*02f8*/ 	.word	0xffffffff


	//   ....[103]....
        /*02fc*/ 	.word	0xffffffff


	//   ....[104]....
        /*0300*/ 	.word	0xffffffff


	//   ....[105]....
        /*0304*/ 	.word	0xffffffff


	//   ....[106]....
        /*0308*/ 	.word	0xffffffff


	//   ....[107]....
        /*030c*/ 	.word	0xffffffff


	//   ....[108]....
        /*0310*/ 	.word	0xffffffff


	//   ....[109]....
        /*0314*/ 	.word	0xffffffff


	//   ....[110]....
        /*0318*/ 	.word	0xffffffff


	//   ....[111]....
        /*031c*/ 	.word	0xffffffff


	//   ....[112]....
        /*0320*/ 	.word	0xffffffff


	//   ....[113]....
        /*0324*/ 	.word	0xffffffff


	//   ....[114]....
        /*0328*/ 	.word	0xffffffff


	//   ....[115]....
        /*032c*/ 	.word	0xffffffff


	//   ....[116]....
        /*0330*/ 	.word	0xffffffff


	//   ....[117]....
        /*0334*/ 	.word	0xffffffff


	//   ....[118]....
        /*0338*/ 	.word	0xffffffff


	//   ....[119]....
        /*033c*/ 	.word	0xffffffff


	//   ....[120]....
        /*0340*/ 	.word	0xffffffff


	//   ....[121]....
        /*0344*/ 	.word	0xffffffff


	//   ....[122]....
        /*0348*/ 	.word	0xffffffff


	//   ....[123]....
        /*034c*/ 	.word	0xffffffff


	//   ....[124]....
        /*0350*/ 	.word	0xffffffff


	//   ....[125]....
        /*0354*/ 	.word	0xffffffff


	//   ....[126]....
        /*0358*/ 	.word	0xffffffff


	//   ....[127]....
        /*035c*/ 	.word	0xffffffff


	//   ....[128]....
        /*0360*/ 	.word	0xffffffff


	//   ....[129]....
        /*0364*/ 	.word	0xffffffff


	//   ....[130]....
        /*0368*/ 	.word	0x0500000f


	//   ....[131]....
        /*036c*/ 	.word	0x0500000f


	//   ....[132]....
        /*0370*/ 	.word	0x0500000f


	//   ....[133]....
        /*0374*/ 	.word	0x0500000f


	//   ....[134]....
        /*0378*/ 	.word	0x0500000f


	//   ....[135]....
        /*037c*/ 	.word	0x0500000f


	//   ....[136]....
        /*0380*/ 	.word	0x0500000f


	//   ....[137]....
        /*0384*/ 	.word	0x0500000f


	//   ....[138]....
        /*0388*/ 	.word	0x0500000f


	//   ....[139]....
        /*038c*/ 	.word	0x0500000f


	//   ....[140]....
        /*0390*/ 	.word	0x0500000f


	//   ....[141]....
        /*0394*/ 	.word	0x0500000f


	//   ....[142]....
        /*0398*/ 	.word	0x0500000f


	//   ....[143]....
        /*039c*/ 	.word	0x0500000f


	//   ....[144]....
        /*03a0*/ 	.word	0x0500000f


	//   ....[145]....
        /*03a4*/ 	.word	0x0500000f


	//   ....[146]....
        /*03a8*/ 	.word	0x0500000f


	//   ....[147]....
        /*03ac*/ 	.word	0x0500000f


	//   ....[148]....
        /*03b0*/ 	.word	0x0500000f


	//   ....[149]....
        /*03b4*/ 	.word	0x0500000f


	//   ....[150]....
        /*03b8*/ 	.word	0x0500000f


	//   ....[151]....
        /*03bc*/ 	.word	0x0500000f


	//   ....[152]....
        /*03c0*/ 	.word	0x0500000f


	//   ....[153]....
        /*03c4*/ 	.word	0x0500000f


	//   ....[154]....
        /*03c8*/ 	.word	0x0500000f


	//   ....[155]....
        /*03cc*/ 	.word	0x0500000f


	//   ....[156]....
        /*03d0*/ 	.word	0x0500000f


	//   ....[157]....
        /*03d4*/ 	.word	0x0500000f


	//   ....[158]....
        /*03d8*/ 	.word	0x0500000f


	//   ....[159]....
        /*03dc*/ 	.word	0x0500000f


	//   ....[160]....
        /*03e0*/ 	.word	0x0500000f


	//   ....[161]....
        /*03e4*/ 	.word	0x0500000f


	//   ....[162]....
        /*03e8*/ 	.word	0x0500000f


	//   ....[163]....
        /*03ec*/ 	.word	0x0500000f


	//   ....[164]....
        /*03f0*/ 	.word	0x0500000f


	//   ....[165]....
        /*03f4*/ 	.word	0x0500000f


	//   ....[166]....
        /*03f8*/ 	.word	0x0500000f


	//   ....[167]....
        /*03fc*/ 	.word	0x0500000f


	//   ....[168]....
        /*0400*/ 	.word	0x0500000f


	//   ....[169]....
        /*0404*/ 	.word	0x0500000f


	//   ....[170]....
        /*0408*/ 	.word	0x0500000f


	//   ....[171]....
        /*040c*/ 	.word	0x0500000f


	//   ....[172]....
        /*0410*/ 	.word	0x0500000f


	//   ....[173]....
        /*0414*/ 	.word	0x0500000f


	//   ....[174]....
        /*0418*/ 	.word	0x0500000f


	//   ....[175]....
        /*041c*/ 	.word	0x0500000f


	//   ....[176]....
        /*0420*/ 	.word	0x0500000f


	//   ....[177]....
        /*0424*/ 	.word	0x0500000f


	//   ....[178]....
        /*0428*/ 	.word	0x0500000f


	//   ....[179]....
        /*042c*/ 	.word	0x0500000f


	//----- nvinfo : EIATTR_COOP_GROUP_INSTR_OFFSETS
	.align		4
.L_267:
        /*0430*/ 	.byte	0x04, 0x28
        /*0432*/ 	.short	(.L_269 - .L_268)


	//   ....[0]....
.L_268:
        /*0434*/ 	.word	0x00000080


	//   ....[1]....
        /*0438*/ 	.word	0x00000090


	//   ....[2]....
        /*043c*/ 	.word	0x000002d0


	//   ....[3]....
        /*0440*/ 	.word	0x00000430


	//   ....[4]....
        /*0444*/ 	.word	0x00000550


	//   ....[5]....
        /*0448*/ 	.word	0x000006b0


	//   ....[6]....
        /*044c*/ 	.word	0x000016e0


	//   ....[7]....
        /*0450*/ 	.word	0x000027e0


	//   ....[8]....
        /*0454*/ 	.word	0x00002810


	//   ....[9]....
        /*0458*/ 	.word	0x00003100


	//   ....[10]....
        /*045c*/ 	.word	0x00003120


	//   ....[11]....
        /*0460*/ 	.word	0x00003d50


	//   ....[12]....
        /*0464*/ 	.word	0x00003db0


	//   ....[13]....
        /*0468*/ 	.word	0x00005e10


	//   ....[14]....
        /*046c*/ 	.word	0x00006620


	//   ....[15]....
        /*0470*/ 	.word	0x00006640


	//   ....[16]....
        /*0474*/ 	.word	0x000066b0


	//   ....[17]....
        /*0478*/ 	.word	0x000072b0


	//   ....[18]....
        /*047c*/ 	.word	0x00007320


	//   ....[19]....
        /*0480*/ 	.word	0x00009b30


	//   ....[20]....
        /*0484*/ 	.word	0x00009b40


	//   ....[21]....
        /*0488*/ 	.word	0x00009b70


	//   ....[22]....
        /*048c*/ 	.word	0x00009b80


	//   ....[23]....
        /*0490*/ 	.word	0x0000b650


	//   ....[24]....
        /*0494*/ 	.word	0x0000b660


	//   ....[25]....
        /*0498*/ 	.word	0x0000b6e0


	//   ....[26]....
        /*049c*/ 	.word	0x0000b6f0


	//   ....[27]....
        /*04a0*/ 	.word	0x0000ca40


	//   ....[28]....
        /*04a4*/ 	.word	0x0000ca50


	//   ....[29]....
        /*04a8*/ 	.word	0x0000ca60


	//   ....[30]....
        /*04ac*/ 	.word	0x0000ca70


	//   ....[31]....
        /*04b0*/ 	.word	0x0000ca80


	//   ....[32]....
        /*04b4*/ 	.word	0x0000ca90


	//   ....[33]....
        /*04b8*/ 	.word	0x0000caa0


	//   ....[34]....
        /*04bc*/ 	.word	0x0000cab0


	//   ....[35]....
        /*04c0*/ 	.word	0x0000cac0


	//   ....[36]....
        /*04c4*/ 	.word	0x0000cad0


	//   ....[37]....
        /*04c8*/ 	.word	0x0000cb00


	//   ....[38]....
        /*04cc*/ 	.word	0x0000cb10


	//   ....[39]....
        /*04d0*/ 	.word	0x0000cb20


	//   ....[40]....
        /*04d4*/ 	.word	0x0000cb30


	//   ....[41]....
        /*04d8*/ 	.word	0x0000cb50


	//   ....[42]....
        /*04dc*/ 	.word	0x0000cb60


	//   ....[43]....
        /*04e0*/ 	.word	0x0000cb90


	//   ....[44]....
        /*04e4*/ 	.word	0x0000cba0


	//   ....[45]....
        /*04e8*/ 	.word	0x0000cbc0


	//   ....[46]....
        /*04ec*/ 	.word	0x0000cbd0


	//   ....[47]....
        /*04f0*/ 	.word	0x0000cbe0


	//   ....[48]....
        /*04f4*/ 	.word	0x0000cbf0


	//   ....[49]....
        /*04f8*/ 	.word	0x0000cc00


	//   ....[50]....
        /*04fc*/ 	.word	0x0000cc10


	//   ....[51]....
        /*0500*/ 	.word	0x0000cc30


	//   ....[52]....
        /*0504*/ 	.word	0x0000cc60


	//   ....[53]....
        /*0508*/ 	.word	0x0000cca0


	//   ....[54]....
        /*050c*/ 	.word	0x0000cce0


	//   ....[55]....
        /*0510*/ 	.word	0x0000cd20


	//   ....[56]....
        /*0514*/ 	.word	0x0000cd60


	//   ....[57]....
        /*0518*/ 	.word	0x0000cd70


	//   ....[58]....
        /*051c*/ 	.word	0x0000cd80


	//   ....[59]....
        /*0520*/ 	.word	0x0000ce70


	//   ....[60]....
        /*0524*/ 	.word	0x0000cea0


	//   ....[61]....
        /*0528*/ 	.word	0x0000ced0


	//   ....[62]....
        /*052c*/ 	.word	0x0000cf30


	//   ....[63]....
        /*0530*/ 	.word	0x0000d3b0


	//   ....[64]....
        /*0534*/ 	.word	0x0000d3f0


	//   ....[65]....
        /*0538*/ 	.word	0x0000d4b0


	//   ....[66]....
        /*053c*/ 	.word	0x0000d4d0


	//   ....[67]....
        /*0540*/ 	.word	0x0000d590


	//   ....[68]....
        /*0544*/ 	.word	0x0000d5b0


	//   ....[69]....
        /*0548*/ 	.word	0x0000d680


	//   ....[70]....
        /*054c*/ 	.word	0x0000d6a0


	//   ....[71]....
        /*0550*/ 	.word	0x0000dd40


	//   ....[72]....
        /*0554*/ 	.word	0x0000dd60


	//   ....[73]....
        /*0558*/ 	.word	0x0000de20


	//   ....[74]....
        /*055c*/ 	.word	0x0000de40


	//   ....[75]....
        /*0560*/ 	.word	0x0000df00


	//   ....[76]....
        /*0564*/ 	.word	0x0000df20


	//   ....[77]....
        /*0568*/ 	.word	0x0000dff0


	//   ....[78]....
        /*056c*/ 	.word	0x0000e010


	//   ....[79]....
        /*0570*/ 	.word	0x0000e1a0


	//   ....[80]....
        /*0574*/ 	.word	0x0000fbb0


	//   ....[81]....
        /*0578*/ 	.word	0x0000fbe0


	//   ....[82]....
        /*057c*/ 	.word	0x0000fc20


	//   ....[83]....
        /*0580*/ 	.word	0x0000fcb0


	//   ....[84]....
        /*0584*/ 	.word	0x0000fcc0


	//   ....[85]....
        /*0588*/ 	.word	0x0000fd30


	//   ....[86]....
        /*058c*/ 	.word	0x0000fd40


	//   ....[87]....
        /*0590*/ 	.word	0x0000fd50


	//   ....[88]....
        /*0594*/ 	.word	0x0000fdc0


	//   ....[89]....
        /*0598*/ 	.word	0x0000fe40


	//   ....[90]....
        /*059c*/ 	.word	0x00010240


	//   ....[91]....
        /*05a0*/ 	.word	0x00010280


	//   ....[92]....
        /*05a4*/ 	.word	0x000102a0


	//   ....[93]....
        /*05a8*/ 	.word	0x000102c0


	//   ....[94]....
        /*05ac*/ 	.word	0x00010350


	//   ....[95]....
        /*05b0*/ 	.word	0x00010360


	//   ....[96]....
        /*05b4*/ 	.word	0x000103c0


	//   ....[97]....
        /*05b8*/ 	.word	0x00010400


	//   ....[98]....
        /*05bc*/ 	.word	0x00010410


	//   ....[99]....
        /*05c0*/ 	.word	0x000104d0


	//   ....[100]....
        /*05c4*/ 	.word	0x00010be0


	//   ....[101]....
        /*05c8*/ 	.word	0x00010c00


	//   ....[102]....
        /*05cc*/ 	.word	0x00010c20


	//   ....[103]....
        /*05d0*/ 	.word	0x00010c80


	//   ....[104]....
        /*05d4*/ 	.word	0x00010d00


	//   ....[105]....
        /*05d8*/ 	.word	0x00010d30


	//   ....[106]....
        /*05dc*/ 	.word	0x00010d80


	//   ....[107]....
        /*05e0*/ 	.word	0x00010dd0


	//   ....[108]....
        /*05e4*/ 	.word	0x00011780


	//   ....[109]....
        /*05e8*/ 	.word	0x000117a0


	//   ....[110]....
        /*05ec*/ 	.word	0x000117c0


	//   ....[111]....
        /*05f0*/ 	.word	0x00011810


	//   ....[112]....
        /*05f4*/ 	.word	0x00011820


	//   ....[113]....
        /*05f8*/ 	.word	0x00011870


	//   ....[114]....
        /*05fc*/ 	.word	0x00011880


	//   ....[115]....
        /*0600*/ 	.word	0x00011890


	//   ....[116]....
        /*0604*/ 	.word	0x000118e0


	//   ....[117]....
        /*0608*/ 	.word	0x00011930


	//   ....[118]....
        /*060c*/ 	.word	0x00011d30


	//   ....[119]....
        /*0610*/ 	.word	0x00011d50


	//   ....[120]....
        /*0614*/ 	.word	0x00011d60


	//   ....[121]....
        /*0618*/ 	.word	0x00011d70


	//   ....[122]....
        /*061c*/ 	.word	0x00011d80


	//   ....[123]....
        /*0620*/ 	.word	0x00011de0


	//   ....[124]....
        /*0624*/ 	.word	0x00011df0


	//   ....[125]....
        /*0628*/ 	.word	0x00011e50


	//   ....[126]....
        /*062c*/ 	.word	0x00011e80


	//   ....[127]....
        /*0630*/ 	.word	0x00011ec0


	//   ....[128]....
        /*0634*/ 	.word	0x00013120


	//   ....[129]....
        /*0638*/ 	.word	0x000132c0


	//   ....[130]....
        /*063c*/ 	.word	0x000138d0


	//   ....[131]....
        /*0640*/ 	.word	0x000139b0


	//   ....[132]....
        /*0644*/ 	.word	0x00013aa0


	//   ....[133]....
        /*0648*/ 	.word	0x00013b00


	//   ....[134]....
        /*064c*/ 	.word	0x00013be0


	//   ....[135]....
        /*0650*/ 	.word	0x00013c40


	//   ....[136]....
        /*0654*/ 	.word	0x00013d20


	//   ....[137]....
        /*0658*/ 	.word	0x00013d80


	//   ....[138]....
        /*065c*/ 	.word	0x00013e50


	//   ....[139]....
        /*0660*/ 	.word	0x00013ef0


	//   ....[140]....
        /*0664*/ 	.word	0x00013fd0


	//   ....[141]....
        /*0668*/ 	.word	0x00014120


	//   ....[142]....
        /*066c*/ 	.word	0x000141d0


	//   ....[143]....
        /*0670*/ 	.word	0x000142d0


	//   ....[144]....
        /*0674*/ 	.word	0x00014380


	//   ....[145]....
        /*0678*/ 	.word	0x00014460


	//   ....[146]....
        /*067c*/ 	.word	0x00014510


	//   ....[147]....
        /*0680*/ 	.word	0x00014570


	//   ....[148]....
        /*0684*/ 	.word	0x00014660


	//   ....[149]....
        /*0688*/ 	.word	0x000146d0


	//   ....[150]....
        /*068c*/ 	.word	0x000147a0


	//   ....[151]....
        /*0690*/ 	.word	0x00014830


	//   ....[152]....
        /*0694*/ 	.word	0x000148b0


	//   ....[153]....
        /*0698*/ 	.word	0x00014930


	//   ....[154]....
        /*069c*/ 	.word	0x000149f0


	//   ....[155]....
        /*06a0*/ 	.word	0x00014a60


	//   ....[156]....
        /*06a4*/ 	.word	0x00014b50


	//   ....[157]....
        /*06a8*/ 	.word	0x00014bc0


	//   ....[158]....
        /*06ac*/ 	.word	0x00014c90


	//   ....[159]....
        /*06b0*/ 	.word	0x00014dc0


	//   ....[160]....
        /*06b4*/ 	.word	0x00014e70


	//   ....[161]....
        /*06b8*/ 	.word	0x00014ed0


	//   ....[162]....
        /*06bc*/ 	.word	0x00014f90


	//   ....[163]....
        /*06c0*/ 	.word	0x00014ff0


	//   ....[164]....
        /*06c4*/ 	.word	0x000150b0


	//   ....[165]....
        /*06c8*/ 	.word	0x00015110


	//   ....[166]....
        /*06cc*/ 	.word	0x000151d0


	//   ....[167]....
        /*06d0*/ 	.word	0x00015230


	//   ....[168]....
        /*06d4*/ 	.word	0x000152f0


	//   ....[169]....
        /*06d8*/ 	.word	0x000153e0


	//   ....[170]....
        /*06dc*/ 	.word	0x00015480


	//   ....[171]....
        /*06e0*/ 	.word	0x000154e0


	//   ....[172]....
        /*06e4*/ 	.word	0x000155b0


	//   ....[173]....
        /*06e8*/ 	.word	0x00015610


	//   ....[174]....
        /*06ec*/ 	.word	0x000156e0


	//   ....[175]....
        /*06f0*/ 	.word	0x00015740


	//   ....[176]....
        /*06f4*/ 	.word	0x00015810


	//   ....[177]....
        /*06f8*/ 	.word	0x00015870


	//   ....[178]....
        /*06fc*/ 	.word	0x00015940


	//   ....[179]....
        /*0700*/ 	.word	0x00015b90


	//----- nvinfo : EIATTR_REG_RECONFIG
	.align		4
.L_269:
        /*0704*/ 	.byte	0x01, 0x54
	.zero		2


	//----- nvinfo : EIATTR_SYSCALL_OFFSETS
	.align		4
        /*0708*/ 	.byte	0x04, 0x46
        /*070a*/ 	.short	(.L_271 - .L_270)


	//   ....[0]....
.L_270:
        /*070c*/ 	.word	0x000018c0


	//   ....[1]....
        /*0710*/ 	.word	0x0000eed0


	//   ....[2]....
        /*0714*/ 	.word	0x0000f040


	//   ....[3]....
        /*0718*/ 	.word	0x0000f190


	//   ....[4]....
        /*071c*/ 	.word	0x0000f2d0


	//   ....[5]....
        /*0720*/ 	.word	0x00010840


	//----- nvinfo : EIATTR_MBARRIER_INSTR_OFFSETS
	.align		4
.L_271:
        /*0724*/ 	.byte	0x04, 0x39
        /*0726*/ 	.short	(.L_273 - .L_272)


	//   ....[0]....
.L_272:
        /*0728*/ 	.word	0x00000180
        /*072c*/ 	.word	0x000000ff
        /*0730*/ 	.word	0x00029800
        /*0734*/ 	.short	0x0100
        /*0736*/ 	.byte	0x08
	.zero		1


	//   ....[1]....
        /*0738*/ 	.word	0x00000190
        /*073c*/ 	.word	0x000000ff
        /*0740*/ 	.word	0x00029820
        /*0744*/ 	.short	0x0100
        /*0746*/ 	.byte	0x08
	.zero		1


	//   ....[2]....
        /*0748*/ 	.word	0x00000280
        /*074c*/ 	.word	0x000000ff
        /*0750*/ 	.word	0x00029830
        /*0754*/ 	.short	0x0100
        /*0756*/ 	.byte	0x08
	.zero		1


	//   ....[3]....
        /*0758*/ 	.word	0x00000290
        /*075c*/ 	.word	0x000000ff
        /*0760*/ 	.word	0x00029840
        /*0764*/ 	.short	0x0100
        /*0766*/ 	.byte	0x08
	.zero		1


	//   ....[4]....
        /*0768*/ 	.word	0x000002a0
        /*076c*/ 	.word	0x000000ff
        /*0770*/ 	.word	0x00029838
        /*0774*/ 	.short	0x0100
        /*0776*/ 	.byte	0x08
	.zero		1


	//   ....[5]....
        /*0778*/ 	.word	0x000002b0
        /*077c*/ 	.word	0x000000ff
        /*0780*/ 	.word	0x00029848
        /*0784*/ 	.short	0x0100
        /*0786*/ 	.byte	0x08
	.zero		1


	//   ....[6]....
        /*0788*/ 	.word	0x000003e0
        /*078c*/ 	.word	0x000000ff
        /*0790*/ 	.word	0x00029850
        /*0794*/ 	.short	0x0100
        /*0796*/ 	.byte	0x08
	.zero		1


	//   ....[7]....
        /*0798*/ 	.word	0x000003f0
        /*079c*/ 	.word	0x000000ff
        /*07a0*/ 	.word	0x00029860
        /*07a4*/ 	.short	0x0100
        /*07a6*/ 	.byte	0x08
	.zero		1


	//   ....[8]....
        /*07a8*/ 	.word	0x00000400
        /*07ac*/ 	.word	0x000000ff
        /*07b0*/ 	.word	0x00029858
        /*07b4*/ 	.short	0x0100
        /*07b6*/ 	.byte	0x08
	.zero		1


	//   ....[9]....
        /*07b8*/ 	.word	0x00000410
        /*07bc*/ 	.word	0x000000ff
        /*07c0*/ 	.word	0x00029868
        /*07c4*/ 	.short	0x0100
        /*07c6*/ 	.byte	0x08
	.zero		1


	//   ....[10]....
        /*07c8*/ 	.word	0x00000500
        /*07cc*/ 	.word	0x000000ff
        /*07d0*/ 	.word	0x00029870
        /*07d4*/ 	.short	0x0100
        /*07d6*/ 	.byte	0x06
	.zero		1


	//   ....[11]....
        /*07d8*/ 	.word	0x00000510
        /*07dc*/ 	.word	0x000000ff
        /*07e0*/ 	.word	0x00029880
        /*07e4*/ 	.short	0x0100
        /*07e6*/ 	.byte	0x06
	.zero		1


	//   ....[12]....
        /*07e8*/ 	.word	0x00000520
        /*07ec*/ 	.word	0x000000ff
        /*07f0*/ 	.word	0x00029878
        /*07f4*/ 	.short	0x0100
        /*07f6*/ 	.byte	0x06
	.zero		1


	//   ....[13]....
        /*07f8*/ 	.word	0x00000530
        /*07fc*/ 	.word	0x000000ff
        /*0800*/ 	.word	0x00029888
        /*0804*/ 	.short	0x0100
        /*0806*/ 	.byte	0x06
	.zero		1


	//   ....[14]....
        /*0808*/ 	.word	0x00000660
        /*080c*/ 	.word	0x000000ff
        /*0810*/ 	.word	0x00029890
        /*0814*/ 	.short	0x0100
        /*0816*/ 	.byte	0x08
	.zero		1


	//   ....[15]....
        /*0818*/ 	.word	0x00000670
        /*081c*/ 	.word	0x000000ff
        /*0820*/ 	.word	0x000298a0
        /*0824*/ 	.short	0x0100
        /*0826*/ 	.byte	0x08
	.zero		1


	//   ....[16]....
        /*0828*/ 	.word	0x00000680
        /*082c*/ 	.word	0x000000ff
        /*0830*/ 	.word	0x00029898
        /*0834*/ 	.short	0x0100
        /*0836*/ 	.byte	0x08
	.zero		1


	//   ....[17]....
        /*0838*/ 	.word	0x00000690
        /*083c*/ 	.word	0x000000ff
        /*0840*/ 	.word	0x000298a8
        /*0844*/ 	.short	0x0100
        /*0846*/ 	.byte	0x08
	.zero		1


	//   ....[18]....
        /*0848*/ 	.word	0x000007e0
        /*084c*/ 	.word	0x000000ff
        /*0850*/ 	.word	0x000298b0
        /*0854*/ 	.short	0x0100
        /*0856*/ 	.byte	0x08
	.zero		1


	//   ....[19]....
        /*0858*/ 	.word	0x000007f0
        /*085c*/ 	.word	0x000000ff
        /*0860*/ 	.word	0x000298c0
        /*0864*/ 	.short	0x0100
        /*0866*/ 	.byte	0x08
	.zero		1


	//   ....[20]....
        /*0868*/ 	.word	0x00000800
        /*086c*/ 	.word	0x000000ff
        /*0870*/ 	.word	0x000298b8
        /*0874*/ 	.short	0x0100
        /*0876*/ 	.byte	0x08
	.zero		1


	//   ....[21]....
        /*0878*/ 	.word	0x00000810
        /*087c*/ 	.word	0x000000ff
        /*0880*/ 	.word	0x000298c8
        /*0884*/ 	.short	0x0100
        /*0886*/ 	.byte	0x08
	.zero		1


	//   ....[22]....
        /*0888*/ 	.word	0x00001940
        /*088c*/ 	.word	0x000000ff
        /*0890*/ 	.word	0x00029800
        /*0894*/ 	.short	0x010a
        /*0896*/ 	.byte	0x29
	.zero		1


	//   ....[23]....
        /*0898*/ 	.word	0x000019c0
        /*089c*/ 	.word	0x00000000
        /*08a0*/ 	.word	0x00029830
        /*08a4*/ 	.short	0x010a
        /*08a6*/ 	.byte	0x3f
	.zero		1


	//   ....[24]....
        /*08a8*/ 	.word	0x00001a00
        /*08ac*/ 	.word	0x00000000
        /*08b0*/ 	.word	0x00029830
        /*08b4*/ 	.short	0x010a
        /*08b6*/ 	.byte	0x3f
	.zero		1


	//   ....[25]....
        /*08b8*/ 	.word	0x00002a20
        /*08bc*/ 	.word	0x000000ff
        /*08c0*/ 	.word	0x00000000
        /*08c4*/ 	.short	0x0101
        /*08c6*/ 	.byte	0x06
	.zero		1


	//   ....[26]....
        /*08c8*/ 	.word	0x00004e30
        /*08cc*/ 	.word	0x000000ff
        /*08d0*/ 	.word	0x00029830
        /*08d4*/ 	.short	0x010a
        /*08d6*/ 	.byte	0x06
	.zero		1


	//   ....[27]....
        /*08d8*/ 	.word	0x00004e70
        /*08dc*/ 	.word	0x000000ff
        /*08e0*/ 	.word	0x00029830
        /*08e4*/ 	.short	0x010a
        /*08e6*/ 	.byte	0x06
	.zero		1


	//   ....[28]....
        /*08e8*/ 	.word	0x00005ab0
        /*08ec*/ 	.word	0x000000ff
        /*08f0*/ 	.word	0x00029850
        /*08f4*/ 	.short	0x010a
        /*08f6*/ 	.byte	0x06
	.zero		1


	//   ....[29]....
        /*08f8*/ 	.word	0x00005af0
        /*08fc*/ 	.word	0x000000ff
        /*0900*/ 	.word	0x00029850
        /*0904*/ 	.short	0x010a
        /*0906*/ 	.byte	0x06
	.zero		1


	//   ....[30]....
        /*0908*/ 	.word	0x00005e80
        /*090c*/ 	.word	0x000000ff
        /*0910*/ 	.word	0x00000000
        /*0914*/ 	.short	0x0101
        /*0916*/ 	.byte	0x06
	.zero		1


	//   ....[31]....
        /*0918*/ 	.word	0x00007f90
        /*091c*/ 	.word	0x000000ff
        /*0920*/ 	.word	0x00000000
        /*0924*/ 	.short	0x0101
        /*0926*/ 	.byte	0x06
	.zero		1


	//   ....[32]....
        /*0928*/ 	.word	0x000086c0
        /*092c*/ 	.word	0x000000ff
        /*0930*/ 	.word	0x00029830
        /*0934*/ 	.short	0x010a
        /*0936*/ 	.byte	0x06
	.zero		1


	//   ....[33]....
        /*0938*/ 	.word	0x00008700
        /*093c*/ 	.word	0x000000ff
        /*0940*/ 	.word	0x00029830
        /*0944*/ 	.short	0x010a
        /*0946*/ 	.byte	0x06
	.zero		1


	//   ....[34]....
        /*0948*/ 	.word	0x00009340
        /*094c*/ 	.word	0x000000ff
        /*0950*/ 	.word	0x00029850
        /*0954*/ 	.short	0x010a
        /*0956*/ 	.byte	0x06
	.zero		1


	//   ....[35]....
        /*0958*/ 	.word	0x00009380
        /*095c*/ 	.word	0x000000ff
        /*0960*/ 	.word	0x00029850
        /*0964*/ 	.short	0x010a
        /*0966*/ 	.byte	0x06
	.zero		1


	//   ....[36]....
        /*0968*/ 	.word	0x000096d0
        /*096c*/ 	.word	0x000000ff
        /*0970*/ 	.word	0x00000000
        /*0974*/ 	.short	0x0101
        /*0976*/ 	.byte	0x06
	.zero		1


	//   ....[37]....
        /*0978*/ 	.word	0x0000ac80
        /*097c*/ 	.word	0x000000ff
        /*0980*/ 	.word	0x00000000
        /*0984*/ 	.short	0x0101
        /*0986*/ 	.byte	0x06
	.zero		1


	//   ....[38]....
        /*0988*/ 	.word	0x0000b300
        /*098c*/ 	.word	0x000000ff
        /*0990*/ 	.word	0x00029850
        /*0994*/ 	.short	0x010a
        /*0996*/ 	.byte	0x09
	.zero		1


	//   ....[39]....
        /*0998*/ 	.word	0x0000b340
        /*099c*/ 	.word	0x000000ff
        /*09a0*/ 	.word	0x00029850
        /*09a4*/ 	.short	0x010a
        /*09a6*/ 	.byte	0x09
	.zero		1


	//   ....[40]....
        /*09a8*/ 	.word	0x0000b9e0
        /*09ac*/ 	.word	0x000000ff
        /*09b0*/ 	.word	0x00000000
        /*09b4*/ 	.short	0x0101
        /*09b6*/ 	.byte	0x04
	.zero		1


	//   ....[41]....
        /*09b8*/ 	.word	0x0000d3e0
        /*09bc*/ 	.word	0x00000003
        /*09c0*/ 	.word	0x00000000
        /*09c4*/ 	.short	0x0101
        /*09c6*/ 	.byte	0x3f
	.zero		1


	//   ....[42]....
        /*09c8*/ 	.word	0x0000f8c0
        /*09cc*/ 	.word	0x00000000
        /*09d0*/ 	.word	0x00029880
        /*09d4*/ 	.short	0x010a
        /*09d6*/ 	.byte	0x3f
	.zero		1


	//   ....[43]....
        /*09d8*/ 	.word	0x0000ff10
        /*09dc*/ 	.word	0x00000000
        /*09e0*/ 	.word	0x00029870
        /*09e4*/ 	.short	0x0107
        /*09e6*/ 	.byte	0x3f
	.zero		1


	//   ....[44]....
        /*09e8*/ 	.word	0x0000ffd0
        /*09ec*/ 	.word	0x00000000
        /*09f0*/ 	.word	0x00029870
        /*09f4*/ 	.short	0x0101
        /*09f6*/ 	.byte	0x3f
	.zero		1


	//   ....[45]....
        /*09f8*/ 	.word	0x00010000
        /*09fc*/ 	.word	0x00000000
        /*0a00*/ 	.word	0x00029840
        /*0a04*/ 	.short	0x010a
        /*0a06*/ 	.byte	0x3f
	.zero		1


	//   ....[46]....
        /*0a08*/ 	.word	0x00010610
        /*0a0c*/ 	.word	0x00000000
        /*0a10*/ 	.word	0x00029830
        /*0a14*/ 	.short	0x0107
        /*0a16*/ 	.byte	0x3f
	.zero		1


	//   ....[47]....
        /*0a18*/ 	.word	0x000106e0
        /*0a1c*/ 	.word	0x00000000
        /*0a20*/ 	.word	0x00029830
        /*0a24*/ 	.short	0x0101
        /*0a26*/ 	.byte	0x3f
	.zero		1


	//   ....[48]....
        /*0a28*/ 	.word	0x00010ec0
        /*0a2c*/ 	.word	0x00000011
        /*0a30*/ 	.word	0x00029800
        /*0a34*/ 	.short	0x0107
        /*0a36*/ 	.byte	0x3f
	.zero		1


	//   ....[49]....
        /*0a38*/ 	.word	0x00010fb0
        /*0a3c*/ 	.word	0x00000011
        /*0a40*/ 	.word	0x00029800
        /*0a44*/ 	.short	0x0101
        /*0a46*/ 	.byte	0x3f
	.zero		1


	//   ....[50]....
        /*0a48*/ 	.word	0x00010fd0
        /*0a4c*/ 	.word	0x00000011
        /*0a50*/ 	.word	0x00029820
        /*0a54*/ 	.short	0x010a
        /*0a56*/ 	.byte	0x3f
	.zero		1


	//   ....[51]....
        /*0a58*/ 	.word	0x000114e0
        /*0a5c*/ 	.word	0x00000000
        /*0a60*/ 	.word	0x00029880
        /*0a64*/ 	.short	0x010a
        /*0a66*/ 	.byte	0x3f
	.zero		1


	//   ....[52]....
        /*0a68*/ 	.word	0x000119c0
        /*0a6c*/ 	.word	0x00000000
        /*0a70*/ 	.word	0x00029870
        /*0a74*/ 	.short	0x0107
        /*0a76*/ 	.byte	0x3f
	.zero		1


	//   ....[53]....
        /*0a78*/ 	.word	0x00011a80
        /*0a7c*/ 	.word	0x00000000
        /*0a80*/ 	.word	0x00029870
        /*0a84*/ 	.short	0x0101
        /*0a86*/ 	.byte	0x3f
	.zero		1


	//   ....[54]....
        /*0a88*/ 	.word	0x00011ab0
        /*0a8c*/ 	.word	0x00000000
        /*0a90*/ 	.word	0x00029840
        /*0a94*/ 	.short	0x010a
        /*0a96*/ 	.byte	0x3f
	.zero		1


	//   ....[55]....
        /*0a98*/ 	.word	0x00011fb0
        /*0a9c*/ 	.word	0x00000000
        /*0aa0*/ 	.word	0x00029830
        /*0aa4*/ 	.short	0x0107
        /*0aa6*/ 	.byte	0x3f
	.zero		1


	//   ....[56]....
        /*0aa8*/ 	.word	0x00012070
        /*0aac*/ 	.word	0x00000000
        /*0ab0*/ 	.word	0x00029830
        /*0ab4*/ 	.short	0x0101
        /*0ab6*/ 	.byte	0x3f
	.zero		1


	//   ....[57]....
        /*0ab8*/ 	.word	0x00012100
        /*0abc*/ 	.word	0x00000000
        /*0ac0*/ 	.word	0x00029870
        /*0ac4*/ 	.short	0x010a
        /*0ac6*/ 	.byte	0x3f
	.zero		1


	//   ....[58]....
        /*0ac8*/ 	.word	0x00012190
        /*0acc*/ 	.word	0x00000000
        /*0ad0*/ 	.word	0x00029860
        /*0ad4*/ 	.short	0x010a
        /*0ad6*/ 	.byte	0x3f
	.zero		1


	//   ....[59]....
        /*0ad8*/ 	.word	0x000126d0
        /*0adc*/ 	.word	0x00000000
        /*0ae0*/ 	.word	0x00029850
        /*0ae4*/ 	.short	0x0101
        /*0ae6*/ 	.byte	0x3f
	.zero		1


	//   ....[60]....
        /*0ae8*/ 	.word	0x00012760
        /*0aec*/ 	.word	0x00000000
        /*0af0*/ 	.word	0x00000000
        /*0af4*/ 	.short	0x0101
        /*0af6*/ 	.byte	0x3f
	.zero		1


	//   ....[61]....
        /*0af8*/ 	.word	0x00012930
        /*0afc*/ 	.word	0x00000012
        /*0b00*/ 	.word	0x00029870
        /*0b04*/ 	.short	0x010a
        /*0b06*/ 	.byte	0x3f
	.zero		1


	//   ....[62]....
        /*0b08*/ 	.word	0x000129b0
        /*0b0c*/ 	.word	0x00000012
        /*0b10*/ 	.word	0x00029860
        /*0b14*/ 	.short	0x010a
        /*0b16*/ 	.byte	0x3f
	.zero		1


	//   ....[63]....
        /*0b18*/ 	.word	0x00012f00
        /*0b1c*/ 	.word	0x00000012
        /*0b20*/ 	.word	0x00029850
        /*0b24*/ 	.short	0x0101
        /*0b26*/ 	.byte	0x3f
	.zero		1


	//   ....[64]....
        /*0b28*/ 	.word	0x00012fc0
        /*0b2c*/ 	.word	0x00000012
        /*0b30*/ 	.word	0x00000000
        /*0b34*/ 	.short	0x0101
        /*0b36*/ 	.byte	0x3f
	.zero		1


	//   ....[65]....
        /*0b38*/ 	.word	0x00013240
        /*0b3c*/ 	.word	0x00000004
        /*0b40*/ 	.word	0x00029820
        /*0b44*/ 	.short	0x010a
        /*0b46*/ 	.byte	0x3f
	.zero		1


	//   ....[66]....
        /*0b48*/ 	.word	0x000133c0
        /*0b4c*/ 	.word	0x00000005
        /*0b50*/ 	.word	0x00029840
        /*0b54*/ 	.short	0x010a
        /*0b56*/ 	.byte	0x3f
	.zero		1


	//   ....[67]....
        /*0b58*/ 	.word	0x00013460
        /*0b5c*/ 	.word	0x00000013
        /*0b60*/ 	.word	0x00029840
        /*0b64*/ 	.short	0x010a
        /*0b66*/ 	.byte	0x3f
	.zero		1


	//   ....[68]....
        /*0b68*/ 	.word	0x000134a0
        /*0b6c*/ 	.word	0x00000005
        /*0b70*/ 	.word	0x00029860
        /*0b74*/ 	.short	0x010a
        /*0b76*/ 	.byte	0x3f
	.zero		1


	//   ....[69]....
        /*0b78*/ 	.word	0x000134e0
        /*0b7c*/ 	.word	0x00000013
        /*0b80*/ 	.word	0x00029860
        /*0b84*/ 	.short	0x010a
        /*0b86*/ 	.byte	0x3f
	.zero		1


	//   ....[70]....
        /*0b88*/ 	.word	0x00013520
        /*0b8c*/ 	.word	0x00000005
        /*0b90*/ 	.word	0x00029880
        /*0b94*/ 	.short	0x010a
        /*0b96*/ 	.byte	0x3f
	.zero		1


	//   ....[71]....
        /*0b98*/ 	.word	0x00013560
        /*0b9c*/ 	.word	0x00000013
        /*0ba0*/ 	.word	0x00029880
        /*0ba4*/ 	.short	0x010a
        /*0ba6*/ 	.byte	0x3f
	.zero		1


	//   ....[72]....
        /*0ba8*/ 	.word	0x000135d0
        /*0bac*/ 	.word	0x00000003
        /*0bb0*/ 	.word	0x00029800
        /*0bb4*/ 	.short	0x010a
        /*0bb6*/ 	.byte	0x3f
	.zero		1


	//   ....[73]....
        /*0bb8*/ 	.word	0x00013620
        /*0bbc*/ 	.word	0x00000000
        /*0bc0*/ 	.word	0x00029830
        /*0bc4*/ 	.short	0x010a
        /*0bc6*/ 	.byte	0x3f
	.zero		1


	//   ....[74]....
        /*0bc8*/ 	.word	0x00013680
        /*0bcc*/ 	.word	0x00000004
        /*0bd0*/ 	.word	0x00029830
        /*0bd4*/ 	.short	0x010a
        /*0bd6*/ 	.byte	0x3f
	.zero		1


	//   ....[75]....
        /*0bd8*/ 	.word	0x000136e0
        /*0bdc*/ 	.word	0x00000004
        /*0be0*/ 	.word	0x00029850
        /*0be4*/ 	.short	0x010a
        /*0be6*/ 	.byte	0x3f
	.zero		1


	//   ....[76]....
        /*0be8*/ 	.word	0x00013740
        /*0bec*/ 	.word	0x00000004
        /*0bf0*/ 	.word	0x00029830
        /*0bf4*/ 	.short	0x010a
        /*0bf6*/ 	.byte	0x3f
	.zero		1


	//   ....[77]....
        /*0bf8*/ 	.word	0x000137a0
        /*0bfc*/ 	.word	0x00000004
        /*0c00*/ 	.word	0x00029850
        /*0c04*/ 	.short	0x010a
        /*0c06*/ 	.byte	0x3f
	.zero		1


	//   ....[78]....
        /*0c08*/ 	.word	0x00013800
        /*0c0c*/ 	.word	0x00000006
        /*0c10*/ 	.word	0x00029850
        /*0c14*/ 	.short	0x010a
        /*0c16*/ 	.byte	0x3f
	.zero		1


	//   ....[79]....
        /*0c18*/ 	.word	0x00013900
        /*0c1c*/ 	.word	0x00000000
        /*0c20*/ 	.word	0x00029880
        /*0c24*/ 	.short	0x010a
        /*0c26*/ 	.byte	0x3f
	.zero		1


	//   ....[80]....
        /*0c28*/ 	.word	0x00014070
        /*0c2c*/ 	.word	0x00000000
        /*0c30*/ 	.word	0x00029840
        /*0c34*/ 	.short	0x010a
        /*0c36*/ 	.byte	0x3f
	.zero		1


	//   ....[81]....
        /*0c38*/ 	.word	0x00014cc0
        /*0c3c*/ 	.word	0x00000011
        /*0c40*/ 	.word	0x00029820
        /*0c44*/ 	.short	0x010a
        /*0c46*/ 	.byte	0x3f
	.zero		1


	//   ....[82]....
        /*0c48*/ 	.word	0x00014d10
        /*0c4c*/ 	.word	0x00000000
        /*0c50*/ 	.word	0x00029880
        /*0c54*/ 	.short	0x010a
        /*0c56*/ 	.byte	0x3f
	.zero		1


	//   ....[83]....
        /*0c58*/ 	.word	0x00015330
        /*0c5c*/ 	.word	0x00000000
        /*0c60*/ 	.word	0x00029840
        /*0c64*/ 	.short	0x010a
        /*0c66*/ 	.byte	0x3f
	.zero		1


	//   ....[84]....
        /*0c68*/ 	.word	0x00015970
        /*0c6c*/ 	.word	0x00000000
        /*0c70*/ 	.word	0x00029870
        /*0c74*/ 	.short	0x010a
        /*0c76*/ 	.byte	0x3f
	.zero		1


	//   ....[85]....
        /*0c78*/ 	.word	0x000159c0
        /*0c7c*/ 	.word	0x00000000
        /*0c80*/ 	.word	0x00029860
        /*0c84*/ 	.short	0x010a
        /*0c86*/ 	.byte	0x3f
	.zero		1


	//   ....[86]....
        /*0c88*/ 	.word	0x00015a10
        /*0c8c*/ 	.word	0x00000012
        /*0c90*/ 	.word	0x00029870
        /*0c94*/ 	.short	0x010a
        /*0c96*/ 	.byte	0x3f
	.zero		1


	//   ....[87]....
        /*0c98*/ 	.word	0x00015a60
        /*0c9c*/ 	.word	0x00000012
        /*0ca0*/ 	.word	0x00029860
        /*0ca4*/ 	.short	0x010a
        /*0ca6*/ 	.byte	0x3f
	.zero		1


	//   ....[88]....
        /*0ca8*/ 	.word	0x00015ab0
        /*0cac*/ 	.word	0x00000004
        /*0cb0*/ 	.word	0x00029820
        /*0cb4*/ 	.short	0x010a
        /*0cb6*/ 	.byte	0x3f
	.zero		1


	//   ....[89]....
        /*0cb8*/ 	.word	0x00015c50
        /*0cbc*/ 	.word	0x00000005
        /*0cc0*/ 	.word	0x00029840
        /*0cc4*/ 	.short	0x010a
        /*0cc6*/ 	.byte	0x3f
	.zero		1


	//   ....[90]....
        /*0cc8*/ 	.word	0x00015ca0
        /*0ccc*/ 	.word	0x00000013
        /*0cd0*/ 	.word	0x00029840
        /*0cd4*/ 	.short	0x010a
        /*0cd6*/ 	.byte	0x3f
	.zero		1


	//   ....[91]....
        /*0cd8*/ 	.word	0x00015cf0
        /*0cdc*/ 	.word	0x00000005
        /*0ce0*/ 	.word	0x00029860
        /*0ce4*/ 	.short	0x010a
        /*0ce6*/ 	.byte	0x3f
	.zero		1


	//   ....[92]....
        /*0ce8*/ 	.word	0x00015d40
        /*0cec*/ 	.word	0x00000013
        /*0cf0*/ 	.word	0x00029860
        /*0cf4*/ 	.short	0x010a
        /*0cf6*/ 	.byte	0x3f
	.zero		1


	//   ....[93]....
        /*0cf8*/ 	.word	0x00015d90
        /*0cfc*/ 	.word	0x00000005
        /*0d00*/ 	.word	0x00029880
        /*0d04*/ 	.short	0x010a
        /*0d06*/ 	.byte	0x3f
	.zero		1


	//----- nvinfo : EIATTR_NUM_MBARRIERS
	.align		4
.L_273:
        /*0d08*/ 	.byte	0x03, 0x38
        /*0d0a*/ 	.short	0x0016


	//----- nvinfo : EIATTR_EXIT_INSTR_OFFSETS
	.align		4
        /*0d0c*/ 	.byte	0x04, 0x1c
        /*0d0e*/ 	.short	(.L_275 - .L_274)


	//   ....[0]....
.L_274:
        /*0d10*/ 	.word	0x000009a0


	//   ....[1]....
        /*0d14*/ 	.word	0x0000e110


	//   ....[2]....
        /*0d18*/ 	.word	0x000135b0


	//----- nvinfo : EIATTR_MAX_THREADS
	.align		4
.L_275:
        /*0d1c*/ 	.byte	0x04, 0x05
        /*0d1e*/ 	.short	(.L_277 - .L_276)
.L_276:
        /*0d20*/ 	.word	0x00000180
        /*0d24*/ 	.word	0x00000001
        /*0d28*/ 	.word	0x00000001


	//----- nvinfo : EIATTR_CRS_STACK_SIZE
	.align		4
.L_277:
        /*0d2c*/ 	.byte	0x04, 0x1e
        /*0d2e*/ 	.short	(.L_279 - .L_278)
.L_278:
        /*0d30*/ 	.word	0x00000000


	//----- nvinfo : EIATTR_CBANK_PARAM_SIZE
	.align		4
.L_279:
        /*0d34*/ 	.byte	0x03, 0x19
        /*0d36*/ 	.short	0x0af0


	//----- nvinfo : EIATTR_PARAM_CBANK
	.align		4
        /*0d38*/ 	.byte	0x04, 0x0a
        /*0d3a*/ 	.short	(.L_281 - .L_280)
	.align		4
.L_280:
        /*0d3c*/ 	.word	index@(.nv.constant0._ZN7cutlass13device_kernelIN5flash11enable_sm90INS1_16FlashAttnFwdSm90INS1_25CollectiveMainloopFwdSm90ILi2EN4cute5tupleIJNS5_1CILi1EEES8_S8_EEENS6_IJNS7_ILi128EEENS7_ILi160EEENS7_ILi192EEEEEELi128ENS_12float_e4m3_tEfNS_4arch4Sm90ELb1ELb0ELb0ELb0ELb1ELb0ELb0ELb1ELb1ELb1ELb0ELb0EEENS1_21CollectiveEpilogueFwdINS6_IJSA_SA_SB_EEES9_NS_10bfloat16_tESG_Li256ELb0ELb1ELb0ELb1EEENS1_30DynamicPersistentTileSchedulerILi256ELi128ELb0ELb1ELb1EEEEEEEEEvNT_6ParamsE)
        /*0d40*/ 	.short	0x0210
        /*0d42*/ 	.short	0x0af0


	//----- nvinfo : EIATTR_SW_WAR
	.align		4
.L_281:
        /*0d44*/ 	.byte	0x04, 0x36
        /*0d46*/ 	.short	(.L_283 - .L_282)
.L_282:
        /*0d48*/ 	.word	0x00000008
.L_283:


//--------------------- .nv.info._ZN7cutlass13device_kernelIN5flash11enable_sm90INS1_16FlashAttnFwdSm90INS1_25CollectiveMainloopFwdSm90ILi2EN4cute5tupleIJNS5_1CILi1EEES8_S8_EEENS6_IJNS7_ILi128EEENS7_ILi160EEENS7_ILi192EEEEEELi128ENS_12float_e4m3_tEfNS_4arch4Sm90ELb1ELb0ELb0ELb1ELb1ELb0ELb0ELb1ELb1ELb1ELb0ELb0EEENS1_21CollectiveEpilogueFwdINS6_IJSA_SA_SB_EEES9_NS_10bfloat16_tESG_Li256ELb1ELb1ELb0ELb1EEENS1_36VarlenDynamicPersistentTileSchedulerILi128ELi160ELi256ELi128ELb0ELb1ELb1ELb1ELb1ELb1EEEEEEEEEvNT_6ParamsE --------------------------
	.section	.nv.info._ZN7cutlass13device_kernelIN5flash11enable_sm90INS1_16FlashAttnFwdSm90INS1_25CollectiveMainloopFwdSm90ILi2EN4cute5tupleIJNS5_1CILi1EEES8_S8_EEENS6_IJNS7_ILi128EEENS7_ILi160EEENS7_ILi192EEEEEELi128ENS_12float_e4m3_tEfNS_4arch4Sm90ELb1ELb0ELb0ELb1ELb1ELb0ELb0ELb1ELb1ELb1ELb0ELb0EEENS1_21CollectiveEpilogueFwdINS6_IJSA_SA_SB_EEES9_NS_10bfloat16_tESG_Li256ELb1ELb1ELb0ELb1EEENS1_36VarlenDynamicPersistentTileSchedulerILi128ELi160ELi256ELi128ELb0ELb1ELb1ELb1ELb1ELb1EEEEEEEEEvNT_6ParamsE,"",@"SHT_CUDA_INFO"
	.sectionflags	@""
	.align	4


	//----- nvinfo : EIATTR_CUDA_API_VERSION
	.align		4
        /*0000*/ 	.byte	0x04, 0x37
        /*0002*/ 	.short	(.L_285 - .L_284)
.L_284:
        /*0004*/ 	.word	0x00000082


	//----- nvinfo : EIATTR_KPARAM_INFO
	.align		4
.L_285:
        /*0008*/ 	.byte	0x04, 0x17
        /*000a*/ 	.short	(.L_287 - .L_286)
.L_286:
        /*000c*/ 	.word	0x00000000
        /*0010*/ 	.short	0x0000
        /*0012*/ 	.short	0x0070
        /*0014*/ 	.byte	0x00, 0xf0, 0x01, 0x2a


	//----- nvinfo : EIATTR_SPARSE_MMA_MASK
	.align		4
.L_287:
        /*0018*/ 	.byte	0x03, 0x50
        /*001a*/ 	.short	0x0000


	//----- nvinfo : EIATTR_MAXREG_COUNT
	.align		4
        /*001c*/ 	.byte	0x03, 0x1b
        /*001e*/ 	.short	0x00a8


	//----- nvinfo : EIATTR_NUM_BARRIERS
	.align		4
        /*0020*/ 	.byte	0x02, 0x4c
        /*0022*/ 	.byte	0x10
	.zero		1


	//----- nvinfo : EIATTR_EXTERNS
	.align		4
        /*0024*/ 	.byte	0x04, 0x0f
        /*0026*/ 	.short	(.L_289 - .L_288)


	//   ....[0]....
	.align		4
.L_288:
        /*0028*/ 	.word	index@(__assertfail)


	//----- nvinfo : EIATTR_ANNOTATIONS
	.align		4
.L_289:
        /*002c*/ 	.byte	0x04, 0x55
        /*002e*/ 	.short	(.L_291 - .L_290)


	//   ....[0]....
.L_290:
        /* <DEDUP_REMOVED lines=15> */


	//----- nvinfo : EIATTR_MERCURY_ISA_VERSION
	.align		4
.L_291:
        /*0108*/ 	.byte	0x03, 0x5f
        /*010a*/ 	.short	0x0101


	//----- nvinfo : EIATTR_UNUSED_LOAD_BYTE_OFFSET
	.align		4
        /*010c*/ 	.byte	0x04, 0x44
        /*010e*/ 	.short	(.L_293 - .L_292)


	//   ....[0]....
.L_292:
        /*0110*/ 	.word	0x00000980
        /*0114*/ 	.word	0x0000fff0


	//   ....[1]....
        /*0118*/ 	.word	0x0000bec0
        /*011c*/ 	.word	0x0000fff0


	//----- nvinfo : EIATTR_INT_WARP_WIDE_INSTR_OFFSETS
	.align		4
.L_293:
        /*0120*/ 	.byte	0x04, 0x31
        /*0122*/ 	.short	(.L_295 - .L_294)


	//   ....[0]....
.L_294:
        /*0124*/ 	.word	0x000000c0


	//   ....[1]....
        /*0128*/ 	.word	0x000000d0


	//   ....[2]....
        /*012c*/ 	.word	0x00000170


	//   ....[3]....
        /*0130*/ 	.word	0x0000fc70


	//   ....[4]....
        /*0134*/ 	.word	0x0000fd00


	//   ....[5]....
        /*0138*/ 	.word	0x000139a0


	//   ....[6]....
        /*013c*/ 	.word	0x00013a30


	//----- nvinfo : EIATTR_COOP_GROUP_MASK_REGIDS
	.align		4
.L_295:
        /*0140*/ 	.byte	0x04, 0x29
        /*0142*/ 	.short	(.L_297 - .L_296)


	//   ....[0]....
.L_296:
        /*0144*/ 	.word	0xffffffff


	//   ....[1]....
        /*0148*/ 	.word	0xffffffff


	//   ....[2]....
        /*014c*/ 	.word	0xffffffff


	//   ....[3]....
        /*0150*/ 	.word	0xffffffff


	//   ....[4]....
        /*0154*/ 	.word	0xffffffff


	//   ....[5]....
        /*0158*/ 	.word	0xffffffff


	//   ....[6]....
        /*015c*/ 	.word	0xffffffff


	//   ....[7]....
        /*0160*/ 	.word	0xffffffff


	//   ....[8]....
        /*0164*/ 	.word	0xffffffff


	//   ....[9]....
        /*0168*/ 	.word	0xffffffff


	//   ....[10]....
        /*016c*/ 	.word	0xffffffff


	//   ....[11]....
        /*0170*/ 	.word	0xffffffff


	//   ....[12]....
        /*0174*/ 	.word	0xffffffff


	//   ....[13]....
        /*0178*/ 	.word	0xffffffff


	//   ....[14]....
        /*017c*/ 	.word	0xffffffff


	//   ....[15]....
        /*0180*/ 	.word	0xffffffff


	//   ....[16]....
        /*0184*/ 	.word	0xffffffff


	//   ....[17]....
        /*0188*/ 	.word	0xffffffff


	//   ....[18]....
        /*018c*/ 	.word	0xffffffff


	//   ....[19]....
        /*0190*/ 	.word	0xffffffff


	//   ....[20]....
        /*0194*/ 	.word	0xffffffff


	//   ....[21]....
        /*0198*/ 	.word	0xffffffff


	//   ....[22]....
        /*019c*/ 	.word	0xffffffff


	//   ....[23]....
        /*01a0*/ 	.word	0xffffffff


	//   ....[24]....
        /*01a4*/ 	.word	0xffffffff


	//   ....[25]....
        /*01a8*/ 	.word	0xffffffff


	//   ....[26]....
        /*01ac*/ 	.word	0xffffffff


	//   ....[27]....
        /*01b0*/ 	.word	0xffffffff


	//   ....[28]....
        /*01b4*/ 	.word	0xffffffff


	//   ....[29]....
        /*01b8*/ 	.word	0xffffffff


	//   ....[30]....
        /*01bc*/ 	.word	0xffffffff


	//   ....[31]....
        /*01c0*/ 	.word	0xffffffff


	//   ....[32]....
        /*01c4*/ 	.word	0xffffffff


	//   ....[33]....
        /*01c8*/ 	.word	0xffffffff


	//   ....[34]....
        /*01cc*/ 	.word	0xffffffff


	//   ....[35]....
        /*01d0*/ 	.word	0xffffffff


	//   ....[36]....
        /*01d4*/ 	.word	0xffffffff


	//   ....[37]....
        /*01d8*/ 	.word	0xffffffff


	//   ....[38]....
        /*01dc*/ 	.word	0xffffffff


	//   ....[39]....
        /*01e0*/ 	.word	0xffffffff


	//   ....[40]....
        /*01e4*/ 	.word	0xffffffff


	//   ....[41]....
        /*01e8*/ 	.word	0xffffffff


	//   ....[42]....
        /*01ec*/ 	.word	0xffffffff


	//   ....[43]....
        /*01f0*/ 	.word	0xffffffff


	//   ....[44]....
        /*01f4*/ 	.word	0xffffffff


	//   ....[45]....
        /*01f8*/ 	.word	0xffffffff


	//   ....[46]....
        /*01fc*/ 	.word	0xffffffff


	//   ....[47]....
        /*0200*/ 	.word	0xffffffff


	//   ....[48]....
        /*0204*/ 	.word	0xffffffff


	//   ....[49]....
        /*0208*/ 	.word	0xffffffff


	//   ....[50]....
        /*020c*/ 	.word	0xffffffff


	//   ....[51]....
        /*0210*/ 	.word	0xffffffff


	//   ....[52]....
        /*0214*/ 	.word	0xffffffff


	//   ....[53]....
        /*0218*/ 	.word	0xffffffff


	//   ....[54]....
        /*021c*/ 	.word	0xffffffff


	//   ....[55]....
        /*0220*/ 	.word	0xffffffff


	//   ....[56]....
        /*0224*/ 	.word	0xffffffff


	//   ....[57]....
        /*0228*/ 	.word	0xffffffff


	//   ....[58]....
        /*022c*/ 	.word	0xffffffff


	//   ....[59]....
        /*0230*/ 	.word	0xffffffff


	//   ....[60]....
        /*0234*/ 	.word	0xffffffff


	//   ....[61]....
        /*0238*/ 	.word	0xffffffff


	//   ....[62]....
        /*023c*/ 	.word	0xffffffff


	//   ....[63]....
        /*0240*/ 	.word	0xffffffff


	//   ....[64]....
        /*0244*/ 	.word	0xffffffff


	//   ....[65]....
        /*0248*/ 	.word	0xffffffff


	//   ....[66]....
        /*024c*/ 	.word	0xffffffff


	//   ....[67]....
        /*0250*/ 	.word	0xffffffff


	//   ....[68]....
        /*0254*/ 	.word	0xffffffff


	//   ....[69]....
        /*0258*/ 	.word	0xffffffff


	//   ....[70]....
        /*025c*/ 	.word	0xffffffff


	//   ....[71]....
        /*0260*/ 	.word	0xffffffff


	//   ....[72]....
        /*0264*/ 	.word	0xffffffff


	//   ....[73]....
        /*0268*/ 	.word	0xffffffff


	//   ....[74]....
        /*026c*/ 	.word	0xffffffff


	//   ....[75]....
        /*0270*/ 	.word	0xffffffff


	//   ....[76]....
        /*0274*/ 	.word	0xffffffff


	//   ....[77]....
        /*0278*/ 	.word	0xffffffff


	//   ....[78]....
        /*027c*/ 	.word	0xffffffff


	//   ....[79]....
        /*0280*/ 	.word	0xffffffff


	//   ....[80]....
        /*0284*/ 	.word	0xffffffff


	//   ....[81]....
        /*0288*/ 	.word	0xffffffff


	//   ....[82]....
        /*028c*/ 	.word	0xffffffff


	//   ....[83]....
        /*0290*/ 	.word	0xffffffff


	//   ....[84]....
        /*0294*/ 	.word	0xffffffff


	//   ....[85]....
        /*0298*/ 	.word	0xffffffff


	//   ....[86]....
        /*029c*/ 	.word	0xffffffff


	//   ....[87]....
        /*02a0*/ 	.word	0xffffffff


	//   ....[88]....
        /*02a4*/ 	.word	0xffffffff


	//   ....[89]....
        /*02a8*/ 	.word	0xffffffff


	//   ....[90]....
        /*02ac*/ 	.word	0xffffffff


	//   ....[91]....
        /*02b0*/ 	.word	0xffffffff


	//   ....[92]....
        /*02b4*/ 	.word	0xffffffff


	//   ....[93]....
        /*02b8*/ 	.word	0xffffffff


	//   ....[94]....
        /*02bc*/ 	.word	0xffffffff


	//   ....[95]....
        /*02c0*/ 	.word	0xffffffff


	//   ....[96]....
        /*02c4*/ 	.word	0xffffffff


	//   ....[97]....
        /*02c8*/ 	.word	0xffffffff


	//   ....[98]....
        /*02cc*/ 	.word	0xffffffff


	//   ....[99]....
        /*02d0*/ 	.word	0xffffffff


	//   ....[100]....
        /*02d4*/ 	.word	0xffffffff


	//   ....[101]....
        /*02d8*/ 	.word	0xffffffff


	//   ....[102]....
        /*02dc*/ 	.word	0xffffffff


	//   ....[103]....
        /*02e0*/ 	.word	0xffffffff


	//   ....[104]....
        /*02e4*/ 	.word	0xffffffff


	//   ....[105]....
        /*02e8*/ 	.word	0xffffffff


	//   ....[106]....
        /*02ec*/ 	.word	0xffffffff


	//   ....[107]....
        /*02f0*/ 	.word	0xffffffff


	//   ....[108]....
        /*02f4*/ 	.word	0xffffffff


	//   ....[109]....
        /*02f8*/ 	.word	0xffffffff


	//   ....[110]....
        /*02fc*/ 	.word	0xffffffff


	//   ....[111]....
        /*0300*/ 	.word	0xffffffff


	//   ....[112]....
        /*0304*/ 	.word	0xffffffff


	//   ....[113]....
        /*0308*/ 	.word	0xffffffff


	//   ....[114]....
        /*030c*/ 	.word	0xffffffff


	//   ....[115]....
        /*0310*/ 	.word	0xffffffff


	//   ....[116]....
        /*0314*/ 	.word	0xffffffff


	//   ....[117]....
        /*0318*/ 	.word	0xffffffff


	//   ....[118]....
        /*031c*/ 	.word	0xffffffff


	//   ....[119]....
        /*0320*/ 	.word	0xffffffff


	//   ....[120]....
        /*0324*/ 	.word	0xffffffff


	//   ....[121]....
        /*0328*/ 	.word	0xffffffff


	//   ....[122]....
        /*032c*/ 	.word	0xffffffff


	//   ....[123]....
        /*0330*/ 	.word	0xffffffff


	//   ....[124]....
        /*0334*/ 	.word	0xffffffff


	//   ....[125]....
        /*0338*/ 	.word	0xffffffff


	//   ....[126]....
        /*033c*/ 	.word	0xffffffff


	//   ....[127]....
        /*0340*/ 	.word	0xffffffff


	//   ....[128]....
        /*0344*/ 	.word	0xffffffff


	//   ....[129]....
        /*0348*/ 	.word	0xffffffff


	//   ....[130]....
        /*034c*/ 	.word	0xffffffff


	//   ....[131]....
        /*0350*/ 	.word	0xffffffff


	//   ....[132]....
        /*0354*/ 	.word	0xffffffff


	//   ....[133]....
        /*0358*/ 	.word	0xffffffff


	//   ....[134]....
        /*035c*/ 	.word	0xffffffff


	//   ....[135]....
        /*0360*/ 	.word	0xffffffff


	//   ....[136]....
        /*0364*/ 	.word	0xffffffff


	//   ....[137]....
        /*0368*/ 	.word	0xffffffff


	//   ....[138]....
        /*036c*/ 	.word	0xffffffff


	//   ....[139]....
        /*0370*/ 	.word	0xffffffff


	//   ....[140]....
        /*0374*/ 	.word	0xffffffff


	//   ....[141]....
        /*0378*/ 	.word	0xffffffff


	//   ....[142]....
        /*037c*/ 	.word	0xffffffff


	//   ....[143]....
        /*0380*/ 	.word	0xffffffff


	//   ....[144]....
        /*0384*/ 	.word	0xffffffff


	//   ....[145]....
        /*0388*/ 	.word	0xffffffff


	//   ....[146]....
        /*038c*/ 	.word	0xffffffff


	//   ....[147]....
        /*0390*/ 	.word	0xffffffff


	//   ....[148]....
        /*0394*/ 	.word	0xffffffff


	//   ....[149]....
        /*0398*/ 	.word	0xffffffff


	//   ....[150]....
        /*039c*/ 	.word	0xffffffff


	//   ....[151]....
        /*03a0*/ 	.word	0xffffffff


	//   ....[152]....
        /*03a4*/ 	.word	0xffffffff


	//   ....[153]....
        /*03a8*/ 	.word	0xffffffff


	//   ....[154]....
        /*03ac*/ 	.word	0xffffffff


	//   ....[155]....
        /*03b0*/ 	.word	0xffffffff


	//   ....[156]....
        /*03b4*/ 	.word	0xffffffff


	//   ....[157]....
        /*03b8*/ 	.word	0xffffffff


	//   ....[158]....
        /*03bc*/ 	.word	0xffffffff


	//   ....[159]....
        /*03c0*/ 	.word	0xffffffff


	//   ....[160]....
        /*03c4*/ 	.word	0xffffffff


	//   ....[161]....
        /*03c8*/ 	.word	0x0500000f


	//   ....[162]....
        /*03cc*/ 	.word	0x0500000f


	//   ....[163]....
        /*03d0*/ 	.word	0x0500000f


	//   ....[164]....
        /*03d4*/ 	.word	0x0500000f


	//   ....[165]....
        /*03d8*/ 	.word	0x0500000f


	//   ....[166]....
        /*03dc*/ 	.word	0x0500000f


	//   ....[167]....
        /*03e0*/ 	.word	0x0500000f


	//   ....[168]....
        /*03e4*/ 	.word	0x0500000f


	//   ....[169]....
        /*03e8*/ 	.word	0x0500000f


	//   ....[170]....
        /*03ec*/ 	.word	0x0500000f


	//   ....[171]....
        /*03f0*/ 	.word	0x0500000f


	//   ....[172]....
        /*03f4*/ 	.word	0x0500000f


	//   ....[173]....
        /*03f8*/ 	.word	0x0500000f


	//   ....[174]....
        /*03fc*/ 	.word	0x0500000f


	//   ....[175]....
        /*0400*/ 	.word	0x0500000f


	//   ....[176]....
        /*0404*/ 	.word	0x0500000f


	//   ....[177]....
        /*0408*/ 	.word	0x0500000f


	//   ....[178]....
        /*040c*/ 	.word	0x0500000f


	//   ....[179]....
        /*0410*/ 	.word	0x0500000f


	//   ....[180]....
        /*0414*/ 	.word	0x0500000f


	//   ....[181]....
        /*0418*/ 	.word	0x0500000f


	//   ....[182]....
        /*041c*/ 	.word	0x0500000f


	//   ....[183]....
        /*0420*/ 	.word	0x0500000f


	//   ....[184]....
        /*0424*/ 	.word	0x0500000f


	//   ....[185]....
        /*0428*/ 	.word	0x0500000f


	//   ....[186]....
        /*042c*/ 	.word	0x0500000f


	//   ....[187]....
        /*0430*/ 	.word	0x0500000f


	//   ....[188]....
        /*0434*/ 	.word	0x0500000f


	//   ....[189]....
        /*0438*/ 	.word	0x0500000f


	//   ....[190]....
        /*043c*/ 	.word	0x0500000f


	//   ....[191]....
        /*0440*/ 	.word	0x0500000f


	//   ....[192]....
        /*0444*/ 	.word	0x0500000f


	//   ....[193]....
        /*0448*/ 	.word	0x0500000f


	//   ....[194]....
        /*044c*/ 	.word	0x0500000f


	//   ....[195]....
        /*0450*/ 	.word	0x0500000f


	//   ....[196]....
        /*0454*/ 	.word	0x0500000f


	//   ....[197]....
        /*0458*/ 	.word	0x0500000f


	//   ....[198]....
        /*045c*/ 	.word	0x0500000f


	//   ....[199]....
        /*0460*/ 	.word	0x0500000f


	//   ....[200]....
        /*0464*/ 	.word	0x0500000f


	//   ....[201]....
        /*0468*/ 	.word	0x0500000f


	//   ....[202]....
        /*046c*/ 	.word	0x0500000f


	//   ....[203]....
        /*0470*/ 	.word	0x0500000f


	//   ....[204]....
        /*0474*/ 	.word	0x0500000f


	//   ....[205]....
        /*0478*/ 	.word	0x0500000f


	//   ....[206]....
        /*047c*/ 	.word	0x0500000f


	//   ....[207]....
        /*0480*/ 	.word	0x0500000f


	//   ....[208]....
        /*0484*/ 	.word	0x0500000f


	//   ....[209]....
        /*0488*/ 	.word	0x0500000f


	//   ....[210]....
        /*048c*/ 	.word	0x0500000f


	//----- nvinfo : EIATTR_COOP_GROUP_INSTR_OFFSETS
	.align		4
.L_297:
        /*0490*/ 	.byte	0x04, 0x28
        /*0492*/ 	.short	(.L_299 - .L_298)


	//   ....[0]....
.L_298:
        /*0494*/ 	.word	0x00000080


	//   ....[1]....
        /*0498*/ 	.word	0x00000090


	//   ....[2]....
        /*049c*/ 	.word	0x000002d0


	//   ....[3]....
        /*04a0*/ 	.word	0x00000430


	//   ....[4]....
        /*04a4*/ 	.word	0x00000550


	//   ....[5]....
        /*04a8*/ 	.word	0x000006b0


	//   ....[6]....
        /*04ac*/ 	.word	0x00001870


	//   ....[7]....
        /*04b0*/ 	.word	0x00002990


	//   ....[8]....
        /*04b4*/ 	.word	0x000029c0


	//   ....[9]....
        /*04b8*/ 	.word	0x00003250


	//   ....[10]....
        /*04bc*/ 	.word	0x00003270


	//   ....[11]....
        /*04c0*/ 	.word	0x00003e90


	//   ....[12]....
        /*04c4*/ 	.word	0x00003ef0


	//   ....[13]....
        /*04c8*/ 	.word	0x00005f30


	//   ....[14]....
        /*04cc*/ 	.word	0x00006750


	//   ....[15]....
        /*04d0*/ 	.word	0x00006770


	//   ....[16]....
        /*04d4*/ 	.word	0x000067e0


	//   ....[17]....
        /*04d8*/ 	.word	0x000073e0


	//   ....[18]....
        /*04dc*/ 	.word	0x00007450


	//   ....[19]....
        /*04e0*/ 	.word	0x00009c20


	//   ....[20]....
        /*04e4*/ 	.word	0x00009c30


	//   ....[21]....
        /*04e8*/ 	.word	0x00009c60


	//   ....[22]....
        /*04ec*/ 	.word	0x00009c70


	//   ....[23]....
        /*04f0*/ 	.word	0x0000b720


	//   ....[24]....
        /*04f4*/ 	.word	0x0000b730


	//   ....[25]....
        /*04f8*/ 	.word	0x0000b7b0


	//   ....[26]....
        /*04fc*/ 	.word	0x0000b7c0


	//   ....[27]....
        /*0500*/ 	.word	0x0000c740


	//   ....[28]....
        /*0504*/ 	.word	0x0000c750


	//   ....[29]....
        /*0508*/ 	.word	0x0000c760


	//   ....[30]....
        /*050c*/ 	.word	0x0000c770


	//   ....[31]....
        /*0510*/ 	.word	0x0000c780


	//   ....[32]....
        /*0514*/ 	.word	0x0000c790


	//   ....[33]....
        /*0518*/ 	.word	0x0000c7a0


	//   ....[34]....
        /*051c*/ 	.word	0x0000c7b0


	//   ....[35]....
        /*0520*/ 	.word	0x0000c7e0


	//   ....[36]....
        /*0524*/ 	.word	0x0000c7f0


	//   ....[37]....
        /*0528*/ 	.word	0x0000c820


	//   ....[38]....
        /*052c*/ 	.word	0x0000c830


	//   ....[39]....
        /*0530*/ 	.word	0x0000c860


	//   ....[40]....
        /*0534*/ 	.word	0x0000c870


	//   ....[41]....
        /*0538*/ 	.word	0x0000c8a0


	//   ....[42]....
        /*053c*/ 	.word	0x0000c8b0


	//   ....[43]....
        /*0540*/ 	.word	0x0000c8e0


	//   ....[44]....
        /*0544*/ 	.word	0x0000c8f0


	//   ....[45]....
        /*0548*/ 	.word	0x0000c920


	//   ....[46]....
        /*054c*/ 	.word	0x0000c930


	//   ....[47]....
        /*0550*/ 	.word	0x0000c950


	//   ....[48]....
        /*0554*/ 	.word	0x0000c960


	//   ....[49]....
        /*0558*/ 	.word	0x0000c990


	//   ....[50]....
        /*055c*/ 	.word	0x0000c9b0


	//   ....[51]....
        /*0560*/ 	.word	0x0000c9c0


	//   ....[52]....
        /*0564*/ 	.word	0x0000c9f0


	//   ....[53]....
        /*0568*/ 	.word	0x0000ca40


	//   ....[54]....
        /*056c*/ 	.word	0x0000ca50


	//   ....[55]....
        /*0570*/ 	.word	0x0000ca80


	//   ....[56]....
        /*0574*/ 	.word	0x0000cab0


	//   ....[57]....
        /*0578*/ 	.word	0x0000cad0


	//   ....[58]....
        /*057c*/ 	.word	0x0000cae0


	//   ....[59]....
        /*0580*/ 	.word	0x0000d080


	//   ....[60]....
        /*0584*/ 	.word	0x0000d0c0


	//   ....[61]....
        /*0588*/ 	.word	0x0000d100


	//   ....[62]....
        /*058c*/ 	.word	0x0000d140


	//   ....[63]....
        /*0590*/ 	.word	0x0000d6b0


	//   ....[64]....
        /*0594*/ 	.word	0x0000d6f0


	//   ....[65]....
        /*0598*/ 	.word	0x0000d7b0


	//   ....[66]....
        /*059c*/ 	.word	0x0000d7d0


	//   ....[67]....
        /*05a0*/ 	.word	0x0000d890


	//   ....[68]....
        /*05a4*/ 	.word	0x0000d8b0


	//   ....[69]....
        /*05a8*/ 	.word	0x0000d980


	//   ....[70]....
        /*05ac*/ 	.word	0x0000d9a0


	//   ....[71]....
        /*05b0*/ 	.word	0x0000e260


	//   ....[72]....
        /*05b4*/ 	.word	0x0000e280


	//   ....[73]....
        /*05b8*/ 	.word	0x0000e340


	//   ....[74]....
        /*05bc*/ 	.word	0x0000e360


	//   ....[75]....
        /*05c0*/ 	.word	0x0000e420


	//   ....[76]....
        /*05c4*/ 	.word	0x0000e440


	//   ....[77]....
        /*05c8*/ 	.word	0x0000e510


	//   ....[78]....
        /*05cc*/ 	.word	0x0000e530


	//   ....[79]....
        /*05d0*/ 	.word	0x0000e670


	//   ....[80]....
        /*05d4*/ 	.word	0x0000e820


	//   ....[81]....
        /*05d8*/ 	.word	0x0000e850


	//   ....[82]....
        /*05dc*/ 	.word	0x0000e880


	//   ....[83]....
        /*05e0*/ 	.word	0x0000e8b0


	//   ....[84]....
        /*05e4*/ 	.word	0x0000e8e0


	//   ....[85]....
        /*05e8*/ 	.word	0x0000e920


	//   ....[86]....
        /*05ec*/ 	.word	0x0000ea70


	//   ....[87]....
        /*05f0*/ 	.word	0x0000eaa0


	//   ....[88]....
        /*05f4*/ 	.word	0x0000ead0


	//   ....[89]....
        /*05f8*/ 	.word	0x0000eb00


	//   ....[90]....
        /*05fc*/ 	.word	0x0000eb30


	//   ....[91]....
        /*0600*/ 	.word	0x0000eb70


	//   ....[92]....
        /*0604*/ 	.word	0x0000ebf0


	//   ....[93]....
        /*0608*/ 	.word	0x0000ec90


	//   ....[94]....
        /*060c*/ 	.word	0x0000ed30


	//   ....[95]....
        /*0610*/ 	.word	0x00010c30


	//   ....[96]....
        /*0614*/ 	.word	0x00010c60


	//   ....[97]....
        /*0618*/ 	.word	0x00010ca0


	//   ....[98]....
        /*061c*/ 	.word	0x00010d30


	//   ....[99]....
        /*0620*/ 	.word	0x00010d40


	//   ....[100]....
        /*0624*/ 	.word	0x00010db0


	//   ....[101]....
        /*0628*/ 	.word	0x00010dc0


	//   ....[102]....
        /*062c*/ 	.word	0x00010dd0


	//   ....[103]....
        /*0630*/ 	.word	0x00010e40


	//   ....[104]....
        /*0634*/ 	.word	0x00010ec0


	//   ....[105]....
        /*0638*/ 	.word	0x000112d0


	//   ....[106]....
        /*063c*/ 	.word	0x00011310


	//   ....[107]....
        /*0640*/ 	.word	0x00011330


	//   ....[108]....
        /*0644*/ 	.word	0x00011340


	//   ....[109]....
        /*0648*/ 	.word	0x000113f0


	//   ....[110]....
        /*064c*/ 	.word	0x00011410


	//   ....[111]....
        /*0650*/ 	.word	0x000114a0


	//   ....[112]....
        /*0654*/ 	.word	0x000114c0


	//   ....[113]....
        /*0658*/ 	.word	0x000114d0


	//   ....[114]....
        /*065c*/ 	.word	0x00011560


	//   ....[115]....
        /*0660*/ 	.word	0x00011d70


	//   ....[116]....
        /*0664*/ 	.word	0x00011da0


	//   ....[117]....
        /*0668*/ 	.word	0x00011dd0


	//   ....[118]....
        /*066c*/ 	.word	0x00011e50


	//   ....[119]....
        /*0670*/ 	.word	0x00011ea0


	//   ....[120]....
        /*0674*/ 	.word	0x00011f00


	//   ....[121]....
        /*0678*/ 	.word	0x00011f20


	//   ....[122]....
        /*067c*/ 	.word	0x00011f60


	//   ....[123]....
        /*0680*/ 	.word	0x00012950


	//   ....[124]....
        /*0684*/ 	.word	0x00012970


	//   ....[125]....
        /*0688*/ 	.word	0x00012990


	//   ....[126]....
        /*068c*/ 	.word	0x000129e0


	//   ....[127]....
        /*0690*/ 	.word	0x000129f0


	//   ....[128]....
        /*0694*/ 	.word	0x00012a40


	//   ....[129]....
        /*0698*/ 	.word	0x00012a50


	//   ....[130]....
        /*069c*/ 	.word	0x00012a60


	//   ....[131]....
        /*06a0*/ 	.word	0x00012ab0


	//   ....[132]....
        /*06a4*/ 	.word	0x00012b00


	//   ....[133]....
        /*06a8*/ 	.word	0x00012f00


	//   ....[134]....
        /*06ac*/ 	.word	0x00012f20


	//   ....[135]....
        /*06b0*/ 	.word	0x00012f30


	//   ....[136]....
        /*06b4*/ 	.word	0x00012f40


	//   ....[137]....
        /*06b8*/ 	.word	0x00012f50


	//   ....[138]....
        /*06bc*/ 	.word	0x00012fb0


	//   ....[139]....
        /*06c0*/ 	.word	0x00012fc0


	//   ....[140]....
        /*06c4*/ 	.word	0x00013020


	//   ....[141]....
        /*06c8*/ 	.word	0x00013050


	//   ....[142]....
        /*06cc*/ 	.word	0x00013090


	//   ....[143]....
        /*06d0*/ 	.word	0x00014300


	//   ....[144]....
        /*06d4*/ 	.word	0x00014330


	//   ....[145]....
        /*06d8*/ 	.word	0x00014360


	//   ....[146]....
        /*06dc*/ 	.word	0x00014390


	//   ....[147]....
        /*06e0*/ 	.word	0x000143a0


	//   ....[148]....
        /*06e4*/ 	.word	0x000143c0


	//   ....[149]....
        /*06e8*/ 	.word	0x000143e0


	//   ....[150]....
        /*06ec*/ 	.word	0x00014420


	//   ....[151]....
        /*06f0*/ 	.word	0x00014560


	//   ....[152]....
        /*06f4*/ 	.word	0x00014590


	//   ....[153]....
        /*06f8*/ 	.word	0x000145d0


	//   ....[154]....
        /*06fc*/ 	.word	0x00014600


	//   ....[155]....
        /*0700*/ 	.word	0x00014630


	//   ....[156]....
        /*0704*/ 	.word	0x00014660


	//   ....[157]....
        /*0708*/ 	.word	0x00014700


	//   ....[158]....
        /*070c*/ 	.word	0x000147a0


	//   ....[159]....
        /*0710*/ 	.word	0x00014850


	//   ....[160]....
        /*0714*/ 	.word	0x00014e30


	//   ....[161]....
        /*0718*/ 	.word	0x00015440


	//   ....[162]....
        /*071c*/ 	.word	0x00015520


	//   ....[163]....
        /*0720*/ 	.word	0x00015610


	//   ....[164]....
        /*0724*/ 	.word	0x00015670


	//   ....[165]....
        /*0728*/ 	.word	0x00015750


	//   ....[166]....
        /*072c*/ 	.word	0x000157b0


	//   ....[167]....
        /*0730*/ 	.word	0x00015890


	//   ....[168]....
        /*0734*/ 	.word	0x000158f0


	//   ....[169]....
        /*0738*/ 	.word	0x000159c0


	//   ....[170]....
        /*073c*/ 	.word	0x00015a60


	//   ....[171]....
        /*0740*/ 	.word	0x00015b40


	//   ....[172]....
        /*0744*/ 	.word	0x00015c90


	//   ....[173]....
        /*0748*/ 	.word	0x00015d40


	//   ....[174]....
        /*074c*/ 	.word	0x00015e70


	//   ....[175]....
        /*0750*/ 	.word	0x00015f20


	//   ....[176]....
        /*0754*/ 	.word	0x00016020


	//   ....[177]....
        /*0758*/ 	.word	0x000160e0


	//   ....[178]....
        /*075c*/ 	.word	0x00016140


	//   ....[179]....
        /*0760*/ 	.word	0x000161e0


	//   ....[180]....
        /*0764*/ 	.word	0x000162a0


	//   ....[181]....
        /*0768*/ 	.word	0x00016370


	//   ....[182]....
        /*076c*/ 	.word	0x00016410


	//   ....[183]....
        /*0770*/ 	.word	0x00016480


	//   ....[184]....
        /*0774*/ 	.word	0x000164e0


	//   ....[185]....
        /*0778*/ 	.word	0x000165d0


	//   ....[186]....
        /*077c*/ 	.word	0x00016650


	//   ....[187]....
        /*0780*/ 	.word	0x00016730


	//   ....[188]....
        /*0784*/ 	.word	0x000167b0


	//   ....[189]....
        /*0788*/ 	.word	0x00016870


	//   ....[190]....
        /*078c*/ 	.word	0x000169a0


	//   ....[191]....
        /*0790*/ 	.word	0x00016a50


	//   ....[192]....
        /*0794*/ 	.word	0x00016ab0


	//   ....[193]....
        /*0798*/ 	.word	0x00016b70


	//   ....[194]....
        /*079c*/ 	.word	0x00016bd0


	//   ....[195]....
        /*07a0*/ 	.word	0x00016c90


	//   ....[196]....
        /*07a4*/ 	.word	0x00016cf0


	//   ....[197]....
        /*07a8*/ 	.word	0x00016db0


	//   ....[198]....
        /*07ac*/ 	.word	0x00016e10


	//   ....[199]....
        /*07b0*/ 	.word	0x00016ed0


	//   ....[200]....
        /*07b4*/ 	.word	0x00016fc0


	//   ....[201]....
        /*07b8*/ 	.word	0x00017060


	//   ....[202]....
        /*07bc*/ 	.word	0x000170c0


	//   ....[203]....
        /*07c0*/ 	.word	0x00017190


	//   ....[204]....
        /*07c4*/ 	.word	0x000171f0


	//   ....[205]....
        /*07c8*/ 	.word	0x000172c0


	//   ....[206]....
        /*07cc*/ 	.word	0x00017320


	//   ....[207]....
        /*07d0*/ 	.word	0x000173f0


	//   ....[208]....
        /*07d4*/ 	.word	0x00017450


	//   ....[209]....
        /*07d8*/ 	.word	0x00017520


	//   ....[210]....
        /*07dc*/ 	.word	0x00017770


	//----- nvinfo : EIATTR_REG_RECONFIG
	.align		4
.L_299:
        /*07e0*/ 	.byte	0x01, 0x54
	.zero		2


	//----- nvinfo : EIATTR_SYSCALL_OFFSETS
	.align		4
        /*07e4*/ 	.byte	0x04, 0x46
        /*07e6*/ 	.short	(.L_301 - .L_300)


	//   ....[0]....
.L_300:
        /*07e8*/ 	.word	0x00001a50


	//   ....[1]....
        /*07ec*/ 	.word	0x0000fe60


	//   ....[2]....
        /*07f0*/ 	.word	0x0000ffd0


	//   ....[3]....
        /*07f4*/ 	.word	0x00010120


	//   ....[4]....
        /*07f8*/ 	.word	0x00010260


	//   ....[5]....
        /*07fc*/ 	.word	0x000119a0


	//----- nvinfo : EIATTR_MBARRIER_INSTR_OFFSETS
	.align		4
.L_301:
        /*0800*/ 	.byte	0x04, 0x39
        /*0802*/ 	.short	(.L_303 - .L_302)


	//   ....[0]....
.L_302:
        /*0804*/ 	.word	0x00000180
        /*0808*/ 	.word	0x000000ff
        /*080c*/ 	.word	0x00029800
        /*0810*/ 	.short	0x0100
        /*0812*/ 	.byte	0x08
	.zero		1


	//   ....[1]....
        /*0814*/ 	.word	0x00000190
        /*0818*/ 	.word	0x000000ff
        /*081c*/ 	.word	0x00029820
        /*0820*/ 	.short	0x0100
        /*0822*/ 	.byte	0x08
	.zero		1


	//   ....[2]....
        /*0824*/ 	.word	0x00000280
        /*0828*/ 	.word	0x000000ff
        /*082c*/ 	.word	0x00029830
        /*0830*/ 	.short	0x0100
        /*0832*/ 	.byte	0x08
	.zero		1


	//   ....[3]....
        /*0834*/ 	.word	0x00000290
        /*0838*/ 	.word	0x000000ff
        /*083c*/ 	.word	0x00029840
        /*0840*/ 	.short	0x0100
        /*0842*/ 	.byte	0x08
	.zero		1


	//   ....[4]....
        /*0844*/ 	.word	0x000002a0
        /*0848*/ 	.word	0x000000ff
        /*084c*/ 	.word	0x00029838
        /*0850*/ 	.short	0x0100
        /*0852*/ 	.byte	0x08
	.zero		1


	//   ....[5]....
        /*0854*/ 	.word	0x000002b0
        /*0858*/ 	.word	0x000000ff
        /*085c*/ 	.word	0x00029848
        /*0860*/ 	.short	0x0100
        /*0862*/ 	.byte	0x08
	.zero		1


	//   ....[6]....
        /*0864*/ 	.word	0x000003e0
        /*0868*/ 	.word	0x000000ff
        /*086c*/ 	.word	0x00029850
        /*0870*/ 	.short	0x0100
        /*0872*/ 	.byte	0x08
	.zero		1


	//   ....[7]....
        /*0874*/ 	.word	0x000003f0
        /*0878*/ 	.word	0x000000ff
        /*087c*/ 	.word	0x00029860
        /*0880*/ 	.short	0x0100
        /*0882*/ 	.byte	0x08
	.zero		1


	//   ....[8]....
        /*0884*/ 	.word	0x00000400
        /*0888*/ 	.word	0x000000ff
        /*088c*/ 	.word	0x00029858
        /*0890*/ 	.short	0x0100
        /*0892*/ 	.byte	0x08
	.zero		1


	//   ....[9]....
        /*0894*/ 	.word	0x00000410
        /*0898*/ 	.word	0x000000ff
        /*089c*/ 	.word	0x00029868
        /*08a0*/ 	.short	0x0100
        /*08a2*/ 	.byte	0x08
	.zero		1


	//   ....[10]....
        /*08a4*/ 	.word	0x00000500
        /*08a8*/ 	.word	0x000000ff
        /*08ac*/ 	.word	0x00029870
        /*08b0*/ 	.short	0x0100
        /*08b2*/ 	.byte	0x06
	.zero		1


	//   ....[11]....
        /*08b4*/ 	.word	0x00000510
        /*08b8*/ 	.word	0x000000ff
        /*08bc*/ 	.word	0x00029880
        /*08c0*/ 	.short	0x0100
        /*08c2*/ 	.byte	0x06
	.zero		1


	//   ....[12]....
        /*08c4*/ 	.word	0x00000520
        /*08c8*/ 	.word	0x000000ff
        /*08cc*/ 	.word	0x00029878
        /*08d0*/ 	.short	0x0100
        /*08d2*/ 	.byte	0x06
	.zero		1


	//   ....[13]....
        /*08d4*/ 	.word	0x00000530
        /*08d8*/ 	.word	0x000000ff
        /*08dc*/ 	.word	0x00029888
        /*08e0*/ 	.short	0x0100
        /*08e2*/ 	.byte	0x06
	.zero		1


	//   ....[14]....
        /*08e4*/ 	.word	0x00000660
        /*08e8*/ 	.word	0x000000ff
        /*08ec*/ 	.word	0x00029890
        /*08f0*/ 	.short	0x0100
        /*08f2*/ 	.byte	0x08
	.zero		1


	//   ....[15]....
        /*08f4*/ 	.word	0x00000670
        /*08f8*/ 	.word	0x000000ff
        /*08fc*/ 	.word	0x000298a0
        /*0900*/ 	.short	0x0100
        /*0902*/ 	.byte	0x08
	.zero		1


	//   ....[16]....
        /*0904*/ 	.word	0x00000680
        /*0908*/ 	.word	0x000000ff
        /*090c*/ 	.word	0x00029898
        /*0910*/ 	.short	0x0100
        /*0912*/ 	.byte	0x08
	.zero		1


	//   ....[17]....
        /*0914*/ 	.word	0x00000690
        /*0918*/ 	.word	0x000000ff
        /*091c*/ 	.word	0x000298a8
        /*0920*/ 	.short	0x0100
        /*0922*/ 	.byte	0x08
	.zero		1


	//   ....[18]....
        /*0924*/ 	.word	0x000007e0
        /*0928*/ 	.word	0x000000ff
        /*092c*/ 	.word	0x000298b0
        /*0930*/ 	.short	0x0100
        /*0932*/ 	.byte	0x08
	.zero		1


	//   ....[19]....
        /*0934*/ 	.word	0x000007f0
        /*0938*/ 	.word	0x000000ff
        /*093c*/ 	.word	0x000298c0
        /*0940*/ 	.short	0x0100
        /*0942*/ 	.byte	0x08
	.zero		1


	//   ....[20]....
        /*0944*/ 	.word	0x00000800
        /*0948*/ 	.word	0x000000ff
        /*094c*/ 	.word	0x000298b8
        /*0950*/ 	.short	0x0100
        /*0952*/ 	.byte	0x08
	.zero		1


	//   ....[21]....
        /*0954*/ 	.word	0x00000810
        /*0958*/ 	.word	0x000000ff
        /*095c*/ 	.word	0x000298c8
        /*0960*/ 	.short	0x0100
        /*0962*/ 	.byte	0x08
	.zero		1


	//   ....[22]....
        /*0964*/ 	.word	0x00001ad0
        /*0968*/ 	.word	0x000000ff
        /*096c*/ 	.word	0x00029800
        /*0970*/ 	.short	0x010a
        /*0972*/ 	.byte	0x29
	.zero		1


	//   ....[23]....
        /*0974*/ 	.word	0x00001b50
        /*0978*/ 	.word	0x00000000
        /*097c*/ 	.word	0x00029830
        /*0980*/ 	.short	0x010a
        /*0982*/ 	.byte	0x3f
	.zero		1


	//   ....[24]....
        /*0984*/ 	.word	0x00001b90
        /*0988*/ 	.word	0x00000000
        /*098c*/ 	.word	0x00029830
        /*0990*/ 	.short	0x010a
        /*0992*/ 	.byte	0x3f
	.zero		1


	//   ....[25]....
        /*0994*/ 	.word	0x00002b80
        /*0998*/ 	.word	0x000000ff
        /*099c*/ 	.word	0x00000000
        /*09a0*/ 	.short	0x0101
        /*09a2*/ 	.byte	0x06
	.zero		1


	//   ....[26]....
        /*09a4*/ 	.word	0x00004f60
        /*09a8*/ 	.word	0x000000ff
        /*09ac*/ 	.word	0x00029830
        /*09b0*/ 	.short	0x010a
        /*09b2*/ 	.byte	0x06
	.zero		1


	//   ....[27]....
        /*09b4*/ 	.word	0x00004fa0
        /*09b8*/ 	.word	0x000000ff
        /*09bc*/ 	.word	0x00029830
        /*09c0*/ 	.short	0x010a
        /*09c2*/ 	.byte	0x06
	.zero		1


	//   ....[28]....
        /*09c4*/ 	.word	0x00005be0
        /*09c8*/ 	.word	0x000000ff
        /*09cc*/ 	.word	0x00029850
        /*09d0*/ 	.short	0x010a
        /*09d2*/ 	.byte	0x06
	.zero		1


	//   ....[29]....
        /*09d4*/ 	.word	0x00005c20
        /*09d8*/ 	.word	0x000000ff
        /*09dc*/ 	.word	0x00029850
        /*09e0*/ 	.short	0x010a
        /*09e2*/ 	.byte	0x06
	.zero		1


	//   ....[30]....
        /*09e4*/ 	.word	0x00005fb0
        /*09e8*/ 	.word	0x000000ff
        /*09ec*/ 	.word	0x00000000
        /*09f0*/ 	.short	0x0101
        /*09f2*/ 	.byte	0x06
	.zero		1


	//   ....[31]....
        /*09f4*/ 	.word	0x000080c0
        /*09f8*/ 	.word	0x000000ff
        /*09fc*/ 	.word	0x00000000
        /*0a00*/ 	.short	0x0101
        /*0a02*/ 	.byte	0x06
	.zero		1


	//   ....[32]....
        /*0a04*/ 	.word	0x000087e0
        /*0a08*/ 	.word	0x000000ff
        /*0a0c*/ 	.word	0x00029830
        /*0a10*/ 	.short	0x010a
        /*0a12*/ 	.byte	0x06
	.zero		1


	//   ....[33]....
        /*0a14*/ 	.word	0x00008820
        /*0a18*/ 	.word	0x000000ff
        /*0a1c*/ 	.word	0x00029830
        /*0a20*/ 	.short	0x010a
        /*0a22*/ 	.byte	0x06
	.zero		1


	//   ....[34]....
        /*0a24*/ 	.word	0x00009430
        /*0a28*/ 	.word	0x000000ff
        /*0a2c*/ 	.word	0x00029850
        /*0a30*/ 	.short	0x010a
        /*0a32*/ 	.byte	0x06
	.zero		1


	//   ....[35]....
        /*0a34*/ 	.word	0x00009470
        /*0a38*/ 	.word	0x000000ff
        /*0a3c*/ 	.word	0x00029850
        /*0a40*/ 	.short	0x010a
        /*0a42*/ 	.byte	0x06
	.zero		1


	//   ....[36]....
        /*0a44*/ 	.word	0x000097c0
        /*0a48*/ 	.word	0x000000ff
        /*0a4c*/ 	.word	0x00000000
        /*0a50*/ 	.short	0x0101
        /*0a52*/ 	.byte	0x06
	.zero		1


	//   ....[37]....
        /*0a54*/ 	.word	0x0000ad70
        /*0a58*/ 	.word	0x000000ff
        /*0a5c*/ 	.word	0x00000000
        /*0a60*/ 	.short	0x0101
        /*0a62*/ 	.byte	0x06
	.zero		1


	//   ....[38]....
        /*0a64*/ 	.word	0x0000b3f0
        /*0a68*/ 	.word	0x000000ff
        /*0a6c*/ 	.word	0x00029850
        /*0a70*/ 	.short	0x010a
        /*0a72*/ 	.byte	0x09
	.zero		1


	//   ....[39]....
        /*0a74*/ 	.word	0x0000b430
        /*0a78*/ 	.word	0x000000ff
        /*0a7c*/ 	.word	0x00029850
        /*0a80*/ 	.short	0x010a
        /*0a82*/ 	.byte	0x09
	.zero		1


	//   ....[40]....
        /*0a84*/ 	.word	0x0000bac0
        /*0a88*/ 	.word	0x000000ff
        /*0a8c*/ 	.word	0x00000000
        /*0a90*/ 	.short	0x0101
        /*0a92*/ 	.byte	0x04
	.zero		1


	//   ....[41]....
        /*0a94*/ 	.word	0x0000d6e0
        /*0a98*/ 	.word	0x00000003
        /*0a9c*/ 	.word	0x00000000
        /*0aa0*/ 	.short	0x0101
        /*0aa2*/ 	.byte	0x3f
	.zero		1


	//   ....[42]....
        /*0aa4*/ 	.word	0x00010940
        /*0aa8*/ 	.word	0x00000000
        /*0aac*/ 	.word	0x00029880
        /*0ab0*/ 	.short	0x010a
        /*0ab2*/ 	.byte	0x3f
	.zero		1


	//   ....[43]....
        /*0ab4*/ 	.word	0x00010f90
        /*0ab8*/ 	.word	0x00000000
        /*0abc*/ 	.word	0x00029870
        /*0ac0*/ 	.short	0x0107
        /*0ac2*/ 	.byte	0x3f
	.zero		1


	//   ....[44]....
        /*0ac4*/ 	.word	0x00011050
        /*0ac8*/ 	.word	0x00000000
        /*0acc*/ 	.word	0x00029870
        /*0ad0*/ 	.short	0x0101
        /*0ad2*/ 	.byte	0x3f
	.zero		1


	//   ....[45]....
        /*0ad4*/ 	.word	0x00011080
        /*0ad8*/ 	.word	0x00000000
        /*0adc*/ 	.word	0x00029840
        /*0ae0*/ 	.short	0x010a
        /*0ae2*/ 	.byte	0x3f
	.zero		1


	//   ....[46]....
        /*0ae4*/ 	.word	0x000116c0
        /*0ae8*/ 	.word	0x00000000
        /*0aec*/ 	.word	0x00029830
        /*0af0*/ 	.short	0x0107
        /*0af2*/ 	.byte	0x3f
	.zero		1


	//   ....[47]....
        /*0af4*/ 	.word	0x00011790
        /*0af8*/ 	.word	0x00000000
        /*0afc*/ 	.word	0x00029830
        /*0b00*/ 	.short	0x0101
        /*0b02*/ 	.byte	0x3f
	.zero		1


	//   ....[48]....
        /*0b04*/ 	.word	0x00012070
        /*0b08*/ 	.word	0x00000016
        /*0b0c*/ 	.word	0x00029800
        /*0b10*/ 	.short	0x0107
        /*0b12*/ 	.byte	0x3f
	.zero		1


	//   ....[49]....
        /*0b14*/ 	.word	0x00012170
        /*0b18*/ 	.word	0x00000016
        /*0b1c*/ 	.word	0x00029800
        /*0b20*/ 	.short	0x0101
        /*0b22*/ 	.byte	0x3f
	.zero		1


	//   ....[50]....
        /*0b24*/ 	.word	0x00012190
        /*0b28*/ 	.word	0x00000016
        /*0b2c*/ 	.word	0x00029820
        /*0b30*/ 	.short	0x010a
        /*0b32*/ 	.byte	0x3f
	.zero		1


	//   ....[51]....
        /*0b34*/ 	.word	0x000126b0
        /*0b38*/ 	.word	0x00000000
        /*0b3c*/ 	.word	0x00029880
        /*0b40*/ 	.short	0x010a
        /*0b42*/ 	.byte	0x3f
	.zero		1


	//   ....[52]....
        /*0b44*/ 	.word	0x00012b90
        /*0b48*/ 	.word	0x00000000
        /*0b4c*/ 	.word	0x00029870
        /*0b50*/ 	.short	0x0107
        /*0b52*/ 	.byte	0x3f
	.zero		1


	//   ....[53]....
        /*0b54*/ 	.word	0x00012c50
        /*0b58*/ 	.word	0x00000000
        /*0b5c*/ 	.word	0x00029870
        /*0b60*/ 	.short	0x0101
        /*0b62*/ 	.byte	0x3f
	.zero		1


	//   ....[54]....
        /*0b64*/ 	.word	0x00012c80
        /*0b68*/ 	.word	0x00000000
        /*0b6c*/ 	.word	0x00029840
        /*0b70*/ 	.short	0x010a
        /*0b72*/ 	.byte	0x3f
	.zero		1


	//   ....[55]....
        /*0b74*/ 	.word	0x00013180
        /*0b78*/ 	.word	0x00000000
        /*0b7c*/ 	.word	0x00029830
        /*0b80*/ 	.short	0x0107
        /*0b82*/ 	.byte	0x3f
	.zero		1


	//   ....[56]....
        /*0b84*/ 	.word	0x00013240
        /*0b88*/ 	.word	0x00000000
        /*0b8c*/ 	.word	0x00029830
        /*0b90*/ 	.short	0x0101
        /*0b92*/ 	.byte	0x3f
	.zero		1


	//   ....[57]....
        /*0b94*/ 	.word	0x000132d0
        /*0b98*/ 	.word	0x00000003
        /*0b9c*/ 	.word	0x00029870
        /*0ba0*/ 	.short	0x010a
        /*0ba2*/ 	.byte	0x3f
	.zero		1


	//   ....[58]....
        /*0ba4*/ 	.word	0x00013360
        /*0ba8*/ 	.word	0x00000003
        /*0bac*/ 	.word	0x00029860
        /*0bb0*/ 	.short	0x010a
        /*0bb2*/ 	.byte	0x3f
	.zero		1


	//   ....[59]....
        /*0bb4*/ 	.word	0x00013870
        /*0bb8*/ 	.word	0x00000003
        /*0bbc*/ 	.word	0x00029850
        /*0bc0*/ 	.short	0x0101
        /*0bc2*/ 	.byte	0x3f
	.zero		1


	//   ....[60]....
        /*0bc4*/ 	.word	0x00013900
        /*0bc8*/ 	.word	0x00000003
        /*0bcc*/ 	.word	0x00000000
        /*0bd0*/ 	.short	0x0101
        /*0bd2*/ 	.byte	0x3f
	.zero		1


	//   ....[61]....
        /*0bd4*/ 	.word	0x00013ac0
        /*0bd8*/ 	.word	0x00000011
        /*0bdc*/ 	.word	0x00029870
        /*0be0*/ 	.short	0x010a
        /*0be2*/ 	.byte	0x3f
	.zero		1


	//   ....[62]....
        /*0be4*/ 	.word	0x00013b40
        /*0be8*/ 	.word	0x00000011
        /*0bec*/ 	.word	0x00029860
        /*0bf0*/ 	.short	0x010a
        /*0bf2*/ 	.byte	0x3f
	.zero		1


	//   ....[63]....
        /*0bf4*/ 	.word	0x00014060
        /*0bf8*/ 	.word	0x00000011
        /*0bfc*/ 	.word	0x00029850
        /*0c00*/ 	.short	0x0101
        /*0c02*/ 	.byte	0x3f
	.zero		1


	//   ....[64]....
        /*0c04*/ 	.word	0x00014110
        /*0c08*/ 	.word	0x00000011
        /*0c0c*/ 	.word	0x00000000
        /*0c10*/ 	.short	0x0101
        /*0c12*/ 	.byte	0x3f
	.zero		1


	//   ....[65]....
        /*0c14*/ 	.word	0x00014db0
        /*0c18*/ 	.word	0x00000005
        /*0c1c*/ 	.word	0x00029820
        /*0c20*/ 	.short	0x010a
        /*0c22*/ 	.byte	0x3f
	.zero		1


	//   ....[66]....
        /*0c24*/ 	.word	0x00014f30
        /*0c28*/ 	.word	0x00000003
        /*0c2c*/ 	.word	0x00029840
        /*0c30*/ 	.short	0x010a
        /*0c32*/ 	.byte	0x3f
	.zero		1


	//   ....[67]....
        /*0c34*/ 	.word	0x00014fd0
        /*0c38*/ 	.word	0x00000005
        /*0c3c*/ 	.word	0x00029840
        /*0c40*/ 	.short	0x010a
        /*0c42*/ 	.byte	0x3f
	.zero		1


	//   ....[68]....
        /*0c44*/ 	.word	0x00015010
        /*0c48*/ 	.word	0x00000003
        /*0c4c*/ 	.word	0x00029860
        /*0c50*/ 	.short	0x010a
        /*0c52*/ 	.byte	0x3f
	.zero		1


	//   ....[69]....
        /*0c54*/ 	.word	0x00015050
        /*0c58*/ 	.word	0x00000005
        /*0c5c*/ 	.word	0x00029860
        /*0c60*/ 	.short	0x010a
        /*0c62*/ 	.byte	0x3f
	.zero		1


	//   ....[70]....
        /*0c64*/ 	.word	0x00015090
        /*0c68*/ 	.word	0x00000003
        /*0c6c*/ 	.word	0x00029880
        /*0c70*/ 	.short	0x010a
        /*0c72*/ 	.byte	0x3f
	.zero		1


	//   ....[71]....
        /*0c74*/ 	.word	0x000150d0
        /*0c78*/ 	.word	0x00000005
        /*0c7c*/ 	.word	0x00029880
        /*0c80*/ 	.short	0x010a
        /*0c82*/ 	.byte	0x3f
	.zero		1


	//   ....[72]....
        /*0c84*/ 	.word	0x00015140
        /*0c88*/ 	.word	0x00000003
        /*0c8c*/ 	.word	0x00029800
        /*0c90*/ 	.short	0x010a
        /*0c92*/ 	.byte	0x3f
	.zero		1


	//   ....[73]....
        /*0c94*/ 	.word	0x00015190
        /*0c98*/ 	.word	0x00000000
        /*0c9c*/ 	.word	0x00029830
        /*0ca0*/ 	.short	0x010a
        /*0ca2*/ 	.byte	0x3f
	.zero		1


	//   ....[74]....
        /*0ca4*/ 	.word	0x000151f0
        /*0ca8*/ 	.word	0x00000004
        /*0cac*/ 	.word	0x00029830
        /*0cb0*/ 	.short	0x010a
        /*0cb2*/ 	.byte	0x3f
	.zero		1


	//   ....[75]....
        /*0cb4*/ 	.word	0x00015250
        /*0cb8*/ 	.word	0x00000004
        /*0cbc*/ 	.word	0x00029850
        /*0cc0*/ 	.short	0x010a
        /*0cc2*/ 	.byte	0x3f
	.zero		1


	//   ....[76]....
        /*0cc4*/ 	.word	0x000152b0
        /*0cc8*/ 	.word	0x00000004
        /*0ccc*/ 	.word	0x00029830
        /*0cd0*/ 	.short	0x010a
        /*0cd2*/ 	.byte	0x3f
	.zero		1


	//   ....[77]....
        /*0cd4*/ 	.word	0x00015310
        /*0cd8*/ 	.word	0x00000004
        /*0cdc*/ 	.word	0x00029850
        /*0ce0*/ 	.short	0x010a
        /*0ce2*/ 	.byte	0x3f
	.zero		1


	//   ....[78]....
        /*0ce4*/ 	.word	0x00015370
        /*0ce8*/ 	.word	0x00000006
        /*0cec*/ 	.word	0x00029850
        /*0cf0*/ 	.short	0x010a
        /*0cf2*/ 	.byte	0x3f
	.zero		1


	//   ....[79]....
        /*0cf4*/ 	.word	0x00015470
        /*0cf8*/ 	.word	0x00000000
        /*0cfc*/ 	.word	0x00029880
        /*0d00*/ 	.short	0x010a
        /*0d02*/ 	.byte	0x3f
	.zero		1


	//   ....[80]....
        /*0d04*/ 	.word	0x00015be0
        /*0d08*/ 	.word	0x00000000
        /*0d0c*/ 	.word	0x00029840
        /*0d10*/ 	.short	0x010a
        /*0d12*/ 	.byte	0x3f
	.zero		1


	//   ....[81]....
        /*0d14*/ 	.word	0x000168a0
        /*0d18*/ 	.word	0x00000016
        /*0d1c*/ 	.word	0x00029820
        /*0d20*/ 	.short	0x010a
        /*0d22*/ 	.byte	0x3f
	.zero		1


	//   ....[82]....
        /*0d24*/ 	.word	0x000168f0
        /*0d28*/ 	.word	0x00000000
        /*0d2c*/ 	.word	0x00029880
        /*0d30*/ 	.short	0x010a
        /*0d32*/ 	.byte	0x3f
	.zero		1


	//   ....[83]....
        /*0d34*/ 	.word	0x00016f10
        /*0d38*/ 	.word	0x00000000
        /*0d3c*/ 	.word	0x00029840
        /*0d40*/ 	.short	0x010a
        /*0d42*/ 	.byte	0x3f
	.zero		1


	//   ....[84]....
        /*0d44*/ 	.word	0x00017550
        /*0d48*/ 	.word	0x00000003
        /*0d4c*/ 	.word	0x00029870
        /*0d50*/ 	.short	0x010a
        /*0d52*/ 	.byte	0x3f
	.zero		1


	//   ....[85]....
        /*0d54*/ 	.word	0x000175a0
        /*0d58*/ 	.word	0x00000003
        /*0d5c*/ 	.word	0x00029860
        /*0d60*/ 	.short	0x010a
        /*0d62*/ 	.byte	0x3f
	.zero		1


	//   ....[86]....
        /*0d64*/ 	.word	0x000175f0
        /*0d68*/ 	.word	0x00000011
        /*0d6c*/ 	.word	0x00029870
        /*0d70*/ 	.short	0x010a
        /*0d72*/ 	.byte	0x3f
	.zero		1


	//   ....[87]....
        /*0d74*/ 	.word	0x00017640
        /*0d78*/ 	.word	0x00000011
        /*0d7c*/ 	.word	0x00029860
        /*0d80*/ 	.short	0x010a
        /*0d82*/ 	.byte	0x3f
	.zero		1


	//   ....[88]....
        /*0d84*/ 	.word	0x00017690
        /*0d88*/ 	.word	0x00000005
        /*0d8c*/ 	.word	0x00029820
        /*0d90*/ 	.short	0x010a
        /*0d92*/ 	.byte	0x3f
	.zero		1


	//   ....[89]....
        /*0d94*/ 	.word	0x00017830
        /*0d98*/ 	.word	0x00000003
        /*0d9c*/ 	.word	0x00029840
        /*0da0*/ 	.short	0x010a
        /*0da2*/ 	.byte	0x3f
	.zero		1


	//   ....[90]....
        /*0da4*/ 	.word	0x00017880
        /*0da8*/ 	.word	0x00000005
        /*0dac*/ 	.word	0x00029840
        /*0db0*/ 	.short	0x010a
        /*0db2*/ 	.byte	0x3f
	.zero		1


	//   ....[91]....
        /*0db4*/ 	.word	0x000178d0
        /*0db8*/ 	.word	0x00000003
        /*0dbc*/ 	.word	0x00029860
        /*0dc0*/ 	.short	0x010a
        /*0dc2*/ 	.byte	0x3f
	.zero		1


	//   ....[92]....
        /*0dc4*/ 	.word	0x00017920
        /*0dc8*/ 	.word	0x00000005
        /*0dcc*/ 	.word	0x00029860
        /*0dd0*/ 	.short	0x010a
        /*0dd2*/ 	.byte	0x3f
	.zero		1


	//   ....[93]....
        /*0dd4*/ 	.word	0x00017970
        /*0dd8*/ 	.word	0x00000003
        /*0ddc*/ 	.word	0x00029880
        /*0de0*/ 	.short	0x010a
        /*0de2*/ 	.byte	0x3f
	.zero		1


	//----- nvinfo : EIATTR_NUM_MBARRIERS
	.align		4
.L_303:
        /*0de4*/ 	.byte	0x03, 0x38
        /*0de6*/ 	.short	0x0016


	//----- nvinfo : EIATTR_EXIT_INSTR_OFFSETS
	.align		4
        /*0de8*/ 	.byte	0x04, 0x1c
        /*0dea*/ 	.short	(.L_305 - .L_304)


	//   ....[0]....
.L_304:
        /*0dec*/ 	.word	0x000009c0


	//   ....[1]....
        /*0df0*/ 	.word	0x0000e620


	//   ....[2]....
        /*0df4*/ 	.word	0x00015120


	//----- nvinfo : EIATTR_MAX_THREADS
	.align		4
.L_305:
        /*0df8*/ 	.byte	0x04, 0x05
        /*0dfa*/ 	.short	(.L_307 - .L_306)
.L_306:
        /*0dfc*/ 	.word	0x00000180
        /*0e00*/ 	.word	0x00000001
        /*0e04*/ 	.word	0x00000001


	//----- nvinfo : EIATTR_CRS_STACK_SIZE
	.align		4
.L_307:
        /*0e08*/ 	.byte	0x04, 0x1e
        /*0e0a*/ 	.short	(.L_309 - .L_308)
.L_308:
        /*0e0c*/ 	.word	0x00000000


	//----- nvinfo : EIATTR_CBANK_PARAM_SIZE
	.align		4
.L_309:
        /*0e10*/ 	.byte	0x03, 0x19
        /*0e12*/ 	.short	0x0af0


	//----- nvinfo : EIATTR_PARAM_CBANK
	.align		4
        /*0e14*/ 	.byte	0x04, 0x0a
        /*0e16*/ 	.short	(.L_311 - .L_310)
	.align		4
.L_310:
        /*0e18*/ 	.word	index@(.nv.constant0._ZN7cutlass13device_kernelIN5flash11enable_sm90INS1_16FlashAttnFwdSm90INS1_25CollectiveMainloopFwdSm90ILi2EN4cute5tupleIJNS5_1CILi1EEES8_S8_EEENS6_IJNS7_ILi128EEENS7_ILi160EEENS7_ILi192EEEEEELi128ENS_12float_e4m3_tEfNS_4arch4Sm90ELb1ELb0ELb0ELb1ELb1ELb0ELb0ELb1ELb1ELb1ELb0ELb0EEENS1_21CollectiveEpilogueFwdINS6_IJSA_SA_SB_EEES9_NS_10bfloat16_tESG_Li256ELb1ELb1ELb0ELb1EEENS1_36VarlenDynamicPersistentTileSchedulerILi128ELi160ELi256ELi128ELb0ELb1ELb1ELb1ELb1ELb1EEEEEEEEEvNT_6ParamsE)
        /*0e1c*/ 	.short	0x0210
        /*0e1e*/ 	.short	0x0af0


	//----- nvinfo : EIATTR_SW_WAR
	.align		4
.L_311:
        /*0e20*/ 	.byte	0x04, 0x36
        /*0e22*/ 	.short	(.L_313 - .L_312)
.L_312:
        /*0e24*/ 	.word	0x00000008
.L_313:


//--------------------- .nv.info._ZN7cutlass13device_kernelIN5flash11enable_sm90INS1_16FlashAttnFwdSm90INS1_25CollectiveMainloopFwdSm90ILi2EN4cute5tupleIJNS5_1CILi1EEES8_S8_EEENS6_IJNS7_ILi128EEENS7_ILi160EEENS7_ILi192EEEEEELi128ENS_12float_e4m3_tEfNS_4arch4Sm90ELb1ELb0ELb0ELb1ELb1ELb1ELb0ELb1ELb1ELb1ELb0ELb0EEENS1_21CollectiveEpilogueFwdINS6_IJSA_SA_SB_EEES9_NS_10bfloat16_tESG_Li256ELb1ELb1ELb0ELb1EEENS1_36VarlenDynamicPersistentTileSchedulerILi128ELi160ELi256ELi128ELb0ELb1ELb1ELb1ELb1ELb1EEEEEEEEEvNT_6ParamsE --------------------------
	.section	.nv.info._ZN7cutlass13device_kernelIN5flash11enable_sm90INS1_16FlashAttnFwdSm90INS1_25CollectiveMainloopFwdSm90ILi2EN4cute5tupleIJNS5_1CILi1EEES8_S8_EEENS6_IJNS7_ILi128EEENS7_ILi160EEENS7_ILi192EEEEEELi128ENS_12float_e4m3_tEfNS_4arch4Sm90ELb1ELb0ELb0ELb1ELb1ELb1ELb0ELb1ELb1ELb1ELb0ELb0EEENS1_21CollectiveEpilogueFwdINS6_IJSA_SA_SB_EEES9_NS_10bfloat16_tESG_Li256ELb1ELb1ELb0ELb1EEENS1_36VarlenDynamicPersistentTileSchedulerILi128ELi160ELi256ELi128ELb0ELb1ELb1ELb1ELb1ELb1EEEEEEEEEvNT_6ParamsE,"",@"SHT_CUDA_INFO"
	.sectionflags	@""
	.align	4


	//----- nvinfo : EIATTR_CUDA_API_VERSION
	.align		4
        /*0000*/ 	.byte	0x04, 0x37
        /*0002*/ 	.short	(.L_315 - .L_314)
.L_314:
        /*0004*/ 	.word	0x00000082


	//----- nvinfo : EIATTR_KPARAM_INFO
	.align		4
.L_315:
        /*0008*/ 	.byte	0x04, 0x17
        /*000a*/ 	.short	(.L_317 - .L_316)
.L_316:
        /*000c*/ 	.word	0x00000000
        /*0010*/ 	.short	0x0000
        /*0012*/ 	.short	0x0070
        /*0014*/ 	.byte	0x00, 0xf0, 0x01, 0x2a


	//----- nvinfo : EIATTR_SPARSE_MMA_MASK
	.align		4
.L_317:
        /*0018*/ 	.byte	0x03, 0x50
        /*001a*/ 	.short	0x0000


	//----- nvinfo : EIATTR_MAXREG_COUNT
	.align		4
        /*001c*/ 	.byte	0x03, 0x1b
        /*001e*/ 	.short	0x00a8


	//----- nvinfo : EIATTR_NUM_BARRIERS
	.align		4
        /*0020*/ 	.byte	0x02, 0x4c
        /*0022*/ 	.byte	0x10
	.zero		1


	//----- nvinfo : EIATTR_EXTERNS
	.align		4
        /*0024*/ 	.byte	0x04, 0x0f
        /*0026*/ 	.short	(.L_319 - .L_318)


	//   ....[0]....
	.align		4
.L_318:
        /*0028*/ 	.word	index@(__assertfail)


	//----- nvinfo : EIATTR_ANNOTATIONS
	.align		4
.L_319:
        /*002c*/ 	.byte	0x04, 0x55
        /*002e*/ 	.short	(.L_321 - .L_320)


	//   ....[0]....
.L_320:
        /* <DEDUP_REMOVED lines=48> */


	//----- nvinfo : EIATTR_MERCURY_ISA_VERSION
	.align		4
.L_321:
        /*0320*/ 	.byte	0x03, 0x5f
        /*0322*/ 	.short	0x0101


	//----- nvinfo : EIATTR_UNUSED_LOAD_BYTE_OFFSET
	.align		4
        /*0324*/ 	.byte	0x04, 0x44
        /*0326*/ 	.short	(.L_323 - .L_322)


	//   ....[0]....
.L_322:
        /*0328*/ 	.word	0x00000a90
        /*032c*/ 	.word	0x0000fff0


	//   ....[1]....
        /*0330*/ 	.word	0x00022c80
        /*0334*/ 	.word	0x0000fff0


	//----- nvinfo : EIATTR_INT_WARP_WIDE_INSTR_OFFSETS
	.align		4
.L_323:
        /*0338*/ 	.byte	0x04, 0x31
        /*033a*/ 	.short	(.L_325 - .L_324)


	//   ....[0]....
.L_324:
        /*033c*/ 	.word	0x00000130


	//   ....[1]....
        /*0340*/ 	.word	0x00000170


	//   ....[2]....
        /*0344*/ 	.word	0x000001e0


	//   ....[3]....
        /*0348*/ 	.word	0x00027be0


	//   ....[4]....
        /*034c*/ 	.word	0x00027c70


	//   ....[5]....
        /*0350*/ 	.word	0x0002bbc0


	//   ....[6]....
        /*0354*/ 	.word	0x0002bc50


	//----- nvinfo : EIATTR_COOP_GROUP_MASK_REGIDS
	.align		4
.L_325:
        /*0358*/ 	.byte	0x04, 0x29
        /*035a*/ 	.short	(.L_327 - .L_326)


	//   ....[0]....
.L_326:
        /*035c*/ 	.word	0xffffffff


	//   ....[1]....
        /*0360*/ 	.word	0xffffffff


	//   ....[2]....
        /*0364*/ 	.word	0xffffffff


	//   ....[3]....
        /*0368*/ 	.word	0xffffffff


	//   ....[4]....
        /*036c*/ 	.word	0xffffffff


	//   ....[5]....
        /*0370*/ 	.word	0xffffffff


	//   ....[6]....
        /*0374*/ 	.word	0xffffffff


	//   ....[7]....
        /*0378*/ 	.word	0xffffffff


	//   ....[8]....
        /*037c*/ 	.word	0xffffffff


	//   ....[9]....
        /*0380*/ 	.word	0xffffffff


	//   ....[10]....
        /*0384*/ 	.word	0xffffffff


	//   ....[11]....
        /*0388*/ 	.word	0xffffffff


	//   ....[12]....
        /*038c*/ 	.word	0xffffffff


	//   ....[13]....
        /*0390*/ 	.word	0xffffffff


	//   ....[14]....
        /*0394*/ 	.word	0xffffffff


	//   ....[15]....
        /*0398*/ 	.word	0xffffffff


	//   ....[16]....
        /*039c*/ 	.word	0xffffffff


	//   ....[17]....
        /*03a0*/ 	.word	0xffffffff


	//   ....[18]....
        /*03a4*/ 	.word	0xffffffff


	//   ....[19]....
        /*03a8*/ 	.word	0xffffffff


	//   ....[20]....
        /*03ac*/ 	.word	0xffffffff


	//   ....[21]....
        /*03b0*/ 	.word	0xffffffff


	//   ....[22]....
        /*03b4*/ 	.word	0xffffffff


	//   ....[23]....
        /*03b8*/ 	.word	0xffffffff


	//   ....[24]....
        /*03bc*/ 	.word	0xffffffff


	//   ....[25]....
        /*03c0*/ 	.word	0xffffffff


	//   ....[26]....
        /*03c4*/ 	.word	0xffffffff


	//   ....[27]....
        /*03c8*/ 	.word	0xffffffff


	//   ....[28]....
        /*03cc*/ 	.word	0xffffffff


	//   ....[29]....
        /*03d0*/ 	.word	0xffffffff


	//   ....[30]....
        /*03d4*/ 	.word	0xffffffff


	//   ....[31]....
        /*03d8*/ 	.word	0xffffffff


	//   ....[32]....
        /*03dc*/ 	.word	0xffffffff


	//   ....[33]....
        /*03e0*/ 	.word	0xffffffff


	//   ....[34]....
        /*03e4*/ 	.word	0xffffffff


	//   ....[35]....
        /*03e8*/ 	.word	0xffffffff


	//   ....[36]....
        /*03ec*/ 	.word	0xffffffff


	//   ....[37]....
        /*03f0*/ 	.word	0xffffffff


	//   ....[38]....
        /*03f4*/ 	.word	0xffffffff


	//   ....[39]....
        /*03f8*/ 	.word	0xffffffff


	//   ....[40]....
        /*03fc*/ 	.word	0xffffffff


	//   ....[41]....
        /*0400*/ 	.word	0xffffffff


	//   ....[42]....
        /*0404*/ 	.word	0xffffffff


	//   ....[43]....
        /*0408*/ 	.word	0xffffffff


	//   ....[44]....
        /*040c*/ 	.word	0xffffffff


	//   ....[45]....
        /*0410*/ 	.word	0xffffffff


	//   ....[46]....
        /*0414*/ 	.word	0xffffffff


	//   ....[47]....
        /*0418*/ 	.word	0xffffffff


	//   ....[48]....
        /*041c*/ 	.word	0xffffffff


	//   ....[49]....
        /*0420*/ 	.word	0xffffffff


	//   ....[50]....
        /*0424*/ 	.word	0xffffffff


	//   ....[51]....
        /*0428*/ 	.word	0xffffffff


	//   ....[52]....
        /*042c*/ 	.word	0xffffffff


	//   ....[53]....
        /*0430*/ 	.word	0xffffffff


	//   ....[54]....
        /*0434*/ 	.word	0xffffffff


	//   ....[55]....
        /*0438*/ 	.word	0xffffffff


	//   ....[56]....
        /*043c*/ 	.word	0xffffffff


	//   ....[57]....
        /*0440*/ 	.word	0xffffffff


	//   ....[58]....
        /*0444*/ 	.word	0xffffffff


	//   ....[59]....
        /*0448*/ 	.word	0xffffffff


	//   ....[60]....
        /*044c*/ 	.word	0xffffffff


	//   ....[61]....
        /*0450*/ 	.word	0xffffffff


	//   ....[62]....
        /*0454*/ 	.word	0xffffffff


	//   ....[63]....
        /*0458*/ 	.word	0xffffffff


	//   ....[64]....
        /*045c*/ 	.word	0xffffffff


	//   ....[65]....
        /*0460*/ 	.word	0xffffffff


	//   ....[66]....
        /*0464*/ 	.word	0xffffffff


	//   ....[67]....
        /*0468*/ 	.word	0xffffffff


	//   ....[68]....
        /*046c*/ 	.word	0xffffffff


	//   ....[69]....
        /*0470*/ 	.word	0xffffffff


	//   ....[70]....
        /*0474*/ 	.word	0xffffffff


	//   ....[71]....
        /*0478*/ 	.word	0xffffffff


	//   ....[72]....
        /*047c*/ 	.word	0xffffffff


	//   ....[73]....
        /*0480*/ 	.word	0xffffffff


	//   ....[74]....
        /*0484*/ 	.word	0xffffffff


	//   ....[75]....
        /*0488*/ 	.word	0xffffffff


	//   ....[76]....
        /*048c*/ 	.word	0xffffffff


	//   ....[77]....
        /*0490*/ 	.word	0xffffffff


	//   ....[78]....
        /*0494*/ 	.word	0xffffffff


	//   ....[79]....
        /*0498*/ 	.word	0xffffffff


	//   ....[80]....
        /*049c*/ 	.word	0xffffffff


	//   ....[81]....
        /*04a0*/ 	.word	0xffffffff


	//   ....[82]....
        /*04a4*/ 	.word	0xffffffff


	//   ....[83]....
        /*04a8*/ 	.word	0xffffffff


	//   ....[84]....
        /*04ac*/ 	.word	0xffffffff


	//   ....[85]....
        /*04b0*/ 	.word	0xffffffff


	//   ....[86]....
        /*04b4*/ 	.word	0xffffffff


	//   ....[87]....
        /*04b8*/ 	.word	0xffffffff


	//   ....[88]....
        /*04bc*/ 	.word	0xffffffff


	//   ....[89]....
        /*04c0*/ 	.word	0xffffffff


	//   ....[90]....
        /*04c4*/ 	.word	0xffffffff


	//   ....[91]....
        /*04c8*/ 	.word	0xffffffff


	//   ....[92]....
        /*04cc*/ 	.word	0xffffffff


	//   ....[93]....
        /*04d0*/ 	.word	0xffffffff


	//   ....[94]....
        /*04d4*/ 	.word	0xffffffff


	//   ....[95]....
        /*04d8*/ 	.word	0xffffffff


	//   ....[96]....
        /*04dc*/ 	.word	0xffffffff


	//   ....[97]....
        /*04e0*/ 	.word	0xffffffff


	//   ....[98]....
        /*04e4*/ 	.word	0xffffffff


	//   ....[99]....
        /*04e8*/ 	.word	0xffffffff


	//   ....[100]....
        /*04ec*/ 	.word	0xffffffff


	//   ....[101]....
        /*04f0*/ 	.word	0xffffffff


	//   ....[102]....
        /*04f4*/ 	.word	0xffffffff


	//   ....[103]....
        /*04f8*/ 	.word	0xffffffff


	//   ....[104]....
        /*04fc*/ 	.word	0xffffffff


	//   ....[105]....
        /*0500*/ 	.word	0xffffffff


	//   ....[106]....
        /*0504*/ 	.word	0xffffffff


	//   ....[107]....
        /*0508*/ 	.word	0xffffffff


	//   ....[108]....
        /*050c*/ 	.word	0xffffffff


	//   ....[109]....
        /*0510*/ 	.word	0xffffffff


	//   ....[110]....
        /*0514*/ 	.word	0xffffffff


	//   ....[111]....
        /*0518*/ 	.word	0xffffffff


	//   ....[112]....
        /*051c*/ 	.word	0xffffffff


	//   ....[113]....
        /*0520*/ 	.word	0xffffffff


	//   ....[114]....
        /*0524*/ 	.word	0xffffffff


	//   ....[115]....
        /*0528*/ 	.word	0xffffffff


	//   ....[116]....
        /*052c*/ 	.word	0xffffffff


	//   ....[117]....
        /*0530*/ 	.word	0xffffffff


	//   ....[118]....
        /*0534*/ 	.word	0xffffffff


	//   ....[119]....
        /*0538*/ 	.word	0xffffffff


	//   ....[120]....
        /*053c*/ 	.word	0xffffffff


	//   ....[121]....
        /*0540*/ 	.word	0xffffffff


	//   ....[122]....
        /*0544*/ 	.word	0xffffffff


	//   ....[123]....
        /*0548*/ 	.word	0xffffffff


	//   ....[124]....
        /*054c*/ 	.word	0xffffffff


	//   ....[125]....
        /*0550*/ 	.word	0xffffffff


	//   ....[126]....
        /*0554*/ 	.word	0xffffffff


	//   ....[127]....
        /*0558*/ 	.word	0xffffffff


	//   ....[128]....
        /*055c*/ 	.word	0xffffffff


	//   ....[129]....
        /*0560*/ 	.word	0xffffffff


	//   ....[130]....
        /*0564*/ 	.word	0xffffffff


	//   ....[131]....
        /*0568*/ 	.word	0xffffffff


	//   ....[132]....
        /*056c*/ 	.word	0xffffffff


	//   ....[133]....
        /*0570*/ 	.word	0xffffffff


	//   ....[134]....
        /*0574*/ 	.word	0xffffffff


	//   ....[135]....
        /*0578*/ 	.word	0xffffffff


	//   ....[136]....
        /*057c*/ 	.word	0xffffffff


	//   ....[137]....
        /*0580*/ 	.word	0xffffffff


	//   ....[138]....
        /*0584*/ 	.word	0xffffffff


	//   ....[139]....
        /*0588*/ 	.word	0xffffffff


	//   ....[140]....
        /*058c*/ 	.word	0xffffffff


	//   ....[141]....
        /*0590*/ 	.word	0xffffffff


	//   ....[142]....
        /*0594*/ 	.word	0xffffffff


	//   ....[143]....
        /*0598*/ 	.word	0xffffffff


	//   ....[144]....
        /*059c*/ 	.word	0xffffffff


	//   ....[145]....
        /*05a0*/ 	.word	0xffffffff


	//   ....[146]....
        /*05a4*/ 	.word	0xffffffff


	//   ....[147]....
        /*05a8*/ 	.word	0xffffffff


	//   ....[148]....
        /*05ac*/ 	.word	0xffffffff


	//   ....[149]....
        /*05b0*/ 	.word	0xffffffff


	//   ....[150]....
        /*05b4*/ 	.word	0xffffffff


	//   ....[151]....
        /*05b8*/ 	.word	0xffffffff


	//   ....[152]....
        /*05bc*/ 	.word	0xffffffff


	//   ....[153]....
        /*05c0*/ 	.word	0xffffffff


	//   ....[154]....
        /*05c4*/ 	.word	0xffffffff


	//   ....[155]....
        /*05c8*/ 	.word	0xffffffff


	//   ....[156]....
        /*05cc*/ 	.word	0xffffffff


	//   ....[157]....
        /*05d0*/ 	.word	0xffffffff


	//   ....[158]....
        /*05d4*/ 	.word	0xffffffff


	//   ....[159]....
        /*05d8*/ 	.word	0xffffffff


	//   ....[160]....
        /*05dc*/ 	.word	0xffffffff


	//   ....[161]....
        /*05e0*/ 	.word	0xffffffff


	//   ....[162]....
        /*05e4*/ 	.word	0xffffffff


	//   ....[163]....
        /*05e8*/ 	.word	0xffffffff


	//   ....[164]....
        /*05ec*/ 	.word	0xffffffff


	//   ....[165]....
        /*05f0*/ 	.word	0xffffffff


	//   ....[166]....
        /*05f4*/ 	.word	0xffffffff


	//   ....[167]....
        /*05f8*/ 	.word	0xffffffff


	//   ....[168]....
        /*05fc*/ 	.word	0xffffffff


	//   ....[169]....
        /*0600*/ 	.word	0xffffffff


	//   ....[170]....
        /*0604*/ 	.word	0xffffffff


	//   ....[171]....
        /*0608*/ 	.word	0xffffffff


	//   ....[172]....
        /*060c*/ 	.word	0xffffffff


	//   ....[173]....
        /*0610*/ 	.word	0xffffffff


	//   ....[174]....
        /*0614*/ 	.word	0xffffffff


	//   ....[175]....
        /*0618*/ 	.word	0xffffffff


	//   ....[176]....
        /*061c*/ 	.word	0xffffffff


	//   ....[177]....
        /*0620*/ 	.word	0xffffffff


	//   ....[178]....
        /*0624*/ 	.word	0xffffffff


	//   ....[179]....
        /*0628*/ 	.word	0xffffffff


	//   ....[180]....
        /*062c*/ 	.word	0xffffffff


	//   ....[181]....
        /*0630*/ 	.word	0xffffffff


	//   ....[182]....
        /*0634*/ 	.word	0xffffffff


	//   ....[183]....
        /*0638*/ 	.word	0xffffffff


	//   ....[184]....
        /*063c*/ 	.word	0xffffffff


	//   ....[185]....
        /*0640*/ 	.word	0xffffffff


	//   ....[186]....
        /*0644*/ 	.word	0xffffffff


	//   ....[187]....
        /*0648*/ 	.word	0x0500000f


	//   ....[188]....
        /*064c*/ 	.word	0x0500000f


	//   ....[189]....
        /*0650*/ 	.word	0x0500000f


	//   ....[190]....
        /*0654*/ 	.word	0x0500000f


	//   ....[191]....
        /*0658*/ 	.word	0x0500000f


	//   ....[192]....
        /*065c*/ 	.word	0x0500000f


	//   ....[193]....
        /*0660*/ 	.word	0x0500000f


	//   ....[194]....
        /*0664*/ 	.word	0x0500000f


	//   ....[195]....
        /*0668*/ 	.word	0x0500000f


	//   ....[196]....
        /*066c*/ 	.word	0x0500000f


	//   ....[197]....
        /*0670*/ 	.word	0x0500000f


	//   ....[198]....
        /*0674*/ 	.word	0x0500000f


	//   ....[199]....
        /*0678*/ 	.word	0x0500000f


	//   ....[200]....
        /*067c*/ 	.word	0x0500000f


	//   ....[201]....
        /*0680*/ 	.word	0x0500000f


	//   ....[202]....
        /*0684*/ 	.word	0x0500000f


	//   ....[203]....
        /*0688*/ 	.word	0x0500000f


	//   ....[204]....
        /*068c*/ 	.word	0x0500000f


	//   ....[205]....
        /*0690*/ 	.word	0x0500000f


	//   ....[206]....
        /*0694*/ 	.word	0x0500000f


	//   ....[207]....
        /*0698*/ 	.word	0x0500000f


	//   ....[208]....
        /*069c*/ 	.word	0x0500000f


	//   ....[209]....
        /*06a0*/ 	.word	0x0500000f


	//   ....[210]....
        /*06a4*/ 	.word	0x0500000f


	//   ....[211]....
        /*06a8*/ 	.word	0x0500000f


	//   ....[212]....
        /*06ac*/ 	.word	0x0500000f


	//   ....[213]....
        /*06b0*/ 	.word	0x0500000f


	//   ....[214]....
        /*06b4*/ 	.word	0x0500000f


	//   ....[215]....
        /*06b8*/ 	.word	0x0500000f


	//   ....[216]....
        /*06bc*/ 	.word	0x0500000f


	//   ....[217]....
        /*06c0*/ 	.word	0x0500000f


	//   ....[218]....
        /*06c4*/ 	.word	0x0500000f


	//   ....[219]....
        /*06c8*/ 	.word	0x0500000f


	//   ....[220]....
        /*06cc*/ 	.word	0x0500000f


	//   ....[221]....
        /*06d0*/ 	.word	0x0500000f


	//   ....[222]....
        /*06d4*/ 	.word	0x0500000f


	//   ....[223]....
        /*06d8*/ 	.word	0x0500000f


	//   ....[224]....
        /*06dc*/ 	.word	0x0500000f


	//   ....[225]....
        /*06e0*/ 	.word	0x0500000f


	//   ....[226]....
        /*06e4*/ 	.word	0x0500000f


	//   ....[227]....
        /*06e8*/ 	.word	0x0500000f


	//   ....[228]....
        /*06ec*/ 	.word	0x0500000f


	//   ....[229]....
        /*06f0*/ 	.word	0x0500000f


	//   ....[230]....
        /*06f4*/ 	.word	0x0500000f


	//   ....[231]....
        /*06f8*/ 	.word	0x0500000f


	//   ....[232]....
        /*06fc*/ 	.word	0x0500000f


	//   ....[233]....
        /*0700*/ 	.word	0x0500000f


	//   ....[234]....
        /*0704*/ 	.word	0x0500000f


	//   ....[235]....
        /*0708*/ 	.word	0x0500000f


	//   ....[236]....
        /*070c*/ 	.word	0x0500000f


	//   ....[237]....
        /*0710*/ 	.word	0x0500000f


	//   ....[238]....
        /*0714*/ 	.word	0x0500000f


	//   ....[239]....
        /*0718*/ 	.word	0x0500000f


	//   ....[240]....
        /*071c*/ 	.word	0x0500000f


	//   ....[241]....
        /*0720*/ 	.word	0x0500000f


	//   ....[242]....
        /*0724*/ 	.word	0x0500000f


	//   ....[243]....
        /*0728*/ 	.word	0x0500000f


	//   ....[244]....
        /*072c*/ 	.word	0x0500000f


	//   ....[245]....
        /*0730*/ 	.word	0x0500000f


	//   ....[246]....
        /*0734*/ 	.word	0x0500000f


	//   ....[247]....
        /*0738*/ 	.word	0x0500000f


	//   ....[248]....
        /*073c*/ 	.word	0x0500000f


	//   ....[249]....
        /*0740*/ 	.word	0x0500000f


	//   ....[250]....
        /*0744*/ 	.word	0x0500000f


	//   ....[251]....
        /*0748*/ 	.word	0x0500000f


	//   ....[252]....
        /*074c*/ 	.word	0x0500000f


	//   ....[253]....
        /*0750*/ 	.word	0x0500000f


	//   ....[254]....
        /*0754*/ 	.word	0x0500000f


	//   ....[255]....
        /*0758*/ 	.word	0x0500000f


	//   ....[0]....
        /*075c*/ 	.word	0x0500000f


	//   ....[1]....
        /*0760*/ 	.word	0x0500000f


	//   ....[2]....
        /*0764*/ 	.word	0x0500000f


	//   ....[3]....
        /*0768*/ 	.word	0x0500000f


	//   ....[4]....
        /*076c*/ 	.word	0x0500000f


	//   ....[5]....
        /*0770*/ 	.word	0x0500000f


	//   ....[6]....
        /*0774*/ 	.word	0x0500000f


	//   ....[7]....
        /*0778*/ 	.word	0x0500000f


	//   ....[8]....
        /*077c*/ 	.word	0x0500000f


	//   ....[9]....
        /*0780*/ 	.word	0x0500000f


	//   ....[10]....
        /*0784*/ 	.word	0x0500000f


	//   ....[11]....
        /*0788*/ 	.word	0x0500000f


	//   ....[12]....
        /*078c*/ 	.word	0x0500000f


	//   ....[13]....
        /*0790*/ 	.word	0x0500000f


	//   ....[14]....
        /*0794*/ 	.word	0x0500000f


	//   ....[15]....
        /*0798*/ 	.word	0x0500000f


	//   ....[16]....
        /*079c*/ 	.word	0x0500000f


	//   ....[17]....
        /*07a0*/ 	.word	0x0500000f


	//   ....[18]....
        /*07a4*/ 	.word	0x0500000f


	//   ....[19]....
        /*07a8*/ 	.word	0x0500000f


	//   ....[20]....
        /*07ac*/ 	.word	0x0500000f


	//   ....[21]....
        /*07b0*/ 	.word	0x0500000f


	//   ....[22]....
        /*07b4*/ 	.word	0x0500000f


	//   ....[23]....
        /*07b8*/ 	.word	0x0500000f


	//   ....[24]....
        /*07bc*/ 	.word	0x0500000f


	//   ....[25]....
        /*07c0*/ 	.word	0x0500000f


	//   ....[26]....
        /*07c4*/ 	.word	0x0500000f


	//   ....[27]....
        /*07c8*/ 	.word	0x0500000f


	//   ....[28]....
        /*07cc*/ 	.word	0x0500000f


	//   ....[29]....
        /*07d0*/ 	.word	0x0500000f


	//   ....[30]....
        /*07d4*/ 	.word	0x0500000f


	//   ....[31]....
        /*07d8*/ 	.word	0x0500000f


	//   ....[32]....
        /*07dc*/ 	.word	0x0500000f


	//   ....[33]....
        /*07e0*/ 	.word	0x0500000f


	//   ....[34]....
        /*07e4*/ 	.word	0x0500000f


	//   ....[35]....
        /*07e8*/ 	.word	0x0500000f


	//   ....[36]....
        /*07ec*/ 	.word	0x0500000f


	//   ....[37]....
        /*07f0*/ 	.word	0x0500000f


	//   ....[38]....
        /*07f4*/ 	.word	0x0500000f


	//   ....[39]....
        /*07f8*/ 	.word	0x0500000f


	//   ....[40]....
        /*07fc*/ 	.word	0x0500000f


	//   ....[41]....
        /*0800*/ 	.word	0x0500000f


	//   ....[42]....
        /*0804*/ 	.word	0x0500000f


	//   ....[43]....
        /*0808*/ 	.word	0x0500000f


	//   ....[44]....
        /*080c*/ 	.word	0x0500000f


	//   ....[45]....
        /*0810*/ 	.word	0x0500000f


	//   ....[46]....
        /*0814*/ 	.word	0x0500000f


	//   ....[47]....
        /*0818*/ 	.word	0x0500000f


	//   ....[48]....
        /*081c*/ 	.word	0x0500000f


	//   ....[49]....
        /*0820*/ 	.word	0x0500000f


	//   ....[50]....
        /*0824*/ 	.word	0x0500000f


	//   ....[51]....
        /*0828*/ 	.word	0x0500000f


	//   ....[52]....
        /*082c*/ 	.word	0x0500000f


	//   ....[53]....
        /*0830*/ 	.word	0x0500000f


	//   ....[54]....
        /*0834*/ 	.word	0x0500000f


	//   ....[55]....
        /*0838*/ 	.word	0x0500000f


	//   ....[56]....
        /*083c*/ 	.word	0x0500000f


	//   ....[57]....
        /*0840*/ 	.word	0x0500000f


	//   ....[58]....
        /*0844*/ 	.word	0x0500000f


	//   ....[59]....
        /*0848*/ 	.word	0x0500000f


	//----- nvinfo : EIATTR_COOP_GROUP_INSTR_OFFSETS
	.align		4
.L_327:
        /*084c*/ 	.byte	0x04, 0x28
        /*084e*/ 	.short	(.L_329 - .L_328)


	//   ....[0]....
.L_328:
        /*0850*/ 	.word	0x00000070


	//   ....[1]....
        /*0854*/ 	.word	0x00000140


	//   ....[2]....
        /*0858*/ 	.word	0x00000190


	//   ....[3]....
        /*085c*/ 	.word	0x000003c0


	//   ....[4]....
        /*0860*/ 	.word	0x00000520


	//   ....[5]....
        /*0864*/ 	.word	0x00000640


	//   ....[6]....
        /*0868*/ 	.word	0x000007a0


	//   ....[7]....
        /*086c*/ 	.word	0x000036e0


	//   ....[8]....
        /*0870*/ 	.word	0x000036f0


	//   ....[9]....
        /*0874*/ 	.word	0x00006340


	//   ....[10]....
        /*0878*/ 	.word	0x00006350


	//   ....[11]....
        /*087c*/ 	.word	0x000096f0


	//   ....[12]....
        /*0880*/ 	.word	0x00009700


	//   ....[13]....
        /*0884*/ 	.word	0x0000c4e0


	//   ....[14]....
        /*0888*/ 	.word	0x0000c4f0


	//   ....[15]....
        /*088c*/ 	.word	0x0000f510


	//   ....[16]....
        /*0890*/ 	.word	0x0000f520


	//   ....[17]....
        /*0894*/ 	.word	0x0000f790


	//   ....[18]....
        /*0898*/ 	.word	0x0000f7a0


	//   ....[19]....
        /*089c*/ 	.word	0x0000fca0


	//   ....[20]....
        /*08a0*/ 	.word	0x0000fce0


	//   ....[21]....
        /*08a4*/ 	.word	0x0000fe80


	//   ....[22]....
        /*08a8*/ 	.word	0x0000fea0


	//   ....[23]....
        /*08ac*/ 	.word	0x000107e0


	//   ....[24]....
        /*08b0*/ 	.word	0x00010ea0


	//   ....[25]....
        /*08b4*/ 	.word	0x00010eb0


	//   ....[26]....
        /*08b8*/ 	.word	0x00010ec0


	//   ....[27]....
        /*08bc*/ 	.word	0x00010ed0


	//   ....[28]....
        /*08c0*/ 	.word	0x000144d0


	//   ....[29]....
        /*08c4*/ 	.word	0x000144e0


	//   ....[30]....
        /*08c8*/ 	.word	0x000144f0


	//   ....[31]....
        /*08cc*/ 	.word	0x00014500


	//   ....[32]....
        /*08d0*/ 	.word	0x00018c90


	//   ....[33]....
        /*08d4*/ 	.word	0x00019190


	//   ....[34]....
        /*08d8*/ 	.word	0x000194a0


	//   ....[35]....
        /*08dc*/ 	.word	0x000194f0


	//   ....[36]....
        /*08e0*/ 	.word	0x0001a0a0


	//   ....[37]....
        /*08e4*/ 	.word	0x0001a1c0


	//   ....[38]....
        /*08e8*/ 	.word	0x0001c740


	//   ....[39]....
        /*08ec*/ 	.word	0x0001cf30


	//   ....[40]....
        /*08f0*/ 	.word	0x0001cf50


	//   ....[41]....
        /*08f4*/ 	.word	0x0001cf60


	//   ....[42]....
        /*08f8*/ 	.word	0x0001db70


	//   ....[43]....
        /*08fc*/ 	.word	0x0001dbc0


	//   ....[44]....
        /*0900*/ 	.word	0x00020950


	//   ....[45]....
        /*0904*/ 	.word	0x00020960


	//   ....[46]....
        /*0908*/ 	.word	0x00020990


	//   ....[47]....
        /*090c*/ 	.word	0x000209a0


	//   ....[48]....
        /*0910*/ 	.word	0x000224d0


	//   ....[49]....
        /*0914*/ 	.word	0x000224e0


	//   ....[50]....
        /*0918*/ 	.word	0x00022560


	//   ....[51]....
        /*091c*/ 	.word	0x00022570


	//   ....[52]....
        /*0920*/ 	.word	0x000232d0


	//   ....[53]....
        /*0924*/ 	.word	0x00023300


	//   ....[54]....
        /*0928*/ 	.word	0x00023330


	//   ....[55]....
        /*092c*/ 	.word	0x00023360


	//   ....[56]....
        /*0930*/ 	.word	0x00023390


	//   ....[57]....
        /*0934*/ 	.word	0x000233c0


	//   ....[58]....
        /*0938*/ 	.word	0x000233f0


	//   ....[59]....
        /*093c*/ 	.word	0x00023420


	//   ....[60]....
        /*0940*/ 	.word	0x00023450


	//   ....[61]....
        /*0944*/ 	.word	0x00023480


	//   ....[62]....
        /*0948*/ 	.word	0x000234b0


	//   ....[63]....
        /*094c*/ 	.word	0x000234e0


	//   ....[64]....
        /*0950*/ 	.word	0x00023510


	//   ....[65]....
        /*0954*/ 	.word	0x00023540


	//   ....[66]....
        /*0958*/ 	.word	0x00023570


	//   ....[67]....
        /*095c*/ 	.word	0x000235a0


	//   ....[68]....
        /*0960*/ 	.word	0x000235d0


	//   ....[69]....
        /*0964*/ 	.word	0x00023600


	//   ....[70]....
        /*0968*/ 	.word	0x00023630


	//   ....[71]....
        /*096c*/ 	.word	0x00023650


	//   ....[72]....
        /*0970*/ 	.word	0x00023680


	//   ....[73]....
        /*0974*/ 	.word	0x000236b0


	//   ....[74]....
        /*0978*/ 	.word	0x000236e0


	//   ....[75]....
        /*097c*/ 	.word	0x00023710


	//   ....[76]....
        /*0980*/ 	.word	0x00023720


	//   ....[77]....
        /*0984*/ 	.word	0x00023730


	//   ....[78]....
        /*0988*/ 	.word	0x00023760


	//   ....[79]....
        /*098c*/ 	.word	0x00023790


	//   ....[80]....
        /*0990*/ 	.word	0x000237c0


	//   ....[81]....
        /*0994*/ 	.word	0x000237d0


	//   ....[82]....
        /*0998*/ 	.word	0x000237e0


	//   ....[83]....
        /*099c*/ 	.word	0x000237f0


	//   ....[84]....
        /*09a0*/ 	.word	0x00023da0


	//   ....[85]....
        /*09a4*/ 	.word	0x00023de0


	//   ....[86]....
        /*09a8*/ 	.word	0x00023e10


	//   ....[87]....
        /*09ac*/ 	.word	0x00023e40


	//   ....[88]....
        /*09b0*/ 	.word	0x00024460


	//   ....[89]....
        /*09b4*/ 	.word	0x00024490


	//   ....[90]....
        /*09b8*/ 	.word	0x00024550


	//   ....[91]....
        /*09bc*/ 	.word	0x00024570


	//   ....[92]....
        /*09c0*/ 	.word	0x00024630


	//   ....[93]....
        /*09c4*/ 	.word	0x00024650


	//   ....[94]....
        /*09c8*/ 	.word	0x00024720


	//   ....[95]....
        /*09cc*/ 	.word	0x00024740


	//   ....[96]....
        /*09d0*/ 	.word	0x00024f10


	//   ....[97]....
        /*09d4*/ 	.word	0x00024f20


	//   ....[98]....
        /*09d8*/ 	.word	0x00025060


	//   ....[99]....
        /*09dc*/ 	.word	0x00025070


	//   ....[100]....
        /*09e0*/ 	.word	0x000251a0


	//   ....[101]....
        /*09e4*/ 	.word	0x000251b0


	//   ....[102]....
        /*09e8*/ 	.word	0x000252e0


	//   ....[103]....
        /*09ec*/ 	.word	0x000252f0


	//   ....[104]....
        /*09f0*/ 	.word	0x00025470


	//   ....[105]....
        /*09f4*/ 	.word	0x00025640


	//   ....[106]....
        /*09f8*/ 	.word	0x00025670


	//   ....[107]....
        /*09fc*/ 	.word	0x000256a0


	//   ....[108]....
        /*0a00*/ 	.word	0x000256d0


	//   ....[109]....
        /*0a04*/ 	.word	0x00025700


	//   ....[110]....
        /*0a08*/ 	.word	0x00025730


	//   ....[111]....
        /*0a0c*/ 	.word	0x000258a0


	//   ....[112]....
        /*0a10*/ 	.word	0x000258d0


	//   ....[113]....
        /*0a14*/ 	.word	0x00025900


	//   ....[114]....
        /*0a18*/ 	.word	0x00025930


	//   ....[115]....
        /*0a1c*/ 	.word	0x00025960


	//   ....[116]....
        /*0a20*/ 	.word	0x00025990


	//   ....[117]....
        /*0a24*/ 	.word	0x00025a20


	//   ....[118]....
        /*0a28*/ 	.word	0x00025a80


	//   ....[119]....
        /*0a2c*/ 	.word	0x00025b10


	//   ....[120]....
        /*0a30*/ 	.word	0x00026ac0


	//   ....[121]....
        /*0a34*/ 	.word	0x00028c70


	//   ....[122]....
        /*0a38*/ 	.word	0x00028c90


	//   ....[123]....
        /*0a3c*/ 	.word	0x00028ce0


	//   ....[124]....
        /*0a40*/ 	.word	0x00028d80


	//   ....[125]....
        /*0a44*/ 	.word	0x00028de0


	//   ....[126]....
        /*0a48*/ 	.word	0x00028e00


	//   ....[127]....
        /*0a4c*/ 	.word	0x00028e10


	//   ....[128]....
        /*0a50*/ 	.word	0x00028e20


	//   ....[129]....
        /*0a54*/ 	.word	0x00028f20


	//   ....[130]....
        /*0a58*/ 	.word	0x00028f30


	//   ....[131]....
        /*0a5c*/ 	.word	0x00029400


	//   ....[132]....
        /*0a60*/ 	.word	0x00029410


	//   ....[133]....
        /*0a64*/ 	.word	0x00029500


	//   ....[134]....
        /*0a68*/ 	.word	0x00029520


	//   ....[135]....
        /*0a6c*/ 	.word	0x000295b0


	//   ....[136]....
        /*0a70*/ 	.word	0x000295d0


	//   ....[137]....
        /*0a74*/ 	.word	0x000295e0


	//   ....[138]....
        /*0a78*/ 	.word	0x00029670


	//   ....[139]....
        /*0a7c*/ 	.word	0x000296d0


	//   ....[140]....
        /*0a80*/ 	.word	0x000296e0


	//   ....[141]....
        /*0a84*/ 	.word	0x00029ec0


	//   ....[142]....
        /*0a88*/ 	.word	0x00029ef0


	//   ....[143]....
        /*0a8c*/ 	.word	0x00029fb0


	//   ....[144]....
        /*0a90*/ 	.word	0x00029fd0


	//   ....[145]....
        /*0a94*/ 	.word	0x0002a070


	//   ....[146]....
        /*0a98*/ 	.word	0x0002a090


	//   ....[147]....
        /*0a9c*/ 	.word	0x0002a0a0


	//   ....[148]....
        /*0aa0*/ 	.word	0x0002a130


	//   ....[149]....
        /*0aa4*/ 	.word	0x0002aad0


	//   ....[150]....
        /*0aa8*/ 	.word	0x0002ab00


	//   ....[151]....
        /*0aac*/ 	.word	0x0002ab60


	//   ....[152]....
        /*0ab0*/ 	.word	0x0002ab90


	//   ....[153]....
        /*0ab4*/ 	.word	0x0002aba0


	//   ....[154]....
        /*0ab8*/ 	.word	0x0002abf0


	//   ....[155]....
        /*0abc*/ 	.word	0x0002ac00


	//   ....[156]....
        /*0ac0*/ 	.word	0x0002ac50


	//   ....[157]....
        /*0ac4*/ 	.word	0x0002ac60


	//   ....[158]....
        /*0ac8*/ 	.word	0x0002acb0


	//   ....[159]....
        /*0acc*/ 	.word	0x0002b120


	//   ....[160]....
        /*0ad0*/ 	.word	0x0002b140


	//   ....[161]....
        /*0ad4*/ 	.word	0x0002b150


	//   ....[162]....
        /*0ad8*/ 	.word	0x0002b160


	//   ....[163]....
        /*0adc*/ 	.word	0x0002b1c0


	//   ....[164]....
        /*0ae0*/ 	.word	0x0002b1d0


	//   ....[165]....
        /*0ae4*/ 	.word	0x0002b230


	//   ....[166]....
        /*0ae8*/ 	.word	0x0002b260


	//   ....[167]....
        /*0aec*/ 	.word	0x0002b2a0


	//   ....[168]....
        /*0af0*/ 	.word	0x0002b300


	//   ....[169]....
        /*0af4*/ 	.word	0x0002c4f0


	//   ....[170]....
        /*0af8*/ 	.word	0x0002c520


	//   ....[171]....
        /*0afc*/ 	.word	0x0002c560


	//   ....[172]....
        /*0b00*/ 	.word	0x0002c590


	//   ....[173]....
        /*0b04*/ 	.word	0x0002c5c0


	//   ....[174]....
        /*0b08*/ 	.word	0x0002c5f0


	//   ....[175]....
        /*0b0c*/ 	.word	0x0002c620


	//   ....[176]....
        /*0b10*/ 	.word	0x0002c650


	//   ....[177]....
        /*0b14*/ 	.word	0x0002c7d0


	//   ....[178]....
        /*0b18*/ 	.word	0x0002c800


	//   ....[179]....
        /*0b1c*/ 	.word	0x0002c830


	//   ....[180]....
        /*0b20*/ 	.word	0x0002c860


	//   ....[181]....
        /*0b24*/ 	.word	0x0002c890


	//   ....[182]....
        /*0b28*/ 	.word	0x0002c8c0


	//   ....[183]....
        /*0b2c*/ 	.word	0x0002c980


	//   ....[184]....
        /*0b30*/ 	.word	0x0002c9a0


	//   ....[185]....
        /*0b34*/ 	.word	0x0002ca10


	//   ....[186]....
        /*0b38*/ 	.word	0x0002d0d0


	//   ....[187]....
        /*0b3c*/ 	.word	0x0002d470


	//   ....[188]....
        /*0b40*/ 	.word	0x0002d500


	//   ....[189]....
        /*0b44*/ 	.word	0x0002d5a0


	//   ....[190]....
        /*0b48*/ 	.word	0x0002d630


	//   ....[191]....
        /*0b4c*/ 	.word	0x0002d720


	//   ....[192]....
        /*0b50*/ 	.word	0x0002d7b0


	//   ....[193]....
        /*0b54*/ 	.word	0x0002d850


	//   ....[194]....
        /*0b58*/ 	.word	0x0002d8e0


	//   ....[195]....
        /*0b5c*/ 	.word	0x0002d9d0


	//   ....[196]....
        /*0b60*/ 	.word	0x0002da60


	//   ....[197]....
        /*0b64*/ 	.word	0x0002db00


	//   ....[198]....
        /*0b68*/ 	.word	0x0002db90


	//   ....[199]....
        /*0b6c*/ 	.word	0x0002dcd0


	//   ....[200]....
        /*0b70*/ 	.word	0x0002dd70


	//   ....[201]....
        /*0b74*/ 	.word	0x0002de00


	//   ....[202]....
        /*0b78*/ 	.word	0x0002de50


	//   ....[203]....
        /*0b7c*/ 	.word	0x0002dea0


	//   ....[204]....
        /*0b80*/ 	.word	0x0002df70


	//   ....[205]....
        /*0b84*/ 	.word	0x0002e000


	//   ....[206]....
        /*0b88*/ 	.word	0x0002e050


	//   ....[207]....
        /*0b8c*/ 	.word	0x0002e0a0


	//   ....[208]....
        /*0b90*/ 	.word	0x0002e390


	//   ....[209]....
        /*0b94*/ 	.word	0x0002e4b0


	//   ....[210]....
        /*0b98*/ 	.word	0x0002e5d0


	//   ....[211]....
        /*0b9c*/ 	.word	0x0002e670


	//   ....[212]....
        /*0ba0*/ 	.word	0x0002e6d0


	//   ....[213]....
        /*0ba4*/ 	.word	0x0002e750


	//   ....[214]....
        /*0ba8*/ 	.word	0x0002e7b0


	//   ....[215]....
        /*0bac*/ 	.word	0x0002e810


	//   ....[216]....
        /*0bb0*/ 	.word	0x0002e870


	//   ....[217]....
        /*0bb4*/ 	.word	0x0002e8f0


	//   ....[218]....
        /*0bb8*/ 	.word	0x0002e950


	//   ....[219]....
        /*0bbc*/ 	.word	0x0002e9d0


	//   ....[220]....
        /*0bc0*/ 	.word	0x0002ea30


	//   ....[221]....
        /*0bc4*/ 	.word	0x0002eab0


	//   ....[222]....
        /*0bc8*/ 	.word	0x0002eb10


	//   ....[223]....
        /*0bcc*/ 	.word	0x0002eb90


	//   ....[224]....
        /*0bd0*/ 	.word	0x0002ebf0


	//   ....[225]....
        /*0bd4*/ 	.word	0x0002ec70


	//   ....[226]....
        /*0bd8*/ 	.word	0x0002ecd0


	//   ....[227]....
        /*0bdc*/ 	.word	0x0002ed50


	//   ....[228]....
        /*0be0*/ 	.word	0x0002edb0


	//   ....[229]....
        /*0be4*/ 	.word	0x0002ee10


	//   ....[230]....
        /*0be8*/ 	.word	0x0002ee70


	//   ....[231]....
        /*0bec*/ 	.word	0x0002eed0


	//   ....[232]....
        /*0bf0*/ 	.word	0x0002ef30


	//   ....[233]....
        /*0bf4*/ 	.word	0x0002efb0


	//   ....[234]....
        /*0bf8*/ 	.word	0x0002f010


	//   ....[235]....
        /*0bfc*/ 	.word	0x0002f090


	//   ....[236]....
        /*0c00*/ 	.word	0x0002f0f0


	//   ....[237]....
        /*0c04*/ 	.word	0x0002f170


	//   ....[238]....
        /*0c08*/ 	.word	0x0002f1d0


	//   ....[239]....
        /*0c0c*/ 	.word	0x0002f260


	//   ....[240]....
        /*0c10*/ 	.word	0x0002f350


	//   ....[241]....
        /*0c14*/ 	.word	0x0002f3a0


	//   ....[242]....
        /*0c18*/ 	.word	0x0002f430


	//   ....[243]....
        /*0c1c*/ 	.word	0x0002f4c0


	//   ....[244]....
        /*0c20*/ 	.word	0x0002f550


	//   ....[245]....
        /*0c24*/ 	.word	0x0002f5e0


	//   ....[246]....
        /*0c28*/ 	.word	0x0002f670


	//   ....[247]....
        /*0c2c*/ 	.word	0x0002f700


	//   ....[248]....
        /*0c30*/ 	.word	0x0002f7c0


	//   ....[249]....
        /*0c34*/ 	.word	0x0002fa90


	//   ....[250]....
        /*0c38*/ 	.word	0x0002fb90


	//   ....[251]....
        /*0c3c*/ 	.word	0x0002fc40


	//   ....[252]....
        /*0c40*/ 	.word	0x0002fd90


	//   ....[253]....
        /*0c44*/ 	.word	0x0002fdf0


	//   ....[254]....
        /*0c48*/ 	.word	0x0002fea0


	//   ....[255]....
        /*0c4c*/ 	.word	0x0002ff60


	//   ....[0]....
        /*0c50*/ 	.word	0x00030080


	//   ....[1]....
        /*0c54*/ 	.word	0x000300e0


	//   ....[2]....
        /*0c58*/ 	.word	0x00030190


	//   ....[3]....
        /*0c5c*/ 	.word	0x00030250


	//   ....[4]....
        /*0c60*/ 	.word	0x000303b0


	//   ....[5]....
        /*0c64*/ 	.word	0x00030470


	//   ....[6]....
        /*0c68*/ 	.word	0x000305c0


	//   ....[7]....
        /*0c6c*/ 	.word	0x00030670


	//   ....[8]....
        /*0c70*/ 	.word	0x00030770


	//   ....[9]....
        /*0c74*/ 	.word	0x00030830


	//   ....[10]....
        /*0c78*/ 	.word	0x00030890


	//   ....[11]....
        /*0c7c*/ 	.word	0x00030930


	//   ....[12]....
        /*0c80*/ 	.word	0x000309f0


	//   ....[13]....
        /*0c84*/ 	.word	0x00030ac0


	//   ....[14]....
        /*0c88*/ 	.word	0x00030b70


	//   ....[15]....
        /*0c8c*/ 	.word	0x00030be0


	//   ....[16]....
        /*0c90*/ 	.word	0x00030c40


	//   ....[17]....
        /*0c94*/ 	.word	0x00030d50


	//   ....[18]....
        /*0c98*/ 	.word	0x00030db0


	//   ....[19]....
        /*0c9c*/ 	.word	0x00030ed0


	//   ....[20]....
        /*0ca0*/ 	.word	0x00030f30


	//   ....[21]....
        /*0ca4*/ 	.word	0x00030fd0


	//   ....[22]....
        /*0ca8*/ 	.word	0x00031170


	//   ....[23]....
        /*0cac*/ 	.word	0x00031230


	//   ....[24]....
        /*0cb0*/ 	.word	0x000312e0


	//   ....[25]....
        /*0cb4*/ 	.word	0x000313a0


	//   ....[26]....
        /*0cb8*/ 	.word	0x00031450


	//   ....[27]....
        /*0cbc*/ 	.word	0x00031500


	//   ....[28]....
        /*0cc0*/ 	.word	0x000315b0


	//   ....[29]....
        /*0cc4*/ 	.word	0x00031660


	//   ....[30]....
        /*0cc8*/ 	.word	0x000316c0


	//   ....[31]....
        /*0ccc*/ 	.word	0x000317a0


	//   ....[32]....
        /*0cd0*/ 	.word	0x00031890


	//   ....[33]....
        /*0cd4*/ 	.word	0x00031930


	//   ....[34]....
        /*0cd8*/ 	.word	0x00031990


	//   ....[35]....
        /*0cdc*/ 	.word	0x00031a60


	//   ....[36]....
        /*0ce0*/ 	.word	0x00031ac0


	//   ....[37]....
        /*0ce4*/ 	.word	0x00031b90


	//   ....[38]....
        /*0ce8*/ 	.word	0x00031bf0


	//   ....[39]....
        /*0cec*/ 	.word	0x00031cc0


	//   ....[40]....
        /*0cf0*/ 	.word	0x00031d20


	//   ....[41]....
        /*0cf4*/ 	.word	0x00031df0


	//   ....[42]....
        /*0cf8*/ 	.word	0x00031fd0


	//   ....[43]....
        /*0cfc*/ 	.word	0x00032070


	//   ....[44]....
        /*0d00*/ 	.word	0x00032190


	//   ....[45]....
        /*0d04*/ 	.word	0x00032200


	//   ....[46]....
        /*0d08*/ 	.word	0x00032270


	//   ....[47]....
        /*0d0c*/ 	.word	0x000322e0


	//   ....[48]....
        /*0d10*/ 	.word	0x00032350


	//   ....[49]....
        /*0d14*/ 	.word	0x000323d0


	//   ....[50]....
        /*0d18*/ 	.word	0x00032460


	//   ....[51]....
        /*0d1c*/ 	.word	0x000324f0


	//   ....[52]....
        /*0d20*/ 	.word	0x00032560


	//   ....[53]....
        /*0d24*/ 	.word	0x000325d0


	//   ....[54]....
        /*0d28*/ 	.word	0x00032640


	//   ....[55]....
        /*0d2c*/ 	.word	0x000326c0


	//   ....[56]....
        /*0d30*/ 	.word	0x00032730


	//   ....[57]....
        /*0d34*/ 	.word	0x000327d0


	//   ....[58]....
        /*0d38*/ 	.word	0x00032860


	//   ....[59]....
        /*0d3c*/ 	.word	0x00032990


	//----- nvinfo : EIATTR_REG_RECONFIG
	.align		4
.L_329:
        /*0d40*/ 	.byte	0x01, 0x54
	.zero		2


	//----- nvinfo : EIATTR_SYSCALL_OFFSETS
	.align		4
        /*0d44*/ 	.byte	0x04, 0x46
        /*0d46*/ 	.short	(.L_331 - .L_330)


	//   ....[0]....
.L_330:
        /*0d48*/ 	.word	0x00001d40


	//   ....[1]....
        /*0d4c*/ 	.word	0x00001e90


	//   ....[2]....
        /*0d50*/ 	.word	0x00010970


	//   ....[3]....
        /*0d54*/ 	.word	0x00010c80


	//   ....[4]....
        /*0d58*/ 	.word	0x00027dd0


	//   ....[5]....
        /*0d5c*/ 	.word	0x00027f60


	//   ....[6]....
        /*0d60*/ 	.word	0x000280b0


	//   ....[7]....
        /*0d64*/ 	.word	0x000281f0


	//   ....[8]....
        /*0d68*/ 	.word	0x00029b10


	//----- nvinfo : EIATTR_MBARRIER_INSTR_OFFSETS
	.align		4
.L_331:
        /*0d6c*/ 	.byte	0x04, 0x39
        /*0d6e*/ 	.short	(.L_333 - .L_332)


	//   ....[0]....
.L_332:
        /*0d70*/ 	.word	0x00000270
        /*0d74*/ 	.word	0x000000ff
        /*0d78*/ 	.word	0x00029800
        /*0d7c*/ 	.short	0x0100
        /*0d7e*/ 	.byte	0x08
	.zero		1


	//   ....[1]....
        /*0d80*/ 	.word	0x00000280
        /*0d84*/ 	.word	0x000000ff
        /*0d88*/ 	.word	0x00029820
        /*0d8c*/ 	.short	0x0100
        /*0d8e*/ 	.byte	0x08
	.zero		1


	//   ....[2]....
        /*0d90*/ 	.word	0x00000370
        /*0d94*/ 	.word	0x000000ff
        /*0d98*/ 	.word	0x00029830
        /*0d9c*/ 	.short	0x0100
        /*0d9e*/ 	.byte	0x08
	.zero		1


	//   ....[3]....
        /*0da0*/ 	.word	0x00000380
        /*0da4*/ 	.word	0x000000ff
        /*0da8*/ 	.word	0x00029840
        /*0dac*/ 	.short	0x0100
        /*0dae*/ 	.byte	0x08
	.zero		1


	//   ....[4]....
        /*0db0*/ 	.word	0x00000390
        /*0db4*/ 	.word	0x000000ff
        /*0db8*/ 	.word	0x00029838
        /*0dbc*/ 	.short	0x0100
        /*0dbe*/ 	.byte	0x08
	.zero		1


	//   ....[5]....
        /*0dc0*/ 	.word	0x000003a0
        /*0dc4*/ 	.word	0x000000ff
        /*0dc8*/ 	.word	0x00029848
        /*0dcc*/ 	.short	0x0100
        /*0dce*/ 	.byte	0x08
	.zero		1


	//   ....[6]....
        /*0dd0*/ 	.word	0x000004d0
        /*0dd4*/ 	.word	0x000000ff
        /*0dd8*/ 	.word	0x00029850
        /*0ddc*/ 	.short	0x0100
        /*0dde*/ 	.byte	0x08
	.zero		1


	//   ....[7]....
        /*0de0*/ 	.word	0x000004e0
        /*0de4*/ 	.word	0x000000ff
        /*0de8*/ 	.word	0x00029860
        /*0dec*/ 	.short	0x0100
        /*0dee*/ 	.byte	0x08
	.zero		1


	//   ....[8]....
        /*0df0*/ 	.word	0x000004f0
        /*0df4*/ 	.word	0x000000ff
        /*0df8*/ 	.word	0x00029858
        /*0dfc*/ 	.short	0x0100
        /*0dfe*/ 	.byte	0x08
	.zero		1


	//   ....[9]....
        /*0e00*/ 	.word	0x00000500
        /*0e04*/ 	.word	0x000000ff
        /*0e08*/ 	.word	0x00029868
        /*0e0c*/ 	.short	0x0100
        /*0e0e*/ 	.byte	0x08
	.zero		1


	//   ....[10]....
        /*0e10*/ 	.word	0x000005f0
        /*0e14*/ 	.word	0x000000ff
        /*0e18*/ 	.word	0x00029870
        /*0e1c*/ 	.short	0x0100
        /*0e1e*/ 	.byte	0x06
	.zero		1


	//   ....[11]....
        /*0e20*/ 	.word	0x00000600
        /*0e24*/ 	.word	0x000000ff
        /*0e28*/ 	.word	0x00029880
        /*0e2c*/ 	.short	0x0100
        /*0e2e*/ 	.byte	0x06
	.zero		1


	//   ....[12]....
        /*0e30*/ 	.word	0x00000610
        /*0e34*/ 	.word	0x000000ff
        /*0e38*/ 	.word	0x00029878
        /*0e3c*/ 	.short	0x0100
        /*0e3e*/ 	.byte	0x06
	.zero		1


	//   ....[13]....
        /*0e40*/ 	.word	0x00000620
        /*0e44*/ 	.word	0x000000ff
        /*0e48*/ 	.word	0x00029888
        /*0e4c*/ 	.short	0x0100
        /*0e4e*/ 	.byte	0x06
	.zero		1


	//   ....[14]....
        /*0e50*/ 	.word	0x00000750
        /*0e54*/ 	.word	0x000000ff
        /*0e58*/ 	.word	0x00029890
        /*0e5c*/ 	.short	0x0100
        /*0e5e*/ 	.byte	0x08
	.zero		1


	//   ....[15]....
        /*0e60*/ 	.word	0x00000760
        /*0e64*/ 	.word	0x000000ff
        /*0e68*/ 	.word	0x000298a0
        /*0e6c*/ 	.short	0x0100
        /*0e6e*/ 	.byte	0x08
	.zero		1


	//   ....[16]....
        /*0e70*/ 	.word	0x00000770
        /*0e74*/ 	.word	0x000000ff
        /*0e78*/ 	.word	0x00029898
        /*0e7c*/ 	.short	0x0100
        /*0e7e*/ 	.byte	0x08
	.zero		1


	//   ....[17]....
        /*0e80*/ 	.word	0x00000780
        /*0e84*/ 	.word	0x000000ff
        /*0e88*/ 	.word	0x000298a8
        /*0e8c*/ 	.short	0x0100
        /*0e8e*/ 	.byte	0x08
	.zero		1


	//   ....[18]....
        /*0e90*/ 	.word	0x000008c0
        /*0e94*/ 	.word	0x000000ff
        /*0e98*/ 	.word	0x000298b0
        /*0e9c*/ 	.short	0x0100
        /*0e9e*/ 	.byte	0x08
	.zero		1


	//   ....[19]....
        /*0ea0*/ 	.word	0x000008d0
        /*0ea4*/ 	.word	0x000000ff
        /*0ea8*/ 	.word	0x000298c0
        /*0eac*/ 	.short	0x0100
        /*0eae*/ 	.byte	0x08
	.zero		1


	//   ....[20]....
        /*0eb0*/ 	.word	0x000008e0
        /*0eb4*/ 	.word	0x000000ff
        /*0eb8*/ 	.word	0x000298b8
        /*0ebc*/ 	.short	0x0100
        /*0ebe*/ 	.byte	0x08
	.zero		1


	//   ....[21]....
        /*0ec0*/ 	.word	0x000008f0
        /*0ec4*/ 	.word	0x000000ff
        /*0ec8*/ 	.word	0x000298c8
        /*0ecc*/ 	.short	0x0100
        /*0ece*/ 	.byte	0x08
	.zero		1


	//   ....[22]....
        /*0ed0*/ 	.word	0x00003690
        /*0ed4*/ 	.word	0x0000005e
        /*0ed8*/ 	.word	0x00029890
        /*0edc*/ 	.short	0x010a
        /*0ede*/ 	.byte	0x3f
	.zero		1


	//   ....[23]....
        /*0ee0*/ 	.word	0x00009690
        /*0ee4*/ 	.word	0x0000005e
        /*0ee8*/ 	.word	0x00029890
        /*0eec*/ 	.short	0x010a
        /*0eee*/ 	.byte	0x3f
	.zero		1


	//   ....[24]....
        /*0ef0*/ 	.word	0x0000f360
        /*0ef4*/ 	.word	0x0000005e
        /*0ef8*/ 	.word	0x00029890
        /*0efc*/ 	.short	0x010a
        /*0efe*/ 	.byte	0x3f
	.zero		1


	//   ....[25]....
        /*0f00*/ 	.word	0x0000fac0
        /*0f04*/ 	.word	0x0000000b
        /*0f08*/ 	.word	0x00000000
        /*0f0c*/ 	.short	0x0101
        /*0f0e*/ 	.byte	0x3f
	.zero		1


	//   ....[26]....
        /*0f10*/ 	.word	0x0000fb00
        /*0f14*/ 	.word	0x0000005e
        /*0f18*/ 	.word	0x000298b0
        /*0f1c*/ 	.short	0x010a
        /*0f1e*/ 	.byte	0x3f
	.zero		1


	//   ....[27]....
        /*0f20*/ 	.word	0x00010120
        /*0f24*/ 	.word	0x0000005e
        /*0f28*/ 	.word	0x00000000
        /*0f2c*/ 	.short	0x0101
        /*0f2e*/ 	.byte	0x3f
	.zero		1


	//   ....[28]....
        /*0f30*/ 	.word	0x00010a00
        /*0f34*/ 	.word	0x00000012
        /*0f38*/ 	.word	0x00029800
        /*0f3c*/ 	.short	0x010a
        /*0f3e*/ 	.byte	0x3f
	.zero		1


	//   ....[29]....
        /*0f40*/ 	.word	0x00010a50
        /*0f44*/ 	.word	0x00000012
        /*0f48*/ 	.word	0x00029800
        /*0f4c*/ 	.short	0x010a
        /*0f4e*/ 	.byte	0x3f
	.zero		1


	//   ....[30]....
        /*0f50*/ 	.word	0x00011440
        /*0f54*/ 	.word	0x00000012
        /*0f58*/ 	.word	0x00029800
        /*0f5c*/ 	.short	0x010a
        /*0f5e*/ 	.byte	0x3f
	.zero		1


	//   ....[31]....
        /*0f60*/ 	.word	0x00014920
        /*0f64*/ 	.word	0x00000012
        /*0f68*/ 	.word	0x00029800
        /*0f6c*/ 	.short	0x010a
        /*0f6e*/ 	.byte	0x3f
	.zero		1


	//   ....[32]....
        /*0f70*/ 	.word	0x00017a40
        /*0f74*/ 	.word	0x00000000
        /*0f78*/ 	.word	0x00029830
        /*0f7c*/ 	.short	0x010a
        /*0f7e*/ 	.byte	0x3f
	.zero		1


	//   ....[33]....
        /*0f80*/ 	.word	0x00017a80
        /*0f84*/ 	.word	0x00000000
        /*0f88*/ 	.word	0x00029830
        /*0f8c*/ 	.short	0x010a
        /*0f8e*/ 	.byte	0x3f
	.zero		1


	//   ....[34]....
        /*0f90*/ 	.word	0x0001a520
        /*0f94*/ 	.word	0x0000004e
        /*0f98*/ 	.word	0x00000000
        /*0f9c*/ 	.short	0x0101
        /*0f9e*/ 	.byte	0x3f
	.zero		1


	//   ....[35]....
        /*0fa0*/ 	.word	0x0001b250
        /*0fa4*/ 	.word	0x00000005
        /*0fa8*/ 	.word	0x00029830
        /*0fac*/ 	.short	0x010a
        /*0fae*/ 	.byte	0x3f
	.zero		1


	//   ....[36]....
        /*0fb0*/ 	.word	0x0001b2a0
        /*0fb4*/ 	.word	0x00000005
        /*0fb8*/ 	.word	0x00029830
        /*0fbc*/ 	.short	0x010a
        /*0fbe*/ 	.byte	0x3f
	.zero		1


	//   ....[37]....
        /*0fc0*/ 	.word	0x0001c3a0
        /*0fc4*/ 	.word	0x00000005
        /*0fc8*/ 	.word	0x00029850
        /*0fcc*/ 	.short	0x010a
        /*0fce*/ 	.byte	0x3f
	.zero		1


	//   ....[38]....
        /*0fd0*/ 	.word	0x0001c3e0
        /*0fd4*/ 	.word	0x00000005
        /*0fd8*/ 	.word	0x00029850
        /*0fdc*/ 	.short	0x010a
        /*0fde*/ 	.byte	0x3f
	.zero		1


	//   ....[39]....
        /*0fe0*/ 	.word	0x0001dd30
        /*0fe4*/ 	.word	0x0000009c
        /*0fe8*/ 	.word	0x00000000
        /*0fec*/ 	.short	0x0101
        /*0fee*/ 	.byte	0x3f
	.zero		1


	//   ....[40]....
        /*0ff0*/ 	.word	0x0001e8b0
        /*0ff4*/ 	.word	0x00000007
        /*0ff8*/ 	.word	0x00000000
        /*0ffc*/ 	.short	0x0101
        /*0ffe*/ 	.byte	0x3f
	.zero		1


	//   ....[41]....
        /*1000*/ 	.word	0x0001eff0
        /*1004*/ 	.word	0x00000004
        /*1008*/ 	.word	0x00029830
        /*100c*/ 	.short	0x010a
        /*100e*/ 	.byte	0x3f
	.zero		1


	//   ....[42]....
        /*1010*/ 	.word	0x0001f040
        /*1014*/ 	.word	0x00000004
        /*1018*/ 	.word	0x00029830
        /*101c*/ 	.short	0x010a
        /*101e*/ 	.byte	0x3f
	.zero		1


	//   ....[43]....
        /*1020*/ 	.word	0x00020110
        /*1024*/ 	.word	0x00000005
        /*1028*/ 	.word	0x00029850
        /*102c*/ 	.short	0x010a
        /*102e*/ 	.byte	0x3f
	.zero		1


	//   ....[44]....
        /*1030*/ 	.word	0x00020150
        /*1034*/ 	.word	0x00000005
        /*1038*/ 	.word	0x00029850
        /*103c*/ 	.short	0x010a
        /*103e*/ 	.byte	0x3f
	.zero		1


	//   ....[45]....
        /*1040*/ 	.word	0x00021040
        /*1044*/ 	.word	0x000000a2
        /*1048*/ 	.word	0x00000000
        /*104c*/ 	.short	0x0101
        /*104e*/ 	.byte	0x3f
	.zero		1


	//   ....[46]....
        /*1050*/ 	.word	0x00021ab0
        /*1054*/ 	.word	0x00000009
        /*1058*/ 	.word	0x00000000
        /*105c*/ 	.short	0x0101
        /*105e*/ 	.byte	0x3f
	.zero		1


	//   ....[47]....
        /*1060*/ 	.word	0x00022160
        /*1064*/ 	.word	0x0000000f
        /*1068*/ 	.word	0x00029850
        /*106c*/ 	.short	0x010a
        /*106e*/ 	.byte	0x3f
	.zero		1


	//   ....[48]....
        /*1070*/ 	.word	0x000221e0
        /*1074*/ 	.word	0x0000000f
        /*1078*/ 	.word	0x00029850
        /*107c*/ 	.short	0x010a
        /*107e*/ 	.byte	0x3f
	.zero		1


	//   ....[49]....
        /*1080*/ 	.word	0x00022810
        /*1084*/ 	.word	0x00000000
        /*1088*/ 	.word	0x00000000
        /*108c*/ 	.short	0x0101
        /*108e*/ 	.byte	0x3f
	.zero		1


	//   ....[50]....
        /*1090*/ 	.word	0x00024480
        /*1094*/ 	.word	0x00000000
        /*1098*/ 	.word	0x00000000
        /*109c*/ 	.short	0x0101
        /*109e*/ 	.byte	0x3f
	.zero		1


	//   ....[51]....
        /*10a0*/ 	.word	0x00026ba0
        /*10a4*/ 	.word	0x00000016
        /*10a8*/ 	.word	0x00029820
        /*10ac*/ 	.short	0x010a
        /*10ae*/ 	.byte	0x3f
	.zero		1


	//   ....[52]....
        /*10b0*/ 	.word	0x00026c30
        /*10b4*/ 	.word	0x00000009
        /*10b8*/ 	.word	0x000298a0
        /*10bc*/ 	.short	0x010a
        /*10be*/ 	.byte	0x3f
	.zero		1


	//   ....[53]....
        /*10c0*/ 	.word	0x00027060
        /*10c4*/ 	.word	0x00000009
        /*10c8*/ 	.word	0x000298c0
        /*10cc*/ 	.short	0x010a
        /*10ce*/ 	.byte	0x3f
	.zero		1


	//   ....[54]....
        /*10d0*/ 	.word	0x000273a0
        /*10d4*/ 	.word	0x00000008
        /*10d8*/ 	.word	0x000298a0
        /*10dc*/ 	.short	0x010a
        /*10de*/ 	.byte	0x3f
	.zero		1


	//   ....[55]....
        /*10e0*/ 	.word	0x000277c0
        /*10e4*/ 	.word	0x00000008
        /*10e8*/ 	.word	0x000298c0
        /*10ec*/ 	.short	0x010a
        /*10ee*/ 	.byte	0x3f
	.zero		1


	//   ....[56]....
        /*10f0*/ 	.word	0x00028910
        /*10f4*/ 	.word	0x00000000
        /*10f8*/ 	.word	0x00029880
        /*10fc*/ 	.short	0x010a
        /*10fe*/ 	.byte	0x3f
	.zero		1


	//   ....[57]....
        /*1100*/ 	.word	0x00029040
        /*1104*/ 	.word	0x00000000
        /*1108*/ 	.word	0x00029870
        /*110c*/ 	.short	0x0107
        /*110e*/ 	.byte	0x3f
	.zero		1


	//   ....[58]....
        /*1110*/ 	.word	0x00029100
        /*1114*/ 	.word	0x00000000
        /*1118*/ 	.word	0x00029870
        /*111c*/ 	.short	0x0101
        /*111e*/ 	.byte	0x3f
	.zero		1


	//   ....[59]....
        /*1120*/ 	.word	0x00029150
        /*1124*/ 	.word	0x00000000
        /*1128*/ 	.word	0x00029840
        /*112c*/ 	.short	0x010a
        /*112e*/ 	.byte	0x3f
	.zero		1


	//   ....[60]....
        /*1130*/ 	.word	0x00029820
        /*1134*/ 	.word	0x00000000
        /*1138*/ 	.word	0x00029830
        /*113c*/ 	.short	0x0107
        /*113e*/ 	.byte	0x3f
	.zero		1


	//   ....[61]....
        /*1140*/ 	.word	0x00029900
        /*1144*/ 	.word	0x00000000
        /*1148*/ 	.word	0x00029830
        /*114c*/ 	.short	0x0101
        /*114e*/ 	.byte	0x3f
	.zero		1


	//   ....[62]....
        /*1150*/ 	.word	0x0002a210
        /*1154*/ 	.word	0x00000016
        /*1158*/ 	.word	0x00029800
        /*115c*/ 	.short	0x0107
        /*115e*/ 	.byte	0x3f
	.zero		1


	//   ....[63]....
        /*1160*/ 	.word	0x0002a310
        /*1164*/ 	.word	0x00000016
        /*1168*/ 	.word	0x00029800
        /*116c*/ 	.short	0x0101
        /*116e*/ 	.byte	0x3f
	.zero		1


	//   ....[64]....
        /*1170*/ 	.word	0x0002a330
        /*1174*/ 	.word	0x00000016
        /*1178*/ 	.word	0x00029820
        /*117c*/ 	.short	0x010a
        /*117e*/ 	.byte	0x3f
	.zero		1


	//   ....[65]....
        /*1180*/ 	.word	0x0002a800
        /*1184*/ 	.word	0x00000000
        /*1188*/ 	.word	0x00029880
        /*118c*/ 	.short	0x010a
        /*118e*/ 	.byte	0x3f
	.zero		1


	//   ....[66]....
        /*1190*/ 	.word	0x0002ad70
        /*1194*/ 	.word	0x00000000
        /*1198*/ 	.word	0x00029870
        /*119c*/ 	.short	0x0107
        /*119e*/ 	.byte	0x3f
	.zero		1


	//   ....[67]....
        /*11a0*/ 	.word	0x0002ae30
        /*11a4*/ 	.word	0x00000000
        /*11a8*/ 	.word	0x00029870
        /*11ac*/ 	.short	0x0101
        /*11ae*/ 	.byte	0x3f
	.zero		1


	//   ....[68]....
        /*11b0*/ 	.word	0x0002ae60
        /*11b4*/ 	.word	0x00000000
        /*11b8*/ 	.word	0x00029840
        /*11bc*/ 	.short	0x010a
        /*11be*/ 	.byte	0x3f
	.zero		1


	//   ....[69]....
        /*11c0*/ 	.word	0x0002b3a0
        /*11c4*/ 	.word	0x00000000
        /*11c8*/ 	.word	0x00029830
        /*11cc*/ 	.short	0x0107
        /*11ce*/ 	.byte	0x3f
	.zero		1


	//   ....[70]....
        /*11d0*/ 	.word	0x0002b460
        /*11d4*/ 	.word	0x00000000
        /*11d8*/ 	.word	0x00029830
        /*11dc*/ 	.short	0x0101
        /*11de*/ 	.byte	0x3f
	.zero		1


	//   ....[71]....
        /*11e0*/ 	.word	0x0002b4f0
        /*11e4*/ 	.word	0x00000003
        /*11e8*/ 	.word	0x00029870
        /*11ec*/ 	.short	0x010a
        /*11ee*/ 	.byte	0x3f
	.zero		1


	//   ....[72]....
        /*11f0*/ 	.word	0x0002b580
        /*11f4*/ 	.word	0x00000003
        /*11f8*/ 	.word	0x00029860
        /*11fc*/ 	.short	0x010a
        /*11fe*/ 	.byte	0x3f
	.zero		1


	//   ....[73]....
        /*1200*/ 	.word	0x0002ba90
        /*1204*/ 	.word	0x00000003
        /*1208*/ 	.word	0x00029850
        /*120c*/ 	.short	0x0101
        /*120e*/ 	.byte	0x3f
	.zero		1


	//   ....[74]....
        /*1210*/ 	.word	0x0002bb20
        /*1214*/ 	.word	0x00000003
        /*1218*/ 	.word	0x00000000
        /*121c*/ 	.short	0x0101
        /*121e*/ 	.byte	0x3f
	.zero		1


	//   ....[75]....
        /*1220*/ 	.word	0x0002bce0
        /*1224*/ 	.word	0x00000011
        /*1228*/ 	.word	0x00029870
        /*122c*/ 	.short	0x010a
        /*122e*/ 	.byte	0x3f
	.zero		1


	//   ....[76]....
        /*1230*/ 	.word	0x0002bd60
        /*1234*/ 	.word	0x00000011
        /*1238*/ 	.word	0x00029860
        /*123c*/ 	.short	0x010a
        /*123e*/ 	.byte	0x3f
	.zero		1


	//   ....[77]....
        /*1240*/ 	.word	0x0002c280
        /*1244*/ 	.word	0x00000011
        /*1248*/ 	.word	0x00029850
        /*124c*/ 	.short	0x0101
        /*124e*/ 	.byte	0x3f
	.zero		1


	//   ....[78]....
        /*1250*/ 	.word	0x0002c340
        /*1254*/ 	.word	0x00000011
        /*1258*/ 	.word	0x00000000
        /*125c*/ 	.short	0x0101
        /*125e*/ 	.byte	0x3f
	.zero		1


	//   ....[79]....
        /*1260*/ 	.word	0x0002d050
        /*1264*/ 	.word	0x00000004
        /*1268*/ 	.word	0x00029820
        /*126c*/ 	.short	0x010a
        /*126e*/ 	.byte	0x3f
	.zero		1


	//   ....[80]....
        /*1270*/ 	.word	0x0002d1c0
        /*1274*/ 	.word	0x00000005
        /*1278*/ 	.word	0x00029840
        /*127c*/ 	.short	0x010a
        /*127e*/ 	.byte	0x3f
	.zero		1


	//   ....[81]....
        /*1280*/ 	.word	0x0002d260
        /*1284*/ 	.word	0x00000017
        /*1288*/ 	.word	0x00029840
        /*128c*/ 	.short	0x010a
        /*128e*/ 	.byte	0x3f
	.zero		1


	//   ....[82]....
        /*1290*/ 	.word	0x0002d2a0
        /*1294*/ 	.word	0x00000005
        /*1298*/ 	.word	0x00029860
        /*129c*/ 	.short	0x010a
        /*129e*/ 	.byte	0x3f
	.zero		1


	//   ....[83]....
        /*12a0*/ 	.word	0x0002d2e0
        /*12a4*/ 	.word	0x00000017
        /*12a8*/ 	.word	0x00029860
        /*12ac*/ 	.short	0x010a
        /*12ae*/ 	.byte	0x3f
	.zero		1


	//   ....[84]....
        /*12b0*/ 	.word	0x0002d320
        /*12b4*/ 	.word	0x00000005
        /*12b8*/ 	.word	0x00029880
        /*12bc*/ 	.short	0x010a
        /*12be*/ 	.byte	0x3f
	.zero		1


	//   ....[85]....
        /*12c0*/ 	.word	0x0002d360
        /*12c4*/ 	.word	0x00000017
        /*12c8*/ 	.word	0x00029880
        /*12cc*/ 	.short	0x010a
        /*12ce*/ 	.byte	0x3f
	.zero		1


	//   ....[86]....
        /*12d0*/ 	.word	0x0002d3c0
        /*12d4*/ 	.word	0x0000005e
        /*12d8*/ 	.word	0x00029890
        /*12dc*/ 	.short	0x010a
        /*12de*/ 	.byte	0x3f
	.zero		1


	//   ....[87]....
        /*12e0*/ 	.word	0x0002d670
        /*12e4*/ 	.word	0x0000005e
        /*12e8*/ 	.word	0x00029890
        /*12ec*/ 	.short	0x010a
        /*12ee*/ 	.byte	0x3f
	.zero		1


	//   ....[88]....
        /*12f0*/ 	.word	0x0002d920
        /*12f4*/ 	.word	0x0000005e
        /*12f8*/ 	.word	0x00029890
        /*12fc*/ 	.short	0x010a
        /*12fe*/ 	.byte	0x3f
	.zero		1


	//   ....[89]....
        /*1300*/ 	.word	0x0002dbd0
        /*1304*/ 	.word	0x0000005e
        /*1308*/ 	.word	0x000298b0
        /*130c*/ 	.short	0x010a
        /*130e*/ 	.byte	0x3f
	.zero		1


	//   ....[90]....
        /*1310*/ 	.word	0x0002ded0
        /*1314*/ 	.word	0x00000012
        /*1318*/ 	.word	0x00029800
        /*131c*/ 	.short	0x010a
        /*131e*/ 	.byte	0x3f
	.zero		1


	//   ....[91]....
        /*1320*/ 	.word	0x0002e0e0
        /*1324*/ 	.word	0x00000012
        /*1328*/ 	.word	0x00029800
        /*132c*/ 	.short	0x010a
        /*132e*/ 	.byte	0x3f
	.zero		1


	//   ....[92]....
        /*1330*/ 	.word	0x0002e130
        /*1334*/ 	.word	0x00000000
        /*1338*/ 	.word	0x00029830
        /*133c*/ 	.short	0x010a
        /*133e*/ 	.byte	0x3f
	.zero		1


	//   ....[93]....
        /*1340*/ 	.word	0x0002e180
        /*1344*/ 	.word	0x00000005
        /*1348*/ 	.word	0x00029830
        /*134c*/ 	.short	0x010a
        /*134e*/ 	.byte	0x3f
	.zero		1


	//   ....[94]....
        /*1350*/ 	.word	0x0002e1d0
        /*1354*/ 	.word	0x00000005
        /*1358*/ 	.word	0x00029850
        /*135c*/ 	.short	0x010a
        /*135e*/ 	.byte	0x3f
	.zero		1


	//   ....[95]....
        /*1360*/ 	.word	0x0002e220
        /*1364*/ 	.word	0x00000004
        /*1368*/ 	.word	0x00029830
        /*136c*/ 	.short	0x010a
        /*136e*/ 	.byte	0x3f
	.zero		1


	//   ....[96]....
        /*1370*/ 	.word	0x0002e270
        /*1374*/ 	.word	0x00000005
        /*1378*/ 	.word	0x00029850
        /*137c*/ 	.short	0x010a
        /*137e*/ 	.byte	0x3f
	.zero		1


	//   ....[97]....
        /*1380*/ 	.word	0x0002e2c0
        /*1384*/ 	.word	0x0000000f
        /*1388*/ 	.word	0x00029850
        /*138c*/ 	.short	0x010a
        /*138e*/ 	.byte	0x3f
	.zero		1


	//   ....[98]....
        /*1390*/ 	.word	0x0002f880
        /*1394*/ 	.word	0x00000016
        /*1398*/ 	.word	0x00029820
        /*139c*/ 	.short	0x010a
        /*139e*/ 	.byte	0x3f
	.zero		1


	//   ....[99]....
        /*13a0*/ 	.word	0x0002f8d0
        /*13a4*/ 	.word	0x00000009
        /*13a8*/ 	.word	0x000298a0
        /*13ac*/ 	.short	0x010a
        /*13ae*/ 	.byte	0x3f
	.zero		1


	//   ....[100]....
        /*13b0*/ 	.word	0x0002f920
        /*13b4*/ 	.word	0x00000009
        /*13b8*/ 	.word	0x000298c0
        /*13bc*/ 	.short	0x010a
        /*13be*/ 	.byte	0x3f
	.zero		1


	//   ....[101]....
        /*13c0*/ 	.word	0x0002f970
        /*13c4*/ 	.word	0x00000008
        /*13c8*/ 	.word	0x000298a0
        /*13cc*/ 	.short	0x010a
        /*13ce*/ 	.byte	0x3f
	.zero		1


	//   ....[102]....
        /*13d0*/ 	.word	0x0002f9c0
        /*13d4*/ 	.word	0x00000008
        /*13d8*/ 	.word	0x000298c0
        /*13dc*/ 	.short	0x010a
        /*13de*/ 	.byte	0x3f
	.zero		1


	//   ....[103]....
        /*13e0*/ 	.word	0x0002fae0
        /*13e4*/ 	.word	0x00000000
        /*13e8*/ 	.word	0x00029880
        /*13ec*/ 	.short	0x010a
        /*13ee*/ 	.byte	0x3f
	.zero		1


	//   ....[104]....
        /*13f0*/ 	.word	0x00030300
        /*13f4*/ 	.word	0x00000000
        /*13f8*/ 	.word	0x00029840
        /*13fc*/ 	.short	0x010a
        /*13fe*/ 	.byte	0x3f
	.zero		1


	//   ....[105]....
        /*1400*/ 	.word	0x00031070
        /*1404*/ 	.word	0x00000016
        /*1408*/ 	.word	0x00029820
        /*140c*/ 	.short	0x010a
        /*140e*/ 	.byte	0x3f
	.zero		1


	//   ....[106]....
        /*1410*/ 	.word	0x000310c0
        /*1414*/ 	.word	0x00000000
        /*1418*/ 	.word	0x00029880
        /*141c*/ 	.short	0x010a
        /*141e*/ 	.byte	0x3f
	.zero		1


	//   ....[107]....
        /*1420*/ 	.word	0x000317e0
        /*1424*/ 	.word	0x00000000
        /*1428*/ 	.word	0x00029840
        /*142c*/ 	.short	0x010a
        /*142e*/ 	.byte	0x3f
	.zero		1


	//   ....[108]....
        /*1430*/ 	.word	0x00031e30
        /*1434*/ 	.word	0x00000003
        /*1438*/ 	.word	0x00029870
        /*143c*/ 	.short	0x010a
        /*143e*/ 	.byte	0x3f
	.zero		1


	//   ....[109]....
        /*1440*/ 	.word	0x00031e80
        /*1444*/ 	.word	0x00000003
        /*1448*/ 	.word	0x00029860
        /*144c*/ 	.short	0x010a
        /*144e*/ 	.byte	0x3f
	.zero		1


	//   ....[110]....
        /*1450*/ 	.word	0x00031ed0
        /*1454*/ 	.word	0x00000011
        /*1458*/ 	.word	0x00029870
        /*145c*/ 	.short	0x010a
        /*145e*/ 	.byte	0x3f
	.zero		1


	//   ....[111]....
        /*1460*/ 	.word	0x00031f20
        /*1464*/ 	.word	0x00000011
        /*1468*/ 	.word	0x00029860
        /*146c*/ 	.short	0x010a
        /*146e*/ 	.byte	0x3f
	.zero		1


	//   ....[112]....
        /*1470*/ 	.word	0x000328b0
        /*1474*/ 	.word	0x00000004
        /*1478*/ 	.word	0x00029820
        /*147c*/ 	.short	0x010a
        /*147e*/ 	.byte	0x3f
	.zero		1


	//   ....[113]....
        /*1480*/ 	.word	0x00032a50
        /*1484*/ 	.word	0x00000005
        /*1488*/ 	.word	0x00029840
        /*148c*/ 	.short	0x010a
        /*148e*/ 	.byte	0x3f
	.zero		1


	//   ....[114]....
        /*1490*/ 	.word	0x00032aa0
        /*1494*/ 	.word	0x00000017
        /*1498*/ 	.word	0x00029840
        /*149c*/ 	.short	0x010a
        /*149e*/ 	.byte	0x3f
	.zero		1


	//   ....[115]....
        /*14a0*/ 	.word	0x00032af0
        /*14a4*/ 	.word	0x00000005
        /*14a8*/ 	.word	0x00029860
        /*14ac*/ 	.short	0x010a
        /*14ae*/ 	.byte	0x3f
	.zero		1


	//   ....[116]....
        /*14b0*/ 	.word	0x00032b40
        /*14b4*/ 	.word	0x00000017
        /*14b8*/ 	.word	0x00029860
        /*14bc*/ 	.short	0x010a
        /*14be*/ 	.byte	0x3f
	.zero		1


	//   ....[117]....
        /*14c0*/ 	.word	0x00032b90
        /*14c4*/ 	.word	0x00000005
        /*14c8*/ 	.word	0x00029880
        /*14cc*/ 	.short	0x010a
        /*14ce*/ 	.byte	0x3f
	.zero		1


	//----- nvinfo : EIATTR_NUM_MBARRIERS
	.align		4
.L_333:
        /*14d0*/ 	.byte	0x03, 0x38
        /*14d2*/ 	.short	0x0016


	//----- nvinfo : EIATTR_EXIT_INSTR_OFFSETS
	.align		4
        /*14d4*/ 	.byte	0x04, 0x1c
        /*14d6*/ 	.short	(.L_335 - .L_334)


	//   ....[0]....
.L_334:
        /*14d8*/ 	.word	0x0002d3b0


	//----- nvinfo : EIATTR_MAX_THREADS
	.align		4
.L_335:
        /*14dc*/ 	.byte	0x04, 0x05
        /*14de*/ 	.short	(.L_337 - .L_336)
.L_336:
        /*14e0*/ 	.word	0x00000180
        /*14e4*/ 	.word	0x00000001
        /*14e8*/ 	.word	0x00000001


	//----- nvinfo : EIATTR_CRS_STACK_SIZE
	.align		4
.L_337:
        /*14ec*/ 	.byte	0x04, 0x1e
        /*14ee*/ 	.short	(.L_339 - .L_338)
.L_338:
        /*14f0*/ 	.word	0x00000000


	//----- nvinfo : EIATTR_CBANK_PARAM_SIZE
	.align		4
.L_339:
        /*14f4*/ 	.byte	0x03, 0x19
        /*14f6*/ 	.short	0x0af0


	//----- nvinfo : EIATTR_PARAM_CBANK
	.align		4
        /*14f8*/ 	.byte	0x04, 0x0a
        /*14fa*/ 	.short	(.L_341 - .L_340)
	.align		4
.L_340:
        /*14fc*/ 	.word	index@(.nv.constant0._ZN7cutlass13device_kernelIN5flash11enable_sm90INS1_16FlashAttnFwdSm90INS1_25CollectiveMainloopFwdSm90ILi2EN4cute5tupleIJNS5_1CILi1EEES8_S8_EEENS6_IJNS7_ILi128EEENS7_ILi160EEENS7_ILi192EEEEEELi128ENS_12float_e4m3_tEfNS_4arch4Sm90ELb1ELb0ELb0ELb1ELb1ELb1ELb0ELb1ELb1ELb1ELb0ELb0EEENS1_21CollectiveEpilogueFwdINS6_IJSA_SA_SB_EEES9_NS_10bfloat16_tESG_Li256ELb1ELb1ELb0ELb1EEENS1_36VarlenDynamicPersistentTileSchedulerILi128ELi160ELi256ELi128ELb0ELb1ELb1ELb1ELb1ELb1EEEEEEEEEvNT_6ParamsE)
        /*1500*/ 	.short	0x0210
        /*1502*/ 	.short	0x0af0


	//----- nvinfo : EIATTR_SW_WAR
	.align		4
.L_341:
        /*1504*/ 	.byte	0x04, 0x36
        /*1506*/ 	.short	(.L_343 - .L_342)
.L_342:
        /*1508*/ 	.word	0x00000008
.L_343:


//--------------------- .nv.callgraph             --------------------------
	.section	.nv.callgraph,"",@"SHT_CUDA_CALLGRAPH"
	.align	4
	.sectionentsize	8
	.align		4
        /*0000*/ 	.word	0x00000000
	.align		4
        /*0004*/ 	.word	0xffffffff
	.align		4
        /*0008*/ 	.word	index@(_ZN7cutlass13device_kernelIN5flash11enable_sm90INS1_16FlashAttnFwdSm90INS1_25CollectiveMainloopFwdSm90ILi2EN4cute5tupleIJNS5_1CILi1EEES8_S8_EEENS6_IJNS7_ILi128EEENS7_ILi160EEENS7_ILi192EEEEEELi128ENS_12float_e4m3_tEfNS_4arch4Sm90ELb0ELb0ELb0ELb0ELb1ELb0ELb0ELb1ELb1ELb1ELb0ELb0EEENS1_21CollectiveEpilogueFwdINS6_IJSA_SA_SB_EEES9_NS_10bfloat16_tESG_Li256ELb0ELb1ELb0ELb1EEENS1_29StaticPersistentTileSchedulerILb0EEEEEEEEEvNT_6ParamsE)
	.align		4
        /*000c*/ 	.word	index@(__assertfail)
	.align		4
        /*0010*/ 	.word	index@(_ZN7cutlass13device_kernelIN5flash11enable_sm90INS1_16FlashAttnFwdSm90INS1_25CollectiveMainloopFwdSm90ILi2EN4cute5tupleIJNS5_1CILi1EEES8_S8_EEENS6_IJNS7_ILi128EEENS7_ILi160EEENS7_ILi192EEEEEELi128ENS_12float_e4m3_tEfNS_4arch4Sm90ELb0ELb0ELb0ELb1ELb1ELb0ELb0ELb1ELb1ELb1ELb0ELb0EEENS1_21CollectiveEpilogueFwdINS6_IJSA_SA_SB_EEES9_NS_10bfloat16_tESG_Li256ELb1ELb1ELb0ELb1EEENS1_36VarlenDynamicPersistentTileSchedulerILi128ELi160ELi256ELi128ELb0ELb1ELb1ELb0ELb1ELb1EEEEEEEEEvNT_6ParamsE)
	.align		4
        /*0014*/ 	.word	index@(__assertfail)
	.align		4
        /*0018*/ 	.word	index@(_ZN7cutlass13device_kernelIN5flash11enable_sm90INS1_16FlashAttnFwdSm90INS1_25CollectiveMainloopFwdSm90ILi2EN4cute5tupleIJNS5_1CILi1EEES8_S8_EEENS6_IJNS7_ILi128EEENS7_ILi160EEENS7_ILi192EEEEEELi128ENS_12float_e4m3_tEfNS_4arch4Sm90ELb0ELb0ELb0ELb1ELb1ELb1ELb0ELb1ELb1ELb1ELb0ELb0EEENS1_21CollectiveEpilogueFwdINS6_IJSA_SA_SB_EEES9_NS_10bfloat16_tESG_Li256ELb1ELb1ELb0ELb1EEENS1_36VarlenDynamicPersistentTileSchedulerILi128ELi160ELi256ELi128ELb0ELb1ELb1ELb0ELb1ELb1EEEEEEEEEvNT_6ParamsE)
	.align		4
        /*001c*/ 	.word	index@(__assertfail)
	.align		4
        /*0020*/ 	.word	index@(_ZN7cutlass13device_kernelIN5flash11enable_sm90INS1_16FlashAttnFwdSm90INS1_25CollectiveMainloopFwdSm90ILi2EN4cute5tupleIJNS5_1CILi1EEES8_S8_EEENS6_IJNS7_ILi128EEESA_NS7_ILi192EEEEEELi128ENS_12float_e4m3_tEfNS_4arch4Sm90ELb0ELb1ELb0ELb0ELb1ELb0ELb0ELb1ELb1ELb1ELb0ELb0EEENS1_21CollectiveEpilogueFwdINS6_IJSA_SA_SA_EEES9_NS_10bfloat16_tESF_Li256ELb0ELb1ELb0ELb1EEENS1_30DynamicPersistentTileSchedulerILi256ELi128ELb0ELb1ELb1EEEEEEEEEvNT_6ParamsE)
	.align		4
        /*0024*/ 	.word	index@(__assertfail)
	.align		4
        /*0028*/ 	.word	index@(_ZN7cutlass13device_kernelIN5flash11enable_sm90INS1_16FlashAttnFwdSm90INS1_25CollectiveMainloopFwdSm90ILi2EN4cute5tupleIJNS5_1CILi1EEES8_S8_EEENS6_IJNS7_ILi128EEESA_NS7_ILi192EEEEEELi128ENS_12float_e4m3_tEfNS_4arch4Sm90ELb0ELb1ELb0ELb1ELb1ELb0ELb0ELb1ELb1ELb1ELb0ELb0EEENS1_21CollectiveEpilogueFwdINS6_IJSA_SA_SA_EEES9_NS_10bfloat16_tESF_Li256ELb1ELb1ELb0ELb1EEENS1_36VarlenDynamicPersistentTileSchedulerILi128ELi128ELi256ELi128ELb0ELb1ELb1ELb1ELb0ELb1EEEEEEEEEvNT_6ParamsE)
	.align		4
        /*002c*/ 	.word	index@(__assertfail)
	.align		4
        /*0030*/ 	.word	index@(_ZN7cutlass13device_kernelIN5flash11enable_sm90INS1_16FlashAttnFwdSm90INS1_25CollectiveMainloopFwdSm90ILi2EN4cute5tupleIJNS5_1CILi1EEES8_S8_EEENS6_IJNS7_ILi128EEESA_NS7_ILi192EEEEEELi128ENS_12float_e4m3_tEfNS_4arch4Sm90ELb0ELb1ELb0ELb1ELb1ELb1ELb0ELb1ELb1ELb1ELb0ELb0EEENS1_21CollectiveEpilogueFwdINS6_IJSA_SA_SA_EEES9_NS_10bfloat16_tESF_Li256ELb1ELb1ELb0ELb1EEENS1_36VarlenDynamicPersistentTileSchedulerILi128ELi128ELi256ELi128ELb0ELb1ELb1ELb1ELb0ELb1EEEEEEEEEvNT_6ParamsE)
	.align		4
        /*0034*/ 	.word	index@(__assertfail)
	.align		4
        /*0038*/ 	.word	index@(_ZN7cutlass13device_kernelIN5flash11enable_sm90INS1_16FlashAttnFwdSm90INS1_25CollectiveMainloopFwdSm90ILi2EN4cute5tupleIJNS5_1CILi1EEES8_S8_EEENS6_IJNS7_ILi128EEENS7_ILi160EEENS7_ILi192EEEEEELi128ENS_12float_e4m3_tEfNS_4arch4Sm90ELb1ELb0ELb0ELb0ELb1ELb0ELb0ELb1ELb1ELb1ELb0ELb0EEENS1_21CollectiveEpilogueFwdINS6_IJSA_SA_SB_EEES9_NS_10bfloat16_tESG_Li256ELb0ELb1ELb0ELb1EEENS1_30DynamicPersistentTileSchedulerILi256ELi128ELb0ELb1ELb1EEEEEEEEEvNT_6ParamsE)
	.align		4
        /*003c*/ 	.word	index@(__assertfail)
	.align		4
        /*0040*/ 	.word	index@(_ZN7cutlass13device_kernelIN5flash11enable_sm90INS1_16FlashAttnFwdSm90INS1_25CollectiveMainloopFwdSm90ILi2EN4cute5tupleIJNS5_1CILi1EEES8_S8_EEENS6_IJNS7_ILi128EEENS7_ILi160EEENS7_ILi192EEEEEELi128ENS_12float_e4m3_tEfNS_4arch4Sm90ELb1ELb0ELb0ELb1ELb1ELb0ELb0ELb1ELb1ELb1ELb0ELb0EEENS1_21CollectiveEpilogueFwdINS6_IJSA_SA_SB_EEES9_NS_10bfloat16_tESG_Li256ELb1ELb1ELb0ELb1EEENS1_36VarlenDynamicPersistentTileSchedulerILi128ELi160ELi256ELi128ELb0ELb1ELb1ELb1ELb1ELb1EEEEEEEEEvNT_6ParamsE)
	.align		4
        /*0044*/ 	.word	index@(__assertfail)
	.align		4
        /*0048*/ 	.word	index@(_ZN7cutlass13device_kernelIN5flash11enable_sm90INS1_16FlashAttnFwdSm90INS1_25CollectiveMainloopFwdSm90ILi2EN4cute5tupleIJNS5_1CILi1EEES8_S8_EEENS6_IJNS7_ILi128EEENS7_ILi160EEENS7_ILi192EEEEEELi128ENS_12float_e4m3_tEfNS_4arch4Sm90ELb1ELb0ELb0ELb1ELb1ELb1ELb0ELb1ELb1ELb1ELb0ELb0EEENS1_21CollectiveEpilogueFwdINS6_IJSA_SA_SB_EEES9_NS_10bfloat16_tESG_Li256ELb1ELb1ELb0ELb1EEENS1_36VarlenDynamicPersistentTileSchedulerILi128ELi160ELi256ELi128ELb0ELb1ELb1ELb1ELb1ELb1EEEEEEEEEvNT_6ParamsE)
	.align		4
        /*004c*/ 	.word	index@(__assertfail)
	.align		4
        /*0050*/ 	.word	0x00000000
	.align		4
        /*0054*/ 	.word	0xfffffffe
	.align		4
        /*0058*/ 	.word	0x00000000
	.align		4
        /*005c*/ 	.word	0xfffffffd
	.align		4
        /*0060*/ 	.word	0x00000000
	.align		4
        /*0064*/ 	.word	0xfffffffc


//--------------------- .nv.constant4             --------------------------
	.section	.nv.constant4,"a",@progbits
	.align	8
	.align		8
.nv.constant4:
        /*0000*/ 	.dword	__assertfail
	.align		8
        /*0008*/ 	.dword	__unnamed_1
	.align		8
        /*0010*/ 	.dword	__unnamed_2
	.align		8
        /*0018*/ 	.dword	__unnamed_3
	.align		8
        /*0020*/ 	.dword	__unnamed_4
	.align		8
        /*0028*/ 	.dword	__unnamed_5
	.align		8
        /*0030*/ 	.dword	__unnamed_6
	.align		8
        /*0038*/ 	.dword	__unnamed_7
	.align		8
        /*0040*/ 	.dword	_ZZN5flash28permute_output_fp8_VcolmajorIN4cute6TensorINS1_11ArrayEngineIN7cutlass10bfloat16_tELm64EEENS1_6LayoutINS1_5tupleIJNS8_IJNS1_1CILi2EEESA_NS9_ILi16EEEEEENS9_ILi1EEESD_EEENS8_IJNS8_IJSD_SA_NS9_ILi4EEEEEENS9_ILi0EEESH_EEEEEEEEEvRT_E9upper_map
	.align		8
        /*0048*/ 	.dword	__unnamed_8
	.align		8
        /*0050*/ 	.dword	__unnamed_9
	.align		8
        /*0058*/ 	.dword	__unnamed_10
	.align		8
        /*0060*/ 	.dword	__unnamed_11
	.align		8
        /*0068*/ 	.dword	__unnamed_12
	.align		8
        /*0070*/ 	.dword	_ZN73_INTERNAL_0d5b7bf9_37_flash_fwd_hdimdiff_e4m3_paged_sm90_cu_59c7631c_33514cuda3std3__45__cpo5beginE
	.align		8
        /*0078*/ 	.dword	_ZN73_INTERNAL_0d5b7bf9_37_flash_fwd_hdimdiff_e4m3_paged_sm90_cu_59c7631c_33514cuda3std3__45__cpo3endE
	.align		8
        /*0080*/ 	.dword	_ZN73_INTERNAL_0d5b7bf9_37_flash_fwd_hdimdiff_e4m3_paged_sm90_cu_59c7631c_33514cuda3std3__45__cpo6cbeginE
	.align		8
        /*0088*/ 	.dword	_ZN73_INTERNAL_0d5b7bf9_37_flash_fwd_hdimdiff_e4m3_paged_sm90_cu_59c7631c_33514cuda3std3__45__cpo4cendE
	.align		8
        /*0090*/ 	.dword	_ZN73_INTERNAL_0d5b7bf9_37_flash_fwd_hdimdiff_e4m3_paged_sm90_cu_59c7631c_33514cuda3std3__475_GLOBAL__N__0d5b7bf9_37_flash_fwd_hdimdiff_e4m3_paged_sm90_cu_59c7631c_33516ignoreE
	.align		8
        /*0098*/ 	.dword	_ZN73_INTERNAL_0d5b7bf9_37_flash_fwd_hdimdiff_e4m3_paged_sm90_cu_59c7631c_33514cuda3std3__419piecewise_constructE
	.align		8
        /*00a0*/ 	.dword	_ZN73_INTERNAL_0d5b7bf9_37_flash_fwd_hdimdiff_e4m3_paged_sm90_cu_59c7631c_33514cuda3std3__48in_placeE
	.align		8
        /*00a8*/ 	.dword	_ZN73_INTERNAL_0d5b7bf9_37_flash_fwd_hdimdiff_e4m3_paged_sm90_cu_59c7631c_33514cuda3std6ranges3__45__cpo4swapE
	.align		8
        /*00b0*/ 	.dword	_ZN73_INTERNAL_0d5b7bf9_37_flash_fwd_hdimdiff_e4m3_paged_sm90_cu_59c7631c_33514cuda3std6ranges3__45__cpo9iter_moveE
	.align		8
        /*00b8*/ 	.dword	_ZN73_INTERNAL_0d5b7bf9_37_flash_fwd_hdimdiff_e4m3_paged_sm90_cu_59c7631c_33514cute7productE
	.align		8
        /*00c0*/ 	.dword	_ZN73_INTERNAL_0d5b7bf9_37_flash_fwd_hdimdiff_e4m3_paged_sm90_cu_59c7631c_33514cute1_E
	.align		8
        /*00c8*/ 	.dword	$str$23
	.align		8
        /*00d0*/ 	.dword	$str$24


//--------------------- .text._ZN7cutlass13device_kernelIN5flash11enable_sm90INS1_16FlashAttnFwdSm90INS1_25CollectiveMainloopFwdSm90ILi2EN4cute5tupleIJNS5_1CILi1EEES8_S8_EEENS6_IJNS7_ILi128EEENS7_ILi160EEENS7_ILi192EEEEEELi128ENS_12float_e4m3_tEfNS_4arch4Sm90ELb0ELb0ELb0ELb0ELb1ELb0ELb0ELb1ELb1ELb1ELb0ELb0EEENS1_21CollectiveEpilogueFwdINS6_IJSA_SA_SB_EEES9_NS_10bfloat16_tESG_Li256ELb0ELb1ELb0ELb1EEENS1_29StaticPersistentTileSchedulerILb0EEEEEEEEEvNT_6ParamsE --------------------------
	.section	.text._ZN7cutlass13device_kernelIN5flash11enable_sm90INS1_16FlashAttnFwdSm90INS1_25CollectiveMainloopFwdSm90ILi2EN4cute5tupleIJNS5_1CILi1EEES8_S8_EEENS6_IJNS7_ILi128EEENS7_ILi160EEENS7_ILi192EEEEEELi128ENS_12float_e4m3_tEfNS_4arch4Sm90ELb0ELb0ELb0ELb0ELb1ELb0ELb0ELb1ELb1ELb1ELb0ELb0EEENS1_21CollectiveEpilogueFwdINS6_IJSA_SA_SB_EEES9_NS_10bfloat16_tESG_Li256ELb0ELb1ELb0ELb1EEENS1_29StaticPersistentTileSchedulerILb0EEEEEEEEEvNT_6ParamsE,"ax",@progbits
	.align	128
.text._ZN7cutlass13device_kernelIN5flash11enable_sm90INS1_16FlashAttnFwdSm90INS1_25CollectiveMainloopFwdSm90ILi2EN4cute5tupleIJNS5_1CILi1EEES8_S8_EEENS6_IJNS7_ILi128EEENS7_ILi160EEENS7_ILi192EEEEEELi128ENS_12float_e4m3_tEfNS_4arch4Sm90ELb0ELb0ELb0ELb0ELb1ELb0ELb0ELb1ELb1ELb1ELb0ELb0EEENS1_21CollectiveEpilogueFwdINS6_IJSA_SA_SB_EEES9_NS_10bfloat16_tESG_Li256ELb0ELb1ELb0ELb1EEENS1_29StaticPersistentTileSchedulerILb0EEEEEEEEEvNT_6ParamsE:
        .type           _ZN7cutlass13device_kernelIN5flash11enable_sm90INS1_16FlashAttnFwdSm90INS1_25CollectiveMainloopFwdSm90ILi2EN4cute5tupleIJNS5_1CILi1EEES8_S8_EEENS6_IJNS7_ILi128EEENS7_ILi160EEENS7_ILi192EEEEEELi128ENS_12float_e4m3_tEfNS_4arch4Sm90ELb0ELb0ELb0ELb0ELb1ELb0ELb0ELb1ELb1ELb1ELb0ELb0EEENS1_21CollectiveEpilogueFwdINS6_IJSA_SA_SB_EEES9_NS_10bfloat16_tESG_Li256ELb0ELb1ELb0ELb1EEENS1_29StaticPersistentTileSchedulerILb0EEEEEEEEEvNT_6ParamsE,@function
        .size           _ZN7cutlass13device_kernelIN5flash11enable_sm90INS1_16FlashAttnFwdSm90INS1_25CollectiveMainloopFwdSm90ILi2EN4cute5tupleIJNS5_1CILi1EEES8_S8_EEENS6_IJNS7_ILi128EEENS7_ILi160EEENS7_ILi192EEEEEELi128ENS_12float_e4m3_tEfNS_4arch4Sm90ELb0ELb0ELb0ELb0ELb1ELb0ELb0ELb1ELb1ELb1ELb0ELb0EEENS1_21CollectiveEpilogueFwdINS6_IJSA_SA_SB_EEES9_NS_10bfloat16_tESG_Li256ELb0ELb1ELb0ELb1EEENS1_29StaticPersistentTileSchedulerILb0EEEEEEEEEvNT_6ParamsE,(.L_x_3190 - _ZN7cutlass13device_kernelIN5flash11enable_sm90INS1_16FlashAttnFwdSm90INS1_25CollectiveMainloopFwdSm90ILi2EN4cute5tupleIJNS5_1CILi1EEES8_S8_EEENS6_IJNS7_ILi128EEENS7_ILi160EEENS7_ILi192EEEEEELi128ENS_12float_e4m3_tEfNS_4arch4Sm90ELb0ELb0ELb0ELb0ELb1ELb0ELb0ELb1ELb1ELb1ELb0ELb0EEENS1_21CollectiveEpilogueFwdINS6_IJSA_SA_SB_EEES9_NS_10bfloat16_tESG_Li256ELb0ELb1ELb0ELb1EEENS1_29StaticPersistentTileSchedulerILb0EEEEEEEEEvNT_6ParamsE)
        .other          _ZN7cutlass13device_kernelIN5flash11enable_sm90INS1_16FlashAttnFwdSm90INS1_25CollectiveMainloopFwdSm90ILi2EN4cute5tupleIJNS5_1CILi1EEES8_S8_EEENS6_IJNS7_ILi128EEENS7_ILi160EEENS7_ILi192EEEEEELi128ENS_12float_e4m3_tEfNS_4arch4Sm90ELb0ELb0ELb0ELb0ELb1ELb0ELb0ELb1ELb1ELb1ELb0ELb0EEENS1_21CollectiveEpilogueFwdINS6_IJSA_SA_SB_EEES9_NS_10bfloat16_tESG_Li256ELb0ELb1ELb0ELb1EEENS1_29StaticPersistentTileSchedulerILb0EEEEEEEEEvNT_6ParamsE,@"STO_CUDA_ENTRY STV_DEFAULT"
_ZN7cutlass13device_kernelIN5flash11enable_sm90INS1_16FlashAttnFwdSm90INS1_25CollectiveMainloopFwdSm90ILi2EN4cute5tupleIJNS5_1CILi1EEES8_S8_EEENS6_IJNS7_ILi128EEENS7_ILi160EEENS7_ILi192EEEEEELi128ENS_12float_e4m3_tEfNS_4arch4Sm90ELb0ELb0ELb0ELb0ELb1ELb0ELb0ELb1ELb1ELb1ELb0ELb0EEENS1_21CollectiveEpilogueFwdINS6_IJSA_SA_SB_EEES9_NS_10bfloat16_tESG_Li256ELb0ELb1ELb0ELb1EEENS1_29StaticPersistentTileSchedulerILb0EEEEEEEEEvNT_6ParamsE:
[----:B------:R-:W0:Y:S02]  /*0000*/  LDC R1, c[0x0][0x28] ;  /* 0x00000a00ff017b82 */ /* 0x000e240000000800 */
[----:B0-----:R-:W-:Y:S01]  /*0010*/  VIADD R1, R1, 0xffffffd8 ;  /* 0xffffffd801017836 */ /* 0x001fe20000000000 */
[----:B------:R-:W0:Y:S01]  /*0020*/  S2R R3, SR_TID.X ;  /* 0x0000000000037919 */ /* 0x000e220000002100 */
[----:B------:R-:W-:Y:S01]  /*0030*/  ELECT P0, URZ, PT ;  /* 0x00000000003f782f */ /* 0x000fe20003800000 */
[----:B------:R-:W-:Y:S01]  /*0040*/  UMOV UR4, 0x80 ;  /* 0x0000008000047882 */ /* 0x000fe20000000000 */
[----:B------:R-:W-:Y:S01]  /*0050*/  UMOV UR7, 0x100 ;  /* 0x0000010000077882 */ /* 0x000fe20000000000 */
[--C-:B0-----:R-:W-:Y:S02]  /*0060*/  SHF.R.U32.HI R0, RZ, 0x5, R3.reuse ;  /* 0x00000005ff007819 */ /* 0x101fe40000011603 */
[----:B------:R-:W-:-:S03]  /*0070*/  SHF.R.U32.HI R22, RZ, 0x7, R3 ;  /* 0x00000007ff167819 */ /* 0x000fc60000011603 */
[----:B------:R-:W0:Y:S04]  /*0080*/  SHFL.IDX PT, R2, R0, RZ, 0x1f ;  /* 0x00001fff00027589 */ /* 0x000e2800000e0000 */
[----:B------:R1:W2:Y:S01]  /*0090*/  SHFL.IDX PT, R3, R22, RZ, 0x1f ;  /* 0x00001fff16037589 */ /* 0x0002a200000e0000 */
[C---:B0-----:R-:W-:Y:S02]  /*00a0*/  ISETP.NE.OR P0, PT, R2.reuse, RZ, !P0 ;  /* 0x000000ff0200720c */ /* 0x041fe40004705670 */
[----:B------:R-:W-:-:S11]  /*00b0*/  ISETP.NE.AND P1, PT, R2, RZ, PT ;  /* 0x000000ff0200720c */ /* 0x000fd60003f25270 */
[----:B------:R-:W-:Y:S01]  /*00c0*/  VOTEU.ALL UP0, P0 ;  /* 0x00000000003f7886 */ /* 0x000fe20000000000 */
[----:B------:R-:W-:-:S04]  /*00d0*/  VOTEU.ALL UP1, P0 ;  /* 0x00000000003f7886 */ /* 0x000fc80000020000 */
[----:B------:R-:W0:Y:S01]  /*00e0*/  @!UP0 S2UR UR8, SR_CgaCtaId ;  /* 0x00000000000889c3 */ /* 0x000e220000008800 */
[----:B------:R-:W-:Y:S01]  /*00f0*/  @!UP0 UMOV UR6, 0x400 ;  /* 0x0000040000068882 */ /* 0x000fe20000000000 */
[----:B------:R-:W-:-:S04]  /*0100*/  @!UP0 UIADD3 UR4, -UR4, 0x100000, URZ ;  /* 0x0010000004048890 */ /* 0x000fc8000fffe13f */
[----:B------:R-:W-:Y:S02]  /*0110*/  @!UP0 USHF.L.U32 UR5, UR4, 0xb, URZ ;  /* 0x0000000b04058899 */ /* 0x000fe4000800063f */
[----:B------:R-:W-:Y:S02]  /*0120*/  @!UP0 USHF.L.U32 UR4, UR4, 0x1, URZ ;  /* 0x0000000104048899 */ /* 0x000fe4000800063f */
[----:B0-----:R-:W-:Y:S02]  /*0130*/  @!UP0 ULEA UR8, UR8, UR6, 0x18 ;  /* 0x0000000608088291 */ /* 0x001fe4000f8ec03f */
[----:B------:R-:W-:-:S04]  /*0140*/  @!UP0 UIADD3 UR6, -UR7, 0x100000, URZ ;  /* 0x0010000007068890 */ /* 0x000fc8000fffe13f */
[----:B------:R-:W-:Y:S02]  /*0150*/  @!UP0 USHF.L.U32 UR7, UR6, 0xb, URZ ;  /* 0x0000000b06078899 */ /* 0x000fe4000800063f */
[----:B------:R-:W-:Y:S01]  /*0160*/  @!UP0 USHF.L.U32 UR6, UR6, 0x1, URZ ;  /* 0x0000000106068899 */ /* 0x000fe2000800063f */
[----:B------:R-:W-:-:S05]  /*0170*/  VOTEU.ALL UP0, P0 ;  /* 0x00000000003f7886 */ /* 0x000fca0000000000 */
[----:B------:R1:W0:Y:S06]  /*0180*/  @!UP0 SYNCS.EXCH.64 URZ, [UR8+0x29800], UR4 ;  /* 0x02980004083f85b2 */ /* 0x00022c0008000100 */
[----:B------:R1:W3:Y:S02]  /*0190*/  @!UP1 SYNCS.EXCH.64 URZ, [UR8+0x29820], UR6 ;  /* 0x02982006083f95b2 */ /* 0x0002e40008000100 */
[----:B-12---:R-:W-:Y:S05]  /*01a0*/  @P1 BRA `(.L_x_0) ;  /* 0x0000000000481947 */ /* 0x006fea0003800000 */
[----:B------:R-:W1:Y:S01]  /*01b0*/  S2UR UR5, SR_CgaCtaId ;  /* 0x00000000000579c3 */ /* 0x000e620000008800 */
[----:B------:R-:W-:Y:S01]  /*01c0*/  UMOV UR4, 0x400 ;  /* 0x0000040000047882 */ /* 0x000fe20000000000 */
[----:B------:R-:W-:Y:S01]  /*01d0*/  UMOV UR6, 0x80 ;  /* 0x0000008000067882 */ /* 0x000fe20000000000 */
[----:B------:R-:W-:Y:S01]  /*01e0*/  UMOV UR7, 0x100 ;  /* 0x0000010000077882 */ /* 0x000fe20000000000 */
[----:B------:R-:W-:Y:S01]  /*01f0*/  ELECT P0, URZ, PT ;  /* 0x00000000003f782f */ /* 0x000fe20003800000 */
[----:B-1----:R-:W-:Y:S02]  /*0200*/  ULEA UR8, UR5, UR4, 0x18 ;  /* 0x0000000405087291 */ /* 0x002fe4000f8ec03f */
[----:B------:R-:W-:-:S04]  /*0210*/  UIADD3 UR4, -UR6, 0x100000, URZ ;  /* 0x0010000006047890 */ /* 0x000fc8000fffe13f */
[----:B------:R-:W-:Y:S02]  /*0220*/  USHF.L.U32 UR5, UR4, 0xb, URZ ;  /* 0x0000000b04057899 */ /* 0x000fe4000800063f */
[----:B------:R-:W-:Y:S02]  /*0230*/  USHF.L.U32 UR4, UR4, 0x1, URZ ;  /* 0x0000000104047899 */ /* 0x000fe4000800063f */
[----:B------:R-:W-:-:S04]  /*0240*/  UIADD3 UR6, -UR7, 0x100000, URZ ;  /* 0x0010000007067890 */ /* 0x000fc8000fffe13f */
[----:B------:R-:W-:Y:S02]  /*0250*/  USHF.L.U32 UR7, UR6, 0xb, URZ ;  /* 0x0000000b06077899 */ /* 0x000fe4000800063f */
[----:B------:R-:W-:Y:S01]  /*0260*/  USHF.L.U32 UR6, UR6, 0x1, URZ ;  /* 0x0000000106067899 */ /* 0x000fe2000800063f */
[----:B------:R-:W1:Y:S03]  /*0270*/  FENCE.VIEW.ASYNC.S ;  /* 0x00000000000073c6 */ /* 0x000e660000000000 */
[----:B-1----:R1:W2:Y:S08]  /*0280*/  SYNCS.EXCH.64 URZ, [UR8+0x29830], UR4 ;  /* 0x02983004083f75b2 */ /* 0x0022b00008000100 */
[----:B------:R1:W4:Y:S01]  /*0290*/  SYNCS.EXCH.64 URZ, [UR8+0x29840], UR6 ;  /* 0x02984006083f75b2 */ /* 0x0003220008000100 */
[----:B------:R1:W0:Y:S01]  /*02a0*/  SYNCS.EXCH.64 URZ, [UR8+0x29838], UR4 ;  /* 0x02983804083f75b2 */ /* 0x0002220008000100 */
[----:B------:R1:W0:Y:S01]  /*02b0*/  SYNCS.EXCH.64 URZ, [UR8+0x29848], UR6 ;  /* 0x02984806083f75b2 */ /* 0x0002220008000100 */
[----:B------:R-:W-:Y:S01]  /*02c0*/  NOP ;  /* 0x0000000000007918 */ /* 0x000fe20000000000 */
.L_x_0:
[----:B------:R-:W5:Y:S01]  /*02d0*/  SHFL.IDX PT, R2, R0, RZ, 0x1f ;  /* 0x00001fff00027589 */ /* 0x000f6200000e0000 */
[----:B------:R-:W-:Y:S01]  /*02e0*/  NOP ;  /* 0x0000000000007918 */ /* 0x000fe20000000000 */
[----:B-----5:R-:W-:-:S13]  /*02f0*/  ISETP.NE.AND P0, PT, R2, RZ, PT ;  /* 0x000000ff0200720c */ /* 0x020fda0003f05270 */
[----:B------:R-:W-:Y:S05]  /*0300*/  @P0 BRA `(.L_x_1) ;  /* 0x0000000000480947 */ /* 0x000fea0003800000 */
[----:B-1----:R-:W1:Y:S01]  /*0310*/  S2UR UR5, SR_CgaCtaId ;  /* 0x00000000000579c3 */ /* 0x002e620000008800 */
        /* <DEDUP_REMOVED lines=12> */
[----:B-1----:R1:W0:Y:S08]  /*03e0*/  SYNCS.EXCH.64 URZ, [UR8+0x29850], UR4 ;  /* 0x02985004083f75b2 */ /* 0x0022300008000100 */
[----:B------:R1:W0:Y:S01]  /*03f0*/  SYNCS.EXCH.64 URZ, [UR8+0x29860], UR6 ;  /* 0x02986006083f75b2 */ /* 0x0002220008000100 */
[----:B------:R1:W0:Y:S01]  /*0400*/  SYNCS.EXCH.64 URZ, [UR8+0x29858], UR4 ;  /* 0x02985804083f75b2 */ /* 0x0002220008000100 */
[----:B------:R1:W0:Y:S01]  /*0410*/  SYNCS.EXCH.64 URZ, [UR8+0x29868], UR6 ;  /* 0x02986806083f75b2 */ /* 0x0002220008000100 */
[----:B------:R-:W-:Y:S01]  /*0420*/  NOP ;  /* 0x0000000000007918 */ /* 0x000fe20000000000 */
.L_x_1:
[----:B------:R-:W5:Y:S01]  /*0430*/  SHFL.IDX PT, R2, R0, RZ, 0x1f ;  /* 0x00001fff00027589 */ /* 0x000f6200000e0000 */
[----:B------:R-:W-:Y:S01]  /*0440*/  NOP ;  /* 0x0000000000007918 */ /* 0x000fe20000000000 */
[----:B-----5:R-:W-:-:S13]  /*0450*/  ISETP.NE.AND P0, PT, R2, RZ, PT ;  /* 0x000000ff0200720c */ /* 0x020fda0003f05270 */
[----:B------:R-:W-:Y:S05]  /*0460*/  @P0 BRA `(.L_x_2) ;  /* 0x0000000000380947 */ /* 0x000fea0003800000 */
[----:B-1----:R-:W1:Y:S01]  /*0470*/  S2UR UR5, SR_CgaCtaId ;  /* 0x00000000000579c3 */ /* 0x002e620000008800 */
[----:B------:R-:W-:Y:S01]  /*0480*/  UMOV UR4, 0x400 ;  /* 0x0000040000047882 */ /* 0x000fe20000000000 */
[----:B------:R-:W-:Y:S01]  /*0490*/  UMOV UR7, 0x80 ;  /* 0x0000008000077882 */ /* 0x000fe20000000000 */
[----:B------:R-:W-:Y:S01]  /*04a0*/  ELECT P0, URZ, PT ;  /* 0x00000000003f782f */ /* 0x000fe20003800000 */
[----:B-1----:R-:W-:Y:S02]  /*04b0*/  ULEA UR6, UR5, UR4, 0x18 ;  /* 0x0000000405067291 */ /* 0x002fe4000f8ec03f */
[----:B------:R-:W-:-:S04]  /*04c0*/  UIADD3 UR4, -UR7, 0x100000, URZ ;  /* 0x0010000007047890 */ /* 0x000fc8000fffe13f */
[----:B------:R-:W-:Y:S02]  /*04d0*/  USHF.L.U32 UR5, UR4, 0xb, URZ ;  /* 0x0000000b04057899 */ /* 0x000fe4000800063f */
[----:B------:R-:W-:Y:S01]  /*04e0*/  USHF.L.U32 UR4, UR4, 0x1, URZ ;  /* 0x0000000104047899 */ /* 0x000fe2000800063f */
[----:B------:R-:W1:Y:S11]  /*04f0*/  FENCE.VIEW.ASYNC.S ;  /* 0x00000000000073c6 */ /* 0x000e760000000000 */
[----:B-1----:R1:W0:Y:S01]  /*0500*/  SYNCS.EXCH.64 URZ, [UR6+0x29870], UR4 ;  /* 0x02987004063f75b2 */ /* 0x0022220008000100 */
[----:B------:R1:W0:Y:S01]  /*0510*/  SYNCS.EXCH.64 URZ, [UR6+0x29880], UR4 ;  /* 0x02988004063f75b2 */ /* 0x0002220008000100 */
[----:B------:R1:W0:Y:S01]  /*0520*/  SYNCS.EXCH.64 URZ, [UR6+0x29878], UR4 ;  /* 0x02987804063f75b2 */ /* 0x0002220008000100 */
[----:B------:R1:W0:Y:S01]  /*0530*/  SYNCS.EXCH.64 URZ, [UR6+0x29888], UR4 ;  /* 0x02988804063f75b2 */ /* 0x0002220008000100 */
[----:B------:R-:W-:Y:S01]  /*0540*/  NOP ;  /* 0x0000000000007918 */ /* 0x000fe20000000000 */
.L_x_2:
        /* <DEDUP_REMOVED lines=22> */
.L_x_3:
[----:B------:R-:W5:Y:S01]  /*06b0*/  SHFL.IDX PT, R2, R0, RZ, 0x1f ;  /* 0x00001fff00027589 */ /* 0x000f6200000e0000 */
[----:B------:R-:W0:Y:S01]  /*06c0*/  S2UR UR45, SR_CgaCtaId ;  /* 0x00000000002d79c3 */ /* 0x000e220000008800 */
[----:B------:R-:W-:Y:S01]  /*06d0*/  R2UR UR9, R3 ;  /* 0x00000000030972ca */ /* 0x000fe200000e0000 */
[----:B------:R-:W-:Y:S01]  /*06e0*/  NOP ;  /* 0x0000000000007918 */ /* 0x000fe20000000000 */
[----:B-----5:R-:W-:-:S13]  /*06f0*/  ISETP.NE.AND P0, PT, R2, RZ, PT ;  /* 0x000000ff0200720c */ /* 0x020fda0003f05270 */
[----:B0-----:R-:W-:Y:S05]  /*0700*/  @P0 BRA `(.L_x_4) ;  /* 0x0000000000480947 */ /* 0x001fea0003800000 */
[----:B-1----:R-:W0:Y:S01]  /*0710*/  S2UR UR5, SR_CgaCtaId ;  /* 0x00000000000579c3 */ /* 0x002e220000008800 */
[----:B------:R-:W-:Y:S01]  /*0720*/  UMOV UR4, 0x400 ;  /* 0x0000040000047882 */ /* 0x000fe20000000000 */
[----:B------:R-:W-:Y:S01]  /*0730*/  UMOV UR6, 0x1 ;  /* 0x0000000100067882 */ /* 0x000fe20000000000 */
[----:B------:R-:W-:Y:S01]  /*0740*/  UMOV UR7, 0x2 ;  /* 0x0000000200077882 */ /* 0x000fe20000000000 */
[----:B------:R-:W-:Y:S01]  /*0750*/  ELECT P0, URZ, PT ;  /* 0x00000000003f782f */ /* 0x000fe20003800000 */
[----:B0-----:R-:W-:Y:S02]  /*0760*/  ULEA UR8, UR5, UR4, 0x18 ;  /* 0x0000000405087291 */ /* 0x001fe4000f8ec03f */
[----:B------:R-:W-:-:S04]  /*0770*/  UIADD3 UR4, -UR6, 0x100000, URZ ;  /* 0x0010000006047890 */ /* 0x000fc8000fffe13f */
[----:B------:R-:W-:Y:S02]  /*0780*/  USHF.L.U32 UR5, UR4, 0xb, URZ ;  /* 0x0000000b04057899 */ /* 0x000fe4000800063f */
[----:B------:R-:W-:Y:S02]  /*0790*/  USHF.L.U32 UR4, UR4, 0x1, URZ ;  /* 0x0000000104047899 */ /* 0x000fe4000800063f */
[----:B------:R-:W-:-:S04]  /*07a0*/  UIADD3 UR6, -UR7, 0x100000, URZ ;  /* 0x0010000007067890 */ /* 0x000fc8000fffe13f */
[----:B------:R-:W-:Y:S02]  /*07b0*/  USHF.L.U32 UR7, UR6, 0xb, URZ ;  /* 0x0000000b06077899 */ /* 0x000fe4000800063f */
[----:B------:R-:W-:Y:S01]  /*07c0*/  USHF.L.U32 UR6, UR6, 0x1, URZ ;  /* 0x0000000106067899 */ /* 0x000fe2000800063f */
[----:B------:R-:W0:Y:S03]  /*07d0*/  FENCE.VIEW.ASYNC.S ;  /* 0x00000000000073c6 */ /* 0x000e260000000000 */
[----:B0-----:R0:W1:Y:S08]  /*07e0*/  SYNCS.EXCH.64 URZ, [UR8+0x298b0], UR4 ;  /* 0x0298b004083f75b2 */ /* 0x0010700008000100 */
[----:B------:R0:W0:Y:S01]  /*07f0*/  SYNCS.EXCH.64 URZ, [UR8+0x298c0], UR6 ;  /* 0x0298c006083f75b2 */ /* 0x0000220008000100 */
[----:B------:R0:W0:Y:S01]  /*0800*/  SYNCS.EXCH.64 URZ, [UR8+0x298b8], UR4 ;  /* 0x0298b804083f75b2 */ /* 0x0000220008000100 */
[----:B------:R0:W0:Y:S01]  /*0810*/  SYNCS.EXCH.64 URZ, [UR8+0x298c8], UR6 ;  /* 0x0298c806083f75b2 */ /* 0x0000220008000100 */
[----:B------:R-:W-:Y:S01]  /*0820*/  NOP ;  /* 0x0000000000007918 */ /* 0x000fe20000000000 */
.L_x_4:
[----:B------:R-:W-:Y:S01]  /*0830*/  UISETP.NE.AND UP0, UPT, UR9, URZ, UPT ;  /* 0x0000003f0900728c */ /* 0x000fe2000bf05270 */
[----:B------:R-:W-:Y:S01]  /*0840*/  NOP ;  /* 0x0000000000007918 */ /* 0x000fe20000000000 */
[----:B------:R-:W-:Y:S01]  /*0850*/  UMOV UR36, 0x1 ;  /* 0x0000000100247882 */ /* 0x000fe20000000000 */
[----:B------:R-:W-:Y:S01]  /*0860*/  ULDC.64 UR50, c[0x0][0x208] ;  /* 0x0000820000327ab9 */ /* 0x000fe20000000a00 */
[----:B------:R-:W-:Y:S01]  /*0870*/  USEL UR36, UR36, 0x2, !UP0 ;  /* 0x0000000224247887 */ /* 0x000fe2000c000000 */
[----:B01234-:R-:W-:Y:S01]  /*0880*/  BAR.SYNC.DEFER_BLOCKING 0x0 ;  /* 0x0000000000007b1d */ /* 0x01ffe20000010000 */
[----:B------:R-:W-:-:S13]  /*0890*/  PLOP3.LUT P0, PT, PT, PT, UP0, 0x80, 0x0 ;  /* 0x000000000000781c */ /* 0x000fda0003f0f008 */
[----:B------:R-:W-:Y:S05]  /*08a0*/  @!P0 BRA `(.L_x_5) ;  /* 0x0000009000208947 */ /* 0x000fea0003800000 */
.L_x_6:
[----:B------:R-:W-:-:S08]  /*08b0*/  NOP ;  /* 0x0000000000007918 */ /* 0x000fd00000000000 */
[----:B------:R-:W0:Y:S02]  /*08c0*/  USETMAXREG.TRY_ALLOC.CTAPOOL UP0, 0xe8 ;  /* 0x000000e8000079c8 */ /* 0x000e240008000600 */
[----:B0-----:R-:W-:-:S13]  /*08d0*/  PLOP3.LUT P0, PT, PT, PT, UP0, 0x80, 0x0 ;  /* 0x000000000000781c */ /* 0x001fda0003f0f008 */
[----:B------:R-:W-:Y:S05]  /*08e0*/  @!P0 BRA `(.L_x_6) ;  /* 0xfffffffc00f08947 */ /* 0x000fea000383ffff */
[----:B------:R-:W0:Y:S01]  /*08f0*/  S2R R2, SR_TID.X ;  /* 0x0000000000027919 */ /* 0x000e220000002100 */
[----:B------:R-:W1:Y:S08]  /*0900*/  S2UR UR41, SR_CTAID.X ;  /* 0x00000000002979c3 */ /* 0x000e700000002500 */
[----:B------:R-:W-:Y:S06]  /*0910*/  BAR.ARV 0x8, 0x180 ;  /* 0x0206000000007b1d */ /* 0x000fec0000002000 */
[----:B0-----:R-:W-:-:S04]  /*0920*/  LOP3.LUT R0, R2, 0xffffff80, RZ, 0xc0, !PT ;  /* 0xffffff8002007812 */ /* 0x001fc800078ec0ff */
[----:B------:R-:W-:Y:S02]  /*0930*/  ISETP.NE.AND P0, PT, R0, 0x80, PT ;  /* 0x000000800000780c */ /* 0x000fe40003f05270 */
[----:B------:R-:W1:Y:S11]  /*0940*/  LDC R0, c[0x0][0xc34] ;  /* 0x00030d00ff007b82 */ /* 0x000e760000000800 */
[----:B------:R-:W-:Y:S06]  /*0950*/  @!P0 BAR.ARV 0x9, 0x100 ;  /* 0x0244000000008b1d */ /* 0x000fec0000002000 */
[----:B-1----:R-:W-:-:S13]  /*0960*/  ISETP.LE.AND P0, PT, R0, UR41, PT ;  /* 0x0000002900007c0c */ /* 0x002fda000bf03270 */
[----:B------:R-:W-:Y:S05]  /*0970*/  @P0 EXIT ;  /* 0x000000000000094d */ /* 0x000fea0003800000 */
[----:B------:R-:W-:Y:S01]  /*0980*/  VIADD R17, R2, 0xffffff80 ;  /* 0xffffff8002117836 */ /* 0x000fe20000000000 */
[----:B------:R-:W-:Y:S01]  /*0990*/  ULOP3.LUT UR47, UR36, 0x1, URZ, 0xfc, !UPT ;  /* 0x00000001242f7892 */ /* 0x000fe2000f8efc3f */
[----:B------:R-:W-:Y:S01]  /*09a0*/  IMAD.MOV.U32 R171, RZ, RZ, -0x2 ;  /* 0xfffffffeffab7424 */ /* 0x000fe200078e00ff */
[----:B------:R-:W-:Y:S01]  /*09b0*/  UMOV UR46, URZ ;  /* 0x0000003f002e7c82 */ /* 0x000fe20008000000 */
[----:B------:R-:W-:Y:S01]  /*09c0*/  UMOV UR45, URZ ;  /* 0x0000003f002d7c82 */ /* 0x000fe20008000000 */
[----:B------:R-:W-:Y:S01]  /*09d0*/  SHF.R.S32.HI R0, RZ, 0x1f, R17 ;  /* 0x0000001fff007819 */ /* 0x000fe20000011411 */
[----:B------:R-:W-:-:S03]  /*09e0*/  UMOV UR44, URZ ;  /* 0x0000003f002c7c82 */ /* 0x000fc60008000000 */
[CC--:B------:R-:W-:Y:S02]  /*09f0*/  LEA.HI R2, R0.reuse, R17.reuse, RZ, 0x7 ;  /* 0x0000001100027211 */ /* 0x0c0fe400078f38ff */
[-C--:B------:R-:W-:Y:S02]  /*0a00*/  LEA.HI R3, R0, R17.reuse, RZ, 0x5 ;  /* 0x0000001100037211 */ /* 0x080fe400078f28ff */
[----:B------:R-:W-:Y:S02]  /*0a10*/  LOP3.LUT R4, R2, 0xffffff80, RZ, 0xc0, !PT ;  /* 0xffffff8002047812 */ /* 0x000fe400078ec0ff */
[CC--:B------:R-:W-:Y:S01]  /*0a20*/  LEA.HI R5, R0.reuse, R17.reuse, RZ, 0x4 ;  /* 0x0000001100057211 */ /* 0x0c0fe200078f20ff */
[----:B------:R-:W-:Y:S01]  /*0a30*/  IMAD.SHL.U32 R3, R3, 0x20, RZ ;  /* 0x0000002003037824 */ /* 0x000fe200078e00ff */
[----:B------:R-:W-:Y:S01]  /*0a40*/  LEA.HI R9, R0, R17, RZ, 0x2 ;  /* 0x0000001100097211 */ /* 0x000fe200078f10ff */
[----:B------:R-:W-:Y:S01]  /*0a50*/  IMAD.IADD R19, R17, 0x1, -R4 ;  /* 0x0000000111137824 */ /* 0x000fe200078e0a04 */
[----:B------:R-:W-:-:S02]  /*0a60*/  LOP3.LUT R6, R5, 0x3fffff0, RZ, 0xc0, !PT ;  /* 0x03fffff005067812 */ /* 0x000fc400078ec0ff */
[----:B------:R-:W-:Y:S02]  /*0a70*/  SHF.R.S32.HI R8, RZ, 0x4, R5 ;  /* 0x00000004ff087819 */ /* 0x000fe40000011405 */
[----:B------:R-:W-:Y:S01]  /*0a80*/  SHF.R.S32.HI R4, RZ, 0x1f, R19 ;  /* 0x0000001fff047819 */ /* 0x000fe20000011413 */
[----:B------:R-:W-:Y:S01]  /*0a90*/  IMAD.IADD R6, R17, 0x1, -R6 ;  /* 0x0000000111067824 */ /* 0x000fe200078e0a06 */
[----:B------:R-:W-:Y:S02]  /*0aa0*/  LOP3.LUT R7, R3, 0xfffffc00, RZ, 0xc0, !PT ;  /* 0xfffffc0003077812 */ /* 0x000fe400078ec0ff */
[----:B------:R-:W-:Y:S02]  /*0ab0*/  LEA.HI R3, R4, R19, RZ, 0x2 ;  /* 0x0000001304037211 */ /* 0x000fe400078f10ff */
[----:B------:R-:W-:Y:S01]  /*0ac0*/  LEA.HI R5, R5, R8, RZ, 0x1 ;  /* 0x0000000805057211 */ /* 0x000fe200078f08ff */
[----:B------:R-:W-:Y:S01]  /*0ad0*/  IMAD R6, R6, 0x40, R7 ;  /* 0x0000004006067824 */ /* 0x000fe200078e0207 */
[----:B------:R-:W-:-:S02]  /*0ae0*/  SHF.R.S32.HI R7, RZ, 0x2, R3 ;  /* 0x00000002ff077819 */ /* 0x000fc40000011403 */
[----:B------:R-:W-:Y:S02]  /*0af0*/  SHF.R.S32.HI R10, RZ, 0x1f, R3 ;  /* 0x0000001fff0a7819 */ /* 0x000fe40000011403 */
[----:B------:R-:W-:Y:S02]  /*0b00*/  LEA.HI R18, R0, R17, RZ, 0x3 ;  /* 0x0000001100127211 */ /* 0x000fe400078f18ff */
[----:B------:R-:W-:Y:S02]  /*0b10*/  LOP3.LUT R5, R5, 0x1ffffffe, RZ, 0xc0, !PT ;  /* 0x1ffffffe05057812 */ /* 0x000fe400078ec0ff */
[----:B------:R-:W-:Y:S02]  /*0b20*/  LOP3.LUT R0, R9, 0xfffffffc, RZ, 0xc0, !PT ;  /* 0xfffffffc09007812 */ /* 0x000fe400078ec0ff */
[----:B------:R-:W-:Y:S01]  /*0b30*/  SHF.R.S32.HI R23, RZ, 0x7, R2 ;  /* 0x00000007ff177819 */ /* 0x000fe20000011402 */
[----:B------:R-:W-:Y:S01]  /*0b40*/  IMAD.IADD R5, R8, 0x1, -R5 ;  /* 0x0000000108057824 */ /* 0x000fe200078e0a05 */
[----:B------:R-:W-:Y:S01]  /*0b50*/  LEA.HI R10, R10, R7, RZ, 0x3 ;  /* 0x000000070a0a7211 */ /* 0x000fe200078f18ff */
[----:B------:R-:W-:Y:S01]  /*0b60*/  IMAD.IADD R8, R17, 0x1, -R0 ;  /* 0x0000000111087824 */ /* 0x000fe200078e0a00 */
[----:B------:R-:W-:Y:S01]  /*0b70*/  LEA.HI R2, R2, R23, RZ, 0x1 ;  /* 0x0000001702027211 */ /* 0x000fe200078f08ff */
[----:B------:R-:W-:Y:S01]  /*0b80*/  IMAD R170, R5, 0x8, R6 ;  /* 0x0000000805aa7824 */ /* 0x000fe200078e0206 */
[----:B------:R-:W-:-:S02]  /*0b90*/  LOP3.LUT R12, R18, 0xfffffff8, RZ, 0xc0, !PT ;  /* 0xfffffff8120c7812 */ /* 0x000fc400078ec0ff */
[----:B------:R-:W-:Y:S02]  /*0ba0*/  LOP3.LUT R10, R10, 0xfffffff8, RZ, 0xc0, !PT ;  /* 0xfffffff80a0a7812 */ /* 0x000fe400078ec0ff */
[----:B------:R-:W-:Y:S01]  /*0bb0*/  LEA.HI R4, R4, R19, RZ, 0x5 ;  /* 0x0000001304047211 */ /* 0x000fe200078f28ff */
[----:B------:R-:W-:Y:S01]  /*0bc0*/  IMAD.IADD R17, R17, 0x1, -R12 ;  /* 0x0000000111117824 */ /* 0x000fe200078e0a0c */
[----:B------:R-:W-:Y:S01]  /*0bd0*/  LOP3.LUT R2, R2, 0x3fffffe, RZ, 0xc0, !PT ;  /* 0x03fffffe02027812 */ /* 0x000fe200078ec0ff */
[----:B------:R-:W-:Y:S01]  /*0be0*/  IMAD.IADD R7, R7, 0x1, -R10 ;  /* 0x0000000107077824 */ /* 0x000fe200078e0a0a */
[----:B------:R-:W-:Y:S02]  /*0bf0*/  LEA.HI R5, R8, R8, RZ, 0x1 ;  /* 0x0000000808057211 */ /* 0x000fe400078f08ff */
[----:B------:R-:W-:Y:S01]  /*0c00*/  SHF.R.S32.HI R4, RZ, 0x5, R4 ;  /* 0x00000005ff047819 */ /* 0x000fe20000011404 */
[----:B------:R-:W-:Y:S01]  /*0c10*/  IMAD.IADD R168, R23, 0x1, -R2 ;  /* 0x0000000117a87824 */ /* 0x000fe200078e0a02 */
[----:B------:R-:W-:Y:S01]  /*0c20*/  LOP3.LUT R0, R3, 0x7ffffffc, RZ, 0xc0, !PT ;  /* 0x7ffffffc03007812 */ /* 0x000fe200078ec0ff */
[----:B------:R-:W-:Y:S01]  /*0c30*/  IMAD.SHL.U32 R2, R17, 0x8, RZ ;  /* 0x0000000811027824 */ /* 0x000fe200078e00ff */
[----:B------:R-:W-:Y:S01]  /*0c40*/  LOP3.LUT R5, R5, 0x1ffffffe, RZ, 0xc0, !PT ;  /* 0x1ffffffe05057812 */ /* 0x000fe200078ec0ff */
[----:B------:R-:W-:Y:S01]  /*0c50*/  IMAD R7, R4, 0x10, R7 ;  /* 0x0000001004077824 */ /* 0x000fe200078e0207 */
[----:B------:R-:W-:Y:S01]  /*0c60*/  SHF.R.S32.HI R18, RZ, 0x3, R18 ;  /* 0x00000003ff127819 */ /* 0x000fe20000011412 */
[----:B------:R-:W-:-:S02]  /*0c70*/  VIADD R16, R2, 0x40 ;  /* 0x0000004002107836 */ /* 0x000fc40000000000 */
[----:B------:R-:W-:Y:S02]  /*0c80*/  IMAD.IADD R0, R19, 0x1, -R0 ;  /* 0x0000000113007824 */ /* 0x000fe400078e0a00 */
[----:B------:R-:W-:Y:S01]  /*0c90*/  IMAD.IADD R5, R8, 0x1, -R5 ;  /* 0x0000000108057824 */ /* 0x000fe200078e0a05 */
[----:B------:R-:W-:Y:S01]  /*0ca0*/  SHF.R.S32.HI R192, RZ, 0x1f, R16 ;  /* 0x0000001fffc07819 */ /* 0x000fe20000011410 */
[----:B------:R-:W-:Y:S02]  /*0cb0*/  IMAD R168, R168, 0x40, R7 ;  /* 0x00000040a8a87824 */ /* 0x000fe400078e0207 */
[----:B------:R-:W-:Y:S02]  /*0cc0*/  IMAD R171, R0, R171, 0xa0 ;  /* 0x000000a000ab7424 */ /* 0x000fe400078e02ab */
[----:B------:R-:W-:-:S07]  /*0cd0*/  IMAD R169, R5, 0x8, R168 ;  /* 0x0000000805a97824 */ /* 0x000fce00078e02a8 */
.L_x_39:
[----:B------:R-:W-:Y:S01]  /*0ce0*/  ULDC UR4, c[0x0][0xc38] ;  /* 0x00030e0000047ab9 */ /* 0x000fe20000000800 */
[----:B------:R-:W-:Y:S01]  /*0cf0*/  ULDC UR15, c[0x0][0xc44] ;  /* 0x00031100000f7ab9 */ /* 0x000fe20000000800 */
[----:B------:R-:W-:Y:S01]  /*0d00*/  UISETP.NE.AND UP3, UPT, UR4, 0x1, UPT ;  /* 0x000000010400788c */ /* 0x000fe2000bf65270 */
[----:B0---4-:R-:W-:Y:S01]  /*0d10*/  IMAD.MOV.U32 R3, RZ, RZ, 0x3f800000 ;  /* 0x3f800000ff037424 */ /* 0x011fe200078e00ff */
[----:B------:R-:W-:Y:S01]  /*0d20*/  UISETP.NE.AND UP2, UPT, UR15, 0x1, UPT ;  /* 0x000000010f00788c */ /* 0x000fe2000bf45270 */
[----:B------:R-:W-:Y:S01]  /*0d30*/  IMAD.MOV.U32 R0, RZ, RZ, 0x3f800000 ;  /* 0x3f800000ff007424 */ /* 0x000fe200078e00ff */
[----:B------:R-:W-:Y:S01]  /*0d40*/  ULDC.64 UR6, c[0x0][0x990] ;  /* 0x0002640000067ab9 */ /* 0x000fe20000000a00 */
[----:B------:R-:W-:Y:S01]  /*0d50*/  ULDC.64 UR4, c[0x0][0x998] ;  /* 0x0002660000047ab9 */ /* 0x000fe20000000a00 */
[----:B------:R-:W-:Y:S02]  /*0d60*/  UISETP.NE.U32.AND UP0, UPT, UR6, URZ, UPT ;  /* 0x0000003f0600728c */ /* 0x000fe4000bf05070 */
[----:B------:R-:W-:Y:S01]  /*0d70*/  UISETP.NE.U32.AND UP1, UPT, UR4, URZ, UPT ;  /* 0x0000003f0400728c */ /* 0x000fe2000bf25070 */
[----:B------:R-:W-:-:S02]  /*0d80*/  UMOV UR43, UR41 ;  /* 0x00000029002b7c82 */ /* 0x000fc40008000000 */
[----:B------:R-:W-:Y:S01]  /*0d90*/  @UP3 ULDC UR8, c[0x0][0xc3c] ;  /* 0x00030f0000083ab9 */ /* 0x000fe20000000800 */
[----:B------:R-:W-:Y:S01]  /*0da0*/  @UP3 ULDC UR10, c[0x0][0xc40] ;  /* 0x00031000000a3ab9 */ /* 0x000fe20000000800 */
[----:B------:R-:W-:Y:S02]  /*0db0*/  UIMAD.WIDE.U32 UR8, UR41, UR8, URZ ;  /* 0x00000008290872a5 */ /* 0x000fe4000f8e003f */
[----:B------:R-:W-:Y:S02]  /*0dc0*/  UISETP.NE.AND.EX UP0, UPT, UR7, URZ, UPT, UP0 ;  /* 0x0000003f0700728c */ /* 0x000fe4000bf05300 */
[----:B------:R-:W-:Y:S02]  /*0dd0*/  @UP3 USHF.R.U32.HI UR43, URZ, UR10, UR9 ;  /* 0x0000000a3f2b3299 */ /* 0x000fe40008011609 */
[----:B------:R-:W-:Y:S01]  /*0de0*/  UISETP.NE.AND.EX UP1, UPT, UR5, URZ, UPT, UP1 ;  /* 0x0000003f0500728c */ /* 0x000fe2000bf25310 */
[----:B------:R-:W-:Y:S01]  /*0df0*/  @UP2 ULDC.64 UR10, c[0x0][0xc48] ;  /* 0x00031200000a2ab9 */ /* 0x000fe20000000a00 */
[----:B------:R-:W-:Y:S01]  /*0e00*/  PLOP3.LUT P0, PT, PT, PT, UP0, 0x80, 0x0 ;  /* 0x000000000000781c */ /* 0x000fe20003f0f008 */
[----:B------:R-:W-:-:S02]  /*0e10*/  UIMAD.WIDE.U32 UR8, UR43, UR10, URZ ;  /* 0x0000000a2b0872a5 */ /* 0x000fc4000f8e003f */
[----:B------:R-:W-:Y:S02]  /*0e20*/  UMOV UR42, UR43 ;  /* 0x0000002b002a7c82 */ /* 0x000fe40008000000 */
[----:B------:R-:W-:Y:S01]  /*0e30*/  @UP0 ULDC.64 UR12, c[0x0][0x9a8] ;  /* 0x00026a00000c0ab9 */ /* 0x000fe20000000a00 */
[----:B------:R-:W-:Y:S01]  /*0e40*/  @UP2 USHF.R.U32.HI UR42, URZ, UR11, UR9 ;  /* 0x0000000b3f2a2299 */ /* 0x000fe20008011609 */
[----:B------:R-:W-:Y:S01]  /*0e50*/  PLOP3.LUT P1, PT, PT, PT, UP1, 0x80, 0x0 ;  /* 0x000000000000781c */ /* 0x000fe20003f2f018 */
[----:B------:R-:W0:Y:S01]  /*0e60*/  SHFL.IDX PT, R8, R23, RZ, 0x1f ;  /* 0x00001fff17087589 */ /* 0x000e2200000e0000 */
[----:B------:R-:W-:Y:S01]  /*0e70*/  @UP1 ULDC.64 UR18, c[0x0][0x9b8] ;  /* 0x00026e0000121ab9 */ /* 0x000fe20000000a00 */
[----:B------:R-:W-:Y:S02]  /*0e80*/  @UP0 USHF.R.S32.HI UR10, URZ, 0x1f, UR42 ;  /* 0x0000001f3f0a0899 */ /* 0x000fe4000801142a */
[----:B------:R-:W-:Y:S02]  /*0e90*/  @UP1 USHF.R.S32.HI UR11, URZ, 0x1f, UR42 ;  /* 0x0000001f3f0b1899 */ /* 0x000fe4000801142a */
[----:B------:R-:W-:-:S02]  /*0ea0*/  @UP0 UIADD3 UR14, -UR42, URZ, URZ ;  /* 0x0000003f2a0e0290 */ /* 0x000fc4000fffe13f */
[----:B------:R-:W-:Y:S02]  /*0eb0*/  @UP1 UIADD3 UR20, -UR42, URZ, URZ ;  /* 0x0000003f2a141290 */ /* 0x000fe4000fffe13f */
[----:B------:R-:W-:Y:S02]  /*0ec0*/  @UP0 UIMAD.WIDE.U32 UR8, UR42, UR12, URZ ;  /* 0x0000000c2a0802a5 */ /* 0x000fe4000f8e003f */
[----:B------:R-:W-:Y:S02]  /*0ed0*/  @UP0 UIMAD UR10, UR10, UR12, URZ ;  /* 0x0000000c0a0a02a4 */ /* 0x000fe4000f8e023f */
[----:B------:R-:W-:Y:S02]  /*0ee0*/  @UP1 UIMAD UR12, UR11, UR18, URZ ;  /* 0x000000120b0c12a4 */ /* 0x000fe4000f8e023f */
[----:B------:R-:W-:Y:S02]  /*0ef0*/  @UP0 UIMAD UR14, UR15, UR14, UR43 ;  /* 0x0000000e0f0e02a4 */ /* 0x000fe4000f8e022b */
[----:B------:R-:W-:-:S02]  /*0f00*/  @UP1 UIMAD UR20, UR15, UR20, UR43 ;  /* 0x000000140f1412a4 */ /* 0x000fc4000f8e022b */
[----:B------:R-:W-:Y:S02]  /*0f10*/  @UP0 UIMAD UR16, UR42, UR13, UR10 ;  /* 0x0000000d2a1002a4 */ /* 0x000fe4000f8e020a */
[----:B------:R-:W-:Y:S02]  /*0f20*/  @UP0 USHF.R.S32.HI UR15, URZ, 0x1f, UR14 ;  /* 0x0000001f3f0f0899 */ /* 0x000fe4000801140e */
[----:B------:R-:W-:Y:S02]  /*0f30*/  @UP1 USHF.R.S32.HI UR21, URZ, 0x1f, UR20 ;  /* 0x0000001f3f151899 */ /* 0x000fe40008011414 */
[----:B------:R-:W-:Y:S02]  /*0f40*/  @UP1 UIMAD.WIDE.U32 UR10, UR42, UR18, URZ ;  /* 0x000000122a0a12a5 */ /* 0x000fe4000f8e003f */
[----:B------:R-:W-:Y:S02]  /*0f50*/  @UP1 UIMAD UR17, UR42, UR19, UR12 ;  /* 0x000000132a1112a4 */ /* 0x000fe4000f8e020c */
[----:B------:R-:W-:Y:S01]  /*0f60*/  @UP0 UIADD3 UR9, UR9, UR16, URZ ;  /* 0x0000001009090290 */ /* 0x000fe2000fffe03f */
[----:B------:R-:W-:Y:S01]  /*0f70*/  @UP0 ULDC.64 UR18, c[0x0][0x9b0] ;  /* 0x00026c0000120ab9 */ /* 0x000fe20000000a00 */
[----:B------:R-:W-:Y:S01]  /*0f80*/  @UP1 ULDC.64 UR12, c[0x0][0x9c0] ;  /* 0x00027000000c1ab9 */ /* 0x000fe20000000a00 */
[----:B------:R-:W-:-:S02]  /*0f90*/  @UP0 UIMAD UR15, UR15, UR18, URZ ;  /* 0x000000120f0f02a4 */ /* 0x000fc4000f8e023f */
[----:B------:R-:W-:Y:S02]  /*0fa0*/  @UP1 UIMAD UR16, UR21, UR12, URZ ;  /* 0x0000000c151012a4 */ /* 0x000fe4000f8e023f */
[----:B------:R-:W-:Y:S02]  /*0fb0*/  @UP1 UIADD3 UR11, UR11, UR17, URZ ;  /* 0x000000110b0b1290 */ /* 0x000fe4000fffe03f */
[----:B------:R-:W-:Y:S02]  /*0fc0*/  @UP0 UIMAD UR15, UR14, UR19, UR15 ;  /* 0x000000130e0f02a4 */ /* 0x000fe4000f8e020f */
[----:B------:R-:W-:Y:S02]  /*0fd0*/  @UP0 UIMAD.WIDE.U32 UR8, UR14, UR18, UR8 ;  /* 0x000000120e0802a5 */ /* 0x000fe4000f8e0008 */
[----:B------:R-:W-:Y:S02]  /*0fe0*/  @UP1 UIMAD UR16, UR20, UR13, UR16 ;  /* 0x0000000d141012a4 */ /* 0x000fe4000f8e0210 */
[----:B------:R-:W-:-:S02]  /*0ff0*/  @UP1 UIMAD.WIDE.U32 UR12, UR20, UR12, UR10 ;  /* 0x0000000c140c12a5 */ /* 0x000fc4000f8e000a */
[----:B------:R-:W-:Y:S02]  /*1000*/  @UP0 UIADD3 UR10, UR9, UR15, URZ ;  /* 0x0000000f090a0290 */ /* 0x000fe4000fffe03f */
[----:B------:R-:W-:Y:S02]  /*1010*/  @UP0 ULEA UR6, UP2, UR8, UR6, 0x2 ;  /* 0x0000000608060291 */ /* 0x000fe4000f84103f */
[----:B------:R-:W-:Y:S02]  /*1020*/  @UP1 UIADD3 UR9, UR13, UR16, URZ ;  /* 0x000000100d091290 */ /* 0x000fe4000fffe03f */
[----:B------:R-:W-:Y:S02]  /*1030*/  @UP1 ULEA UR4, UP3, UR12, UR4, 0x2 ;  /* 0x000000040c041291 */ /* 0x000fe4000f86103f */
[----:B------:R-:W-:Y:S01]  /*1040*/  @UP0 ULEA.HI.X UR7, UR8, UR7, UR10, 0x2, UP2 ;  /* 0x0000000708070291 */ /* 0x000fe200090f140a */
[----:B-1-3--:R-:W-:Y:S01]  /*1050*/  IMAD.U32 R4, RZ, RZ, UR6 ;  /* 0x00000006ff047e24 */ /* 0x00afe2000f8e00ff */
[----:B------:R-:W-:-:S02]  /*1060*/  @UP1 ULEA.HI.X UR5, UR12, UR5, UR9, 0x2, UP3 ;  /* 0x000000050c051291 */ /* 0x000fc400098f1409 */
[----:B------:R-:W-:Y:S01]  /*1070*/  IMAD.U32 R6, RZ, RZ, UR4 ;  /* 0x00000004ff067e24 */ /* 0x000fe2000f8e00ff */
[----:B------:R-:W1:Y:S01]  /*1080*/  S2UR UR37, SR_CgaCtaId ;  /* 0x00000000002579c3 */ /* 0x000e620000008800 */
[----:B------:R-:W-:Y:S01]  /*1090*/  IMAD.U32 R5, RZ, RZ, UR7 ;  /* 0x00000007ff057e24 */ /* 0x000fe2000f8e00ff */
[----:B0-----:R-:W-:Y:S01]  /*10a0*/  R2UR UR38, R8 ;  /* 0x00000000082672ca */ /* 0x001fe200000e0000 */
[----:B------:R-:W-:Y:S01]  /*10b0*/  IMAD.U32 R7, RZ, RZ, UR5 ;  /* 0x00000005ff077e24 */ /* 0x000fe2000f8e00ff */
[----:B------:R-:W-:Y:S01]  /*10c0*/  ULDC.64 UR4, c[0x0][0x418] ;  /* 0x0001060000047ab9 */ /* 0x000fe20000000a00 */
[----:B------:R-:W-:Y:S01]  /*10d0*/  UMOV UR39, 0x400 ;  /* 0x0000040000277882 */ /* 0x000fe20000000000 */
[----:B------:R-:W2:Y:S01]  /*10e0*/  @P0 LDG.E R3, desc[UR50][R4.64] ;  /* 0x0000003204030981 */ /* 0x000ea2000c1e1900 */
[----:B------:R-:W-:Y:S01]  /*10f0*/  ULDC UR52, c[0x0][0x424] ;  /* 0x0001090000347ab9 */ /* 0x000fe20000000800 */
[----:B------:R-:W-:Y:S02]  /*1100*/  ULDC UR8, c[0x0][0x988] ;  /* 0x0002620000087ab9 */ /* 0x000fe40000000800 */
[----:B------:R-:W2:Y:S01]  /*1110*/  @P1 LDG.E R0, desc[UR50][R6.64] ;  /* 0x0000003206001981 */ /* 0x000ea2000c1e1900 */
[----:B------:R-:W-:-:S04]  /*1120*/  UISETP.NE.U32.AND UP0, UPT, UR4, URZ, UPT ;  /* 0x0000003f0400728c */ /* 0x000fc8000bf05070 */
[----:B------:R-:W-:Y:S02]  /*1130*/  UISETP.NE.AND.EX UP0, UPT, UR5, URZ, UPT, UP0 ;  /* 0x0000003f0500728c */ /* 0x000fe4000bf05300 */
[----:B------:R-:W-:Y:S02]  /*1140*/  ULEA.HI UR4, UR38, UR38, URZ, 0x1 ;  /* 0x0000002626047291 */ /* 0x000fe4000f8f083f */
[----:B------:R-:W-:Y:S01]  /*1150*/  USEL UR52, UR52, 0x1, UP0 ;  /* 0x0000000134347887 */ /* 0x000fe20008000000 */
[----:B------:R-:W-:Y:S01]  /*1160*/  ULDC UR5, c[0x0][0x2f0] ;  /* 0x0000bc0000057ab9 */ /* 0x000fe20000000800 */
[----:B------:R-:W-:Y:S02]  /*1170*/  ULOP3.LUT UR4, UR4, 0x3e, URZ, 0xc0, !UPT ;  /* 0x0000003e04047892 */ /* 0x000fe4000f8ec03f */
[----:B-1----:R-:W-:Y:S02]  /*1180*/  ULEA UR39, UR37, UR39, 0x18 ;  /* 0x0000002725277291 */ /* 0x002fe4000f8ec03f */
[----:B------:R-:W-:-:S02]  /*1190*/  UIMAD UR52, UR52, UR5, URZ ;  /* 0x00000005343472a4 */ /* 0x000fc4000f8e023f */
[----:B------:R-:W-:Y:S02]  /*11a0*/  UIADD3 UR7, UR39, 0x14400, URZ ;  /* 0x0001440027077890 */ /* 0x000fe4000fffe03f */
[----:B------:R-:W-:Y:S02]  /*11b0*/  UIADD3 UR4, UR38, -UR4, URZ ;  /* 0x8000000426047290 */ /* 0x000fe4000fffe03f */
[----:B------:R-:W-:Y:S02]  /*11c0*/  ULOP3.LUT UP0, URZ, UR7, 0x9f, URZ, 0xc0, !UPT ;  /* 0x0000009f073f7892 */ /* 0x000fe4000f80c03f */
[----:B------:R-:W-:Y:S02]  /*11d0*/  UIADD3 UR5, UR52, 0x9f, URZ ;  /* 0x0000009f34057890 */ /* 0x000fe4000fffe03f */
[----:B------:R-:W-:Y:S02]  /*11e0*/  ULEA UR6, UR4, UR7, 0xc ;  /* 0x0000000704067291 */ /* 0x000fe4000f8e603f */
[----:B------:R-:W-:Y:S01]  /*11f0*/  PLOP3.LUT P0, PT, PT, PT, UP0, 0x80, 0x0 ;  /* 0x000000000000781c */ /* 0x000fe20003f0f008 */
[----:B------:R-:W-:-:S02]  /*1200*/  UIMAD.WIDE UR4, UR5, 0x66666667, URZ ;  /* 0x66666667050478a5 */ /* 0x000fc4000f8e023f */
[----:B------:R-:W-:Y:S02]  /*1210*/  USHF.R.U32.HI UR6, URZ, 0x4, UR6 ;  /* 0x000000043f067899 */ /* 0x000fe40008011606 */
[----:B------:R-:W-:Y:S02]  /*1220*/  USHF.R.U32.HI UR49, URZ, 0x1f, UR5 ;  /* 0x0000001f3f317899 */ /* 0x000fe40008011605 */
[----:B------:R-:W-:Y:S02]  /*1230*/  ULOP3.LUT UR48, UR6, 0x3fff, URZ, 0xc0, !UPT ;  /* 0x00003fff06307892 */ /* 0x000fe4000f8ec03f */
[----:B------:R-:W-:Y:S01]  /*1240*/  ULEA.HI.SX32 UR49, UR5, UR49, 0x1a ;  /* 0x0000003105317291 */ /* 0x000fe2000f8fd23f */
[----:B--2---:R-:W-:-:S04]  /*1250*/  FMUL.FTZ R0, R3, R0 ;  /* 0x0000000003007220 */ /* 0x004fc80000410000 */
[----:B------:R-:W-:-:S05]  /*1260*/  FMUL.FTZ R0, R0, UR8 ;  /* 0x0000000800007c20 */ /* 0x000fca0008410000 */
[----:B------:R-:W-:Y:S01]  /*1270*/  R2UR UR40, R0 ;  /* 0x00000000002872ca */ /* 0x000fe200000e0000 */
[----:B-----5:R-:W-:-:S14]  /*1280*/  @!P0 BRA `(.L_x_7) ;  /* 0x0000000000408947 */ /* 0x020fdc0003800000 */
[----:B------:R-:W-:Y:S01]  /*1290*/  MOV R0, 0x0 ;  /* 0x0000000000007802 */ /* 0x000fe20000000f00 */
[----:B------:R-:W-:Y:S01]  /*12a0*/  ULDC.64 UR4, c[0x4][0xc8] ;  /* 0x0100320000047ab9 */ /* 0x000fe20000000a00 */
[----:B------:R-:W-:Y:S01]  /*12b0*/  ULDC.64 UR6, c[0x4][0x38] ;  /* 0x01000e0000067ab9 */ /* 0x000fe20000000a00 */
[----:B------:R-:W-:Y:S01]  /*12c0*/  IMAD.U32 R4, RZ, RZ, UR4 ;  /* 0x00000004ff047e24 */ /* 0x000fe2000f8e00ff */
[----:B------:R0:W1:Y:S01]  /*12d0*/  LDC.64 R14, c[0x4][R0] ;  /* 0x01000000000e7b82 */ /* 0x0000620000000a00 */
[----:B------:R-:W-:Y:S01]  /*12e0*/  IMAD.U32 R5, RZ, RZ, UR5 ;  /* 0x00000005ff057e24 */ /* 0x000fe2000f8e00ff */
[----:B------:R-:W-:Y:S01]  /*12f0*/  ULDC.64 UR4, c[0x4][0xd0] ;  /* 0x0100340000047ab9 */ /* 0x000fe20000000a00 */
[----:B------:R-:W-:Y:S02]  /*1300*/  IMAD.U32 R10, RZ, RZ, UR6 ;  /* 0x00000006ff0a7e24 */ /* 0x000fe4000f8e00ff */
[----:B------:R-:W-:Y:S02]  /*1310*/  IMAD.U32 R6, RZ, RZ, UR4 ;  /* 0x00000004ff067e24 */ /* 0x000fe4000f8e00ff */
[----:B------:R-:W-:-:S02]  /*1320*/  IMAD.U32 R7, RZ, RZ, UR5 ;  /* 0x00000005ff077e24 */ /* 0x000fc4000f8e00ff */
[----:B------:R-:W-:Y:S02]  /*1330*/  IMAD.U32 R11, RZ, RZ, UR7 ;  /* 0x00000007ff0b7e24 */ /* 0x000fe4000f8e00ff */
[----:B------:R-:W-:Y:S02]  /*1340*/  IMAD.MOV.U32 R8, RZ, RZ, 0x70 ;  /* 0x00000070ff087424 */ /* 0x000fe400078e00ff */
[----:B------:R-:W-:Y:S02]  /*1350*/  IMAD.MOV.U32 R12, RZ, RZ, 0x1 ;  /* 0x00000001ff0c7424 */ /* 0x000fe400078e00ff */
[----:B0-----:R-:W-:-:S07]  /*1360*/  IMAD.MOV.U32 R13, RZ, RZ, RZ ;  /* 0x000000ffff0d7224 */ /* 0x001fce00078e00ff */
[----:B------:R-:W-:-:S07]  /*1370*/  LEPC R20, `(.L_x_7) ;  /* 0x000000001014794e */ /* 0x000fce0000000000 */
[----:B-1----:R-:W-:Y:S05]  /*1380*/  CALL.ABS.NOINC R14 ;  /* 0x000000000e007343 */ /* 0x002fea0003c00000 */
.L_x_7:
[----:B------:R-:W-:Y:S01]  /*1390*/  ULOP3.LUT UR4, UR46, 0x1, URZ, 0xc0, !UPT ;  /* 0x000000012e047892 */ /* 0x000fe2000f8ec03f */
[----:B------:R-:W-:-:S05]  /*13a0*/  IMAD.U32 R3, RZ, RZ, UR47 ;  /* 0x0000002fff037e24 */ /* 0x000fca000f8e00ff */
[----:B------:R-:W-:Y:S01]  /*13b0*/  IMAD.U32 R0, RZ, RZ, UR4 ;  /* 0x00000004ff007e24 */ /* 0x000fe2000f8e00ff */
[----:B------:R-:W-:-:S04]  /*13c0*/  ISETP.NE.AND P0, PT, R3, 0x3, PT ;  /* 0x000000030300780c */ /* 0x000fc80003f05270 */
[----:B------:R-:W-:-:S04]  /*13d0*/  SHF.L.U32 R0, R0, 0x1f, RZ ;  /* 0x0000001f00007819 */ /* 0x000fc800000006ff */
[----:B------:R-:W0:Y:S02]  /*13e0*/  SYNCS.PHASECHK.TRANS64.TRYWAIT P1, [UR39+0x29800], R0 ;  /* 0x02980000ff0075a7 */ /* 0x000e240008020167 */
[----:B0-----:R-:W-:Y:S05]  /*13f0*/  @!P1 BRA `(.L_x_8) ;  /* 0x000000d000949947 */ /* 0x001fea0003800000 */
.L_x_107:
[----:B------:R-:W-:Y:S05]  /*1400*/  @!P0 BRA `(.L_x_9) ;  /* 0x0000000000048947 */ /* 0x000fea0003800000 */
[----:B------:R-:W-:Y:S01]  /*1410*/  BPT.TRAP 0x1 ;  /* 0x000000040000795c */ /* 0x000fe20000300000 */
.L_x_9:
[----:B------:R-:W-:Y:S02]  /*1420*/  IMAD.U32 R4, RZ, RZ, UR44 ;  /* 0x0000002cff047e24 */ /* 0x000fe4000f8e00ff */
[----:B0-----:R-:W-:-:S03]  /*1430*/  IMAD.U32 R3, RZ, RZ, UR45 ;  /* 0x0000002dff037e24 */ /* 0x001fc6000f8e00ff */
[----:B------:R-:W-:Y:S02]  /*1440*/  LEA R4, R4, UR39, 0x3 ;  /* 0x0000002704047c11 */ /* 0x000fe4000f8e18ff */
[----:B------:R-:W-:-:S04]  /*1450*/  SHF.L.U32 R3, R3, 0x1f, RZ ;  /* 0x0000001f03037819 */ /* 0x000fc800000006ff */
[----:B------:R0:W1:Y:S01]  /*1460*/  SYNCS.PHASECHK.TRANS64.TRYWAIT P1, [R4+URZ+0x29830], R3 ;  /* 0x02983003040075a7 */ /* 0x000062000802017f */
[----:B------:R-:W-:Y:S05]  /*1470*/  @!P0 BRA `(.L_x_10) ;  /* 0x0000000000048947 */ /* 0x000fea0003800000 */
[----:B------:R-:W-:Y:S01]  /*1480*/  BPT.TRAP 0x1 ;  /* 0x000000040000795c */ /* 0x000fe20000300000 */
.L_x_10:
[----:B------:R-:W-:Y:S01]  /*1490*/  IMAD.MOV.U32 R87, RZ, RZ, RZ ;  /* 0x000000ffff577224 */ /* 0x000fe200078e00ff */
[----:B-1----:R-:W-:Y:S06]  /*14a0*/  @P1 BRA `(.L_x_11) ;  /* 0x0000000000081947 */ /* 0x002fec0003800000 */
[----:B------:R-:W1:Y:S02]  /*14b0*/  SYNCS.PHASECHK.TRANS64.TRYWAIT P1, [R4+URZ+0x29830], R3 ;  /* 0x02983003040075a7 */ /* 0x000e64000802017f */
[----:B-1----:R-:W-:Y:S05]  /*14c0*/  @!P1 BRA `(.L_x_12) ;  /* 0x000000d000789947 */ /* 0x002fea0003800000 */
.L_x_11:
[----:B------:R-:W-:Y:S05]  /*14d0*/  WARPSYNC.ALL ;  /* 0x0000000000007948 */ /* 0x000fea0003800000 */
[----:B------:R-:W-:Y:S01]  /*14e0*/  UIADD3 UR4, UR39, 0x1a400, URZ ;  /* 0x0001a40027047890 */ /* 0x000fe2000fffe03f */
[----:B------:R-:W-:Y:S01]  /*14f0*/  WARPGROUP.ARRIVE ;  /* 0x00000000000079c5 */ /* 0x000fe20000000000 */
[----:B------:R-:W-:Y:S02]  /*1500*/  ULOP3.LUT UR28, UR48, 0x10000, URZ, 0xfc, !UPT ;  /* 0x00010000301c7892 */ /* 0x000fe4000f8efc3f */
[----:B------:R-:W-:Y:S01]  /*1510*/  USHF.R.U32.HI UR4, URZ, 0x4, UR4 ;  /* 0x000000043f047899 */ /* 0x000fe20008011604 */
[----:B------:R-:W-:Y:S01]  /*1520*/  UMOV UR25, 0x80000020 ;  /* 0x8000002000197882 */ /* 0x000fe20000000000 */
[----:B------:R-:W-:-:S02]  /*1530*/  UMOV UR27, 0x80000020 ;  /* 0x80000020001b7882 */ /* 0x000fc40000000000 */
[----:B------:R-:W-:Y:S01]  /*1540*/  ULOP3.LUT UR4, UR4, 0x3fff, URZ, 0xc0, !UPT ;  /* 0x00003fff04047892 */ /* 0x000fe2000f8ec03f */
[----:B------:R-:W-:Y:S01]  /*1550*/  UMOV UR24, UR28 ;  /* 0x0000001c00187c82 */ /* 0x000fe20008000000 */
[----:B------:R-:W-:Y:S02]  /*1560*/  UMOV UR5, UR25 ;  /* 0x0000001900057c82 */ /* 0x000fe40008000000 */
[----:B------:R-:W-:Y:S01]  /*1570*/  ULOP3.LUT UR48, UR4, 0x10000, URZ, 0xfc, !UPT ;  /* 0x0001000004307892 */ /* 0x000fe2000f8efc3f */
[----:B------:R-:W-:Y:S02]  /*1580*/  UMOV UR7, 0x80000020 ;  /* 0x8000002000077882 */ /* 0x000fe40000000000 */
[----:B------:R-:W-:Y:S01]  /*1590*/  UMOV UR4, UR24 ;  /* 0x0000001800047c82 */ /* 0x000fe20008000000 */
[----:B------:R-:W-:Y:S01]  /*15a0*/  UIMAD UR30, UR44, 0x780, UR48 ;  /* 0x000007802c1e78a4 */ /* 0x000fe2000f8e0230 */
[----:B------:R-:W-:Y:S01]  /*15b0*/  UMOV UR11, 0x80000020 ;  /* 0x80000020000b7882 */ /* 0x000fe20000000000 */
[----:B------:R-:W-:-:S02]  /*15c0*/  UMOV UR15, 0x80000020 ;  /* 0x80000020000f7882 */ /* 0x000fc40000000000 */
[----:B------:R-:W-:Y:S02]  /*15d0*/  UIADD3 UR6, UR30, 0x80, URZ ;  /* 0x000000801e067890 */ /* 0x000fe4000fffe03f */
[----:B------:R-:W-:Y:S02]  /*15e0*/  UIADD3 UR8, UR30, 0x100, URZ ;  /* 0x000001001e087890 */ /* 0x000fe4000fffe03f */
[----:B------:R-:W-:Y:S01]  /*15f0*/  UMOV UR26, UR30 ;  /* 0x0000001e001a7c82 */ /* 0x000fe20008000000 */
[----:B------:R-:W-:Y:S01]  /*1600*/  UIADD3 UR9, UR30, 0x180, URZ ;  /* 0x000001801e097890 */ /* 0x000fe2000fffe03f */
[----:B------:R-:W-:Y:S01]  /*1610*/  QGMMA.64x32x32.F32.E4M3.E4M3 R104, gdesc[UR24], RZ, !UPT, gsb0 ;  /* 0x00600000186879f3 */ /* 0x000fe2000c0008ff */
[----:B------:R-:W-:Y:S01]  /*1620*/  UMOV UR26, UR6 ;  /* 0x00000006001a7c82 */ /* 0x000fe20008000000 */
[----:B------:R-:W-:Y:S01]  /*1630*/  UMOV UR27, 0x80000020 ;  /* 0x80000020001b7882 */ /* 0x000fe20000000000 */
[----:B------:R-:W-:Y:S01]  /*1640*/  UMOV UR6, UR8 ;  /* 0x0000000800067c82 */ /* 0x000fe20008000000 */
[----:B------:R-:W-:-:S02]  /*1650*/  UIADD3 UR10, UR30, 0x200, URZ ;  /* 0x000002001e0a7890 */ /* 0x000fc4000fffe03f */
[----:B------:R-:W-:Y:S02]  /*1660*/  UIADD3 UR12, UR30, 0x102, URZ ;  /* 0x000001021e0c7890 */ /* 0x000fe4000fffe03f */
[----:B------:R-:W-:Y:S02]  /*1670*/  UIADD3 UR13, UR30, 0x182, URZ ;  /* 0x000001821e0d7890 */ /* 0x000fe4000fffe03f */
[----:B------:R-:W-:Y:S02]  /*1680*/  UIADD3 UR14, UR30, 0x202, URZ ;  /* 0x000002021e0e7890 */ /* 0x000fe4000fffe03f */
[----:B------:R-:W-:Y:S01]  /*1690*/  UIADD3 UR18, UR30, 0x382, URZ ;  /* 0x000003821e127890 */ /* 0x000fe2000fffe03f */
[----:B------:R-:W-:Y:S01]  /*16a0*/  UMOV UR19, 0x80000020 ;  /* 0x8000002000137882 */ /* 0x000fe20000000000 */
[----:B------:R-:W-:Y:S01]  /*16b0*/  UIADD3 UR22, UR30, 0x600, URZ ;  /* 0x000006001e167890 */ /* 0x000fe2000fffe03f */
[----:B------:R-:W-:Y:S01]  /*16c0*/  UMOV UR23, 0x80000020 ;  /* 0x8000002000177882 */ /* 0x000fe20000000000 */
[----:B------:R-:W-:Y:S01]  /*16d0*/  UMOV UR31, 0x80000020 ;  /* 0x80000020001f7882 */ /* 0x000fe20000000000 */
[----:B------:R-:W-:-:S02]  /*16e0*/  WARPGROUP.DEPBAR.LE gsb0, 0x0 ;  /* 0x00008000000079c5 */ /* 0x000fc40000010000 */
[----:B------:R-:W-:-:S06]  /*16f0*/  WARPGROUP.ARRIVE ;  /* 0x00000000000079c5 */ /* 0x000fcc0000000000 */
[----:B------:R-:W-:Y:S01]  /*1700*/  QGMMA.64x32x32.F32.E4M3.E4M3 R88, gdesc[UR24], RZ, !UPT, gsb0 ;  /* 0x00600000185879f3 */ /* 0x000fe2000c0008ff */
[----:B------:R-:W-:Y:S01]  /*1710*/  UMOV UR26, UR9 ;  /* 0x00000009001a7c82 */ /* 0x000fe20008000000 */
[----:B------:R-:W-:Y:S01]  /*1720*/  UMOV UR27, 0x80000020 ;  /* 0x80000020001b7882 */ /* 0x000fe20000000000 */
[----:B------:R-:W-:Y:S02]  /*1730*/  WARPGROUP.DEPBAR.LE gsb0, 0x0 ;  /* 0x00008000000079c5 */ /* 0x000fe40000010000 */
[----:B------:R-:W-:-:S06]  /*1740*/  WARPGROUP.ARRIVE ;  /* 0x00000000000079c5 */ /* 0x000fcc0000000000 */
[----:B------:R-:W-:Y:S01]  /*1750*/  QGMMA.64x32x32.F32.E4M3.E4M3 R56, gdesc[UR4], RZ, !UPT, gsb0 ;  /* 0x00600000043879f3 */ /* 0x000fe2000c0008ff */
[----:B------:R-:W-:Y:S02]  /*1760*/  UIADD3 UR4, UR28, 0x2, URZ ;  /* 0x000000021c047890 */ /* 0x000fe4000fffe03f */
[----:B------:R-:W-:Y:S01]  /*1770*/  UIADD3 UR6, UR30, 0x2, URZ ;  /* 0x000000021e067890 */ /* 0x000fe2000fffe03f */
[----:B------:R-:W-:Y:S01]  /*1780*/  UMOV UR5, 0x80000020 ;  /* 0x8000002000057882 */ /* 0x000fe20000000000 */
[----:B------:R-:W-:Y:S01]  /*1790*/  UMOV UR7, 0x80000020 ;  /* 0x8000002000077882 */ /* 0x000fe20000000000 */
[----:B------:R-:W-:Y:S02]  /*17a0*/  UMOV UR9, UR5 ;  /* 0x0000000500097c82 */ /* 0x000fe40008000000 */
[----:B------:R-:W-:Y:S01]  /*17b0*/  UMOV UR8, UR4 ;  /* 0x0000000400087c82 */ /* 0x000fe20008000000 */
[----:B------:R-:W-:Y:S02]  /*17c0*/  WARPGROUP.DEPBAR.LE gsb0, 0x0 ;  /* 0x00008000000079c5 */ /* 0x000fe40000010000 */
[----:B------:R-:W-:-:S06]  /*17d0*/  WARPGROUP.ARRIVE ;  /* 0x00000000000079c5 */ /* 0x000fcc0000000000 */
[----:B------:R-:W-:Y:S01]  /*17e0*/  QGMMA.64x32x32.F32.E4M3.E4M3 R40, gdesc[UR24], RZ, !UPT, gsb0 ;  /* 0x00600000182879f3 */ /* 0x000fe2000c0008ff */
[----:B------:R-:W-:Y:S01]  /*17f0*/  UMOV UR26, UR10 ;  /* 0x0000000a001a7c82 */ /* 0x000fe20008000000 */
[----:B------:R-:W-:Y:S01]  /*1800*/  UMOV UR27, 0x80000020 ;  /* 0x80000020001b7882 */ /* 0x000fe20000000000 */
[----:B------:R-:W-:Y:S01]  /*1810*/  UIADD3 UR10, UR30, 0x82, URZ ;  /* 0x000000821e0a7890 */ /* 0x000fe2000fffe03f */
[----:B------:R-:W-:Y:S02]  /*1820*/  WARPGROUP.DEPBAR.LE gsb0, 0x0 ;  /* 0x00008000000079c5 */ /* 0x000fe40000010000 */
[----:B------:R-:W-:-:S06]  /*1830*/  WARPGROUP.ARRIVE ;  /* 0x00000000000079c5 */ /* 0x000fcc0000000000 */
[----:B------:R-:W-:Y:S03]  /*1840*/  QGMMA.64x32x32.F32.E4M3.E4M3 R24, gdesc[UR24], RZ, !UPT, gsb0 ;  /* 0x00600000181879f3 */ /* 0x000fe6000c0008ff */
[----:B------:R-:W-:Y:S02]  /*1850*/  WARPGROUP.DEPBAR.LE gsb0, 0x0 ;  /* 0x00008000000079c5 */ /* 0x000fe40000010000 */
[----:B------:R-:W-:-:S06]  /*1860*/  WARPGROUP.ARRIVE ;  /* 0x00000000000079c5 */ /* 0x000fcc0000000000 */
[----:B------:R-:W-:Y:S01]  /*1870*/  QGMMA.64x32x32.F32.E4M3.E4M3 R104, gdesc[UR4], R104, gsb0 ;  /* 0x00600000046879f3 */ /* 0x000fe20008000868 */
[----:B------:R-:W-:Y:S01]  /*1880*/  UMOV UR6, UR10 ;  /* 0x0000000a00067c82 */ /* 0x000fe20008000000 */
[----:B------:R-:W-:Y:S01]  /*1890*/  UMOV UR7, 0x80000020 ;  /* 0x8000002000077882 */ /* 0x000fe20000000000 */
[----:B------:R-:W-:Y:S01]  /*18a0*/  UMOV UR10, UR12 ;  /* 0x0000000c000a7c82 */ /* 0x000fe20008000000 */
[----:B------:R-:W-:Y:S02]  /*18b0*/  WARPGROUP.DEPBAR.LE gsb0, 0x0 ;  /* 0x00008000000079c5 */ /* 0x000fe40000010000 */
[----:B------:R-:W-:-:S06]  /*18c0*/  WARPGROUP.ARRIVE ;  /* 0x00000000000079c5 */ /* 0x000fcc0000000000 */
[----:B------:R-:W-:Y:S01]  /*18d0*/  QGMMA.64x32x32.F32.E4M3.E4M3 R88, gdesc[UR4], R88, gsb0 ;  /* 0x00600000045879f3 */ /* 0x000fe20008000858 */
[----:B------:R-:W-:Y:S01]  /*18e0*/  UMOV UR6, UR13 ;  /* 0x0000000d00067c82 */ /* 0x000fe20008000000 */
[----:B------:R-:W-:Y:S01]  /*18f0*/  UMOV UR7, 0x80000020 ;  /* 0x8000002000077882 */ /* 0x000fe20000000000 */
[----:B------:R-:W-:Y:S02]  /*1900*/  WARPGROUP.DEPBAR.LE gsb0, 0x0 ;  /* 0x00008000000079c5 */ /* 0x000fe40000010000 */
[----:B------:R-:W-:-:S06]  /*1910*/  WARPGROUP.ARRIVE ;  /* 0x00000000000079c5 */ /* 0x000fcc0000000000 */
[----:B------:R-:W-:Y:S01]  /*1920*/  QGMMA.64x32x32.F32.E4M3.E4M3 R56, gdesc[UR8], R56, gsb0 ;  /* 0x00600000083879f3 */ /* 0x000fe20008000838 */
        /* <DEDUP_REMOVED lines=8> */
[----:B------:R-:W-:Y:S01]  /*19b0*/  QGMMA.64x32x32.F32.E4M3.E4M3 R40, gdesc[UR4], R40, gsb0 ;  /* 0x00600000042879f3 */ /* 0x000fe20008000828 */
[----:B------:R-:W-:Y:S01]  /*19c0*/  UMOV UR6, UR14 ;  /* 0x0000000e00067c82 */ /* 0x000fe20008000000 */
[----:B------:R-:W-:Y:S01]  /*19d0*/  UMOV UR7, 0x80000020 ;  /* 0x8000002000077882 */ /* 0x000fe20000000000 */
[----:B------:R-:W-:Y:S01]  /*19e0*/  UIADD3 UR14, UR30, 0x380, URZ ;  /* 0x000003801e0e7890 */ /* 0x000fe2000fffe03f */
[----:B------:R-:W-:Y:S02]  /*19f0*/  WARPGROUP.DEPBAR.LE gsb0, 0x0 ;  /* 0x00008000000079c5 */ /* 0x000fe40000010000 */
[----:B------:R-:W-:-:S06]  /*1a00*/  WARPGROUP.ARRIVE ;  /* 0x00000000000079c5 */ /* 0x000fcc0000000000 */
[----:B------:R-:W-:Y:S01]  /*1a10*/  QGMMA.64x32x32.F32.E4M3.E4M3 R24, gdesc[UR4], R24, gsb0 ;  /* 0x00600000041879f3 */ /* 0x000fe20008000818 */
[----:B------:R-:W-:Y:S02]  /*1a20*/  UIADD3 UR6, UR30, 0x300, URZ ;  /* 0x000003001e067890 */ /* 0x000fe4000fffe03f */
[----:B------:R-:W-:Y:S01]  /*1a30*/  UIADD3 UR7, UR30, 0x400, URZ ;  /* 0x000004001e077890 */ /* 0x000fe2000fffe03f */
        /* <DEDUP_REMOVED lines=60> */
[----:B------:R-:W-:Y:S03]  /*1e00*/  QGMMA.64x32x32.F32.E4M3.E4M3 R24, gdesc[UR12], R24, gsb0 ;  /* 0x006000000c1879f3 */ /* 0x000fe60008000818 */
        /* <DEDUP_REMOVED lines=35> */
[----:B------:R-:W-:-:S03]  /*2040*/  UIADD3 UR6, UR30, 0x702, URZ ;  /* 0x000007021e067890 */ /* 0x000fc6000fffe03f */
        /* <DEDUP_REMOVED lines=18> */
[----:B------:R-:W-:Y:S05]  /*2170*/  @!P0 BRA `(.L_x_13) ;  /* 0x0000000000048947 */ /* 0x000fea0003800000 */
[----:B------:R-:W-:Y:S01]  /*2180*/  BPT.TRAP 0x1 ;  /* 0x000000040000795c */ /* 0x000fe20000300000 */
.L_x_13:
[----:B------:R-:W-:Y:S01]  /*2190*/  VIADD R0, R171, UR52 ;  /* 0x00000034ab007c36 */ /* 0x000fe20008000000 */
[----:B------:R-:W-:Y:S01]  /*21a0*/  P2R R72, PR, RZ, 0x1 ;  /* 0x00000001ff487803 */ /* 0x000fe20000000000 */
[----:B------:R-:W-:Y:S01]  /*21b0*/  IMAD.U32 R5, RZ, RZ, UR49 ;  /* 0x00000031ff057e24 */ /* 0x000fe2000f8e00ff */
[----:B------:R-:W-:Y:S01]  /*21c0*/  R2UR UR6, R4 ;  /* 0x00000000040672ca */ /* 0x000fe200000e0000 */
[----:B------:R-:W-:Y:S02]  /*21d0*/  UISETP.GE.AND UP0, UPT, UR52, 0xa1, UPT ;  /* 0x000000a13400788c */ /* 0x000fe4000bf06270 */
[----:B------:R-:W-:-:S05]  /*21e0*/  IMAD R5, R5, -0xa0, R0 ;  /* 0xffffff6005057824 */ /* 0x000fca00078e0200 */
[C---:B------:R-:W-:Y:S02]  /*21f0*/  ISETP.GT.AND P6, PT, R5.reuse, RZ, PT ;  /* 0x000000ff0500720c */ /* 0x040fe40003fc4270 */
[C---:B------:R-:W-:Y:S02]  /*2200*/  ISETP.GT.AND P5, PT, R5.reuse, 0x1, PT ;  /* 0x000000010500780c */ /* 0x040fe40003fa4270 */
[----:B------:R-:W-:Y:S01]  /*2210*/  ISETP.GT.AND P4, PT, R5, 0x8, PT ;  /* 0x000000080500780c */ /* 0x000fe20003f84270 */
[----:B------:R-:W-:Y:S01]  /*2220*/  UIADD3 UR6, UR6, 0x29840, URZ ;  /* 0x0002984006067890 */ /* 0x000fe2000fffe03f */
[----:B------:R-:W-:Y:S02]  /*2230*/  FSEL R7, R106, -INF , P6 ;  /* 0xff8000006a077808 */ /* 0x000fe40003000000 */
[----:B------:R-:W-:Y:S01]  /*2240*/  FSEL R9, R107, -INF , P5 ;  /* 0xff8000006b097808 */ /* 0x000fe20002800000 */
[----:B------:R-:W-:Y:S01]  /*2250*/  UPRMT UR6, UR37, 0x654, UR6 ;  /* 0x0000065425067896 */ /* 0x000fe20008000006 */
[----:B------:R-:W-:-:S02]  /*2260*/  ISETP.GT.AND P3, PT, R5, 0x9, PT ;  /* 0x000000090500780c */ /* 0x000fc40003f64270 */
[----:B------:R-:W-:Y:S02]  /*2270*/  FSEL R11, R110, -INF , P4 ;  /* 0xff8000006e0b7808 */ /* 0x000fe40002000000 */
[----:B------:R-:W-:Y:S02]  /*2280*/  FMNMX.FTZ R0, R7, R9, !PT ;  /* 0x0000000907007209 */ /* 0x000fe40007810000 */
[----:B------:R-:W-:Y:S02]  /*2290*/  ISETP.GT.AND P1, PT, R5, 0x10, PT ;  /* 0x000000100500780c */ /* 0x000fe40003f24270 */
[----:B------:R-:W-:Y:S01]  /*22a0*/  FSEL R13, R111, -INF , P3 ;  /* 0xff8000006f0d7808 */ /* 0x000fe20001800000 */
[----:B------:R-:W-:Y:S01]  /*22b0*/  SYNCS.ARRIVE.TRANS64.RED.A1T0 RZ, [UR6], RZ ;  /* 0x000000ffffff79a7 */ /* 0x000fe20008100406 */
[----:B------:R-:W-:Y:S02]  /*22c0*/  FMNMX.FTZ R0, R11, R0, !PT ;  /* 0x000000000b007209 */ /* 0x000fe40007810000 */
[----:B------:R-:W-:-:S02]  /*22d0*/  ISETP.GT.AND P2, PT, R5, 0x11, PT ;  /* 0x000000110500780c */ /* 0x000fc40003f44270 */
[----:B------:R-:W-:Y:S02]  /*22e0*/  FSEL R15, R114, -INF , P1 ;  /* 0xff800000720f7808 */ /* 0x000fe40000800000 */
[----:B------:R-:W-:Y:S02]  /*22f0*/  FMNMX.FTZ R0, R13, R0, !PT ;  /* 0x000000000d007209 */ /* 0x000fe40007810000 */
[----:B------:R-:W-:Y:S02]  /*2300*/  FSEL R104, R104, -INF , P6 ;  /* 0xff80000068687808 */ /* 0x000fe40003000000 */
[----:B------:R-:W-:Y:S02]  /*2310*/  ISETP.GT.AND P6, PT, R5, 0x18, PT ;  /* 0x000000180500780c */ /* 0x000fe40003fc4270 */
[----:B------:R-:W-:Y:S02]  /*2320*/  FSEL R21, R115, -INF , P2 ;  /* 0xff80000073157808 */ /* 0x000fe40001000000 */
[----:B------:R-:W-:-:S02]  /*2330*/  FMNMX.FTZ R0, R15, R0, !PT ;  /* 0x000000000f007209 */ /* 0x000fc40007810000 */
[----:B------:R-:W-:Y:S02]  /*2340*/  FSEL R105, R105, -INF , P5 ;  /* 0xff80000069697808 */ /* 0x000fe40002800000 */
[----:B------:R-:W-:Y:S02]  /*2350*/  ISETP.GT.AND P5, PT, R5, 0x19, PT ;  /* 0x000000190500780c */ /* 0x000fe40003fa4270 */
[----:B------:R-:W-:Y:S02]  /*2360*/  FSEL R121, R118, -INF , P6 ;  /* 0xff80000076797808 */ /* 0x000fe40003000000 */
[----:B------:R-:W-:Y:S02]  /*2370*/  FMNMX.FTZ R0, R21, R0, !PT ;  /* 0x0000000015007209 */ /* 0x000fe40007810000 */
[----:B------:R-:W-:Y:S02]  /*2380*/  FSEL R108, R108, -INF , P4 ;  /* 0xff8000006c6c7808 */ /* 0x000fe40002000000 */
        /* <DEDUP_REMOVED lines=69> */
[----:B01----:R-:W-:Y:S02]  /*27e0*/  FSEL R3, R42, -INF , P6 ;  /* 0xff8000002a037808 */ /* 0x003fe40003000000 */
        /* <DEDUP_REMOVED lines=21> */
[----:B------:R-:W-:Y:S02]  /*2940*/  ISETP.GT.AND P0, PT, R5, 0x79, PT ;  /* 0x000000790500780c */ /* 0x000fe40003f04270 */
[----:B------:R-:W-:Y:S02]  /*2950*/  FSEL R77, R54, -INF , P6 ;  /* 0xff800000364d7808 */ /* 0x000fe40003000000 */
[----:B------:R-:W-:Y:S02]  /*2960*/  FMNMX.FTZ R0, R51, R0, !PT ;  /* 0x0000000033007209 */ /* 0x000fe40007810000 */
[----:B------:R-:W-:Y:S02]  /*2970*/  FSEL R41, R41, -INF , P5 ;  /* 0xff80000029297808 */ /* 0x000fe40002800000 */
[----:B------:R-:W-:Y:S02]  /*2980*/  ISETP.GT.AND P5, PT, R5, 0x80, PT ;  /* 0x000000800500780c */ /* 0x000fe40003fa4270 */
[----:B------:R-:W-:-:S02]  /*2990*/  FSEL R55, R55, -INF , P0 ;  /* 0xff80000037377808 */ /* 0x000fc40000000000 */
[----:B------:R-:W-:Y:S02]  /*29a0*/  FMNMX.FTZ R0, R77, R0, !PT ;  /* 0x000000004d007209 */ /* 0x000fe40007810000 */
        /* <DEDUP_REMOVED lines=12> */
[----:B------:R-:W-:Y:S01]  /*2a70*/  FSEL R85, R31, -INF , P2 ;  /* 0xff8000001f557808 */ /* 0x000fe20001000000 */
[----:B------:R-:W-:Y:S01]  /*2a80*/  IMAD.U32 R31, RZ, RZ, UR40 ;  /* 0x00000028ff1f7e24 */ /* 0x000fe2000f8e00ff */
[----:B------:R-:W-:Y:S02]  /*2a90*/  FMNMX.FTZ R0, R83, R0, !PT ;  /* 0x0000000053007209 */ /* 0x000fe40007810000 */
[----:B------:R-:W-:Y:S02]  /*2aa0*/  ISETP.GT.AND P3, PT, R5, 0x90, PT ;  /* 0x000000900500780c */ /* 0x000fe40003f64270 */
[----:B------:R-:W-:Y:S02]  /*2ab0*/  FSEL R44, R44, -INF , P4 ;  /* 0xff8000002c2c7808 */ /* 0x000fe40002000000 */
[----:B------:R-:W-:-:S02]  /*2ac0*/  FSEL R95, R34, -INF , P3 ;  /* 0xff800000225f7808 */ /* 0x000fc40001800000 */
[----:B------:R-:W-:Y:S02]  /*2ad0*/  FMNMX.FTZ R0, R85, R0, !PT ;  /* 0x0000000055007209 */ /* 0x000fe40007810000 */
[----:B------:R-:W-:Y:S02]  /*2ae0*/  ISETP.GT.AND P4, PT, R5, 0x91, PT ;  /* 0x000000910500780c */ /* 0x000fe40003f84270 */
[----:B------:R-:W-:Y:S02]  /*2af0*/  FMNMX.FTZ R0, R95, R0, !PT ;  /* 0x000000005f007209 */ /* 0x000fe40007810000 */
[----:B------:R-:W-:Y:S02]  /*2b00*/  FSEL R91, R35, -INF , P4 ;  /* 0xff800000235b7808 */ /* 0x000fe40002000000 */
[----:B------:R-:W-:Y:S02]  /*2b10*/  ISETP.GT.AND P5, PT, R5, 0x98, PT ;  /* 0x000000980500780c */ /* 0x000fe40003fa4270 */
[----:B------:R-:W-:-:S02]  /*2b20*/  FMNMX.FTZ R0, R91, R0, !PT ;  /* 0x000000005b007209 */ /* 0x000fc40007810000 */
[----:B------:R-:W-:Y:S02]  /*2b30*/  FSEL R35, R38, -INF , P5 ;  /* 0xff80000026237808 */ /* 0x000fe40002800000 */
[----:B------:R-:W-:Y:S02]  /*2b40*/  ISETP.GT.AND P6, PT, R5, 0x99, PT ;  /* 0x000000990500780c */ /* 0x000fe40003fc4270 */
[----:B------:R-:W-:Y:S02]  /*2b50*/  FMNMX.FTZ R0, R35, R0, !PT ;  /* 0x0000000023007209 */ /* 0x000fe40007810000 */
[----:B------:R-:W-:Y:S02]  /*2b60*/  FSEL R39, R39, -INF , P6 ;  /* 0xff80000027277808 */ /* 0x000fe40003000000 */
[----:B------:R-:W-:Y:S02]  /*2b70*/  P2R R10, PR, RZ, 0x8 ;  /* 0x00000008ff0a7803 */ /* 0x000fe40000000000 */
[----:B------:R-:W-:-:S02]  /*2b80*/  FMNMX.FTZ R8, R39, R0, !PT ;  /* 0x0000000027087209 */ /* 0x000fc40007810000 */
[----:B------:R-:W-:Y:S02]  /*2b90*/  P2R R20, PR, RZ, 0x1 ;  /* 0x00000001ff147803 */ /* 0x000fe40000000000 */
[----:B------:R-:W-:Y:S01]  /*2ba0*/  P2R R14, PR, RZ, 0x2 ;  /* 0x00000002ff0e7803 */ /* 0x000fe20000000000 */
[----:B------:R-:W0:Y:S01]  /*2bb0*/  SHFL.BFLY PT, R27, R8, 0x2, 0x1f ;  /* 0x0c401f00081b7f89 */ /* 0x000e2200000e0000 */
[----:B------:R-:W-:Y:S02]  /*2bc0*/  P2R R12, PR, RZ, 0x4 ;  /* 0x00000004ff0c7803 */ /* 0x000fe40000000000 */
[C---:B------:R-:W-:Y:S02]  /*2bd0*/  ISETP.GT.AND P2, PT, R5.reuse, 0x78, PT ;  /* 0x000000780500780c */ /* 0x040fe40003f44270 */
[C---:B------:R-:W-:Y:S02]  /*2be0*/  ISETP.GT.AND P1, PT, R5.reuse, 0x79, PT ;  /* 0x000000790500780c */ /* 0x040fe40003f24270 */
[----:B------:R-:W-:-:S02]  /*2bf0*/  ISETP.GT.AND P0, PT, R5, 0x80, PT ;  /* 0x000000800500780c */ /* 0x000fc40003f04270 */
[----:B------:R-:W-:Y:S02]  /*2c00*/  FSEL R53, R53, -INF , P1 ;  /* 0xff80000035357808 */ /* 0x000fe40000800000 */
[----:B------:R-:W-:Y:S02]  /*2c10*/  ISETP.NE.AND P1, PT, R14, RZ, PT ;  /* 0x000000ff0e00720c */ /* 0x000fe40003f25270 */
[----:B------:R-:W-:Y:S02]  /*2c20*/  FSEL R24, R24, -INF , P0 ;  /* 0xff80000018187808 */ /* 0x000fe40000000000 */
[----:B------:R-:W-:Y:S02]  /*2c30*/  ISETP.NE.AND P0, PT, R20, RZ, PT ;  /* 0x000000ff1400720c */ /* 0x000fe40003f05270 */
[----:B------:R-:W-:Y:S02]  /*2c40*/  FSEL R52, R52, -INF , P2 ;  /* 0xff80000034347808 */ /* 0x000fe40001000000 */
[----:B------:R-:W-:-:S02]  /*2c50*/  ISETP.NE.AND P2, PT, R12, RZ, PT ;  /* 0x000000ff0c00720c */ /* 0x000fc40003f45270 */
[----:B------:R-:W-:Y:S02]  /*2c60*/  FSEL R25, R25, -INF , P0 ;  /* 0xff80000019197808 */ /* 0x000fe40000000000 */
[----:B------:R-:W-:Y:S02]  /*2c70*/  FSEL R58, R33, -INF , P4 ;  /* 0xff800000213a7808 */ /* 0x000fe40002000000 */
[----:B0-----:R-:W-:Y:S02]  /*2c80*/  FMNMX.FTZ R27, R8, R27, !PT ;  /* 0x0000001b081b7209 */ /* 0x001fe40007810000 */
[----:B------:R-:W-:Y:S02]  /*2c90*/  FSEL R62, R36, -INF , P5 ;  /* 0xff800000243e7808 */ /* 0x000fe40002800000 */
[----:B------:R-:W-:Y:S01]  /*2ca0*/  FSEL R37, R37, -INF , P6 ;  /* 0xff80000025257808 */ /* 0x000fe20003000000 */
[----:B------:R-:W0:Y:S01]  /*2cb0*/  SHFL.BFLY PT, R0, R27, 0x1, 0x1f ;  /* 0x0c201f001b007f89 */ /* 0x000e2200000e0000 */
[----:B------:R-:W-:-:S02]  /*2cc0*/  ISETP.NE.AND P0, PT, R72, RZ, PT ;  /* 0x000000ff4800720c */ /* 0x000fc40003f05270 */
[----:B0-----:R-:W-:-:S04]  /*2cd0*/  FMNMX.FTZ R0, R27, R0, !PT ;  /* 0x000000001b007209 */ /* 0x001fc80007810000 */
[C---:B------:R-:W-:Y:S01]  /*2ce0*/  FSETP.NEU.FTZ.AND P3, PT, R0.reuse, -INF , PT ;  /* 0xff8000000000780b */ /* 0x040fe20003f7d000 */
[----:B------:R-:W-:-:S05]  /*2cf0*/  FFMA.FTZ R6, R0, R31, -8 ;  /* 0xc100000000067423 */ /* 0x000fca000001001f */
[----:B------:R-:W-:Y:S02]  /*2d00*/  FSEL R6, R6, RZ, P3 ;  /* 0x000000ff06067208 */ /* 0x000fe40001800000 */
[----:B------:R-:W-:-:S03]  /*2d10*/  ISETP.NE.AND P3, PT, R10, RZ, PT ;  /* 0x000000ff0a00720c */ /* 0x000fc60003f65270 */
[--C-:B------:R-:W-:Y:S01]  /*2d20*/  FFMA.FTZ R5, R7, UR40, -R6.reuse ;  /* 0x0000002807057c23 */ /* 0x100fe20008010806 */
[----:B------:R-:W-:-:S01]  /*2d30*/  FFMA.FTZ R7, R11, UR40, -R6 ;  /* 0x000000280b077c23 */ /* 0x000fc20008010806 */
[----:B------:R-:W-:Y:S01]  /*2d40*/  FMNMX.FTZ R11, R104, R105, !PT ;  /* 0x00000069680b7209 */ /* 0x000fe20007810000 */
[----:B------:R-:W-:-:S01]  /*2d50*/  FFMA.FTZ R10, R13, UR40, -R6 ;  /* 0x000000280d0a7c23 */ /* 0x000fc20008010806 */
[--C-:B------:R-:W-:Y:S01]  /*2d60*/  FFMA.FTZ R8, R9, UR40, -R6.reuse ;  /* 0x0000002809087c23 */ /* 0x100fe20008010806 */
[----:B------:R-:W-:-:S01]  /*2d70*/  FFMA.FTZ R9, R15, UR40, -R6 ;  /* 0x000000280f097c23 */ /* 0x000fc20008010806 */
[----:B------:R-:W-:Y:S01]  /*2d80*/  FMNMX.FTZ R14, R108, R11, !PT ;  /* 0x0000000b6c0e7209 */ /* 0x000fe20007810000 */
[----:B------:R-:W-:-:S01]  /*2d90*/  FFMA.FTZ R12, R21, UR40, -R6 ;  /* 0x00000028150c7c23 */ /* 0x000fc20008010806 */
[--C-:B------:R-:W-:Y:S01]  /*2da0*/  FFMA.FTZ R50, R111, UR40, -R6.reuse ;  /* 0x000000286f327c23 */ /* 0x100fe20008010806 */
[----:B------:R-:W-:Y:S01]  /*2db0*/  FSEL R32, R32, -INF , P3 ;  /* 0xff80000020207808 */ /* 0x000fe20001800000 */
[--C-:B------:R-:W-:Y:S01]  /*2dc0*/  FFMA.FTZ R33, R3, UR40, -R6.reuse ;  /* 0x0000002803217c23 */ /* 0x100fe20008010806 */
[----:B------:R-:W-:Y:S01]  /*2dd0*/  FMNMX.FTZ R13, R109, R14, !PT ;  /* 0x0000000e6d0d7209 */ /* 0x000fe20007810000 */
[--C-:B------:R-:W-:Y:S01]  /*2de0*/  FFMA.FTZ R66, R47, UR40, -R6.reuse ;  /* 0x000000282f427c23 */ /* 0x100fe20008010806 */
[----:B------:R-:W-:-:S01]  /*2df0*/  FFMA.FTZ R47, R67, UR40, -R6 ;  /* 0x00000028432f7c23 */ /* 0x000fc20008010806 */
[----:B------:R-:W-:Y:S01]  /*2e00*/  MUFU.EX2 R5, R5 ;  /* 0x0000000500057308 */ /* 0x000fe20000000800 */
[----:B------:R-:W-:Y:S01]  /*2e10*/  FMNMX.FTZ R20, R112, R13, !PT ;  /* 0x0000000d70147209 */ /* 0x000fe20007810000 */
[--C-:B------:R-:W-:Y:S01]  /*2e20*/  FFMA.FTZ R74, R81, UR40, -R6.reuse ;  /* 0x00000028514a7c23 */ /* 0x100fe20008010806 */
[----:B------:R-:W-:-:S01]  /*2e30*/  FFMA.FTZ R121, R121, UR40, -R6 ;  /* 0x0000002879797c23 */ /* 0x000fc20008010806 */
[--C-:B------:R-:W-:Y:S01]  /*2e40*/  FFMA.FTZ R14, R123, UR40, -R6.reuse ;  /* 0x000000287b0e7c23 */ /* 0x100fe20008010806 */
[----:B------:R-:W-:Y:S01]  /*2e50*/  FMNMX.FTZ R13, R113, R20, !PT ;  /* 0x00000014710d7209 */ /* 0x000fe20007810000 */
[--C-:B------:R-:W-:Y:S01]  /*2e60*/  FFMA.FTZ R125, R125, UR40, -R6.reuse ;  /* 0x000000287d7d7c23 */ /* 0x100fe20008010806 */
[----:B------:R-:W-:-:S01]  /*2e70*/  FFMA.FTZ R129, R129, UR40, -R6 ;  /* 0x0000002881817c23 */ /* 0x000fc20008010806 */
[----:B------:R-:W0:Y:S01]  /*2e80*/  MUFU.EX2 R8, R8 ;  /* 0x0000000800087308 */ /* 0x000e220000000800 */
[----:B------:R-:W-:Y:S01]  /*2e90*/  FMNMX.FTZ R20, R116, R13, !PT ;  /* 0x0000000d74147209 */ /* 0x000fe20007810000 */
[--C-:B------:R-:W-:Y:S01]  /*2ea0*/  FFMA.FTZ R70, R51, UR40, -R6.reuse ;  /* 0x0000002833467c23 */ /* 0x100fe20008010806 */
[----:B------:R-:W-:-:S01]  /*2eb0*/  FFMA.FTZ R133, R133, UR40, -R6 ;  /* 0x0000002885857c23 */ /* 0x000fc20008010806 */
        /* <DEDUP_REMOVED lines=10> */
[----:B------:R-:W-:Y:S01]  /*2f60*/  FFMA.FTZ R35, R35, UR40, -R6 ;  /* 0x0000002823237c23 */ /* 0x000fe20008010806 */
[----:B------:R-:W-:Y:S01]  /*2f70*/  IMAD.MOV.U32 R85, RZ, RZ, R87 ;  /* 0x000000ffff557224 */ /* 0x000fe200078e0057 */
[----:B------:R-:W-:Y:S01]  /*2f80*/  MUFU.EX2 R10, R10 ;  /* 0x0000000a000a7308 */ /* 0x000fe20000000800 */
[----:B------:R-:W-:-:S04]  /*2f90*/  FMNMX.FTZ R26, R92, R15, !PT ;  /* 0x0000000f5c1a7209 */ /* 0x000fc80007810000 */
[----:B------:R-:W-:Y:S01]  /*2fa0*/  FMNMX.FTZ R21, R93, R26, !PT ;  /* 0x0000001a5d157209 */ /* 0x000fe20007810000 */
[----:B------:R-:W-:-:S02]  /*2fb0*/  FFMA.FTZ R26, R131, UR40, -R6 ;  /* 0x00000028831a7c23 */ /* 0x000fc40008010806 */
[----:B------:R-:W-:Y:S01]  /*2fc0*/  MUFU.EX2 R9, R9 ;  /* 0x0000000900097308 */ /* 0x000fe20000000800 */
[----:B------:R-:W-:-:S04]  /*2fd0*/  FMNMX.FTZ R30, R96, R21, !PT ;  /* 0x00000015601e7209 */ /* 0x000fc80007810000 */
[----:B------:R-:W-:-:S03]  /*2fe0*/  FMNMX.FTZ R21, R97, R30, !PT ;  /* 0x0000001e61157209 */ /* 0x000fc60007810000 */
        /* <DEDUP_REMOVED lines=18> */
[----:B------:R1:W-:Y:S01]  /*3110*/  MUFU.EX2 R31, R50 ;  /* 0x00000032001f7308 */ /* 0x0003e20000000800 */
        /* <DEDUP_REMOVED lines=11> */
[----:B-1----:R-:W-:-:S04]  /*31d0*/  FMNMX.FTZ R50, R52, R103, !PT ;  /* 0x0000006734327209 */ /* 0x002fc80007810000 */
[----:B------:R-:W-:Y:S02]  /*31e0*/  FMNMX.FTZ R75, R53, R50, !PT ;  /* 0x00000032354b7209 */ /* 0x000fe40007810000 */
[----:B------:R-:W-:Y:S01]  /*31f0*/  FSEL R50, R28, -INF , P1 ;  /* 0xff8000001c327808 */ /* 0x000fe20000800000 */
[--C-:B------:R-:W-:Y:S01]  /*3200*/  FFMA.FTZ R28, R63, UR40, -R6.reuse ;  /* 0x000000283f1c7c23 */ /* 0x100fe20008010806 */
[----:B------:R-:W-:Y:S01]  /*3210*/  FMNMX.FTZ R54, R24, R75, !PT ;  /* 0x0000004b18367209 */ /* 0x000fe20007810000 */
[----:B------:R-:W-:Y:S03]  /*3220*/  MUFU.EX2 R30, R30 ;  /* 0x0000001e001e7308 */ /* 0x000fe60000000800 */
[----:B------:R-:W-:Y:S02]  /*3230*/  FMNMX.FTZ R75, R25, R54, !PT ;  /* 0x00000036194b7209 */ /* 0x000fe40007810000 */
[----:B------:R-:W-:Y:S01]  /*3240*/  FSEL R54, R29, -INF , P2 ;  /* 0xff8000001d367808 */ /* 0x000fe20001000000 */
[----:B------:R-:W-:-:S01]  /*3250*/  FFMA.FTZ R29, R71, UR40, -R6 ;  /* 0x00000028471d7c23 */ /* 0x000fc20008010806 */
[----:B------:R-:W-:Y:S01]  /*3260*/  FMNMX.FTZ R75, R50, R75, !PT ;  /* 0x0000004b324b7209 */ /* 0x000fe20007810000 */
[----:B------:R-:W-:Y:S03]  /*3270*/  MUFU.EX2 R27, R119 ;  /* 0x00000077001b7308 */ /* 0x000fe60000000800 */
[----:B------:R-:W-:-:S04]  /*3280*/  FMNMX.FTZ R75, R54, R75, !PT ;  /* 0x0000004b364b7209 */ /* 0x000fc80007810000 */
[----:B------:R-:W-:Y:S01]  /*3290*/  FMNMX.FTZ R75, R32, R75, !PT ;  /* 0x0000004b204b7209 */ /* 0x000fe20007810000 */
[----:B------:R-:W-:Y:S03]  /*32a0*/  MUFU.EX2 R34, R34 ;  /* 0x0000002200227308 */ /* 0x000fe60000000800 */
[----:B------:R-:W-:-:S04]  /*32b0*/  FMNMX.FTZ R75, R58, R75, !PT ;  /* 0x0000004b3a4b7209 */ /* 0x000fc80007810000 */
[----:B------:R-:W-:Y:S01]  /*32c0*/  FMNMX.FTZ R36, R62, R75, !PT ;  /* 0x0000004b3e247209 */ /* 0x000fe20007810000 */
[----:B------:R-:W-:Y:S03]  /*32d0*/  MUFU.EX2 R38, R38 ;  /* 0x0000002600267308 */ /* 0x000fe60000000800 */
[----:B------:R-:W-:Y:S01]  /*32e0*/  FMNMX.FTZ R3, R37, R36, !PT ;  /* 0x0000002425037209 */ /* 0x000fe20007810000 */
[--C-:B------:R-:W-:Y:S01]  /*32f0*/  FFMA.FTZ R36, R43, UR40, -R6.reuse ;  /* 0x000000282b247c23 */ /* 0x100fe20008010806 */
[----:B------:R-:W-:-:S01]  /*3300*/  FFMA.FTZ R43, R59, UR40, -R6 ;  /* 0x000000283b2b7c23 */ /* 0x000fc20008010806 */
[--C-:B------:R-:W-:Y:S02]  /*3310*/  FFMA.FTZ R59, R83, UR40, -R6.reuse ;  /* 0x00000028533b7c23 */ /* 0x100fe40008010806 */
[----:B------:R-:W1:Y:S01]  /*3320*/  SHFL.BFLY PT, R72, R3, 0x2, 0x1f ;  /* 0x0c401f0003487f89 */ /* 0x000e6200000e0000 */
[----:B------:R-:W-:Y:S08]  /*3330*/  MUFU.EX2 R42, R42 ;  /* 0x0000002a002a7308 */ /* 0x000ff00000000800 */
[----:B------:R-:W-:Y:S08]  /*3340*/  MUFU.EX2 R99, R99 ;  /* 0x0000006300637308 */ /* 0x000ff00000000800 */
[----:B------:R-:W-:Y:S01]  /*3350*/  MUFU.EX2 R46, R46 ;  /* 0x0000002e002e7308 */ /* 0x000fe20000000800 */
[----:B-1----:R-:W-:Y:S01]  /*3360*/  FMNMX.FTZ R63, R3, R72, !PT ;  /* 0x00000048033f7209 */ /* 0x002fe20007810000 */
[--C-:B------:R-:W-:Y:S01]  /*3370*/  FFMA.FTZ R72, R55, UR40, -R6.reuse ;  /* 0x0000002837487c23 */ /* 0x100fe20008010806 */
[----:B------:R-:W-:-:S05]  /*3380*/  FFMA.FTZ R55, R79, UR40, -R6 ;  /* 0x000000284f377c23 */ /* 0x000fca0008010806 */
[----:B------:R-:W-:Y:S01]  /*3390*/  MUFU.EX2 R73, R73 ;  /* 0x0000004900497308 */ /* 0x000fe20000000800 */
[----:B------:R-:W1:Y:S07]  /*33a0*/  SHFL.BFLY PT, R78, R63, 0x1, 0x1f ;  /* 0x0c201f003f4e7f89 */ /* 0x000e6e00000e0000 */
[----:B------:R-:W-:Y:S08]  /*33b0*/  MUFU.EX2 R28, R28 ;  /* 0x0000001c001c7308 */ /* 0x000ff00000000800 */
[----:B------:R-:W-:Y:S08]  /*33c0*/  MUFU.EX2 R29, R29 ;  /* 0x0000001d001d7308 */ /* 0x000ff00000000800 */
[----:B------:R-:W-:Y:S01]  /*33d0*/  MUFU.EX2 R33, R33 ;  /* 0x0000002100217308 */ /* 0x000fe20000000800 */
[----:B-1----:R-:W-:Y:S01]  /*33e0*/  FMNMX.FTZ R3, R63, R78, !PT ;  /* 0x0000004e3f037209 */ /* 0x002fe20007810000 */
[----:B------:R-:W-:-:S02]  /*33f0*/  IMAD.U32 R78, RZ, RZ, UR40 ;  /* 0x00000028ff4e7e24 */ /* 0x000fc4000f8e00ff */
[----:B------:R-:W-:-:S01]  /*3400*/  FFMA.FTZ R63, R95, UR40, -R6 ;  /* 0x000000285f3f7c23 */ /* 0x000fc20008010806 */
[C---:B------:R-:W-:Y:S01]  /*3410*/  FSETP.NEU.FTZ.AND P1, PT, R3.reuse, -INF , PT ;  /* 0xff8000000300780b */ /* 0x040fe20003f3d000 */
[----:B------:R-:W-:-:S01]  /*3420*/  FFMA.FTZ R67, R3, R78, -8 ;  /* 0xc100000003437423 */ /* 0x000fc2000001004e */
[--C-:B------:R-:W-:Y:S01]  /*3430*/  FFMA.FTZ R78, R91, UR40, -R6.reuse ;  /* 0x000000285b4e7c23 */ /* 0x100fe20008010806 */
[----:B------:R-:W-:-:S01]  /*3440*/  FFMA.FTZ R6, R39, UR40, -R6 ;  /* 0x0000002827067c23 */ /* 0x000fc20008010806 */
[----:B------:R-:W-:Y:S02]  /*3450*/  MUFU.EX2 R36, R36 ;  /* 0x0000002400247308 */ /* 0x000fe40000000800 */
[----:B------:R-:W-:Y:S02]  /*3460*/  FSEL R79, R67, RZ, P1 ;  /* 0x000000ff434f7208 */ /* 0x000fe40000800000 */
[----:B------:R-:W-:-:S03]  /*3470*/  PLOP3.LUT P1, PT, PT, PT, UP0, 0x80, 0x0 ;  /* 0x000000000000781c */ /* 0x000fc60003f2f008 */
[--C-:B------:R-:W-:Y:S01]  /*3480*/  FFMA.FTZ R67, R104, UR40, -R79.reuse ;  /* 0x0000002868437c23 */ /* 0x100fe2000801084f */
[----:B------:R-:W-:-:S01]  /*3490*/  FFMA.FTZ R80, R105, UR40, -R79 ;  /* 0x0000002869507c23 */ /* 0x000fc2000801084f */
[--C-:B------:R-:W-:Y:S01]  /*34a0*/  FFMA.FTZ R108, R108, UR40, -R79.reuse ;  /* 0x000000286c6c7c23 */ /* 0x100fe2000801084f */
[----:B------:R-:W-:-:S01]  /*34b0*/  FFMA.FTZ R109, R109, UR40, -R79 ;  /* 0x000000286d6d7c23 */ /* 0x000fc2000801084f */
[--C-:B------:R-:W-:Y:S01]  /*34c0*/  FFMA.FTZ R71, R112, UR40, -R79.reuse ;  /* 0x0000002870477c23 */ /* 0x100fe2000801084f */
[----:B------:R-:W-:-:S01]  /*34d0*/  FFMA.FTZ R82, R113, UR40, -R79 ;  /* 0x0000002871527c23 */ /* 0x000fc2000801084f */
[----:B------:R-:W-:Y:S01]  /*34e0*/  MUFU.EX2 R67, R67 ;  /* 0x0000004300437308 */ /* 0x000fe20000000800 */
[----:B------:R-:W-:-:S01]  /*34f0*/  FFMA.FTZ R116, R116, UR40, -R79 ;  /* 0x0000002874747c23 */ /* 0x000fc2000801084f */
[--C-:B------:R-:W-:Y:S01]  /*3500*/  FFMA.FTZ R81, R60, UR40, -R79.reuse ;  /* 0x000000283c517c23 */ /* 0x100fe2000801084f */
[----:B------:R-:W-:-:S01]  /*3510*/  FFMA.FTZ R83, R61, UR40, -R79 ;  /* 0x000000283d537c23 */ /* 0x000fc2000801084f */
[--C-:B------:R-:W-:Y:S01]  /*3520*/  FFMA.FTZ R60, R64, UR40, -R79.reuse ;  /* 0x00000028403c7c23 */ /* 0x100fe2000801084f */
[----:B------:R-:W-:-:S01]  /*3530*/  FFMA.FTZ R61, R65, UR40, -R79 ;  /* 0x00000028413d7c23 */ /* 0x000fc2000801084f */
[----:B0-----:R-:W-:Y:S01]  /*3540*/  FADD.FTZ R64, R5, R8 ;  /* 0x0000000805407221 */ /* 0x001fe20000010000 */
[----:B------:R-:W-:-:S01]  /*3550*/  FFMA.FTZ R117, R117, UR40, -R79 ;  /* 0x0000002875757c23 */ /* 0x000fc2000801084f */
[----:B------:R-:W0:Y:S01]  /*3560*/  MUFU.EX2 R80, R80 ;  /* 0x0000005000507308 */ /* 0x000e220000000800 */
[----:B------:R-:W-:-:S01]  /*3570*/  FFMA.FTZ R75, R88, UR40, -R79 ;  /* 0x00000028584b7c23 */ /* 0x000fc2000801084f */
[--C-:B------:R-:W-:Y:S01]  /*3580*/  FFMA.FTZ R84, R89, UR40, -R79.reuse ;  /* 0x0000002859547c23 */ /* 0x100fe2000801084f */
[----:B------:R-:W-:-:S01]  /*3590*/  FFMA.FTZ R92, R92, UR40, -R79 ;  /* 0x000000285c5c7c23 */ /* 0x000fc2000801084f */
[--C-:B------:R-:W-:Y:S01]  /*35a0*/  FFMA.FTZ R93, R93, UR40, -R79.reuse ;  /* 0x000000285d5d7c23 */ /* 0x100fe2000801084f */
[----:B------:R-:W-:-:S01]  /*35b0*/  FFMA.FTZ R77, R96, UR40, -R79 ;  /* 0x00000028604d7c23 */ /* 0x000fc2000801084f */
[--C-:B------:R-:W-:Y:S01]  /*35c0*/  FFMA.FTZ R86, R97, UR40, -R79.reuse ;  /* 0x0000002861567c23 */ /* 0x100fe2000801084f */
[----:B------:R-:W-:-:S01]  /*35d0*/  FFMA.FTZ R100, R100, UR40, -R79 ;  /* 0x0000002864647c23 */ /* 0x000fc2000801084f */
[----:B------:R-:W1:Y:S01]  /*35e0*/  MUFU.EX2 R108, R108 ;  /* 0x0000006c006c7308 */ /* 0x000e620000000800 */
[----:B------:R-:W-:-:S01]  /*35f0*/  FFMA.FTZ R101, R101, UR40, -R79 ;  /* 0x0000002865657c23 */ /* 0x000fc2000801084f */
[--C-:B------:R-:W-:Y:S01]  /*3600*/  FFMA.FTZ R56, R56, UR40, -R79.reuse ;  /* 0x0000002838387c23 */ /* 0x100fe2000801084f */
[----:B------:R-:W-:-:S01]  /*3610*/  FFMA.FTZ R57, R57, UR40, -R79 ;  /* 0x0000002839397c23 */ /* 0x000fc2000801084f */
[--C-:B------:R-:W-:Y:S01]  /*3620*/  FFMA.FTZ R68, R68, UR40, -R79.reuse ;  /* 0x0000002844447c23 */ /* 0x100fe2000801084f */
[----:B------:R-:W-:-:S01]  /*3630*/  FFMA.FTZ R69, R69, UR40, -R79 ;  /* 0x0000002845457c23 */ /* 0x000fc2000801084f */
[--C-:B------:R-:W-:Y:S01]  /*3640*/  FFMA.FTZ R40, R40, UR40, -R79.reuse ;  /* 0x0000002828287c23 */ /* 0x100fe2000801084f */
[----:B------:R-:W-:-:S01]  /*3650*/  FFMA.FTZ R41, R41, UR40, -R79 ;  /* 0x0000002829297c23 */ /* 0x000fc2000801084f */
[----:B------:R-:W2:Y:S01]  /*3660*/  MUFU.EX2 R109, R109 ;  /* 0x0000006d006d7308 */ /* 0x000ea20000000800 */
[----:B0-----:R-:W-:-:S01]  /*3670*/  FADD.FTZ R65, R67, R80 ;  /* 0x0000005043417221 */ /* 0x001fc20000010000 */
[--C-:B------:R-:W-:Y:S01]  /*3680*/  FFMA.FTZ R44, R44, UR40, -R79.reuse ;  /* 0x000000282c2c7c23 */ /* 0x100fe2000801084f */
[----:B------:R-:W-:-:S01]  /*3690*/  FFMA.FTZ R45, R45, UR40, -R79 ;  /* 0x000000282d2d7c23 */ /* 0x000fc2000801084f */
[--C-:B------:R-:W-:Y:S01]  /*36a0*/  FFMA.FTZ R48, R48, UR40, -R79.reuse ;  /* 0x0000002830307c23 */ /* 0x100fe2000801084f */
[----:B------:R-:W-:-:S01]  /*36b0*/  FFMA.FTZ R49, R49, UR40, -R79 ;  /* 0x0000002831317c23 */ /* 0x000fc2000801084f */
[--C-:B------:R-:W-:Y:S01]  /*36c0*/  FFMA.FTZ R52, R52, UR40, -R79.reuse ;  /* 0x0000002834347c23 */ /* 0x100fe2000801084f */
        /* <DEDUP_REMOVED lines=9> */
[----:B------:R-:W3:Y:S01]  /*3760*/  MUFU.EX2 R82, R82 ;  /* 0x0000005200527308 */ /* 0x000ee20000000800 */
[----:B------:R-:W-:-:S01]  /*3770*/  FFMA.FTZ R37, R37, UR40, -R79 ;  /* 0x0000002825257c23 */ /* 0x000fc2000801084f */
[----:B------:R-:W-:-:S06]  /*3780*/  IMAD.MOV.U32 R79, RZ, RZ, R87 ;  /* 0x000000ffff4f7224 */ /* 0x000fcc00078e0057 */
[----:B------:R4:W-:Y:S08]  /*3790*/  MUFU.EX2 R88, R83 ;  /* 0x0000005300587308 */ /* 0x0009f00000000800 */
[----:B------:R-:W5:Y:S01]  /*37a0*/  MUFU.EX2 R116, R116 ;  /* 0x0000007400747308 */ /* 0x000f620000000800 */
[----:B----4-:R-:W-:-:S01]  /*37b0*/  FADD.FTZ R83, R7, R64 ;  /* 0x0000004007537221 */ /* 0x010fc20000010000 */
[----:B-1----:R-:W-:Y:S01]  /*37c0*/  FADD.FTZ R64, R108, R65 ;  /* 0x000000416c407221 */ /* 0x002fe20000010000 */
[----:B--2---:R-:W-:-:S02]  /*37d0*/  F2FP.SATFINITE.E4M3.F32.PACK_AB_MERGE_C R108, R109, R108, RZ ;  /* 0x0000006c6d6c723e */ /* 0x004fc400048070ff */
[----:B------:R-:W-:Y:S01]  /*37e0*/  FADD.FTZ R90, R10, R83 ;  /* 0x000000530a5a7221 */ /* 0x000fe20000010000 */
[----:B------:R-:W-:-:S01]  /*37f0*/  FADD.FTZ R64, R109, R64 ;  /* 0x000000406d407221 */ /* 0x000fc20000010000 */
[----:B------:R-:W-:Y:S01]  /*3800*/  F2FP.SATFINITE.E4M3.F32.PACK_AB_MERGE_C R172, R80, R67, R108 ;  /* 0x0000004350ac723e */ /* 0x000fe2000480706c */
[----:B------:R-:W1:Y:S01]  /*3810*/  MUFU.EX2 R117, R117 ;  /* 0x0000007500757308 */ /* 0x000e620000000800 */
[----:B------:R-:W-:-:S01]  /*3820*/  FADD.FTZ R83, R9, R90 ;  /* 0x0000005a09537221 */ /* 0x000fc20000010000 */
[----:B0-----:R-:W-:Y:S01]  /*3830*/  FADD.FTZ R65, R71, R64 ;  /* 0x0000004047417221 */ /* 0x001fe20000010000 */
[----:B------:R-:W-:Y:S02]  /*3840*/  IMAD.MOV.U32 R80, RZ, RZ, R87 ;  /* 0x000000ffff507224 */ /* 0x000fe400078e0057 */
[----:B------:R-:W-:Y:S01]  /*3850*/  FADD.FTZ R4, R12, R83 ;  /* 0x000000530c047221 */ /* 0x000fe20000010000 */
[----:B---3--:R-:W-:-:S01]  /*3860*/  FADD.FTZ R65, R82, R65 ;  /* 0x0000004152417221 */ /* 0x008fc20000010000 */
[----:B------:R-:W-:Y:S01]  /*3870*/  IMAD.MOV.U32 R83, RZ, RZ, R87 ;  /* 0x000000ffff537224 */ /* 0x000fe200078e0057 */
[----:B------:R-:W0:Y:S01]  /*3880*/  MUFU.EX2 R75, R75 ;  /* 0x0000004b004b7308 */ /* 0x000e220000000800 */
[----:B------:R-:W-:-:S01]  /*3890*/  FADD.FTZ R39, R11, R4 ;  /* 0x000000040b277221 */ /* 0x000fc20000010000 */
[----:B-----5:R-:W-:Y:S01]  /*38a0*/  FADD.FTZ R4, R116, R65 ;  /* 0x0000004174047221 */ /* 0x020fe20000010000 */
[----:B------:R-:W-:-:S02]  /*38b0*/  IMAD.MOV.U32 R67, RZ, RZ, R87 ;  /* 0x000000ffff437224 */ /* 0x000fc400078e0057 */
[C---:B------:R-:W-:Y:S01]  /*38c0*/  FADD.FTZ R64, R14.reuse, R39 ;  /* 0x000000270e407221 */ /* 0x040fe20000010000 */
[----:B------:R-:W-:Y:S02]  /*38d0*/  F2FP.SATFINITE.E4M3.F32.PACK_AB_MERGE_C R14, R14, R11, RZ ;  /* 0x0000000b0e0e723e */ /* 0x000fe400048070ff */
[----:B------:R-:W2:Y:S01]  /*38e0*/  MUFU.EX2 R84, R84 ;  /* 0x0000005400547308 */ /* 0x000ea20000000800 */
[----:B-1----:R-:W-:-:S01]  /*38f0*/  FADD.FTZ R4, R117, R4 ;  /* 0x0000000475047221 */ /* 0x002fc20000010000 */
[----:B------:R-:W-:Y:S01]  /*3900*/  FADD.FTZ R65, R13, R64 ;  /* 0x000000400d417221 */ /* 0x000fe20000010000 */
[----:B------:R-:W-:Y:S02]  /*3910*/  F2FP.SATFINITE.E4M3.F32.PACK_AB_MERGE_C R175, R12, R9, R14 ;  /* 0x000000090caf723e */ /* 0x000fe4000480700e */
[----:B------:R-:W-:-:S03]  /*3920*/  F2FP.SATFINITE.E4M3.F32.PACK_AB_MERGE_C R116, R117, R116, RZ ;  /* 0x000000747574723e */ /* 0x000fc600048070ff */
[----:B------:R-:W1:Y:S01]  /*3930*/  MUFU.EX2 R92, R92 ;  /* 0x0000005c005c7308 */ /* 0x000e620000000800 */
[----:B0-----:R-:W-:-:S01]  /*3940*/  FADD.FTZ R39, R75, R4 ;  /* 0x000000044b277221 */ /* 0x001fc20000010000 */
[----:B------:R-:W-:Y:S01]  /*3950*/  FADD.FTZ R4, R20, R65 ;  /* 0x0000004114047221 */ /* 0x000fe20000010000 */
[----:B------:R-:W-:Y:S01]  /*3960*/  F2FP.SATFINITE.E4M3.F32.PACK_AB_MERGE_C R174, R82, R71, R116 ;  /* 0x0000004752ae723e */ /* 0x000fe20004807074 */
[----:B------:R-:W-:Y:S02]  /*3970*/  IMAD.MOV.U32 R82, RZ, RZ, R87 ;  /* 0x000000ffff527224 */ /* 0x000fe400078e0057 */
[----:B------:R-:W-:-:S01]  /*3980*/  FADD.FTZ R65, R15, R4 ;  /* 0x000000040f417221 */ /* 0x000fc20000010000 */
[----:B------:R-:W-:Y:S01]  /*3990*/  F2FP.SATFINITE.E4M3.F32.PACK_AB_MERGE_C R15, R26, R15, RZ ;  /* 0x0000000f1a0f723e */ /* 0x000fe200048070ff */
[----:B------:R-:W0:Y:S01]  /*39a0*/  MUFU.EX2 R93, R93 ;  /* 0x0000005d005d7308 */ /* 0x000e220000000800 */
[----:B--2---:R-:W-:-:S01]  /*39b0*/  FADD.FTZ R39, R84, R39 ;  /* 0x0000002754277221 */ /* 0x004fc20000010000 */
[----:B------:R-:W-:Y:S01]  /*39c0*/  FADD.FTZ R64, R26, R65 ;  /* 0x000000411a407221 */ /* 0x000fe20000010000 */
[----:B------:R-:W-:Y:S01]  /*39d0*/  F2FP.SATFINITE.E4M3.F32.PACK_AB_MERGE_C R177, R20, R13, R15 ;  /* 0x0000000d14b1723e */ /* 0x000fe2000480700f */
[----:B------:R-:W-:-:S02]  /*39e0*/  IMAD.MOV.U32 R71, RZ, RZ, R87 ;  /* 0x000000ffff477224 */ /* 0x000fc400078e0057 */
[----:B------:R-:W-:-:S01]  /*39f0*/  FADD.FTZ R65, R21, R64 ;  /* 0x0000004015417221 */ /* 0x000fc20000010000 */
[----:B------:R-:W-:Y:S01]  /*3a00*/  IMAD.MOV.U32 R64, RZ, RZ, R87 ;  /* 0x000000ffff407224 */ /* 0x000fe200078e0057 */
[----:B------:R-:W2:Y:S01]  /*3a10*/  MUFU.EX2 R77, R77 ;  /* 0x0000004d004d7308 */ /* 0x000ea20000000800 */
[----:B-1----:R-:W-:-:S01]  /*3a20*/  FADD.FTZ R4, R92, R39 ;  /* 0x000000275c047221 */ /* 0x002fc20000010000 */
[----:B------:R-:W-:-:S06]  /*3a30*/  IMAD.MOV.U32 R26, RZ, RZ, R87 ;  /* 0x000000ffff1a7224 */ /* 0x000fcc00078e0057 */
[----:B------:R-:W1:Y:S01]  /*3a40*/  MUFU.EX2 R86, R86 ;  /* 0x0000005600567308 */ /* 0x000e620000000800 */
[----:B0-----:R-:W-:-:S01]  /*3a50*/  FADD.FTZ R4, R93, R4 ;  /* 0x000000045d047221 */ /* 0x001fc20000010000 */
[----:B------:R-:W-:-:S04]  /*3a60*/  F2FP.SATFINITE.E4M3.F32.PACK_AB_MERGE_C R92, R93, R92, RZ ;  /* 0x0000005c5d5c723e */ /* 0x000fc800048070ff */
[----:B------:R-:W-:Y:S01]  /*3a70*/  F2FP.SATFINITE.E4M3.F32.PACK_AB_MERGE_C R176, R84, R75, R92 ;  /* 0x0000004b54b0723e */ /* 0x000fe2000480705c */
[----:B------:R-:W-:Y:S01]  /*3a80*/  IMAD.MOV.U32 R84, RZ, RZ, R87 ;  /* 0x000000ffff547224 */ /* 0x000fe200078e0057 */
[----:B------:R-:W0:Y:S01]  /*3a90*/  MUFU.EX2 R100, R100 ;  /* 0x0000006400647308 */ /* 0x000e220000000800 */
[----:B--2---:R-:W-:-:S01]  /*3aa0*/  FADD.FTZ R39, R77, R4 ;  /* 0x000000044d277221 */ /* 0x004fc20000010000 */
[----:B------:R-:W-:Y:S01]  /*3ab0*/  FADD.FTZ R4, R30, R65 ;  /* 0x000000411e047221 */ /* 0x000fe20000010000 */
[----:B------:R-:W-:-:S03]  /*3ac0*/  IMAD.MOV.U32 R75, RZ, RZ, R87 ;  /* 0x000000ffff4b7224 */ /* 0x000fc600078e0057 */
[----:B------:R-:W-:Y:S01]  /*3ad0*/  FADD.FTZ R65, R27, R4 ;  /* 0x000000041b417221 */ /* 0x000fe20000010000 */
[----:B------:R-:W-:Y:S01]  /*3ae0*/  F2FP.SATFINITE.E4M3.F32.PACK_AB_MERGE_C R27, R34, R27, RZ ;  /* 0x0000001b221b723e */ /* 0x000fe200048070ff */
[----:B------:R-:W2:Y:S01]  /*3af0*/  MUFU.EX2 R101, R101 ;  /* 0x0000006500657308 */ /* 0x000ea20000000800 */
[----:B-1----:R-:W-:-:S02]  /*3b00*/  FADD.FTZ R39, R86, R39 ;  /* 0x0000002756277221 */ /* 0x002fc40000010000 */
[----:B------:R-:W-:Y:S01]  /*3b10*/  F2FP.SATFINITE.E4M3.F32.PACK_AB_MERGE_C R179, R30, R21, R27 ;  /* 0x000000151eb3723e */ /* 0x000fe2000480701b */
[--C-:B------:R-:W-:Y:S02]  /*3b20*/  IMAD.MOV.U32 R30, RZ, RZ, R87.reuse ;  /* 0x000000ffff1e7224 */ /* 0x100fe400078e0057 */
[----:B------:R-:W-:Y:S02]  /*3b30*/  IMAD.MOV.U32 R27, RZ, RZ, R87 ;  /* 0x000000ffff1b7224 */ /* 0x000fe400078e0057 */
[----:B------:R-:W1:Y:S01]  /*3b40*/  MUFU.EX2 R56, R56 ;  /* 0x0000003800387308 */ /* 0x000e620000000800 */
[----:B0-----:R-:W-:-:S01]  /*3b50*/  FADD.FTZ R4, R100, R39 ;  /* 0x0000002764047221 */ /* 0x001fc20000010000 */
[----:B------:R-:W-:Y:S01]  /*3b60*/  F2FP.SATFINITE.E4M3.F32.PACK_AB_MERGE_C R39, R10, R7, RZ ;  /* 0x000000070a27723e */ /* 0x000fe200048070ff */
[----:B------:R-:W-:-:S01]  /*3b70*/  FADD.FTZ R10, R34, R65 ;  /* 0x00000041220a7221 */ /* 0x000fc20000010000 */
[----:B------:R-:W-:-:S02]  /*3b80*/  IMAD.MOV.U32 R65, RZ, RZ, R87 ;  /* 0x000000ffff417224 */ /* 0x000fc400078e0057 */
[----:B------:R-:W-:Y:S01]  /*3b90*/  F2FP.SATFINITE.E4M3.F32.PACK_AB_MERGE_C R173, R8, R5, R39 ;  /* 0x0000000508ad723e */ /* 0x000fe20004807027 */
[----:B------:R-:W-:Y:S01]  /*3ba0*/  FADD.FTZ R11, R31, R10 ;  /* 0x0000000a1f0b7221 */ /* 0x000fe20000010000 */
[----:B------:R-:W0:Y:S01]  /*3bb0*/  MUFU.EX2 R57, R57 ;  /* 0x0000003900397308 */ /* 0x000e220000000800 */
[----:B--2---:R-:W-:-:S01]  /*3bc0*/  FADD.FTZ R7, R101, R4 ;  /* 0x0000000465077221 */ /* 0x004fc20000010000 */
[----:B------:R-:W-:Y:S01]  /*3bd0*/  F2FP.SATFINITE.E4M3.F32.PACK_AB_MERGE_C R100, R101, R100, RZ ;  /* 0x000000646564723e */ /* 0x000fe200048070ff */
[----:B------:R-:W-:-:S01]  /*3be0*/  FADD.FTZ R11, R38, R11 ;  /* 0x0000000b260b7221 */ /* 0x000fc20000010000 */
[----:B------:R-:W-:Y:S02]  /*3bf0*/  IMAD.MOV.U32 R39, RZ, RZ, R87 ;  /* 0x000000ffff277224 */ /* 0x000fe400078e0057 */
[----:B------:R-:W-:Y:S01]  /*3c00*/  F2FP.SATFINITE.E4M3.F32.PACK_AB_MERGE_C R178, R86, R77, R100 ;  /* 0x0000004d56b2723e */ /* 0x000fe20004807064 */
[----:B------:R-:W-:Y:S01]  /*3c10*/  FADD.FTZ R10, R42, R11 ;  /* 0x0000000b2a0a7221 */ /* 0x000fe20000010000 */
[----:B------:R-:W2:Y:S01]  /*3c20*/  MUFU.EX2 R81, R81 ;  /* 0x0000005100517308 */ /* 0x000ea20000000800 */
[----:B-1----:R-:W-:-:S01]  /*3c30*/  FADD.FTZ R4, R56, R7 ;  /* 0x0000000738047221 */ /* 0x002fc20000010000 */
[C---:B------:R-:W-:Y:S01]  /*3c40*/  F2FP.SATFINITE.E4M3.F32.PACK_AB_MERGE_C R42, R99.reuse, R42, RZ ;  /* 0x0000002a632a723e */ /* 0x040fe200048070ff */
[----:B------:R-:W-:-:S01]  /*3c50*/  FADD.FTZ R99, R99, R10 ;  /* 0x0000000a63637221 */ /* 0x000fc20000010000 */
[----:B------:R-:W-:-:S02]  /*3c60*/  IMAD.MOV.U32 R86, RZ, RZ, R87 ;  /* 0x000000ffff567224 */ /* 0x000fc400078e0057 */
[----:B------:R-:W-:Y:S01]  /*3c70*/  F2FP.SATFINITE.E4M3.F32.PACK_AB_MERGE_C R181, R38, R31, R42 ;  /* 0x0000001f26b5723e */ /* 0x000fe2000480702a */
[----:B------:R-:W-:Y:S01]  /*3c80*/  FADD.FTZ R10, R46, R99 ;  /* 0x000000632e0a7221 */ /* 0x000fe20000010000 */
[----:B------:R-:W1:Y:S01]  /*3c90*/  MUFU.EX2 R60, R60 ;  /* 0x0000003c003c7308 */ /* 0x000e620000000800 */
[----:B0-----:R-:W-:-:S01]  /*3ca0*/  FADD.FTZ R4, R57, R4 ;  /* 0x0000000439047221 */ /* 0x001fc20000010000 */
[--C-:B------:R-:W-:Y:S02]  /*3cb0*/  IMAD.MOV.U32 R77, RZ, RZ, R87.reuse ;  /* 0x000000ffff4d7224 */ /* 0x100fe400078e0057 */
[--C-:B------:R-:W-:Y:S02]  /*3cc0*/  IMAD.MOV.U32 R42, RZ, RZ, R87.reuse ;  /* 0x000000ffff2a7224 */ /* 0x100fe400078e0057 */
[----:B------:R-:W-:Y:S02]  /*3cd0*/  IMAD.MOV.U32 R38, RZ, RZ, R87 ;  /* 0x000000ffff267224 */ /* 0x000fe400078e0057 */
[----:B------:R-:W0:Y:S01]  /*3ce0*/  MUFU.EX2 R61, R61 ;  /* 0x0000003d003d7308 */ /* 0x000e220000000800 */
[----:B--2---:R-:W-:-:S01]  /*3cf0*/  FADD.FTZ R7, R81, R4 ;  /* 0x0000000451077221 */ /* 0x004fc20000010000 */
[----:B------:R-:W-:Y:S01]  /*3d00*/  F2FP.SATFINITE.E4M3.F32.PACK_AB_MERGE_C R81, R88, R81, RZ ;  /* 0x000000515851723e */ /* 0x000fe200048070ff */
[----:B------:R-:W-:-:S02]  /*3d10*/  IMAD.MOV.U32 R34, RZ, RZ, R87 ;  /* 0x000000ffff227224 */ /* 0x000fc400078e0057 */
[----:B------:R-:W-:Y:S01]  /*3d20*/  FADD.FTZ R7, R88, R7 ;  /* 0x0000000758077221 */ /* 0x000fe20000010000 */
[----:B------:R-:W-:Y:S01]  /*3d30*/  F2FP.SATFINITE.E4M3.F32.PACK_AB_MERGE_C R180, R57, R56, R81 ;  /* 0x0000003839b4723e */ /* 0x000fe20004807051 */
[----:B------:R-:W-:Y:S01]  /*3d40*/  IMAD.MOV.U32 R81, RZ, RZ, R87 ;  /* 0x000000ffff517224 */ /* 0x000fe200078e0057 */
[----:B------:R-:W2:Y:S01]  /*3d50*/  MUFU.EX2 R68, R68 ;  /* 0x0000004400447308 */ /* 0x000ea20000000800 */
[----:B-1----:R-:W-:-:S01]  /*3d60*/  FADD.FTZ R4, R60, R7 ;  /* 0x000000073c047221 */ /* 0x002fc20000010000 */
[----:B------:R-:W-:Y:S01]  /*3d70*/  FADD.FTZ R7, R73, R10 ;  /* 0x0000000a49077221 */ /* 0x000fe20000010000 */
[--C-:B------:R-:W-:Y:S02]  /*3d80*/  IMAD.MOV.U32 R57, RZ, RZ, R87.reuse ;  /* 0x000000ffff397224 */ /* 0x100fe400078e0057 */
[----:B------:R-:W-:Y:S02]  /*3d90*/  IMAD.MOV.U32 R56, RZ, RZ, R87 ;  /* 0x000000ffff387224 */ /* 0x000fe400078e0057 */
[----:B------:R-:W-:-:S01]  /*3da0*/  FADD.FTZ R8, R28, R7 ;  /* 0x000000071c087221 */ /* 0x000fc20000010000 */
[----:B------:R-:W-:Y:S01]  /*3db0*/  F2FP.SATFINITE.E4M3.F32.PACK_AB_MERGE_C R28, R29, R28, RZ ;  /* 0x0000001c1d1c723e */ /* 0x000fe200048070ff */
[----:B------:R-:W1:Y:S01]  /*3dc0*/  MUFU.EX2 R69, R69 ;  /* 0x0000004500457308 */ /* 0x000e620000000800 */
[----:B0-----:R-:W-:-:S01]  /*3dd0*/  FADD.FTZ R5, R61, R4 ;  /* 0x000000043d057221 */ /* 0x001fc20000010000 */
[----:B------:R-:W-:Y:S01]  /*3de0*/  FADD.FTZ R8, R29, R8 ;  /* 0x000000081d087221 */ /* 0x000fe20000010000 */
[----:B------:R-:W-:Y:S01]  /*3df0*/  F2FP.SATFINITE.E4M3.F32.PACK_AB_MERGE_C R183, R73, R46, R28 ;  /* 0x0000002e49b7723e */ /* 0x000fe2000480701c */
[----:B------:R-:W-:-:S02]  /*3e00*/  IMAD.MOV.U32 R73, RZ, RZ, R87 ;  /* 0x000000ffff497224 */ /* 0x000fc400078e0057 */
[----:B------:R-:W-:-:S01]  /*3e10*/  FADD.FTZ R7, R33, R8 ;  /* 0x0000000821077221 */ /* 0x000fc20000010000 */
[----:B------:R-:W-:Y:S01]  /*3e20*/  IMAD.MOV.U32 R46, RZ, RZ, R87 ;  /* 0x000000ffff2e7224 */ /* 0x000fe200078e0057 */
[----:B------:R-:W0:Y:S01]  /*3e30*/  MUFU.EX2 R40, R40 ;  /* 0x0000002800287308 */ /* 0x000e220000000800 */
[----:B--2---:R-:W-:-:S01]  /*3e40*/  FADD.FTZ R4, R68, R5 ;  /* 0x0000000544047221 */ /* 0x004fc20000010000 */
[----:B------:R-:W-:Y:S01]  /*3e50*/  FADD.FTZ R8, R36, R7 ;  /* 0x0000000724087221 */ /* 0x000fe20000010000 */
[--C-:B------:R-:W-:Y:S02]  /*3e60*/  IMAD.MOV.U32 R31, RZ, RZ, R87.reuse ;  /* 0x000000ffff1f7224 */ /* 0x100fe400078e0057 */
[--C-:B------:R-:W-:Y:S02]  /*3e70*/  IMAD.MOV.U32 R29, RZ, RZ, R87.reuse ;  /* 0x000000ffff1d7224 */ /* 0x100fe400078e0057 */
[----:B------:R-:W-:Y:S01]  /*3e80*/  IMAD.MOV.U32 R28, RZ, RZ, R87 ;  /* 0x000000ffff1c7224 */ /* 0x000fe200078e0057 */
[----:B------:R-:W2:Y:S01]  /*3e90*/  MUFU.EX2 R41, R41 ;  /* 0x0000002900297308 */ /* 0x000ea20000000800 */
[C---:B-1----:R-:W-:Y:S01]  /*3ea0*/  F2FP.SATFINITE.E4M3.F32.PACK_AB_MERGE_C R68, R69.reuse, R68, RZ ;  /* 0x000000444544723e */ /* 0x042fe200048070ff */
[----:B------:R-:W-:-:S03]  /*3eb0*/  FADD.FTZ R69, R69, R4 ;  /* 0x0000000445457221 */ /* 0x000fc60000010000 */
[----:B------:R-:W-:Y:S01]  /*3ec0*/  F2FP.SATFINITE.E4M3.F32.PACK_AB_MERGE_C R182, R61, R60, R68 ;  /* 0x0000003c3db6723e */ /* 0x000fe20004807044 */
[----:B------:R-:W-:Y:S02]  /*3ed0*/  IMAD.MOV.U32 R68, RZ, RZ, R87 ;  /* 0x000000ffff447224 */ /* 0x000fe400078e0057 */
[----:B------:R-:W1:Y:S01]  /*3ee0*/  MUFU.EX2 R43, R43 ;  /* 0x0000002b002b7308 */ /* 0x000e620000000800 */
[----:B0-----:R-:W-:-:S01]  /*3ef0*/  FADD.FTZ R4, R40, R69 ;  /* 0x0000004528047221 */ /* 0x001fc20000010000 */
[--C-:B------:R-:W-:Y:S02]  /*3f00*/  IMAD.MOV.U32 R69, RZ, RZ, R87.reuse ;  /* 0x000000ffff457224 */ /* 0x100fe400078e0057 */
[--C-:B------:R-:W-:Y:S02]  /*3f10*/  IMAD.MOV.U32 R61, RZ, RZ, R87.reuse ;  /* 0x000000ffff3d7224 */ /* 0x100fe400078e0057 */
[----:B------:R-:W-:Y:S02]  /*3f20*/  IMAD.MOV.U32 R60, RZ, RZ, R87 ;  /* 0x000000ffff3c7224 */ /* 0x000fe400078e0057 */
[----:B------:R-:W0:Y:S01]  /*3f30*/  MUFU.EX2 R44, R44 ;  /* 0x0000002c002c7308 */ /* 0x000e220000000800 */
[----:B--2---:R-:W-:-:S07]  /*3f40*/  FADD.FTZ R7, R41, R4 ;  /* 0x0000000429077221 */ /* 0x004fce0000010000 */
[----:B------:R-:W2:Y:S01]  /*3f50*/  MUFU.EX2 R66, R66 ;  /* 0x0000004200427308 */ /* 0x000ea20000000800 */
[----:B-1----:R-:W-:-:S07]  /*3f60*/  FADD.FTZ R9, R43, R8 ;  /* 0x000000082b097221 */ /* 0x002fce0000010000 */
[----:B------:R-:W1:Y:S01]  /*3f70*/  MUFU.EX2 R45, R45 ;  /* 0x0000002d002d7308 */ /* 0x000e620000000800 */
[----:B0-----:R-:W-:-:S07]  /*3f80*/  FADD.FTZ R4, R44, R7 ;  /* 0x000000072c047221 */ /* 0x001fce0000010000 */
[----:B------:R-:W0:Y:S01]  /*3f90*/  MUFU.EX2 R47, R47 ;  /* 0x0000002f002f7308 */ /* 0x000e220000000800 */
[C---:B--2---:R-:W-:Y:S01]  /*3fa0*/  F2FP.SATFINITE.E4M3.F32.PACK_AB_MERGE_C R43, R66.reuse, R43, RZ ;  /* 0x0000002b422b723e */ /* 0x044fe200048070ff */
[----:B------:R-:W-:-:S03]  /*3fb0*/  FADD.FTZ R66, R66, R9 ;  /* 0x0000000942427221 */ /* 0x000fc60000010000 */
[----:B------:R-:W-:Y:S01]  /*3fc0*/  F2FP.SATFINITE.E4M3.F32.PACK_AB_MERGE_C R185, R36, R33, R43 ;  /* 0x0000002124b9723e */ /* 0x000fe2000480702b */
[--C-:B------:R-:W-:Y:S02]  /*3fd0*/  IMAD.MOV.U32 R43, RZ, RZ, R87.reuse ;  /* 0x000000ffff2b7224 */ /* 0x100fe400078e0057 */
[----:B------:R-:W2:Y:S01]  /*3fe0*/  MUFU.EX2 R48, R48 ;  /* 0x0000003000307308 */ /* 0x000ea20000000800 */
[C---:B-1----:R-:W-:Y:S01]  /*3ff0*/  F2FP.SATFINITE.E4M3.F32.PACK_AB_MERGE_C R44, R45.reuse, R44, RZ ;  /* 0x0000002c2d2c723e */ /* 0x042fe200048070ff */
[----:B------:R-:W-:Y:S01]  /*4000*/  FADD.FTZ R45, R45, R4 ;  /* 0x000000042d2d7221 */ /* 0x000fe20000010000 */
[--C-:B------:R-:W-:Y:S02]  /*4010*/  IMAD.MOV.U32 R36, RZ, RZ, R87.reuse ;  /* 0x000000ffff247224 */ /* 0x100fe400078e0057 */
[----:B------:R-:W-:Y:S01]  /*4020*/  F2FP.SATFINITE.E4M3.F32.PACK_AB_MERGE_C R184, R41, R40, R44 ;  /* 0x0000002829b8723e */ /* 0x000fe2000480702c */
[----:B------:R-:W-:Y:S02]  /*4030*/  IMAD.MOV.U32 R44, RZ, RZ, R87 ;  /* 0x000000ffff2c7224 */ /* 0x000fe400078e0057 */
[----:B------:R-:W1:Y:S01]  /*4040*/  MUFU.EX2 R70, R70 ;  /* 0x0000004600467308 */ /* 0x000e620000000800 */
[----:B0-----:R-:W-:-:S01]  /*4050*/  FADD.FTZ R9, R47, R66 ;  /* 0x000000422f097221 */ /* 0x001fc20000010000 */
[----:B------:R-:W-:-:S02]  /*4060*/  IMAD.MOV.U32 R66, RZ, RZ, R87 ;  /* 0x000000ffff427224 */ /* 0x000fc400078e0057 */
[--C-:B------:R-:W-:Y:S02]  /*4070*/  IMAD.MOV.U32 R41, RZ, RZ, R87.reuse ;  /* 0x000000ffff297224 */ /* 0x100fe400078e0057 */
[----:B------:R-:W-:Y:S02]  /*4080*/  IMAD.MOV.U32 R40, RZ, RZ, R87 ;  /* 0x000000ffff287224 */ /* 0x000fe400078e0057 */
[----:B------:R-:W0:Y:S01]  /*4090*/  MUFU.EX2 R49, R49 ;  /* 0x0000003100317308 */ /* 0x000e220000000800 */
[----:B--2---:R-:W-:-:S01]  /*40a0*/  FADD.FTZ R4, R48, R45 ;  /* 0x0000002d30047221 */ /* 0x004fc20000010000 */
[--C-:B------:R-:W-:Y:S02]  /*40b0*/  IMAD.MOV.U32 R45, RZ, RZ, R87.reuse ;  /* 0x000000ffff2d7224 */ /* 0x100fe400078e0057 */
[----:B------:R-:W-:-:S04]  /*40c0*/  IMAD.MOV.U32 R33, RZ, RZ, R87 ;  /* 0x000000ffff217224 */ /* 0x000fc800078e0057 */
[----:B------:R-:W-:Y:S01]  /*40d0*/  MUFU.EX2 R51, R51 ;  /* 0x0000003300337308 */ /* 0x000fe20000000800 */
[----:B-1----:R-:W-:-:S07]  /*40e0*/  FADD.FTZ R8, R70, R9 ;  /* 0x0000000946087221 */ /* 0x002fce0000010000 */
[----:B------:R-:W1:Y:S01]  /*40f0*/  MUFU.EX2 R72, R72 ;  /* 0x0000004800487308 */ /* 0x000e620000000800 */
[----:B0-----:R-:W-:-:S07]  /*4100*/  FADD.FTZ R9, R49, R4 ;  /* 0x0000000431097221 */ /* 0x001fce0000010000 */
[----:B------:R-:W0:Y:S08]  /*4110*/  MUFU.EX2 R52, R52 ;  /* 0x0000003400347308 */ /* 0x000e300000000800 */
[----:B------:R-:W2:Y:S01]  /*4120*/  MUFU.EX2 R53, R53 ;  /* 0x0000003500357308 */ /* 0x000ea20000000800 */
[----:B-1----:R-:W-:Y:S01]  /*4130*/  F2FP.SATFINITE.E4M3.F32.PACK_AB_MERGE_C R10, R72, R51, RZ ;  /* 0x00000033480a723e */ /* 0x002fe200048070ff */
[----:B------:R-:W-:-:S03]  /*4140*/  FADD.FTZ R51, R51, R8 ;  /* 0x0000000833337221 */ /* 0x000fc60000010000 */
[----:B------:R-:W-:Y:S01]  /*4150*/  F2FP.SATFINITE.E4M3.F32.PACK_AB_MERGE_C R187, R70, R47, R10 ;  /* 0x0000002f46bb723e */ /* 0x000fe2000480700a */
[----:B------:R-:W-:-:S01]  /*4160*/  FADD.FTZ R72, R72, R51 ;  /* 0x0000003348487221 */ /* 0x000fc20000010000 */
[----:B------:R-:W-:Y:S01]  /*4170*/  IMAD.MOV.U32 R70, RZ, RZ, R87 ;  /* 0x000000ffff467224 */ /* 0x000fe200078e0057 */
[----:B------:R-:W1:Y:S01]  /*4180*/  MUFU.EX2 R55, R55 ;  /* 0x0000003700377308 */ /* 0x000e620000000800 */
[----:B0-----:R-:W-:-:S01]  /*4190*/  FADD.FTZ R4, R52, R9 ;  /* 0x0000000934047221 */ /* 0x001fc20000010000 */
[--C-:B------:R-:W-:Y:S02]  /*41a0*/  IMAD.MOV.U32 R51, RZ, RZ, R87.reuse ;  /* 0x000000ffff337224 */ /* 0x100fe400078e0057 */
[----:B------:R-:W-:-:S04]  /*41b0*/  IMAD.MOV.U32 R47, RZ, RZ, R87 ;  /* 0x000000ffff2f7224 */ /* 0x000fc800078e0057 */
[----:B------:R-:W0:Y:S01]  /*41c0*/  MUFU.EX2 R24, R24 ;  /* 0x0000001800187308 */ /* 0x000e220000000800 */
[C---:B--2---:R-:W-:Y:S01]  /*41d0*/  F2FP.SATFINITE.E4M3.F32.PACK_AB_MERGE_C R52, R53.reuse, R52, RZ ;  /* 0x000000343534723e */ /* 0x044fe200048070ff */
[----:B------:R-:W-:-:S03]  /*41e0*/  FADD.FTZ R53, R53, R4 ;  /* 0x0000000435357221 */ /* 0x000fc60000010000 */
[----:B------:R-:W-:Y:S01]  /*41f0*/  F2FP.SATFINITE.E4M3.F32.PACK_AB_MERGE_C R186, R49, R48, R52 ;  /* 0x0000003031ba723e */ /* 0x000fe20004807034 */
[----:B------:R-:W-:Y:S02]  /*4200*/  IMAD.MOV.U32 R52, RZ, RZ, R87 ;  /* 0x000000ffff347224 */ /* 0x000fe400078e0057 */
[----:B------:R-:W2:Y:S01]  /*4210*/  MUFU.EX2 R74, R74 ;  /* 0x0000004a004a7308 */ /* 0x000ea20000000800 */
[----:B-1----:R-:W-:-:S01]  /*4220*/  FADD.FTZ R9, R55, R72 ;  /* 0x0000004837097221 */ /* 0x002fc20000010000 */
[--C-:B------:R-:W-:Y:S02]  /*4230*/  IMAD.MOV.U32 R72, RZ, RZ, R87.reuse ;  /* 0x000000ffff487224 */ /* 0x100fe400078e0057 */
[--C-:B------:R-:W-:Y:S02]  /*4240*/  IMAD.MOV.U32 R49, RZ, RZ, R87.reuse ;  /* 0x000000ffff317224 */ /* 0x100fe400078e0057 */
[----:B------:R-:W-:Y:S02]  /*4250*/  IMAD.MOV.U32 R48, RZ, RZ, R87 ;  /* 0x000000ffff307224 */ /* 0x000fe400078e0057 */
[----:B------:R-:W1:Y:S01]  /*4260*/  MUFU.EX2 R25, R25 ;  /* 0x0000001900197308 */ /* 0x000e620000000800 */
[----:B0-----:R-:W-:-:S01]  /*4270*/  FADD.FTZ R4, R24, R53 ;  /* 0x0000003518047221 */ /* 0x001fc20000010000 */
[----:B------:R-:W-:-:S06]  /*4280*/  IMAD.MOV.U32 R53, RZ, RZ, R87 ;  /* 0x000000ffff357224 */ /* 0x000fcc00078e0057 */
[----:B------:R-:W0:Y:S01]  /*4290*/  MUFU.EX2 R59, R59 ;  /* 0x0000003b003b7308 */ /* 0x000e220000000800 */
[----:B--2---:R-:W-:-:S07]  /*42a0*/  FADD.FTZ R8, R74, R9 ;  /* 0x000000094a087221 */ /* 0x004fce0000010000 */
[----:B------:R-:W2:Y:S01]  /*42b0*/  MUFU.EX2 R50, R50 ;  /* 0x0000003200327308 */ /* 0x000ea20000000800 */
[----:B-1----:R-:W-:-:S07]  /*42c0*/  FADD.FTZ R9, R25, R4 ;  /* 0x0000000419097221 */ /* 0x002fce0000010000 */
[----:B------:R-:W1:Y:S01]  /*42d0*/  MUFU.EX2 R76, R76 ;  /* 0x0000004c004c7308 */ /* 0x000e620000000800 */
[----:B0-----:R-:W-:-:S07]  /*42e0*/  FADD.FTZ R11, R59, R8 ;  /* 0x000000083b0b7221 */ /* 0x001fce0000010000 */
[----:B------:R0:W3:Y:S01]  /*42f0*/  MUFU.EX2 R5, R54 ;  /* 0x0000003600057308 */ /* 0x0000e20000000800 */
[----:B--2---:R-:W-:-:S07]  /*4300*/  FADD.FTZ R4, R50, R9 ;  /* 0x0000000932047221 */ /* 0x004fce0000010000 */
[----:B------:R-:W2:Y:S01]  /*4310*/  MUFU.EX2 R63, R63 ;  /* 0x0000003f003f7308 */ /* 0x000ea20000000800 */
[C---:B-1----:R-:W-:Y:S01]  /*4320*/  F2FP.SATFINITE.E4M3.F32.PACK_AB_MERGE_C R59, R76.reuse, R59, RZ ;  /* 0x0000003b4c3b723e */ /* 0x042fe200048070ff */
[----:B------:R-:W-:Y:S01]  /*4330*/  FADD.FTZ R76, R76, R11 ;  /* 0x0000000b4c4c7221 */ /* 0x000fe20000010000 */
[----:B0-----:R-:W-:Y:S02]  /*4340*/  IMAD.MOV.U32 R54, RZ, RZ, R87 ;  /* 0x000000ffff367224 */ /* 0x001fe400078e0057 */
[----:B------:R-:W-:Y:S01]  /*4350*/  F2FP.SATFINITE.E4M3.F32.PACK_AB_MERGE_C R189, R74, R55, R59 ;  /* 0x000000374abd723e */ /* 0x000fe2000480703b */
[--C-:B------:R-:W-:Y:S02]  /*4360*/  IMAD.MOV.U32 R74, RZ, RZ, R87.reuse ;  /* 0x000000ffff4a7224 */ /* 0x100fe400078e0057 */
[----:B------:R-:W0:Y:S01]  /*4370*/  MUFU.EX2 R32, R32 ;  /* 0x0000002000207308 */ /* 0x000e220000000800 */
[C---:B---3--:R-:W-:Y:S01]  /*4380*/  F2FP.SATFINITE.E4M3.F32.PACK_AB_MERGE_C R50, R5.reuse, R50, RZ ;  /* 0x000000320532723e */ /* 0x048fe200048070ff */
[----:B------:R-:W-:Y:S01]  /*4390*/  FADD.FTZ R5, R5, R4 ;  /* 0x0000000405057221 */ /* 0x000fe20000010000 */
[----:B------:R-:W-:-:S02]  /*43a0*/  IMAD.MOV.U32 R59, RZ, RZ, R87 ;  /* 0x000000ffff3b7224 */ /* 0x000fc400078e0057 */
[----:B------:R-:W-:Y:S01]  /*43b0*/  F2FP.SATFINITE.E4M3.F32.PACK_AB_MERGE_C R188, R25, R24, R50 ;  /* 0x0000001819bc723e */ /* 0x000fe20004807032 */
[----:B------:R-:W-:Y:S02]  /*43c0*/  IMAD.MOV.U32 R55, RZ, RZ, R87 ;  /* 0x000000ffff377224 */ /* 0x000fe400078e0057 */
[----:B------:R-:W1:Y:S01]  /*43d0*/  MUFU.EX2 R78, R78 ;  /* 0x0000004e004e7308 */ /* 0x000e620000000800 */
[----:B--2---:R-:W-:-:S01]  /*43e0*/  FADD.FTZ R9, R63, R76 ;  /* 0x0000004c3f097221 */ /* 0x004fc20000010000 */
[--C-:B------:R-:W-:Y:S02]  /*43f0*/  IMAD.MOV.U32 R76, RZ, RZ, R87.reuse ;  /* 0x000000ffff4c7224 */ /* 0x100fe400078e0057 */
[--C-:B------:R-:W-:Y:S02]  /*4400*/  IMAD.MOV.U32 R50, RZ, RZ, R87.reuse ;  /* 0x000000ffff327224 */ /* 0x100fe400078e0057 */
[----:B------:R-:W-:Y:S02]  /*4410*/  IMAD.MOV.U32 R25, RZ, RZ, R87 ;  /* 0x000000ffff197224 */ /* 0x000fe400078e0057 */
[----:B------:R2:W3:Y:S01]  /*4420*/  MUFU.EX2 R7, R58 ;  /* 0x0000003a00077308 */ /* 0x0004e20000000800 */
[----:B0-----:R-:W-:-:S01]  /*4430*/  FADD.FTZ R4, R32, R5 ;  /* 0x0000000520047221 */ /* 0x001fc20000010000 */
[----:B------:R-:W-:-:S06]  /*4440*/  IMAD.MOV.U32 R24, RZ, RZ, R87 ;  /* 0x000000ffff187224 */ /* 0x000fcc00078e0057 */
[----:B------:R-:W-:Y:S01]  /*4450*/  MUFU.EX2 R35, R35 ;  /* 0x0000002300237308 */ /* 0x000fe20000000800 */
[----:B-1----:R-:W-:-:S01]  /*4460*/  FADD.FTZ R8, R78, R9 ;  /* 0x000000094e087221 */ /* 0x002fc20000010000 */
[----:B--2---:R-:W-:-:S06]  /*4470*/  IMAD.MOV.U32 R58, RZ, RZ, R87 ;  /* 0x000000ffff3a7224 */ /* 0x004fcc00078e0057 */
[----:B------:R-:W0:Y:S01]  /*4480*/  MUFU.EX2 R6, R6 ;  /* 0x0000000600067308 */ /* 0x000e220000000800 */
[----:B---3--:R-:W-:-:S07]  /*4490*/  FADD.FTZ R5, R7, R4 ;  /* 0x0000000407057221 */ /* 0x008fce0000010000 */
[----:B------:R-:W1:Y:S08]  /*44a0*/  MUFU.EX2 R62, R62 ;  /* 0x0000003e003e7308 */ /* 0x000e700000000800 */
[----:B------:R-:W2:Y:S01]  /*44b0*/  MUFU.EX2 R37, R37 ;  /* 0x0000002500257308 */ /* 0x000ea20000000800 */
[----:B0-----:R-:W-:Y:S01]  /*44c0*/  F2FP.SATFINITE.E4M3.F32.PACK_AB_MERGE_C R10, R6, R35, RZ ;  /* 0x00000023060a723e */ /* 0x001fe200048070ff */
[----:B------:R-:W-:-:S03]  /*44d0*/  FADD.FTZ R35, R35, R8 ;  /* 0x0000000823237221 */ /* 0x000fc60000010000 */
[----:B------:R-:W-:Y:S01]  /*44e0*/  F2FP.SATFINITE.E4M3.F32.PACK_AB_MERGE_C R191, R78, R63, R10 ;  /* 0x0000003f4ebf723e */ /* 0x000fe2000480700a */
[--C-:B------:R-:W-:Y:S02]  /*44f0*/  IMAD.MOV.U32 R78, RZ, RZ, R87.reuse ;  /* 0x000000ffff4e7224 */ /* 0x100fe400078e0057 */
[----:B------:R-:W-:Y:S02]  /*4500*/  IMAD.MOV.U32 R63, RZ, RZ, R87 ;  /* 0x000000ffff3f7224 */ /* 0x000fe400078e0057 */
[----:B-1----:R-:W-:-:S01]  /*4510*/  FADD.FTZ R4, R62, R5 ;  /* 0x000000053e047221 */ /* 0x002fc20000010000 */
[----:B------:R-:W-:Y:S01]  /*4520*/  FADD.FTZ R5, R6, R35 ;  /* 0x0000002306057221 */ /* 0x000fe20000010000 */
[----:B------:R-:W-:Y:S01]  /*4530*/  IMAD.MOV.U32 R35, RZ, RZ, R87 ;  /* 0x000000ffff237224 */ /* 0x000fe200078e0057 */
[C---:B--2---:R-:W-:Y:S01]  /*4540*/  F2FP.SATFINITE.E4M3.F32.PACK_AB_MERGE_C R9, R37.reuse, R62, RZ ;  /* 0x0000003e2509723e */ /* 0x044fe200048070ff */
[----:B------:R-:W-:-:S01]  /*4550*/  FADD.FTZ R4, R37, R4 ;  /* 0x0000000425047221 */ /* 0x000fc20000010000 */
[----:B------:R-:W-:-:S02]  /*4560*/  IMAD.MOV.U32 R62, RZ, RZ, R87 ;  /* 0x000000ffff3e7224 */ /* 0x000fc400078e0057 */
[----:B------:R-:W-:Y:S01]  /*4570*/  F2FP.SATFINITE.E4M3.F32.PACK_AB_MERGE_C R190, R7, R32, R9 ;  /* 0x0000002007be723e */ /* 0x000fe20004807009 */
[--C-:B------:R-:W-:Y:S02]  /*4580*/  IMAD.MOV.U32 R37, RZ, RZ, R87.reuse ;  /* 0x000000ffff257224 */ /* 0x100fe400078e0057 */
[----:B------:R-:W-:Y:S01]  /*4590*/  IMAD.MOV.U32 R32, RZ, RZ, R87 ;  /* 0x000000ffff207224 */ /* 0x000fe200078e0057 */
[----:B------:R-:W-:Y:S06]  /*45a0*/  @!P1 BRA `(.L_x_14) ;  /* 0x0000002c00b09947 */ /* 0x000fec0003800000 */
[----:B------:R-:W-:Y:S01]  /*45b0*/  IMAD.MOV.U32 R7, RZ, RZ, R0 ;  /* 0x000000ffff077224 */ /* 0x000fe200078e0000 */
[----:B------:R-:W-:Y:S01]  /*45c0*/  CS2R R86, SRZ ;  /* 0x0000000000567805 */ /* 0x000fe2000001ff00 */
[----:B------:R-:W-:Y:S01]  /*45d0*/  IMAD.MOV.U32 R6, RZ, RZ, R3 ;  /* 0x000000ffff067224 */ /* 0x000fe200078e0003 */
[----:B------:R-:W-:Y:S02]  /*45e0*/  CS2R R84, SRZ ;  /* 0x0000000000547805 */ /* 0x000fe4000001ff00 */
[----:B------:R-:W-:Y:S02]  /*45f0*/  CS2R R82, SRZ ;  /* 0x0000000000527805 */ /* 0x000fe4000001ff00 */
[----:B------:R-:W-:Y:S02]  /*4600*/  CS2R R80, SRZ ;  /* 0x0000000000507805 */ /* 0x000fe4000001ff00 */
[----:B------:R-:W-:Y:S02]  /*4610*/  CS2R R78, SRZ ;  /* 0x00000000004e7805 */ /* 0x000fe4000001ff00 */
[----:B------:R-:W-:-:S02]  /*4620*/  CS2R R76, SRZ ;  /* 0x00000000004c7805 */ /* 0x000fc4000001ff00 */
[----:B------:R-:W-:Y:S02]  /*4630*/  CS2R R74, SRZ ;  /* 0x00000000004a7805 */ /* 0x000fe4000001ff00 */
        /* <DEDUP_REMOVED lines=24> */
[----:B------:R-:W-:Y:S01]  /*47c0*/  CS2R R24, SRZ ;  /* 0x0000000000187805 */ /* 0x000fe2000001ff00 */
[----:B------:R-:W-:Y:S01]  /*47d0*/  UIADD3 UR52, UR49, -0x2, URZ ;  /* 0xfffffffe31347890 */ /* 0x000fe2000fffe03f */
[----:B------:R-:W-:Y:S02]  /*47e0*/  UMOV UR53, UR45 ;  /* 0x0000002d00357c82 */ /* 0x000fe40008000000 */
[----:B------:R-:W-:-:S09]  /*47f0*/  UMOV UR49, UR44 ;  /* 0x0000002c00317c82 */ /* 0x000fd20008000000 */
.L_x_25:
[----:B------:R-:W-:Y:S01]  /*4800*/  ISETP.NE.AND P2, PT, RZ, UR38, PT ;  /* 0x00000026ff007c0c */ /* 0x000fe2000bf45270 */
[----:B------:R-:W-:-:S04]  /*4810*/  UISETP.NE.AND UP0, UPT, UR49, 0x1, UPT ;  /* 0x000000013100788c */ /* 0x000fc8000bf05270 */
[----:B------:R-:W-:-:S04]  /*4820*/  USEL UR45, URZ, 0x1, UP0 ;  /* 0x000000013f2d7887 */ /* 0x000fc80008000000 */
[----:B------:R-:W-:-:S04]  /*4830*/  ULOP3.LUT UR45, UR53, UR45, URZ, 0x3c, !UPT ;  /* 0x0000002d352d7292 */ /* 0x000fc8000f8e3c3f */
[----:B------:R-:W-:Y:S08]  /*4840*/  @P2 BRA `(.L_x_15) ;  /* 0x0000000000382947 */ /* 0x000ff00003800000 */
[----:B------:R-:W-:Y:S05]  /*4850*/  @!P0 BRA `(.L_x_16) ;  /* 0x0000000000048947 */ /* 0x000fea0003800000 */
[----:B------:R-:W-:Y:S01]  /*4860*/  BPT.TRAP 0x1 ;  /* 0x000000040000795c */ /* 0x000fe20000300000 */
.L_x_16:
[----:B------:R-:W-:Y:S01]  /*4870*/  UIADD3 UR6, UR49, 0x1, URZ ;  /* 0x0000000131067890 */ /* 0x000fe2000fffe03f */
[----:B------:R-:W-:-:S03]  /*4880*/  IMAD.U32 R0, RZ, RZ, UR45 ;  /* 0x0000002dff007e24 */ /* 0x000fc6000f8e00ff */
[----:B------:R-:W-:Y:S02]  /*4890*/  UISETP.NE.AND UP0, UPT, UR6, 0x2, UPT ;  /* 0x000000020600788c */ /* 0x000fe4000bf05270 */
[----:B------:R-:W-:Y:S02]  /*48a0*/  SHF.L.U32 R0, R0, 0x1f, RZ ;  /* 0x0000001f00007819 */ /* 0x000fe400000006ff */
[----:B------:R-:W-:-:S04]  /*48b0*/  USEL UR6, UR6, URZ, UP0 ;  /* 0x0000003f06067287 */ /* 0x000fc80008000000 */
[----:B------:R-:W-:-:S09]  /*48c0*/  ULEA UR6, UR6, UR39, 0x3 ;  /* 0x0000002706067291 */ /* 0x000fd2000f8e183f */
[----:B------:R0:W1:Y:S01]  /*48d0*/  SYNCS.PHASECHK.TRANS64.TRYWAIT P1, [UR6+0x29830], R0 ;  /* 0x02983000ff0075a7 */ /* 0x0000620008020146 */
[----:B------:R-:W-:Y:S05]  /*48e0*/  @!P0 BRA `(.L_x_17) ;  /* 0x0000000000048947 */ /* 0x000fea0003800000 */
[----:B------:R-:W-:Y:S01]  /*48f0*/  BPT.TRAP 0x1 ;  /* 0x000000040000795c */ /* 0x000fe20000300000 */
.L_x_17:
[----:B-1----:R-:W-:Y:S05]  /*4900*/  @P1 BRA `(.L_x_15) ;  /* 0x0000000000081947 */ /* 0x002fea0003800000 */
[----:B------:R-:W1:Y:S02]  /*4910*/  SYNCS.PHASECHK.TRANS64.TRYWAIT P1, [UR6+0x29830], R0 ;  /* 0x02983000ff0075a7 */ /* 0x000e640008020146 */
[----:B-1----:R-:W-:Y:S05]  /*4920*/  @!P1 BRA `(.L_x_18) ;  /* 0x0000009c00749947 */ /* 0x002fea0003800000 */
.L_x_15:
[----:B01----:R-:W-:Y:S01]  /*4930*/  VIADD R0, R22, 0x8 ;  /* 0x0000000816007836 */ /* 0x003fe20000000000 */
[----:B------:R-:W-:Y:S01]  /*4940*/  UIADD3 UR44, UR49, 0x1, URZ ;  /* 0x00000001312c7890 */ /* 0x000fe2000fffe03f */
[----:B------:R-:W-:Y:S01]  /*4950*/  UMOV UR27, 0x80000020 ;  /* 0x80000020001b7882 */ /* 0x000fe20000000000 */
[----:B------:R-:W-:Y:S02]  /*4960*/  UMOV UR28, UR24 ;  /* 0x00000018001c7c82 */ /* 0x000fe40008000000 */
[----:B------:R0:W-:Y:S01]  /*4970*/  BAR.SYNC.DEFER_BLOCKING R0, 0x100 ;  /* 0x000400000000751d */ /* 0x0001e20000010000 */
[----:B------:R-:W-:-:S04]  /*4980*/  UISETP.NE.AND UP0, UPT, UR44, 0x2, UPT ;  /* 0x000000022c00788c */ /* 0x000fc8000bf05270 */
[----:B------:R-:W-:Y:S01]  /*4990*/  USEL UR44, UR44, URZ, UP0 ;  /* 0x0000003f2c2c7287 */ /* 0x000fe20008000000 */
[----:B------:R-:W-:Y:S01]  /*49a0*/  UMOV UR29, UR25 ;  /* 0x00000019001d7c82 */ /* 0x000fe20008000000 */
[----:B------:R-:W-:Y:S02]  /*49b0*/  UMOV UR31, 0x80000020 ;  /* 0x80000020001f7882 */ /* 0x000fe40000000000 */
[----:B------:R-:W-:Y:S01]  /*49c0*/  UIMAD UR54, UR44, 0x780, UR48 ;  /* 0x000007802c3678a4 */ /* 0x000fe2000f8e0230 */
[----:B------:R-:W-:Y:S01]  /*49d0*/  UMOV UR32, UR24 ;  /* 0x0000001800207c82 */ /* 0x000fe20008000000 */
[----:B------:R-:W-:Y:S02]  /*49e0*/  UMOV UR33, UR25 ;  /* 0x0000001900217c82 */ /* 0x000fe40008000000 */
[----:B------:R-:W-:Y:S02]  /*49f0*/  UIADD3 UR30, UR54, 0x80, URZ ;  /* 0x00000080361e7890 */ /* 0x000fe4000fffe03f */
[----:B------:R-:W-:-:S02]  /*4a00*/  UIADD3 UR34, UR54, 0x100, URZ ;  /* 0x0000010036227890 */ /* 0x000fc4000fffe03f */
[----:B------:R-:W-:Y:S01]  /*4a10*/  UMOV UR26, UR54 ;  /* 0x00000036001a7c82 */ /* 0x000fe20008000000 */
[----:B------:R-:W-:Y:S01]  /*4a20*/  UMOV UR35, 0x80000020 ;  /* 0x8000002000237882 */ /* 0x000fe20000000000 */
[----:B------:R-:W-:Y:S01]  /*4a30*/  UIADD3 UR6, UR54, 0x200, URZ ;  /* 0x0000020036067890 */ /* 0x000fe2000fffe03f */
[----:B------:R-:W-:Y:S01]  /*4a40*/  UMOV UR7, 0x80000020 ;  /* 0x8000002000077882 */ /* 0x000fe20000000000 */
[----:B------:R-:W-:Y:S01]  /*4a50*/  UIADD3 UR10, UR54, 0x202, URZ ;  /* 0x00000202360a7890 */ /* 0x000fe2000fffe03f */
[----:B------:R-:W-:Y:S01]  /*4a60*/  WARPGROUP.ARRIVE ;  /* 0x00000000000079c5 */ /* 0x000fe20000000000 */
[----:B------:R-:W-:Y:S01]  /*4a70*/  UMOV UR11, 0x80000020 ;  /* 0x80000020000b7882 */ /* 0x000fe20000000000 */
[----:B------:R-:W-:Y:S01]  /*4a80*/  UIADD3 UR14, UR54, 0x282, URZ ;  /* 0x00000282360e7890 */ /* 0x000fe2000fffe03f */
[----:B------:R-:W-:Y:S01]  /*4a90*/  UMOV UR15, 0x80000020 ;  /* 0x80000020000f7882 */ /* 0x000fe20000000000 */
[----:B------:R-:W-:Y:S02]  /*4aa0*/  UIADD3 UR18, UR54, 0x500, URZ ;  /* 0x0000050036127890 */ /* 0x000fe4000fffe03f */
[----:B------:R-:W-:Y:S01]  /*4ab0*/  QGMMA.64x32x32.F32.E4M3.E4M3 R152, gdesc[UR24], RZ, !UPT, gsb0 ;  /* 0x00600000189879f3 */ /* 0x000fe2000c0008ff */
[----:B------:R-:W-:Y:S01]  /*4ac0*/  UIADD3 UR26, UR54, 0x180, URZ ;  /* 0x00000180361a7890 */ /* 0x000fe2000fffe03f */
[----:B------:R-:W-:Y:S01]  /*4ad0*/  UMOV UR27, 0x80000020 ;  /* 0x80000020001b7882 */ /* 0x000fe20000000000 */
[----:B------:R-:W-:Y:S01]  /*4ae0*/  UMOV UR19, 0x80000020 ;  /* 0x8000002000137882 */ /* 0x000fe20000000000 */
[----:B------:R-:W-:Y:S01]  /*4af0*/  UIADD3 UR22, UR54, 0x502, URZ ;  /* 0x0000050236167890 */ /* 0x000fe2000fffe03f */
[----:B------:R-:W-:Y:S01]  /*4b00*/  UMOV UR23, 0x80000020 ;  /* 0x8000002000177882 */ /* 0x000fe20000000000 */
[----:B------:R-:W-:-:S02]  /*4b10*/  WARPGROUP.DEPBAR.LE gsb0, 0x0 ;  /* 0x00008000000079c5 */ /* 0x000fc40000010000 */
[----:B------:R-:W-:-:S06]  /*4b20*/  WARPGROUP.ARRIVE ;  /* 0x00000000000079c5 */ /* 0x000fcc0000000000 */
[----:B------:R-:W-:Y:S01]  /*4b30*/  QGMMA.64x32x32.F32.E4M3.E4M3 R136, gdesc[UR28], RZ, !UPT, gsb0 ;  /* 0x006000001c8879f3 */ /* 0x000fe2000c0008ff */
[----:B------:R-:W-:Y:S01]  /*4b40*/  UIADD3 UR30, UR54, 0x82, URZ ;  /* 0x00000082361e7890 */ /* 0x000fe2000fffe03f */
[----:B------:R-:W-:Y:S01]  /*4b50*/  UMOV UR28, UR4 ;  /* 0x00000004001c7c82 */ /* 0x000fe20008000000 */
[----:B------:R-:W-:Y:S01]  /*4b60*/  UMOV UR29, UR5 ;  /* 0x00000005001d7c82 */ /* 0x000fe20008000000 */
[----:B------:R-:W-:Y:S01]  /*4b70*/  UMOV UR31, 0x80000020 ;  /* 0x80000020001f7882 */ /* 0x000fe20000000000 */
[----:B------:R-:W-:Y:S02]  /*4b80*/  WARPGROUP.DEPBAR.LE gsb0, 0x0 ;  /* 0x00008000000079c5 */ /* 0x000fe40000010000 */
        /* <DEDUP_REMOVED lines=18> */
[----:B------:R-:W-:Y:S01]  /*4cb0*/  UIADD3 UR6, UR54, 0x182, URZ ;  /* 0x0000018236067890 */ /* 0x000fe2000fffe03f */
[----:B------:R-:W-:Y:S01]  /*4cc0*/  UMOV UR7, 0x80000020 ;  /* 0x8000002000077882 */ /* 0x000fe20000000000 */
[----:B------:R-:W-:Y:S02]  /*4cd0*/  WARPGROUP.DEPBAR.LE gsb0, 0x0 ;  /* 0x00008000000079c5 */ /* 0x000fe40000010000 */
[----:B------:R-:W-:-:S06]  /*4ce0*/  WARPGROUP.ARRIVE ;  /* 0x00000000000079c5 */ /* 0x000fcc0000000000 */
[----:B------:R-:W-:Y:S01]  /*4cf0*/  QGMMA.64x32x32.F32.E4M3.E4M3 R136, gdesc[UR28], R136, gsb0 ;  /* 0x006000001c8879f3 */ /* 0x000fe20008000888 */
[----:B------:R-:W-:Y:S01]  /*4d00*/  UIADD3 UR30, UR54, 0x300, URZ ;  /* 0x00000300361e7890 */ /* 0x000fe2000fffe03f */
[----:B------:R-:W-:Y:S01]  /*4d10*/  UMOV UR28, UR8 ;  /* 0x00000008001c7c82 */ /* 0x000fe20008000000 */
[----:B------:R-:W-:Y:S01]  /*4d20*/  UMOV UR29, UR9 ;  /* 0x00000009001d7c82 */ /* 0x000fe20008000000 */
        /* <DEDUP_REMOVED lines=106> */
[----:B------:R-:W-:Y:S01]  /*53d0*/  UIADD3 UR54, UR54, 0x702, URZ ;  /* 0x0000070236367890 */ /* 0x000fe2000fffe03f */
[----:B------:R-:W-:Y:S02]  /*53e0*/  WARPGROUP.DEPBAR.LE gsb0, 0x0 ;  /* 0x00008000000079c5 */ /* 0x000fe40000010000 */
[----:B------:R-:W-:-:S06]  /*53f0*/  WARPGROUP.ARRIVE ;  /* 0x00000000000079c5 */ /* 0x000fcc0000000000 */
[----:B------:R-:W-:Y:S03]  /*5400*/  QGMMA.64x32x32.F32.E4M3.E4M3 R136, gdesc[UR28], R136, gsb0 ;  /* 0x006000001c8879f3 */ /* 0x000fe60008000888 */
        /* <DEDUP_REMOVED lines=12> */
[----:B0-----:R-:W-:Y:S05]  /*54d0*/  @P2 BRA `(.L_x_19) ;  /* 0x00000000002c2947 */ /* 0x001fea0003800000 */
[----:B------:R-:W-:Y:S05]  /*54e0*/  @!P0 BRA `(.L_x_20) ;  /* 0x0000000000048947 */ /* 0x000fea0003800000 */
[----:B------:R-:W-:Y:S01]  /*54f0*/  BPT.TRAP 0x1 ;  /* 0x000000040000795c */ /* 0x000fe20000300000 */
.L_x_20:
[----:B------:R-:W-:Y:S01]  /*5500*/  ULEA UR6, UR49, UR39, 0x3 ;  /* 0x0000002731067291 */ /* 0x000fe2000f8e183f */
[----:B------:R-:W-:-:S05]  /*5510*/  IMAD.U32 R0, RZ, RZ, UR53 ;  /* 0x00000035ff007e24 */ /* 0x000fca000f8e00ff */
[----:B------:R-:W-:-:S04]  /*5520*/  SHF.L.U32 R0, R0, 0x1f, RZ ;  /* 0x0000001f00007819 */ /* 0x000fc800000006ff */
[----:B------:R0:W1:Y:S01]  /*5530*/  SYNCS.PHASECHK.TRANS64.TRYWAIT P1, [UR6+0x29850], R0 ;  /* 0x02985000ff0075a7 */ /* 0x0000620008020146 */
[----:B------:R-:W-:Y:S05]  /*5540*/  @!P0 BRA `(.L_x_21) ;  /* 0x0000000000048947 */ /* 0x000fea0003800000 */
[----:B------:R-:W-:Y:S01]  /*5550*/  BPT.TRAP 0x1 ;  /* 0x000000040000795c */ /* 0x000fe20000300000 */
.L_x_21:
[----:B-1----:R-:W-:Y:S05]  /*5560*/  @P1 BRA `(.L_x_19) ;  /* 0x0000000000081947 */ /* 0x002fea0003800000 */
[----:B------:R-:W1:Y:S02]  /*5570*/  SYNCS.PHASECHK.TRANS64.TRYWAIT P1, [UR6+0x29850], R0 ;  /* 0x02985000ff0075a7 */ /* 0x000e640008020146 */
[----:B-1----:R-:W-:Y:S05]  /*5580*/  @!P1 BRA `(.L_x_22) ;  /* 0x0000009000749947 */ /* 0x002fea0003800000 */
.L_x_19:
[----:B------:R-:W-:Y:S01]  /*5590*/  UIADD3 UR6, UR39, 0x400, URZ ;  /* 0x0000040027067890 */ /* 0x000fe2000fffe03f */
[----:B------:R-:W-:Y:S01]  /*55a0*/  WARPGROUP.ARRIVE ;  /* 0x00000000000079c5 */ /* 0x000fe20000000000 */
[----:B------:R-:W-:Y:S01]  /*55b0*/  UMOV UR7, 0xc0000010 ;  /* 0xc000001000077882 */ /* 0x000fe20000000000 */
[----:B01----:R-:W-:Y:S01]  /*55c0*/  IADD3 R0, -R22, 0xb, RZ ;  /* 0x0000000b16007810 */ /* 0x003fe20007ffe1ff */
[----:B------:R-:W-:-:S04]  /*55d0*/  USHF.R.U32.HI UR6, URZ, 0x4, UR6 ;  /* 0x000000043f067899 */ /* 0x000fc80008011606 */
[----:B------:R-:W-:-:S04]  /*55e0*/  ULOP3.LUT UR6, UR6, 0x3fff, URZ, 0xc0, !UPT ;  /* 0x00003fff06067892 */ /* 0x000fc8000f8ec03f */
[----:B------:R-:W-:-:S04]  /*55f0*/  ULOP3.LUT UR6, UR6, 0x10000, URZ, 0xfc, !UPT ;  /* 0x0001000006067892 */ /* 0x000fc8000f8efc3f */
[----:B------:R-:W-:-:S07]  /*5600*/  UIMAD UR10, UR49, 0x500, UR6 ;  /* 0x00000500310a78a4 */ /* 0x000fce000f8e0206 */
[----:B------:R-:W-:Y:S02]  /*5610*/  UMOV UR6, UR10 ;  /* 0x0000000a00067c82 */ /* 0x000fe40008000000 */
[----:B------:R-:W-:Y:S01]  /*5620*/  QGMMA.64x128x32.F32.E4M3.E4M3 R24, R172, gdesc[UR4], R24, gsb0 ;  /* 0x01e00004ac187df3 */ /* 0x000fe20008000818 */
[----:B------:R-:W-:Y:S01]  /*5630*/  UIADD3 UR6, UR10, 0x100, URZ ;  /* 0x000001000a067890 */ /* 0x000fe2000fffe03f */
[----:B------:R-:W-:Y:S01]  /*5640*/  UMOV UR7, 0xc0000010 ;  /* 0xc000001000077882 */ /* 0x000fe20000000000 */
[----:B------:R-:W-:Y:S02]  /*5650*/  WARPGROUP.DEPBAR.LE gsb0, 0x0 ;  /* 0x00008000000079c5 */ /* 0x000fe40000010000 */
[----:B------:R-:W-:-:S07]  /*5660*/  WARPGROUP.ARRIVE ;  /* 0x00000000000079c5 */ /* 0x000fce0000000000 */
        /* <DEDUP_REMOVED lines=15> */
[----:B------:R-:W-:Y:S03]  /*5760*/  QGMMA.64x128x32.F32.E4M3.E4M3 R24, R188, gdesc[UR4], R24, gsb0 ;  /* 0x01e00004bc187df3 */ /* 0x000fe60008000818 */
[----:B------:R-:W-:Y:S02]  /*5770*/  WARPGROUP.DEPBAR.LE gsb0, 0x0 ;  /* 0x00008000000079c5 */ /* 0x000fe40000010000 */
[----:B------:R0:W-:Y:S06]  /*5780*/  BAR.ARV R0, 0x100 ;  /* 0x000400000000751d */ /* 0x0001ec0000002000 */
[----:B------:R-:W-:Y:S05]  /*5790*/  @!P0 BRA `(.L_x_23) ;  /* 0x0000000000048947 */ /* 0x000fea0003800000 */
[----:B------:R-:W-:Y:S01]  /*57a0*/  BPT.TRAP 0x1 ;  /* 0x000000040000795c */ /* 0x000fe20000300000 */
.L_x_23:
[----:B0-----:R-:W-:Y:S01]  /*57b0*/  FMNMX.FTZ R0, R152, R6, !PT ;  /* 0x0000000698007209 */ /* 0x001fe20007810000 */
[----:B------:R-:W-:Y:S01]  /*57c0*/  IMAD.U32 R172, RZ, RZ, UR40 ;  /* 0x00000028ffac7e24 */ /* 0x000fe2000f8e00ff */
[----:B------:R-:W-:Y:S01]  /*57d0*/  FMNMX.FTZ R8, R154, R7, !PT ;  /* 0x000000079a087209 */ /* 0x000fe20007810000 */
[----:B------:R-:W-:Y:S01]  /*57e0*/  ULEA UR6, UR44, UR39, 0x3 ;  /* 0x000000272c067291 */ /* 0x000fe2000f8e183f */
[----:B------:R-:W-:Y:S02]  /*57f0*/  FMNMX.FTZ R3, R153, R0, !PT ;  /* 0x0000000099037209 */ /* 0x000fe40007810000 */
[----:B------:R-:W-:Y:S01]  /*5800*/  FMNMX.FTZ R9, R155, R8, !PT ;  /* 0x000000089b097209 */ /* 0x000fe20007810000 */
[----:B------:R-:W-:Y:S01]  /*5810*/  UIADD3 UR6, UR6, 0x29840, URZ ;  /* 0x0002984006067890 */ /* 0x000fe2000fffe03f */
[----:B------:R-:W-:Y:S02]  /*5820*/  FMNMX.FTZ R0, R156, R3, !PT ;  /* 0x000000039c007209 */ /* 0x000fe40007810000 */
[----:B------:R-:W-:Y:S01]  /*5830*/  FMNMX.FTZ R8, R158, R9, !PT ;  /* 0x000000099e087209 */ /* 0x000fe20007810000 */
[----:B------:R-:W-:Y:S01]  /*5840*/  UPRMT UR6, UR37, 0x654, UR6 ;  /* 0x0000065425067896 */ /* 0x000fe20008000006 */
[----:B------:R-:W-:-:S02]  /*5850*/  FMNMX.FTZ R3, R157, R0, !PT ;  /* 0x000000009d037209 */ /* 0x000fc40007810000 */
[----:B------:R-:W-:Y:S02]  /*5860*/  FMNMX.FTZ R9, R159, R8, !PT ;  /* 0x000000089f097209 */ /* 0x000fe40007810000 */
[----:B------:R-:W-:Y:S02]  /*5870*/  FMNMX.FTZ R0, R160, R3, !PT ;  /* 0x00000003a0007209 */ /* 0x000fe40007810000 */
[----:B------:R-:W-:Y:S02]  /*5880*/  FMNMX.FTZ R8, R162, R9, !PT ;  /* 0x00000009a2087209 */ /* 0x000fe40007810000 */
[----:B------:R-:W-:Y:S01]  /*5890*/  FMNMX.FTZ R3, R161, R0, !PT ;  /* 0x00000000a1037209 */ /* 0x000fe20007810000 */
[----:B------:R-:W-:Y:S01]  /*58a0*/  SYNCS.ARRIVE.TRANS64.RED.A1T0 RZ, [UR6], RZ ;  /* 0x000000ffffff79a7 */ /* 0x000fe20008100406 */
[----:B------:R-:W-:Y:S02]  /*58b0*/  FMNMX.FTZ R9, R163, R8, !PT ;  /* 0x00000008a3097209 */ /* 0x000fe40007810000 */
[----:B------:R-:W-:-:S02]  /*58c0*/  FMNMX.FTZ R0, R164, R3, !PT ;  /* 0x00000003a4007209 */ /* 0x000fc40007810000 */
[----:B------:R-:W-:Y:S02]  /*58d0*/  FMNMX.FTZ R8, R166, R9, !PT ;  /* 0x00000009a6087209 */ /* 0x000fe40007810000 */
[----:B------:R-:W-:Y:S02]  /*58e0*/  FMNMX.FTZ R3, R165, R0, !PT ;  /* 0x00000000a5037209 */ /* 0x000fe40007810000 */
[----:B------:R-:W-:Y:S02]  /*58f0*/  FMNMX.FTZ R9, R167, R8, !PT ;  /* 0x00000008a7097209 */ /* 0x000fe40007810000 */
[----:B------:R-:W-:Y:S02]  /*5900*/  FMNMX.FTZ R0, R136, R3, !PT ;  /* 0x0000000388007209 */ /* 0x000fe40007810000 */
        /* <DEDUP_REMOVED lines=62> */
[----:B------:R-:W-:-:S03]  /*5cf0*/  FMNMX.FTZ R8, R103, R8, !PT ;  /* 0x0000000867087209 */ /* 0x000fc60007810000 */
[----:B------:R-:W0:Y:S04]  /*5d00*/  SHFL.BFLY PT, R0, R9, 0x2, 0x1f ;  /* 0x0c401f0009007f89 */ /* 0x000e2800000e0000 */
[----:B------:R-:W1:Y:S01]  /*5d10*/  SHFL.BFLY PT, R3, R8, 0x2, 0x1f ;  /* 0x0c401f0008037f89 */ /* 0x000e6200000e0000 */
[----:B0-----:R-:W-:Y:S02]  /*5d20*/  FMNMX.FTZ R10, R9, R0, !PT ;  /* 0x00000000090a7209 */ /* 0x001fe40007810000 */
[----:B-1----:R-:W-:-:S03]  /*5d30*/  FMNMX.FTZ R11, R8, R3, !PT ;  /* 0x00000003080b7209 */ /* 0x002fc60007810000 */
[----:B------:R-:W0:Y:S04]  /*5d40*/  SHFL.BFLY PT, R3, R10, 0x1, 0x1f ;  /* 0x0c201f000a037f89 */ /* 0x000e2800000e0000 */
[----:B------:R-:W1:Y:S01]  /*5d50*/  SHFL.BFLY PT, R0, R11, 0x1, 0x1f ;  /* 0x0c201f000b007f89 */ /* 0x000e6200000e0000 */
[----:B0-----:R-:W-:Y:S02]  /*5d60*/  FMNMX.FTZ R3, R10, R3, !PT ;  /* 0x000000030a037209 */ /* 0x001fe40007810000 */
[----:B-1----:R-:W-:-:S03]  /*5d70*/  FMNMX.FTZ R0, R11, R0, !PT ;  /* 0x000000000b007209 */ /* 0x002fc60007810000 */
[C---:B------:R-:W-:Y:S01]  /*5d80*/  FFMA.FTZ R172, R3.reuse, R172, -8 ;  /* 0xc100000003ac7423 */ /* 0x040fe200000100ac */
[----:B------:R-:W-:-:S03]  /*5d90*/  FADD.FTZ R6, -R3, R6 ;  /* 0x0000000603067221 */ /* 0x000fc60000010100 */
[--C-:B------:R-:W-:Y:S01]  /*5da0*/  FFMA.FTZ R9, R153, UR40, -R172.reuse ;  /* 0x0000002899097c23 */ /* 0x100fe200080108ac */
[----:B------:R-:W-:-:S01]  /*5db0*/  FFMA.FTZ R21, R137, UR40, -R172 ;  /* 0x0000002889157c23 */ /* 0x000fc200080108ac */
[--C-:B------:R-:W-:Y:S01]  /*5dc0*/  FFMA.FTZ R137, R141, UR40, -R172.reuse ;  /* 0x000000288d897c23 */ /* 0x100fe200080108ac */
[----:B------:R-:W-:Y:S02]  /*5dd0*/  IMAD.U32 R153, RZ, RZ, UR40 ;  /* 0x00000028ff997e24 */ /* 0x000fe4000f8e00ff */
[--C-:B------:R-:W-:Y:S01]  /*5de0*/  FFMA.FTZ R141, R145, UR40, -R172.reuse ;  /* 0x00000028918d7c23 */ /* 0x100fe200080108ac */
[----:B------:R-:W-:-:S01]  /*5df0*/  FFMA.FTZ R145, R149, UR40, -R172 ;  /* 0x0000002895917c23 */ /* 0x000fc200080108ac */
[----:B------:R-:W-:Y:S01]  /*5e00*/  FMUL.FTZ R12, R6, UR40 ;  /* 0x00000028060c7c20 */ /* 0x000fe20008410000 */
[----:B------:R-:W-:-:S01]  /*5e10*/  FFMA.FTZ R149, R101, UR40, -R172 ;  /* 0x0000002865957c23 */ /* 0x000fc200080108ac */
[C---:B------:R-:W-:Y:S01]  /*5e20*/  FADD.FTZ R6, -R0.reuse, R7 ;  /* 0x0000000700067221 */ /* 0x040fe20000010100 */
[----:B------:R-:W-:-:S01]  /*5e30*/  FFMA.FTZ R101, R0, R153, -8 ;  /* 0xc100000000657423 */ /* 0x000fc20000010099 */
[--C-:B------:R-:W-:Y:S01]  /*5e40*/  FFMA.FTZ R8, R152, UR40, -R172.reuse ;  /* 0x0000002898087c23 */ /* 0x100fe200080108ac */
[----:B------:R-:W-:-:S01]  /*5e50*/  FFMA.FTZ R20, R136, UR40, -R172 ;  /* 0x0000002888147c23 */ /* 0x000fc200080108ac */
[----:B------:R-:W-:Y:S01]  /*5e60*/  FMUL.FTZ R6, R6, UR40 ;  /* 0x0000002806067c20 */ /* 0x000fe20008410000 */
[----:B------:R-:W-:-:S01]  /*5e70*/  FFMA.FTZ R153, R154, UR40, -R101 ;  /* 0x000000289a997c23 */ /* 0x000fc20008010865 */
[--C-:B------:R-:W-:Y:S01]  /*5e80*/  FFMA.FTZ R136, R140, UR40, -R172.reuse ;  /* 0x000000288c887c23 */ /* 0x100fe200080108ac */
[----:B------:R-:W-:-:S01]  /*5e90*/  FFMA.FTZ R140, R144, UR40, -R172 ;  /* 0x00000028908c7c23 */ /* 0x000fc200080108ac */
[----:B------:R-:W-:Y:S01]  /*5ea0*/  FFMA.FTZ R144, R148, UR40, -R172 ;  /* 0x0000002894907c23 */ /* 0x000fe200080108ac */
[----:B------:R-:W-:-:S01]  /*5eb0*/  FFMA.FTZ R148, R155, UR40, -R101 ;  /* 0x000000289b947c23 */ /* 0x000fc20008010865 */
[----:B------:R0:W-:Y:S01]  /*5ec0*/  MUFU.EX2 R7, R12 ;  /* 0x0000000c00077308 */ /* 0x0001e20000000800 */
[----:B------:R-:W-:-:S01]  /*5ed0*/  FFMA.FTZ R10, R156, UR40, -R172 ;  /* 0x000000289c0a7c23 */ /* 0x000fc200080108ac */
[----:B------:R-:W-:Y:S01]  /*5ee0*/  FFMA.FTZ R152, R158, UR40, -R101 ;  /* 0x000000289e987c23 */ /* 0x000fe20008010865 */
[----:B------:R-:W-:-:S01]  /*5ef0*/  FFMA.FTZ R11, R157, UR40, -R172 ;  /* 0x000000289d0b7c23 */ /* 0x000fc200080108ac */
[--C-:B------:R-:W-:Y:S01]  /*5f00*/  FFMA.FTZ R155, R159, UR40, -R101.reuse ;  /* 0x000000289f9b7c23 */ /* 0x100fe20008010865 */
[----:B------:R-:W-:-:S01]  /*5f10*/  FFMA.FTZ R154, R162, UR40, -R101 ;  /* 0x00000028a29a7c23 */ /* 0x000fc20008010865 */
[----:B------:R-:W-:Y:S01]  /*5f20*/  FFMA.FTZ R13, R161, UR40, -R172 ;  /* 0x00000028a10d7c23 */ /* 0x000fe200080108ac */
[----:B------:R-:W-:-:S01]  /*5f30*/  FFMA.FTZ R157, R163, UR40, -R101 ;  /* 0x00000028a39d7c23 */ /* 0x000fc20008010865 */
[----:B------:R-:W-:Y:S01]  /*5f40*/  MUFU.EX2 R6, R6 ;  /* 0x0000000600067308 */ /* 0x000fe20000000800 */
[----:B0-----:R-:W-:-:S01]  /*5f50*/  FFMA.FTZ R12, R160, UR40, -R172 ;  /* 0x00000028a00c7c23 */ /* 0x001fc200080108ac */
[----:B------:R-:W-:Y:S01]  /*5f60*/  FFMA.FTZ R14, R164, UR40, -R172 ;  /* 0x00000028a40e7c23 */ /* 0x000fe200080108ac */
[----:B------:R-:W-:-:S01]  /*5f70*/  FFMA.FTZ R156, R166, UR40, -R101 ;  /* 0x00000028a69c7c23 */ /* 0x000fc20008010865 */
[----:B------:R-:W-:Y:S01]  /*5f80*/  FFMA.FTZ R15, R165, UR40, -R172 ;  /* 0x00000028a50f7c23 */ /* 0x000fe200080108ac */
        /* <DEDUP_REMOVED lines=9> */
[----:B------:R-:W-:Y:S01]  /*6020*/  FFMA.FTZ R151, R151, UR40, -R101 ;  /* 0x0000002897977c23 */ /* 0x000fe20008010865 */
[----:B------:R-:W-:-:S01]  /*6030*/  FFMA.FTZ R120, R120, UR40, -R172 ;  /* 0x0000002878787c23 */ /* 0x000fc200080108ac */
[----:B------:R-:W1:Y:S01]  /*6040*/  MUFU.EX2 R153, R153 ;  /* 0x0000009900997308 */ /* 0x000e620000000800 */
[----:B------:R-:W-:-:S01]  /*6050*/  FFMA.FTZ R122, R122, UR40, -R101 ;  /* 0x000000287a7a7c23 */ /* 0x000fc20008010865 */
[----:B------:R-:W-:Y:S01]  /*6060*/  FFMA.FTZ R121, R121, UR40, -R172 ;  /* 0x0000002879797c23 */ /* 0x000fe200080108ac */
[----:B------:R-:W-:-:S01]  /*6070*/  FFMA.FTZ R123, R123, UR40, -R101 ;  /* 0x000000287b7b7c23 */ /* 0x000fc20008010865 */
[----:B------:R-:W-:Y:S01]  /*6080*/  FFMA.FTZ R124, R124, UR40, -R172 ;  /* 0x000000287c7c7c23 */ /* 0x000fe200080108ac */
[----:B------:R-:W-:-:S01]  /*6090*/  FFMA.FTZ R126, R126, UR40, -R101 ;  /* 0x000000287e7e7c23 */ /* 0x000fc20008010865 */
[----:B------:R-:W-:Y:S01]  /*60a0*/  FFMA.FTZ R125, R125, UR40, -R172 ;  /* 0x000000287d7d7c23 */ /* 0x000fe200080108ac */
[----:B------:R-:W-:-:S01]  /*60b0*/  FFMA.FTZ R127, R127, UR40, -R101 ;  /* 0x000000287f7f7c23 */ /* 0x000fc20008010865 */
[----:B------:R-:W2:Y:S01]  /*60c0*/  MUFU.EX2 R9, R9 ;  /* 0x0000000900097308 */ /* 0x000ea20000000800 */
[----:B0-----:R-:W-:-:S01]  /*60d0*/  FFMA.FTZ R4, R7, R4, R8 ;  /* 0x0000000407047223 */ /* 0x001fc20000010008 */
[----:B------:R-:W-:Y:S01]  /*60e0*/  FFMA.FTZ R128, R128, UR40, -R172 ;  /* 0x0000002880807c23 */ /* 0x000fe200080108ac */
[----:B------:R-:W-:-:S01]  /*60f0*/  FFMA.FTZ R130, R130, UR40, -R101 ;  /* 0x0000002882827c23 */ /* 0x000fc20008010865 */
[----:B------:R-:W-:Y:S01]  /*6100*/  FFMA.FTZ R129, R129, UR40, -R172 ;  /* 0x0000002881817c23 */ /* 0x000fe200080108ac */
[----:B------:R-:W-:-:S01]  /*6110*/  FFMA.FTZ R131, R131, UR40, -R101 ;  /* 0x0000002883837c23 */ /* 0x000fc20008010865 */
[----:B------:R-:W-:Y:S01]  /*6120*/  FFMA.FTZ R132, R132, UR40, -R172 ;  /* 0x0000002884847c23 */ /* 0x000fe200080108ac */
[----:B------:R-:W-:-:S01]  /*6130*/  FFMA.FTZ R134, R134, UR40, -R101 ;  /* 0x0000002886867c23 */ /* 0x000fc20008010865 */
[----:B------:R-:W0:Y:S01]  /*6140*/  MUFU.EX2 R148, R148 ;  /* 0x0000009400947308 */ /* 0x000e220000000800 */
[----:B-1----:R-:W-:-:S01]  /*6150*/  FFMA.FTZ R5, R6, R5, R153 ;  /* 0x0000000506057223 */ /* 0x002fc20000010099 */
[----:B------:R-:W-:Y:S01]  /*6160*/  FFMA.FTZ R133, R133, UR40, -R172 ;  /* 0x0000002885857c23 */ /* 0x000fe200080108ac */
[----:B------:R-:W-:-:S01]  /*6170*/  FFMA.FTZ R135, R135, UR40, -R101 ;  /* 0x0000002887877c23 */ /* 0x000fc20008010865 */
[----:B------:R-:W-:Y:S01]  /*6180*/  FFMA.FTZ R104, R104, UR40, -R172 ;  /* 0x0000002868687c23 */ /* 0x000fe200080108ac */
[----:B------:R-:W-:-:S01]  /*6190*/  FFMA.FTZ R106, R106, UR40, -R101 ;  /* 0x000000286a6a7c23 */ /* 0x000fc20008010865 */
[----:B------:R-:W-:Y:S01]  /*61a0*/  FFMA.FTZ R105, R105, UR40, -R172 ;  /* 0x0000002869697c23 */ /* 0x000fe200080108ac */
[----:B------:R-:W-:-:S01]  /*61b0*/  FFMA.FTZ R107, R107, UR40, -R101 ;  /* 0x000000286b6b7c23 */ /* 0x000fc20008010865 */
[----:B------:R-:W1:Y:S01]  /*61c0*/  MUFU.EX2 R10, R10 ;  /* 0x0000000a000a7308 */ /* 0x000e620000000800 */
[----:B--2---:R-:W-:-:S01]  /*61d0*/  FADD.FTZ R161, R9, R4 ;  /* 0x0000000409a17221 */ /* 0x004fc20000010000 */
[----:B------:R-:W-:Y:S01]  /*61e0*/  FFMA.FTZ R108, R108, UR40, -R172 ;  /* 0x000000286c6c7c23 */ /* 0x000fe200080108ac */
[----:B------:R-:W-:-:S01]  /*61f0*/  FFMA.FTZ R110, R110, UR40, -R101 ;  /* 0x000000286e6e7c23 */ /* 0x000fc20008010865 */
[----:B------:R-:W-:Y:S01]  /*6200*/  FFMA.FTZ R109, R109, UR40, -R172 ;  /* 0x000000286d6d7c23 */ /* 0x000fe200080108ac */
[----:B------:R-:W-:-:S01]  /*6210*/  FFMA.FTZ R111, R111, UR40, -R101 ;  /* 0x000000286f6f7c23 */ /* 0x000fc20008010865 */
[----:B------:R-:W-:Y:S01]  /*6220*/  FFMA.FTZ R112, R112, UR40, -R172 ;  /* 0x0000002870707c23 */ /* 0x000fe200080108ac */
[----:B------:R-:W-:-:S01]  /*6230*/  FFMA.FTZ R114, R114, UR40, -R101 ;  /* 0x0000002872727c23 */ /* 0x000fc20008010865 */
[----:B------:R-:W2:Y:S01]  /*6240*/  MUFU.EX2 R152, R152 ;  /* 0x0000009800987308 */ /* 0x000ea20000000800 */
[----:B0-----:R-:W-:-:S01]  /*6250*/  FADD.FTZ R5, R148, R5 ;  /* 0x0000000594057221 */ /* 0x001fc20000010000 */
[----:B------:R-:W-:Y:S01]  /*6260*/  FFMA.FTZ R113, R113, UR40, -R172 ;  /* 0x0000002871717c23 */ /* 0x000fe200080108ac */
[----:B------:R-:W-:-:S01]  /*6270*/  FFMA.FTZ R115, R115, UR40, -R101 ;  /* 0x0000002873737c23 */ /* 0x000fc20008010865 */
[----:B------:R-:W-:Y:S01]  /*6280*/  FFMA.FTZ R116, R116, UR40, -R172 ;  /* 0x0000002874747c23 */ /* 0x000fe200080108ac */
[----:B------:R-:W-:-:S01]  /*6290*/  FFMA.FTZ R118, R118, UR40, -R101 ;  /* 0x0000002876767c23 */ /* 0x000fc20008010865 */
[----:B------:R-:W-:Y:S01]  /*62a0*/  FFMA.FTZ R117, R117, UR40, -R172 ;  /* 0x0000002875757c23 */ /* 0x000fe200080108ac */
[----:B------:R-:W-:-:S01]  /*62b0*/  FFMA.FTZ R119, R119, UR40, -R101 ;  /* 0x0000002877777c23 */ /* 0x000fc20008010865 */
[----:B------:R-:W0:Y:S01]  /*62c0*/  MUFU.EX2 R11, R11 ;  /* 0x0000000b000b7308 */ /* 0x000e220000000800 */
[----:B-1----:R-:W-:-:S01]  /*62d0*/  FADD.FTZ R4, R10, R161 ;  /* 0x000000a10a047221 */ /* 0x002fc20000010000 */
        /* <DEDUP_REMOVED lines=18> */
[----:B------:R-:W-:-:S04]  /*6400*/  FFMA.FTZ R101, R103, UR40, -R101 ;  /* 0x0000002867657c23 */ /* 0x000fc80008010865 */
[----:B------:R-:W0:Y:S01]  /*6410*/  MUFU.EX2 R154, R154 ;  /* 0x0000009a009a7308 */ /* 0x000e220000000800 */
[----:B-1----:R-:W-:-:S07]  /*6420*/  FADD.FTZ R161, R155, R158 ;  /* 0x0000009e9ba17221 */ /* 0x002fce0000010000 */
[----:B------:R-:W1:Y:S01]  /*6430*/  MUFU.EX2 R13, R13 ;  /* 0x0000000d000d7308 */ /* 0x000e620000000800 */
[----:B--2---:R-:W-:-:S07]  /*6440*/  FADD.FTZ R4, R12, R5 ;  /* 0x000000050c047221 */ /* 0x004fce0000010000 */
[----:B------:R-:W2:Y:S01]  /*6450*/  MUFU.EX2 R157, R157 ;  /* 0x0000009d009d7308 */ /* 0x000ea20000000800 */
[----:B0-----:R-:W-:-:S07]  /*6460*/  FADD.FTZ R158, R154, R161 ;  /* 0x000000a19a9e7221 */ /* 0x001fce0000010000 */
        /* <DEDUP_REMOVED lines=102> */
[----:B------:R-:W-:Y:S01]  /*6ad0*/  MUFU.EX2 R119, R119 ;  /* 0x0000007700777308 */ /* 0x000fe20000000800 */
[----:B-1----:R-:W-:-:S07]  /*6ae0*/  FADD.FTZ R158, R118, R161 ;  /* 0x000000a1769e7221 */ /* 0x002fce0000010000 */
[----:B------:R-:W0:Y:S01]  /*6af0*/  MUFU.EX2 R88, R88 ;  /* 0x0000005800587308 */ /* 0x000e220000000800 */
[----:B--2---:R-:W-:-:S07]  /*6b00*/  FADD.FTZ R5, R117, R4 ;  /* 0x0000000475057221 */ /* 0x004fce0000010000 */
[----:B------:R-:W-:Y:S08]  /*6b10*/  MUFU.EX2 R90, R90 ;  /* 0x0000005a005a7308 */ /* 0x000ff00000000800 */
[----:B------:R-:W1:Y:S01]  /*6b20*/  MUFU.EX2 R89, R89 ;  /* 0x0000005900597308 */ /* 0x000e620000000800 */
[----:B0-----:R-:W-:-:S07]  /*6b30*/  FADD.FTZ R4, R88, R5 ;  /* 0x0000000558047221 */ /* 0x001fce0000010000 */
[----:B------:R-:W-:Y:S08]  /*6b40*/  MUFU.EX2 R91, R91 ;  /* 0x0000005b005b7308 */ /* 0x000ff00000000800 */
[----:B------:R-:W0:Y:S01]  /*6b50*/  MUFU.EX2 R92, R92 ;  /* 0x0000005c005c7308 */ /* 0x000e220000000800 */
[----:B-1----:R-:W-:-:S07]  /*6b60*/  FADD.FTZ R5, R89, R4 ;  /* 0x0000000459057221 */ /* 0x002fce0000010000 */
[----:B------:R-:W-:Y:S08]  /*6b70*/  MUFU.EX2 R163, R94 ;  /* 0x0000005e00a37308 */ /* 0x000ff00000000800 */
[----:B------:R-:W1:Y:S01]  /*6b80*/  MUFU.EX2 R93, R93 ;  /* 0x0000005d005d7308 */ /* 0x000e620000000800 */
[----:B0-----:R-:W-:-:S07]  /*6b90*/  FADD.FTZ R4, R92, R5 ;  /* 0x000000055c047221 */ /* 0x001fce0000010000 */
[----:B------:R0:W-:Y:S08]  /*6ba0*/  MUFU.EX2 R160, R95 ;  /* 0x0000005f00a07308 */ /* 0x0001f00000000800 */
[----:B------:R-:W2:Y:S01]  /*6bb0*/  MUFU.EX2 R96, R96 ;  /* 0x0000006000607308 */ /* 0x000ea20000000800 */
[----:B0-----:R-:W-:-:S01]  /*6bc0*/  FADD.FTZ R95, R119, R158 ;  /* 0x0000009e775f7221 */ /* 0x001fc20000010000 */
[----:B-1----:R-:W-:-:S06]  /*6bd0*/  FADD.FTZ R5, R93, R4 ;  /* 0x000000045d057221 */ /* 0x002fcc0000010000 */
[----:B------:R0:W1:Y:S08]  /*6be0*/  MUFU.EX2 R94, R98 ;  /* 0x00000062005e7308 */ /* 0x0000700000000800 */
[----:B------:R-:W3:Y:S01]  /*6bf0*/  MUFU.EX2 R97, R97 ;  /* 0x0000006100617308 */ /* 0x000ee20000000800 */
[----:B0-----:R-:W-:-:S01]  /*6c00*/  FADD.FTZ R98, R90, R95 ;  /* 0x0000005f5a627221 */ /* 0x001fc20000010000 */
[----:B--2---:R-:W-:-:S03]  /*6c10*/  FADD.FTZ R4, R96, R5 ;  /* 0x0000000560047221 */ /* 0x004fc60000010000 */
[----:B------:R-:W-:-:S03]  /*6c20*/  FADD.FTZ R98, R91, R98 ;  /* 0x000000625b627221 */ /* 0x000fc60000010000 */
[----:B------:R-:W0:Y:S01]  /*6c30*/  MUFU.EX2 R162, R99 ;  /* 0x0000006300a27308 */ /* 0x000e220000000800 */
[----:B------:R-:W-:-:S04]  /*6c40*/  FADD.FTZ R98, R163, R98 ;  /* 0x00000062a3627221 */ /* 0x000fc80000010000 */
[----:B------:R-:W-:-:S03]  /*6c50*/  FADD.FTZ R95, R160, R98 ;  /* 0x00000062a05f7221 */ /* 0x000fc60000010000 */
[----:B------:R-:W2:Y:S01]  /*6c60*/  MUFU.EX2 R100, R100 ;  /* 0x0000006400647308 */ /* 0x000ea20000000800 */
[----:B-1----:R-:W-:-:S01]  /*6c70*/  FADD.FTZ R95, R94, R95 ;  /* 0x0000005f5e5f7221 */ /* 0x002fc20000010000 */
[----:B---3--:R-:W-:-:S06]  /*6c80*/  FADD.FTZ R5, R97, R4 ;  /* 0x0000000461057221 */ /* 0x008fcc0000010000 */
[----:B------:R-:W1:Y:S01]  /*6c90*/  MUFU.EX2 R102, R102 ;  /* 0x0000006600667308 */ /* 0x000e620000000800 */
[----:B0-----:R-:W-:-:S07]  /*6ca0*/  FADD.FTZ R95, R162, R95 ;  /* 0x0000005fa25f7221 */ /* 0x001fce0000010000 */
[----:B------:R-:W0:Y:S01]  /*6cb0*/  MUFU.EX2 R149, R149 ;  /* 0x0000009500957308 */ /* 0x000e220000000800 */
[----:B--2---:R-:W-:-:S07]  /*6cc0*/  FADD.FTZ R4, R100, R5 ;  /* 0x0000000564047221 */ /* 0x004fce0000010000 */
[----:B------:R-:W2:Y:S01]  /*6cd0*/  MUFU.EX2 R101, R101 ;  /* 0x0000006500657308 */ /* 0x000ea20000000800 */
[----:B-1----:R-:W-:-:S01]  /*6ce0*/  FADD.FTZ R95, R102, R95 ;  /* 0x0000005f665f7221 */ /* 0x002fc20000010000 */
[----:B0-----:R-:W-:-:S03]  /*6cf0*/  FADD.FTZ R4, R149, R4 ;  /* 0x0000000495047221 */ /* 0x001fc60000010000 */
[----:B--2---:R-:W-:Y:S01]  /*6d00*/  FADD.FTZ R5, R101, R95 ;  /* 0x0000005f65057221 */ /* 0x004fe20000010000 */
[----:B------:R-:W-:Y:S06]  /*6d10*/  @!P0 BRA `(.L_x_24) ;  /* 0x0000000000048947 */ /* 0x000fec0003800000 */
[----:B------:R-:W-:Y:S01]  /*6d20*/  BPT.TRAP 0x1 ;  /* 0x000000040000795c */ /* 0x000fe20000300000 */
.L_x_24:
[----:B------:R-:W-:Y:S01]  /*6d30*/  ULEA UR6, UR49, UR39, 0x3 ;  /* 0x0000002731067291 */ /* 0x000fe2000f8e183f */
[----:B------:R-:W-:Y:S01]  /*6d40*/  ISETP.LT.AND P1, PT, RZ, UR52, PT ;  /* 0x00000034ff007c0c */ /* 0x000fe2000bf21270 */
[----:B------:R-:W-:Y:S01]  /*6d50*/  UIADD3 UR7, UR52, -0x1, URZ ;  /* 0xffffffff34077890 */ /* 0x000fe2000fffe03f */
[----:B------:R-:W-:Y:S01]  /*6d60*/  F2FP.SATFINITE.E4M3.F32.PACK_AB_MERGE_C R10, R11, R10, RZ ;  /* 0x0000000a0b0a723e */ /* 0x000fe200048070ff */
[----:B------:R-:W-:Y:S01]  /*6d70*/  UIADD3 UR6, UR6, 0x29860, URZ ;  /* 0x0002986006067890 */ /* 0x000fe2000fffe03f */
[----:B------:R-:W-:Y:S01]  /*6d80*/  F2FP.SATFINITE.E4M3.F32.PACK_AB_MERGE_C R14, R15, R14, RZ ;  /* 0x0000000e0f0e723e */ /* 0x000fe200048070ff */
[----:B------:R-:W-:Y:S01]  /*6d90*/  UMOV UR53, UR45 ;  /* 0x0000002d00357c82 */ /* 0x000fe20008000000 */
[----:B------:R-:W-:Y:S01]  /*6da0*/  F2FP.SATFINITE.E4M3.F32.PACK_AB_MERGE_C R152, R155, R152, RZ ;  /* 0x000000989b98723e */ /* 0x000fe200048070ff */
[----:B------:R-:W-:Y:S01]  /*6db0*/  UPRMT UR6, UR37, 0x654, UR6 ;  /* 0x0000065425067896 */ /* 0x000fe20008000006 */
[----:B------:R-:W-:Y:S01]  /*6dc0*/  F2FP.SATFINITE.E4M3.F32.PACK_AB_MERGE_C R156, R159, R156, RZ ;  /* 0x0000009c9f9c723e */ /* 0x000fe200048070ff */
[----:B------:R-:W-:Y:S01]  /*6dd0*/  UMOV UR52, UR7 ;  /* 0x0000000700347c82 */ /* 0x000fe20008000000 */
[----:B------:R-:W-:Y:S01]  /*6de0*/  F2FP.SATFINITE.E4M3.F32.PACK_AB_MERGE_C R136, R137, R136, RZ ;  /* 0x000000888988723e */ /* 0x000fe200048070ff */
[----:B------:R-:W-:Y:S01]  /*6df0*/  UMOV UR49, UR44 ;  /* 0x0000002c00317c82 */ /* 0x000fe20008000000 */
[----:B------:R-:W-:Y:S01]  /*6e00*/  F2FP.SATFINITE.E4M3.F32.PACK_AB_MERGE_C R142, R143, R142, RZ ;  /* 0x0000008e8f8e723e */ /* 0x000fe200048070ff */
[-C--:B------:R-:W-:Y:S01]  /*6e10*/  FMUL.FTZ R24, R24, R7.reuse ;  /* 0x0000000718187220 */ /* 0x080fe20000410000 */
[----:B------:R-:W-:Y:S01]  /*6e20*/  F2FP.SATFINITE.E4M3.F32.PACK_AB_MERGE_C R144, R145, R144, RZ ;  /* 0x000000909190723e */ /* 0x000fe200048070ff */
[-C--:B------:R-:W-:Y:S01]  /*6e30*/  FMUL.FTZ R25, R25, R7.reuse ;  /* 0x0000000719197220 */ /* 0x080fe20000410000 */
[----:B------:R-:W-:Y:S01]  /*6e40*/  F2FP.SATFINITE.E4M3.F32.PACK_AB_MERGE_C R150, R151, R150, RZ ;  /* 0x000000969796723e */ /* 0x000fe200048070ff */
[----:B------:R-:W-:Y:S01]  /*6e50*/  SYNCS.ARRIVE.TRANS64.RED.A1T0 RZ, [UR6], RZ ;  /* 0x000000ffffff79a7 */ /* 0x000fe20008100406 */
[----:B------:R-:W-:Y:S01]  /*6e60*/  F2FP.SATFINITE.E4M3.F32.PACK_AB_MERGE_C R124, R125, R124, RZ ;  /* 0x0000007c7d7c723e */ /* 0x000fe200048070ff */
[-C--:B------:R-:W-:Y:S01]  /*6e70*/  FMUL.FTZ R28, R28, R7.reuse ;  /* 0x000000071c1c7220 */ /* 0x080fe20000410000 */
        /* <DEDUP_REMOVED lines=15> */
[----:B------:R-:W-:Y:S01]  /*6f70*/  FMUL.FTZ R44, R44, R7 ;  /* 0x000000072c2c7220 */ /* 0x000fe20000410000 */
[----:B------:R-:W-:Y:S01]  /*6f80*/  F2FP.SATFINITE.E4M3.F32.PACK_AB_MERGE_C R11, R160, R163, RZ ;  /* 0x000000a3a00b723e */ /* 0x000fe200048070ff */
[-C--:B------:R-:W-:Y:S01]  /*6f90*/  FMUL.FTZ R45, R45, R7.reuse ;  /* 0x000000072d2d7220 */ /* 0x080fe20000410000 */
[----:B------:R-:W-:Y:S01]  /*6fa0*/  F2FP.SATFINITE.E4M3.F32.PACK_AB_MERGE_C R100, R149, R100, RZ ;  /* 0x000000649564723e */ /* 0x000fe200048070ff */
[-C--:B------:R-:W-:Y:S01]  /*6fb0*/  FMUL.FTZ R48, R48, R7.reuse ;  /* 0x0000000730307220 */ /* 0x080fe20000410000 */
[----:B------:R-:W-:Y:S01]  /*6fc0*/  F2FP.SATFINITE.E4M3.F32.PACK_AB_MERGE_C R15, R101, R102, RZ ;  /* 0x00000066650f723e */ /* 0x000fe200048070ff */
[-C--:B------:R-:W-:Y:S01]  /*6fd0*/  FMUL.FTZ R49, R49, R7.reuse ;  /* 0x0000000731317220 */ /* 0x080fe20000410000 */
        /* <DEDUP_REMOVED lines=17> */
[----:B------:R-:W-:Y:S01]  /*70f0*/  FMUL.FTZ R85, R85, R7 ;  /* 0x0000000755557220 */ /* 0x000fe20000410000 */
        /* <DEDUP_REMOVED lines=32> */
[----:B------:R-:W-:Y:S01]  /*7300*/  F2FP.SATFINITE.E4M3.F32.PACK_AB_MERGE_C R172, R9, R8, R10 ;  /* 0x0000000809ac723e */ /* 0x000fe2000480700a */
[----:B------:R-:W-:Y:S01]  /*7310*/  IMAD.MOV.U32 R7, RZ, RZ, R0 ;  /* 0x000000ffff077224 */ /* 0x000fe200078e0000 */
[----:B------:R-:W-:Y:S01]  /*7320*/  F2FP.SATFINITE.E4M3.F32.PACK_AB_MERGE_C R173, R148, R153, R152 ;  /* 0x0000009994ad723e */ /* 0x000fe20004807098 */
[----:B------:R-:W-:Y:S01]  /*7330*/  IMAD.MOV.U32 R6, RZ, RZ, R3 ;  /* 0x000000ffff067224 */ /* 0x000fe200078e0003 */
[----:B------:R-:W-:-:S02]  /*7340*/  F2FP.SATFINITE.E4M3.F32.PACK_AB_MERGE_C R174, R13, R12, R14 ;  /* 0x0000000c0dae723e */ /* 0x000fc4000480700e */
[----:B------:R-:W-:Y:S02]  /*7350*/  F2FP.SATFINITE.E4M3.F32.PACK_AB_MERGE_C R175, R157, R154, R156 ;  /* 0x0000009a9daf723e */ /* 0x000fe4000480709c */
[----:B------:R-:W-:Y:S02]  /*7360*/  F2FP.SATFINITE.E4M3.F32.PACK_AB_MERGE_C R176, R21, R20, R136 ;  /* 0x0000001415b0723e */ /* 0x000fe40004807088 */
[----:B------:R-:W-:Y:S02]  /*7370*/  F2FP.SATFINITE.E4M3.F32.PACK_AB_MERGE_C R177, R139, R138, R142 ;  /* 0x0000008a8bb1723e */ /* 0x000fe4000480708e */
[----:B------:R-:W-:Y:S02]  /*7380*/  F2FP.SATFINITE.E4M3.F32.PACK_AB_MERGE_C R178, R141, R140, R144 ;  /* 0x0000008c8db2723e */ /* 0x000fe40004807090 */
[----:B------:R-:W-:Y:S02]  /*7390*/  F2FP.SATFINITE.E4M3.F32.PACK_AB_MERGE_C R179, R147, R146, R150 ;  /* 0x0000009293b3723e */ /* 0x000fe40004807096 */
        /* <DEDUP_REMOVED lines=11> */
[----:B------:R-:W-:Y:S01]  /*7450*/  F2FP.SATFINITE.E4M3.F32.PACK_AB_MERGE_C R191, R162, R94, R15 ;  /* 0x0000005ea2bf723e */ /* 0x000fe2000480700f */
[----:B------:R-:W-:Y:S06]  /*7460*/  @P1 BRA `(.L_x_25) ;  /* 0xffffffd000e41947 */ /* 0x000fec000383ffff */
.L_x_14:
[----:B------:R-:W-:Y:S06]  /*7470*/  BAR.ARV 0x8, 0x180 ;  /* 0x0206000000007b1d */ /* 0x000fec0000002000 */
[----:B------:R-:W-:Y:S05]  /*7480*/  @!P0 BRA `(.L_x_26) ;  /* 0x0000000000048947 */ /* 0x000fea0003800000 */
[----:B------:R-:W-:Y:S01]  /*7490*/  BPT.TRAP 0x1 ;  /* 0x000000040000795c */ /* 0x000fe20000300000 */
.L_x_26:
[----:B------:R-:W-:Y:S01]  /*74a0*/  ULEA UR4, UR44, UR39, 0x3 ;  /* 0x000000272c047291 */ /* 0x000fe2000f8e183f */
[----:B------:R-:W-:-:S05]  /*74b0*/  IMAD.U32 R6, RZ, RZ, UR45 ;  /* 0x0000002dff067e24 */ /* 0x000fca000f8e00ff */
[----:B------:R-:W-:-:S04]  /*74c0*/  SHF.L.U32 R6, R6, 0x1f, RZ ;  /* 0x0000001f06067819 */ /* 0x000fc800000006ff */
[----:B------:R0:W1:Y:S01]  /*74d0*/  SYNCS.PHASECHK.TRANS64.TRYWAIT P1, [UR4+0x29850], R6 ;  /* 0x02985006ff0075a7 */ /* 0x0000620008020144 */
[----:B------:R-:W-:Y:S05]  /*74e0*/  @!P0 BRA `(.L_x_27) ;  /* 0x0000000000048947 */ /* 0x000fea0003800000 */
[----:B------:R-:W-:Y:S01]  /*74f0*/  BPT.TRAP 0x1 ;  /* 0x000000040000795c */ /* 0x000fe20000300000 */
.L_x_27:
[----:B-1----:R-:W-:Y:S05]  /*7500*/  @P1 BRA `(.L_x_28) ;  /* 0x0000000000081947 */ /* 0x002fea0003800000 */
[----:B------:R-:W1:Y:S02]  /*7510*/  SYNCS.PHASECHK.TRANS64.TRYWAIT P1, [UR4+0x29850], R6 ;  /* 0x02985006ff0075a7 */ /* 0x000e640008020144 */
[----:B-1----:R-:W-:Y:S05]  /*7520*/  @!P1 BRA `(.L_x_29) ;  /* 0x0000007000a49947 */ /* 0x002fea0003800000 */
.L_x_28:
[----:B------:R-:W-:Y:S01]  /*7530*/  UIADD3 UR5, UR39, 0x400, URZ ;  /* 0x0000040027057890 */ /* 0x000fe2000fffe03f */
[----:B------:R-:W-:Y:S01]  /*7540*/  WARPGROUP.ARRIVE ;  /* 0x00000000000079c5 */ /* 0x000fe20000000000 */
[----:B------:R-:W-:Y:S01]  /*7550*/  UMOV UR7, 0xc0000010 ;  /* 0xc000001000077882 */ /* 0x000fe20000000000 */
[----:B------:R-:W-:Y:S01]  /*7560*/  IMAD.MOV.U32 R8, RZ, RZ, 0x3f800000 ;  /* 0x3f800000ff087424 */ /* 0x000fe200078e00ff */
        /* <DEDUP_REMOVED lines=11> */
[----:B------:R-:W-:Y:S02]  /*7620*/  ULDC.64 UR6, c[0x0][0x9a0] ;  /* 0x0002680000067ab9 */ /* 0x000fe40000000a00 */
[----:B------:R-:W-:-:S04]  /*7630*/  UISETP.NE.U32.AND UP0, UPT, UR6, URZ, UPT ;  /* 0x0000003f0600728c */ /* 0x000fc8000bf05070 */
[----:B------:R-:W-:-:S06]  /*7640*/  UISETP.NE.AND.EX UP0, UPT, UR7, URZ, UPT, UP0 ;  /* 0x0000003f0700728c */ /* 0x000fcc000bf05300 */
[----:B------:R-:W-:-:S05]  /*7650*/  PLOP3.LUT P1, PT, PT, PT, UP0, 0x80, 0x0 ;  /* 0x000000000000781c */ /* 0x000fca0003f2f008 */
[----:B------:R-:W-:Y:S01]  /*7660*/  @UP0 USHF.R.S32.HI UR10, URZ, 0x1f, UR42 ;  /* 0x0000001f3f0a0899 */ /* 0x000fe2000801142a */
[----:B------:R-:W-:Y:S01]  /*7670*/  @UP0 ULDC.64 UR12, c[0x0][0x9c8] ;  /* 0x00027200000c0ab9 */ /* 0x000fe20000000a00 */
[----:B------:R-:W-:Y:S02]  /*7680*/  @UP0 UIADD3 UR8, -UR42, URZ, URZ ;  /* 0x0000003f2a080290 */ /* 0x000fe4000fffe13f */
[----:B------:R-:W-:Y:S01]  /*7690*/  @UP0 UIMAD UR10, UR10, UR12, URZ ;  /* 0x0000000c0a0a02a4 */ /* 0x000fe2000f8e023f */
[----:B------:R-:W-:Y:S02]  /*76a0*/  @UP0 ULDC UR9, c[0x0][0xc44] ;  /* 0x0003110000090ab9 */ /* 0x000fe40000000800 */
[----:B------:R-:W-:Y:S02]  /*76b0*/  @UP0 UIMAD UR11, UR9, UR8, UR43 ;  /* 0x00000008090b02a4 */ /* 0x000fe4000f8e022b */
[----:B------:R-:W-:Y:S02]  /*76c0*/  @UP0 UIMAD.WIDE.U32 UR8, UR42, UR12, URZ ;  /* 0x0000000c2a0802a5 */ /* 0x000fe4000f8e003f */
[----:B------:R-:W-:-:S02]  /*76d0*/  @UP0 UIMAD UR10, UR42, UR13, UR10 ;  /* 0x0000000d2a0a02a4 */ /* 0x000fc4000f8e020a */
[----:B------:R-:W-:Y:S02]  /*76e0*/  @UP0 USHF.R.S32.HI UR14, URZ, 0x1f, UR11 ;  /* 0x0000001f3f0e0899 */ /* 0x000fe4000801140b */
[----:B------:R-:W-:Y:S01]  /*76f0*/  @UP0 UIADD3 UR9, UR9, UR10, URZ ;  /* 0x0000000a09090290 */ /* 0x000fe2000fffe03f */
[----:B------:R-:W-:Y:S02]  /*7700*/  @UP0 ULDC.64 UR12, c[0x0][0x9d0] ;  /* 0x00027400000c0ab9 */ /* 0x000fe40000000a00 */
[----:B------:R-:W-:Y:S02]  /*7710*/  @UP0 UIMAD UR10, UR14, UR12, URZ ;  /* 0x0000000c0e0a02a4 */ /* 0x000fe4000f8e023f */
[----:B------:R-:W-:Y:S02]  /*7720*/  @UP0 UIMAD.WIDE.U32 UR8, UR11, UR12, UR8 ;  /* 0x0000000c0b0802a5 */ /* 0x000fe4000f8e0008 */
[----:B------:R-:W-:Y:S02]  /*7730*/  @UP0 UIMAD UR10, UR11, UR13, UR10 ;  /* 0x0000000d0b0a02a4 */ /* 0x000fe4000f8e020a */
[----:B------:R-:W-:-:S02]  /*7740*/  @UP0 ULEA UR6, UP1, UR8, UR6, 0x2 ;  /* 0x0000000608060291 */ /* 0x000fc4000f82103f */
[----:B------:R-:W-:-:S04]  /*7750*/  @UP0 UIADD3 UR9, UR9, UR10, URZ ;  /* 0x0000000a09090290 */ /* 0x000fc8000fffe03f */
[----:B01----:R-:W-:Y:S01]  /*7760*/  IMAD.U32 R6, RZ, RZ, UR6 ;  /* 0x00000006ff067e24 */ /* 0x003fe2000f8e00ff */
[----:B------:R-:W-:Y:S02]  /*7770*/  @UP0 ULEA.HI.X UR7, UR8, UR7, UR9, 0x2, UP1 ;  /* 0x0000000708070291 */ /* 0x000fe400088f1409 */
[----:B------:R-:W-:-:S04]  /*7780*/  UIADD3 UR6, UR5, 0x200, URZ ;  /* 0x0000020005067890 */ /* 0x000fc8000fffe03f */
[----:B------:R-:W-:Y:S01]  /*7790*/  IMAD.U32 R7, RZ, RZ, UR7 ;  /* 0x00000007ff077e24 */ /* 0x000fe2000f8e00ff */
[----:B------:R-:W-:-:S04]  /*77a0*/  UMOV UR7, 0xc0000010 ;  /* 0xc000001000077882 */ /* 0x000fc80000000000 */
[----:B------:R0:W2:Y:S01]  /*77b0*/  @P1 LDG.E R8, desc[UR50][R6.64] ;  /* 0x0000003206081981 */ /* 0x0000a2000c1e1900 */
[----:B------:R-:W-:Y:S02]  /*77c0*/  WARPGROUP.DEPBAR.LE gsb0, 0x0 ;  /* 0x00008000000079c5 */ /* 0x000fe40000010000 */
[----:B------:R-:W-:-:S06]  /*77d0*/  WARPGROUP.ARRIVE ;  /* 0x00000000000079c5 */ /* 0x000fcc0000000000 */
[----:B------:R-:W-:Y:S01]  /*77e0*/  QGMMA.64x128x32.F32.E4M3.E4M3 R24, R180, gdesc[UR4], R24, gsb0 ;  /* 0x01e00004b4187df3 */ /* 0x000fe20008000818 */
[----:B------:R-:W-:Y:S01]  /*77f0*/  UIADD3 UR6, UR5, 0x300, URZ ;  /* 0x0000030005067890 */ /* 0x000fe2000fffe03f */
[----:B------:R-:W-:Y:S01]  /*7800*/  UMOV UR7, 0xc0000010 ;  /* 0xc000001000077882 */ /* 0x000fe20000000000 */
[----:B------:R-:W1:Y:S04]  /*7810*/  SHFL.BFLY PT, R9, R4, 0x2, 0x1f ;  /* 0x0c401f0004097f89 */ /* 0x000e6800000e0000 */
[----:B------:R-:W3:Y:S01]  /*7820*/  SHFL.BFLY PT, R10, R5, 0x2, 0x1f ;  /* 0x0c401f00050a7f89 */ /* 0x000ee200000e0000 */
[----:B------:R-:W-:Y:S02]  /*7830*/  WARPGROUP.DEPBAR.LE gsb0, 0x0 ;  /* 0x00008000000079c5 */ /* 0x000fe40000010000 */
[----:B------:R-:W-:-:S06]  /*7840*/  WARPGROUP.ARRIVE ;  /* 0x00000000000079c5 */ /* 0x000fcc0000000000 */
[----:B------:R-:W-:Y:S01]  /*7850*/  QGMMA.64x128x32.F32.E4M3.E4M3 R24, R184, gdesc[UR4], R24, gsb0 ;  /* 0x01e00004b8187df3 */ /* 0x000fe20008000818 */
[----:B------:R-:W-:Y:S01]  /*7860*/  UIADD3 UR6, UR5, 0x400, URZ ;  /* 0x0000040005067890 */ /* 0x000fe2000fffe03f */
[----:B------:R-:W-:Y:S01]  /*7870*/  UMOV UR7, 0xc0000010 ;  /* 0xc000001000077882 */ /* 0x000fe20000000000 */
[----:B-1----:R-:W-:-:S01]  /*7880*/  FADD.FTZ R9, R9, R4 ;  /* 0x0000000409097221 */ /* 0x002fc20000010000 */
[----:B---3--:R-:W-:-:S04]  /*7890*/  FADD.FTZ R10, R10, R5 ;  /* 0x000000050a0a7221 */ /* 0x008fc80000010000 */
[----:B0-----:R-:W0:Y:S04]  /*78a0*/  SHFL.BFLY PT, R6, R9, 0x1, 0x1f ;  /* 0x0c201f0009067f89 */ /* 0x001e2800000e0000 */
[----:B------:R-:W1:Y:S01]  /*78b0*/  SHFL.BFLY PT, R7, R10, 0x1, 0x1f ;  /* 0x0c201f000a077f89 */ /* 0x000e6200000e0000 */
[----:B0-----:R-:W-:-:S01]  /*78c0*/  FADD.FTZ R6, R9, R6 ;  /* 0x0000000609067221 */ /* 0x001fc20000010000 */
[----:B-1----:R-:W-:-:S04]  /*78d0*/  FADD.FTZ R12, R10, R7 ;  /* 0x000000070a0c7221 */ /* 0x002fc80000010000 */
[C---:B------:R-:W-:Y:S01]  /*78e0*/  FSETP.NE.FTZ.AND P1, PT, R6.reuse, RZ, PT ;  /* 0x000000ff0600720b */ /* 0x040fe20003f35000 */
[----:B------:R-:W-:Y:S01]  /*78f0*/  FMUL.FTZ R13, R6, 0.00390625 ;  /* 0x3b800000060d7820 */ /* 0x000fe20000410000 */
[----:B------:R-:W-:Y:S01]  /*7900*/  FMUL.FTZ R14, R12, 0.00390625 ;  /* 0x3b8000000c0e7820 */ /* 0x000fe20000410000 */
[----:B------:R-:W-:-:S03]  /*7910*/  IMAD.MOV.U32 R7, RZ, RZ, RZ ;  /* 0x000000ffff077224 */ /* 0x000fc600078e00ff */
[----:B------:R-:W-:Y:S02]  /*7920*/  FSETP.NE.FTZ.AND P2, PT, R13, RZ, PT ;  /* 0x000000ff0d00720b */ /* 0x000fe40003f55000 */
[----:B------:R-:W-:-:S05]  /*7930*/  FSETP.NE.FTZ.AND P3, PT, R14, RZ, PT ;  /* 0x000000ff0e00720b */ /* 0x000fca0003f75000 */
[----:B------:R-:W-:Y:S01]  /*7940*/  @P1 MUFU.RCP R7, R6 ;  /* 0x0000000600071308 */ /* 0x000fe20000001000 */
[----:B------:R-:W-:Y:S01]  /*7950*/  FSETP.NE.FTZ.AND P1, PT, R12, RZ, PT ;  /* 0x000000ff0c00720b */ /* 0x000fe20003f35000 */
[----:B------:R-:W-:Y:S01]  /*7960*/  IMAD.MOV.U32 R11, RZ, RZ, RZ ;  /* 0x000000ffff0b7224 */ /* 0x000fe200078e00ff */
[----:B------:R-:W-:Y:S02]  /*7970*/  WARPGROUP.DEPBAR.LE gsb0, 0x0 ;  /* 0x00008000000079c5 */ /* 0x000fe40000010000 */
[----:B------:R-:W-:-:S06]  /*7980*/  WARPGROUP.ARRIVE ;  /* 0x00000000000079c5 */ /* 0x000fcc0000000000 */
[----:B------:R-:W-:Y:S01]  /*7990*/  QGMMA.64x128x32.F32.E4M3.E4M3 R24, R188, gdesc[UR4], R24, gsb0 ;  /* 0x01e00004bc187df3 */ /* 0x000fe20008000818 */
[----:B------:R-:W0:Y:S08]  /*79a0*/  @P2 MUFU.LG2 R9, R13 ;  /* 0x0000000d00092308 */ /* 0x000e300000000c00 */
[----:B------:R-:W1:Y:S08]  /*79b0*/  @P3 MUFU.LG2 R10, R14 ;  /* 0x0000000e000a3308 */ /* 0x000e700000000c00 */
[----:B------:R2:W3:Y:S01]  /*79c0*/  @P1 MUFU.RCP R11, R12 ;  /* 0x0000000c000b1308 */ /* 0x0004e20000001000 */
[----:B------:R-:W-:-:S02]  /*79d0*/  IMAD.U32 R15, RZ, RZ, UR40 ;  /* 0x00000028ff0f7e24 */ /* 0x000fc4000f8e00ff */
[----:B------:R-:W-:Y:S02]  /*79e0*/  IMAD.U32 R20, RZ, RZ, UR40 ;  /* 0x00000028ff147e24 */ /* 0x000fe4000f8e00ff */
[----:B0-----:R-:W-:Y:S01]  /*79f0*/  @P2 FMUL.FTZ R9, R9, 0.69314718246459960938 ;  /* 0x3f31721809092820 */ /* 0x001fe20000410000 */
[----:B------:R-:W-:Y:S01]  /*7a00*/  @P2 FMUL.FTZ R6, R15, 0.69314718246459960938 ;  /* 0x3f3172180f062820 */ /* 0x000fe20000410000 */
[----:B------:R-:W-:Y:S01]  /*7a10*/  @P3 FMUL.FTZ R20, R20, 0.69314718246459960938 ;  /* 0x3f31721814143820 */ /* 0x000fe20000410000 */
[----:B-1----:R-:W-:Y:S01]  /*7a20*/  @P3 FMUL.FTZ R13, R10, 0.69314718246459960938 ;  /* 0x3f3172180a0d3820 */ /* 0x002fe20000410000 */
[----:B------:R-:W-:Y:S02]  /*7a30*/  IMAD.MOV.U32 R5, RZ, RZ, -0x800000 ;  /* 0xff800000ff057424 */ /* 0x000fe400078e00ff */
[----:B------:R-:W-:Y:S01]  /*7a40*/  @P2 FFMA.FTZ R5, R6, R3, R9 ;  /* 0x0000000306052223 */ /* 0x000fe20000010009 */
[----:B------:R-:W-:Y:S02]  /*7a50*/  IMAD.MOV.U32 R4, RZ, RZ, -0x800000 ;  /* 0xff800000ff047424 */ /* 0x000fe400078e00ff */
[----:B------:R-:W-:Y:S01]  /*7a60*/  @P3 FFMA.FTZ R4, R20, R0, R13 ;  /* 0x0000000014043223 */ /* 0x000fe2000001000d */
[-C--:B--2---:R-:W-:Y:S01]  /*7a70*/  FMUL.FTZ R12, R7, R8.reuse ;  /* 0x00000008070c7220 */ /* 0x084fe20000410000 */
[----:B---3--:R-:W-:Y:S01]  /*7a80*/  FMUL.FTZ R88, R11, R8 ;  /* 0x000000080b587220 */ /* 0x008fe20000410000 */
[----:B------:R-:W-:-:S02]  /*7a90*/  WARPGROUP.DEPBAR.LE gsb0, 0x0 ;  /* 0x00008000000079c5 */ /* 0x000fc40000010000 */
[----:B------:R-:W-:Y:S05]  /*7aa0*/  @!P0 BRA `(.L_x_30) ;  /* 0x0000000000048947 */ /* 0x000fea0003800000 */
[----:B------:R-:W-:Y:S01]  /*7ab0*/  BPT.TRAP 0x1 ;  /* 0x000000040000795c */ /* 0x000fe20000300000 */
.L_x_30:
[----:B------:R-:W0:Y:S01]  /*7ac0*/  S2R R89, SR_TID.X ;  /* 0x0000000000597919 */ /* 0x000e220000002100 */
[----:B------:R-:W-:Y:S01]  /*7ad0*/  ULDC.64 UR6, c[0x4][0x40] ;  /* 0x0100100000067ab9 */ /* 0x000fe20000000a00 */
[----:B------:R-:W1:Y:S01]  /*7ae0*/  S2UR UR5, SR_SWINHI ;  /* 0x00000000000579c3 */ /* 0x000e620000002f00 */
        /* <DEDUP_REMOVED lines=9> */
[----:B------:R-:W-:Y:S01]  /*7b80*/  FMUL.FTZ R20, R34, R88 ;  /* 0x0000005822147220 */ /* 0x000fe20000410000 */
[----:B------:R-:W-:Y:S01]  /*7b90*/  ULDC.64 UR8, c[0x0][0xb90] ;  /* 0x0002e40000087ab9 */ /* 0x000fe20000000a00 */
[----:B------:R-:W-:Y:S01]  /*7ba0*/  USHF.R.S32.HI UR14, URZ, 0x1f, UR42 ;  /* 0x0000001f3f0e7899 */ /* 0x000fe2000801142a */
[----:B------:R-:W-:Y:S01]  /*7bb0*/  ULDC.64 UR10, c[0x0][0xb98] ;  /* 0x0002e600000a7ab9 */ /* 0x000fe20000000a00 */
[----:B0-----:R-:W-:-:S05]  /*7bc0*/  IMAD.SHL.U32 R0, R89, 0x4, RZ ;  /* 0x0000000459007824 */ /* 0x001fca00078e00ff */
[----:B------:R-:W-:-:S04]  /*7bd0*/  LOP3.LUT R0, R0, 0xc, RZ, 0xc0, !PT ;  /* 0x0000000c00007812 */ /* 0x000fc800078ec0ff */
[----:B------:R-:W-:-:S05]  /*7be0*/  IADD3 R6, P0, R0, UR6, RZ ;  /* 0x0000000600067c10 */ /* 0x000fca000ff1e0ff */
[----:B------:R-:W-:-:S05]  /*7bf0*/  IMAD.X R7, RZ, RZ, UR7, P0 ;  /* 0x00000007ff077e24 */ /* 0x000fca00080e06ff */
[----:B------:R0:W2:Y:S01]  /*7c00*/  LDG.E.CONSTANT R0, desc[UR50][R6.64] ;  /* 0x0000003206007981 */ /* 0x0000a2000c1e9900 */
        /* <DEDUP_REMOVED lines=9> */
[-C--:B0-----:R-:W-:Y:S01]  /*7ca0*/  FMUL.FTZ R6, R30, R88.reuse ;  /* 0x000000581e067220 */ /* 0x081fe20000410000 */
[----:B------:R-:W-:Y:S01]  /*7cb0*/  FMUL.FTZ R7, R26, R88 ;  /* 0x000000581a077220 */ /* 0x000fe20000410000 */
[-C--:B------:R-:W-:Y:S01]  /*7cc0*/  FMUL.FTZ R48, R61, R12.reuse ;  /* 0x0000000c3d307220 */ /* 0x080fe20000410000 */
[-C--:B------:R-:W-:Y:S01]  /*7cd0*/  FMUL.FTZ R49, R57, R12.reuse ;  /* 0x0000000c39317220 */ /* 0x080fe20000410000 */
[-C--:B------:R-:W-:Y:S01]  /*7ce0*/  FMUL.FTZ R36, R52, R12.reuse ;  /* 0x0000000c34247220 */ /* 0x080fe20000410000 */
[-C--:B------:R-:W-:Y:S01]  /*7cf0*/  FMUL.FTZ R40, R53, R12.reuse ;  /* 0x0000000c35287220 */ /* 0x080fe20000410000 */
[----:B------:R-:W-:Y:S01]  /*7d00*/  F2FP.BF16.F32.PACK_AB R6, R6, R7 ;  /* 0x000000070606723e */ /* 0x000fe200000010ff */
[-C--:B------:R-:W-:Y:S01]  /*7d10*/  FMUL.FTZ R52, R68, R12.reuse ;  /* 0x0000000c44347220 */ /* 0x080fe20000410000 */
[----:B------:R-:W-:Y:S01]  /*7d20*/  LOP3.LUT P0, R7, R89, 0x3, RZ, 0xc0, !PT ;  /* 0x0000000359077812 */ /* 0x000fe2000780c0ff */
        /* <DEDUP_REMOVED lines=12> */
[----:B------:R-:W-:Y:S01]  /*7df0*/  F2FP.BF16.F32.PACK_AB R44, R44, R45 ;  /* 0x0000002d2c2c723e */ /* 0x000fe200000010ff */
[-C--:B------:R-:W-:Y:S01]  /*7e00*/  FMUL.FTZ R25, R39, R88.reuse ;  /* 0x0000005827197220 */ /* 0x080fe20000410000 */
[----:B------:R-:W-:Y:S01]  /*7e10*/  F2FP.BF16.F32.PACK_AB R49, R48, R49 ;  /* 0x000000313031723e */ /* 0x000fe200000010ff */
[-C--:B------:R-:W-:Y:S01]  /*7e20*/  FMUL.FTZ R26, R35, R88.reuse ;  /* 0x00000058231a7220 */ /* 0x080fe20000410000 */
[----:B------:R-:W-:Y:S01]  /*7e30*/  ISETP.EQ.OR P0, PT, R7, 0x3, !P0 ;  /* 0x000000030700780c */ /* 0x000fe20004702670 */
[-C--:B------:R-:W-:Y:S01]  /*7e40*/  FMUL.FTZ R27, R46, R88.reuse ;  /* 0x000000582e1b7220 */ /* 0x080fe20000410000 */
[-C--:B------:R-:W-:Y:S01]  /*7e50*/  FMUL.FTZ R30, R42, R88.reuse ;  /* 0x000000582a1e7220 */ /* 0x080fe20000410000 */
[-C--:B------:R-:W-:Y:S01]  /*7e60*/  FMUL.FTZ R34, R43, R88.reuse ;  /* 0x000000582b227220 */ /* 0x080fe20000410000 */
[-C--:B------:R-:W-:Y:S01]  /*7e70*/  FMUL.FTZ R38, R50, R88.reuse ;  /* 0x0000005832267220 */ /* 0x080fe20000410000 */
[----:B------:R-:W-:Y:S01]  /*7e80*/  F2FP.BF16.F32.PACK_AB R52, R52, R53 ;  /* 0x000000353434723e */ /* 0x000fe200000010ff */
[-C--:B------:R-:W-:Y:S01]  /*7e90*/  FMUL.FTZ R43, R62, R88.reuse ;  /* 0x000000583e2b7220 */ /* 0x080fe20000410000 */
[----:B------:R-:W-:Y:S01]  /*7ea0*/  F2FP.BF16.F32.PACK_AB R57, R56, R57 ;  /* 0x000000393839723e */ /* 0x000fe200000010ff */
[-C--:B------:R-:W-:Y:S01]  /*7eb0*/  FMUL.FTZ R50, R59, R88.reuse ;  /* 0x000000583b327220 */ /* 0x080fe20000410000 */
[----:B------:R-:W-:Y:S01]  /*7ec0*/  F2FP.BF16.F32.PACK_AB R60, R60, R61 ;  /* 0x0000003d3c3c723e */ /* 0x000fe200000010ff */
[-C--:B------:R-:W-:Y:S01]  /*7ed0*/  FMUL.FTZ R59, R78, R88.reuse ;  /* 0x000000584e3b7220 */ /* 0x080fe20000410000 */
[-C--:B------:R-:W-:Y:S01]  /*7ee0*/  FMUL.FTZ R62, R74, R88.reuse ;  /* 0x000000584a3e7220 */ /* 0x080fe20000410000 */
[----:B------:R-:W-:Y:S01]  /*7ef0*/  F2FP.BF16.F32.PACK_AB R65, R64, R65 ;  /* 0x000000414041723e */ /* 0x000fe200000010ff */
[-C--:B------:R-:W-:Y:S01]  /*7f00*/  FMUL.FTZ R31, R47, R88.reuse ;  /* 0x000000582f1f7220 */ /* 0x080fe20000410000 */
[----:B------:R-:W-:Y:S01]  /*7f10*/  SEL R61, R44, R49, P0 ;  /* 0x000000312c3d7207 */ /* 0x000fe20000000000 */
[----:B------:R-:W-:Y:S01]  /*7f20*/  FMUL.FTZ R35, R54, R88 ;  /* 0x0000005836237220 */ /* 0x000fe20000410000 */
[----:B------:R-:W-:Y:S01]  /*7f30*/  F2FP.BF16.F32.PACK_AB R3, R3, R8 ;  /* 0x000000080303723e */ /* 0x000fe200000010ff */
[----:B------:R-:W-:Y:S01]  /*7f40*/  UMOV UR6, UR39 ;  /* 0x0000002700067c82 */ /* 0x000fe20008000000 */
[----:B-1----:R-:W-:Y:S01]  /*7f50*/  UMOV UR7, UR5 ;  /* 0x0000000500077c82 */ /* 0x002fe20008000000 */
[----:B------:R-:W-:Y:S01]  /*7f60*/  SEL R44, R49, R44, P0 ;  /* 0x0000002c312c7207 */ /* 0x000fe20000000000 */
[-C--:B------:R-:W-:Y:S01]  /*7f70*/  FMUL.FTZ R39, R55, R88.reuse ;  /* 0x0000005837277220 */ /* 0x080fe20000410000 */
[-C--:B------:R-:W-:Y:S01]  /*7f80*/  FMUL.FTZ R42, R51, R88.reuse ;  /* 0x00000058332a7220 */ /* 0x080fe20000410000 */
[-C--:B------:R-:W-:Y:S01]  /*7f90*/  FMUL.FTZ R47, R63, R88.reuse ;  /* 0x000000583f2f7220 */ /* 0x080fe20000410000 */
[----:B------:R-:W-:Y:S01]  /*7fa0*/  FMUL.FTZ R54, R66, R88 ;  /* 0x0000005842367220 */ /* 0x000fe20000410000 */
[----:B------:R-:W-:Y:S01]  /*7fb0*/  F2FP.BF16.F32.PACK_AB R11, R11, R12 ;  /* 0x0000000c0b0b723e */ /* 0x000fe200000010ff */
[----:B------:R-:W-:Y:S01]  /*7fc0*/  FMUL.FTZ R63, R79, R88 ;  /* 0x000000584f3f7220 */ /* 0x000fe20000410000 */
[----:B------:R-:W-:Y:S01]  /*7fd0*/  F2FP.BF16.F32.PACK_AB R8, R25, R26 ;  /* 0x0000001a1908723e */ /* 0x000fe200000010ff */
[----:B------:R-:W-:Y:S01]  /*7fe0*/  FMUL.FTZ R66, R75, R88 ;  /* 0x000000584b427220 */ /* 0x000fe20000410000 */
[----:B------:R-:W-:Y:S01]  /*7ff0*/  F2FP.BF16.F32.PACK_AB R30, R27, R30 ;  /* 0x0000001e1b1e723e */ /* 0x000fe200000010ff */
[----:B------:R-:W-:Y:S01]  /*8000*/  IMAD.U32 R26, RZ, RZ, UR6 ;  /* 0x00000006ff1a7e24 */ /* 0x000fe2000f8e00ff */
[----:B------:R-:W-:Y:S01]  /*8010*/  SEL R49, R52, R57, P0 ;  /* 0x0000003934317207 */ /* 0x000fe20000000000 */
[----:B------:R-:W-:Y:S01]  /*8020*/  IMAD.U32 R27, RZ, RZ, UR7 ;  /* 0x00000007ff1b7e24 */ /* 0x000fe2000f8e00ff */
[----:B------:R-:W-:Y:S01]  /*8030*/  SEL R52, R57, R52, P0 ;  /* 0x0000003439347207 */ /* 0x000fe20000000000 */
[-C--:B------:R-:W-:Y:S01]  /*8040*/  FMUL.FTZ R46, R58, R88.reuse ;  /* 0x000000583a2e7220 */ /* 0x080fe20000410000 */
[----:B------:R-:W-:Y:S01]  /*8050*/  SEL R57, R60, R65, P0 ;  /* 0x000000413c397207 */ /* 0x000fe20000000000 */
[----:B------:R-:W-:Y:S01]  /*8060*/  FMUL.FTZ R51, R70, R88 ;  /* 0x0000005846337220 */ /* 0x000fe20000410000 */
[----:B------:R-:W-:Y:S01]  /*8070*/  F2FP.BF16.F32.PACK_AB R59, R59, R62 ;  /* 0x0000003e3b3b723e */ /* 0x000fe200000010ff */
[-C--:B------:R-:W-:Y:S01]  /*8080*/  FMUL.FTZ R55, R71, R88.reuse ;  /* 0x0000005847377220 */ /* 0x080fe20000410000 */
[----:B------:R-:W-:Y:S01]  /*8090*/  F2FP.BF16.F32.PACK_AB R68, R68, R69 ;  /* 0x000000454444723e */ /* 0x000fe200000010ff */
[-C--:B------:R-:W-:Y:S01]  /*80a0*/  FMUL.FTZ R58, R67, R88.reuse ;  /* 0x00000058433a7220 */ /* 0x080fe20000410000 */
[----:B------:R-:W-:Y:S01]  /*80b0*/  F2FP.BF16.F32.PACK_AB R73, R72, R73 ;  /* 0x000000494849723e */ /* 0x000fe200000010ff */
[----:B------:R-:W-:Y:S01]  /*80c0*/  FMUL.FTZ R71, R87, R88 ;  /* 0x0000005857477220 */ /* 0x000fe20000410000 */
[----:B------:R-:W-:Y:S01]  /*80d0*/  SEL R60, R65, R60, P0 ;  /* 0x0000003c413c7207 */ /* 0x000fe20000000000 */
[-C--:B------:R-:W-:Y:S01]  /*80e0*/  FMUL.FTZ R67, R86, R88.reuse ;  /* 0x0000005856437220 */ /* 0x080fe20000410000 */
[----:B------:R-:W-:Y:S01]  /*80f0*/  SEL R65, R6, R11, P0 ;  /* 0x0000000b06417207 */ /* 0x000fe20000000000 */
[----:B------:R-:W-:Y:S01]  /*8100*/  FMUL.FTZ R70, R82, R88 ;  /* 0x0000005852467220 */ /* 0x000fe20000410000 */
[----:B------:R-:W-:Y:S01]  /*8110*/  SEL R62, R11, R6, P0 ;  /* 0x000000060b3e7207 */ /* 0x000fe20000000000 */
[----:B------:R-:W-:Y:S01]  /*8120*/  IMAD.WIDE R6, R170, 0x2, R26 ;  /* 0x00000002aa067825 */ /* 0x000fe200078e021a */
[----:B------:R-:W-:-:S03]  /*8130*/  F2FP.BF16.F32.PACK_AB R35, R35, R38 ;  /* 0x000000262323723e */ /* 0x000fc600000010ff */
[----:B------:R-:W-:Y:S01]  /*8140*/  FMUL.FTZ R74, R83, R88 ;  /* 0x00000058534a7220 */ /* 0x000fe20000410000 */
[----:B------:R-:W-:Y:S01]  /*8150*/  F2FP.BF16.F32.PACK_AB R42, R39, R42 ;  /* 0x0000002a272a723e */ /* 0x000fe200000010ff */
[----:B------:R-:W0:Y:S01]  /*8160*/  LDC R87, c[0x0][0xc38] ;  /* 0x00030e00ff577b82 */ /* 0x000e220000000800 */
[----:B------:R-:W-:Y:S01]  /*8170*/  F2FP.BF16.F32.PACK_AB R66, R63, R66 ;  /* 0x000000423f42723e */ /* 0x000fe200000010ff */
[----:B------:R-:W-:Y:S01]  /*8180*/  UIADD3 UR5, -UR42, URZ, URZ ;  /* 0x0000003f2a057290 */ /* 0x000fe2000fffe13f */
[----:B------:R-:W-:Y:S01]  /*8190*/  SEL R63, R68, R73, P0 ;  /* 0x00000049443f7207 */ /* 0x000fe20000000000 */
[----:B------:R-:W-:Y:S01]  /*81a0*/  ULDC UR6, c[0x0][0xc44] ;  /* 0x0003110000067ab9 */ /* 0x000fe20000000800 */
[----:B------:R-:W-:Y:S01]  /*81b0*/  SEL R68, R73, R68, P0 ;  /* 0x0000004449447207 */ /* 0x000fe20000000000 */
[----:B------:R-:W-:Y:S01]  /*81c0*/  UIMAD UR13, UR6, UR5, UR43 ;  /* 0x00000005060d72a4 */ /* 0x000fe2000f8e022b */
[----:B------:R-:W-:Y:S01]  /*81d0*/  F2FP.BF16.F32.PACK_AB R10, R9, R10 ;  /* 0x0000000a090a723e */ /* 0x000fe200000010ff */
[----:B------:R-:W-:Y:S01]  /*81e0*/  UIADD3 UR4, UR4, 0x29860, URZ ;  /* 0x0002986004047890 */ /* 0x000fe2000fffe03f */
[----:B------:R-:W-:Y:S01]  /*81f0*/  SEL R73, R35, R42, P0 ;  /* 0x0000002a23497207 */ /* 0x000fe20000000000 */
[----:B------:R-:W-:Y:S01]  /*8200*/  USHF.R.S32.HI UR12, URZ, 0x1f, UR13 ;  /* 0x0000001f3f0c7899 */ /* 0x000fe2000801140d */
[----:B------:R-:W-:Y:S01]  /*8210*/  SEL R72, R42, R35, P0 ;  /* 0x000000232a487207 */ /* 0x000fe20000000000 */
[----:B------:R-:W-:Y:S01]  /*8220*/  UPRMT UR4, UR37, 0x654, UR4 ;  /* 0x0000065425047896 */ /* 0x000fe20008000004 */
[----:B------:R-:W-:Y:S01]  /*8230*/  F2FP.BF16.F32.PACK_AB R15, R15, R20 ;  /* 0x000000140f0f723e */ /* 0x000fe200000010ff */
[----:B------:R-:W-:Y:S01]  /*8240*/  UIMAD UR5, UR12, UR8, URZ ;  /* 0x000000080c0572a4 */ /* 0x000fe2000f8e023f */
[----:B------:R-:W-:Y:S01]  /*8250*/  IADD3 R35, P6, R6, 0x4060, RZ ;  /* 0x0000406006237810 */ /* 0x000fe20007fde0ff */
[----:B------:R-:W-:Y:S01]  /*8260*/  UIMAD.WIDE.U32 UR6, UR13, UR8, URZ ;  /* 0x000000080d0672a5 */ /* 0x000fe2000f8e003f */
[----:B------:R-:W-:Y:S01]  /*8270*/  F2FP.BF16.F32.PACK_AB R43, R43, R46 ;  /* 0x0000002e2b2b723e */ /* 0x000fe200000010ff */
[----:B------:R-:W-:Y:S01]  /*8280*/  UIMAD UR5, UR13, UR9, UR5 ;  /* 0x000000090d0572a4 */ /* 0x000fe2000f8e0205 */
[----:B------:R-:W-:Y:S01]  /*8290*/  F2FP.BF16.F32.PACK_AB R31, R31, R34 ;  /* 0x000000221f1f723e */ /* 0x000fe200000010ff */
[----:B------:R-:W-:Y:S01]  /*82a0*/  UIMAD UR8, UR14, UR10, URZ ;  /* 0x0000000a0e0872a4 */ /* 0x000fe2000f8e023f */
[----:B------:R-:W-:Y:S01]  /*82b0*/  SEL R45, R3, R10, P0 ;  /* 0x0000000a032d7207 */ /* 0x000fe20000000000 */
[----:B------:R-:W-:Y:S01]  /*82c0*/  SYNCS.ARRIVE.TRANS64.RED.A1T0 RZ, [UR4], RZ ;  /* 0x000000ffffff79a7 */ /* 0x000fe20008100404 */
[----:B------:R-:W-:Y:S01]  /*82d0*/  SEL R46, R10, R3, P0 ;  /* 0x000000030a2e7207 */ /* 0x000fe20000000000 */
[----:B------:R-:W-:Y:S01]  /*82e0*/  IMAD R3, R18, 0x40, R2 ;  /* 0x0000004012037824 */ /* 0x000fe200078e0202 */
[----:B------:R-:W-:Y:S01]  /*82f0*/  SEL R69, R15, R8, P0 ;  /* 0x000000080f457207 */ /* 0x000fe20000000000 */
[----:B------:R-:W-:Y:S01]  /*8300*/  UIADD3 UR7, UR7, UR5, URZ ;  /* 0x0000000507077290 */ /* 0x000fe2000fffe03f */
[----:B------:R-:W-:Y:S01]  /*8310*/  SEL R64, R8, R15, P0 ;  /* 0x0000000f08407207 */ /* 0x000fe20000000000 */
[----:B------:R-:W-:Y:S01]  /*8320*/  IMAD.WIDE R26, R3, 0x2, R26 ;  /* 0x00000002031a7825 */ /* 0x000fe200078e021a */
[----:B------:R-:W-:Y:S01]  /*8330*/  LOP3.LUT R34, R35, 0x380, RZ, 0xc0, !PT ;  /* 0x0000038023227812 */ /* 0x000fe200078ec0ff */
[----:B------:R-:W-:Y:S01]  /*8340*/  UIMAD UR8, UR42, UR11, UR8 ;  /* 0x0000000b2a0872a4 */ /* 0x000fe2000f8e0208 */
[----:B------:R-:W-:Y:S01]  /*8350*/  IADD3 R8, P2, R6, 0x20, RZ ;  /* 0x0000002006087810 */ /* 0x000fe20007f5e0ff */
[----:B------:R-:W-:Y:S01]  /*8360*/  UIMAD.WIDE.U32 UR6, UR42, UR10, UR6 ;  /* 0x0000000a2a0672a5 */ /* 0x000fe2000f8e0006 */
[----:B------:R-:W-:Y:S01]  /*8370*/  SHF.R.U64 R34, R34, 0x3, RZ ;  /* 0x0000000322227819 */ /* 0x000fe200000012ff */
[----:B------:R-:W-:Y:S01]  /*8380*/  ULDC.64 UR4, c[0x0][0xb50] ;  /* 0x0002d40000047ab9 */ /* 0x000fe20000000a00 */
[----:B------:R-:W-:-:S02]  /*8390*/  LOP3.LUT R3, R8, 0x380, RZ, 0xc0, !PT ;  /* 0x0000038008037812 */ /* 0x000fc400078ec0ff */
[----:B------:R-:W-:Y:S01]  /*83a0*/  LOP3.LUT R34, R34, R35, RZ, 0x3c, !PT ;  /* 0x0000002322227212 */ /* 0x000fe200078e3cff */
[----:B------:R-:W-:Y:S01]  /*83b0*/  IMAD.X R35, RZ, RZ, R7, P6 ;  /* 0x000000ffff237224 */ /* 0x000fe200030e0607 */
[----:B------:R-:W-:Y:S02]  /*83c0*/  SHF.R.U64 R3, R3, 0x3, RZ ;  /* 0x0000000303037819 */ /* 0x000fe400000012ff */
[----:B------:R-:W-:Y:S02]  /*83d0*/  IADD3 R10, P6, R6, 0x40, RZ ;  /* 0x00000040060a7810 */ /* 0x000fe40007fde0ff */
[----:B------:R-:W-:Y:S02]  /*83e0*/  F2FP.BF16.F32.PACK_AB R33, R32, R33 ;  /* 0x000000212021723e */ /* 0x000fe400000010ff */
[----:B------:R-:W-:Y:S02]  /*83f0*/  LOP3.LUT R32, R3, R8, RZ, 0x3c, !PT ;  /* 0x0000000803207212 */ /* 0x000fe400078e3cff */
[----:B------:R-:W-:-:S02]  /*8400*/  LOP3.LUT R3, R10, 0x380, RZ, 0xc0, !PT ;  /* 0x000003800a037812 */ /* 0x000fc400078ec0ff */
[----:B------:R-:W-:Y:S01]  /*8410*/  F2FP.BF16.F32.PACK_AB R28, R28, R29 ;  /* 0x0000001d1c1c723e */ /* 0x000fe200000010ff */
[--C-:B------:R-:W-:Y:S01]  /*8420*/  IMAD.X R29, RZ, RZ, R7.reuse, P6 ;  /* 0x000000ffff1d7224 */ /* 0x100fe200030e0607 */
[----:B------:R-:W-:Y:S02]  /*8430*/  SHF.R.U64 R3, R3, 0x3, RZ ;  /* 0x0000000303037819 */ /* 0x000fe400000012ff */
[----:B------:R-:W-:Y:S02]  /*8440*/  F2FP.BF16.F32.PACK_AB R51, R51, R54 ;  /* 0x000000363333723e */ /* 0x000fe400000010ff */
[----:B------:R-:W-:Y:S02]  /*8450*/  SEL R53, R28, R33, P0 ;  /* 0x000000211c357207 */ /* 0x000fe40000000000 */
[----:B------:R-:W-:Y:S01]  /*8460*/  SEL R54, R33, R28, P0 ;  /* 0x0000001c21367207 */ /* 0x000fe20000000000 */
[----:B------:R-:W-:Y:S01]  /*8470*/  IMAD.X R33, RZ, RZ, R7, P2 ;  /* 0x000000ffff217224 */ /* 0x000fe200010e0607 */
[----:B------:R-:W-:-:S02]  /*8480*/  LOP3.LUT R28, R3, R10, RZ, 0x3c, !PT ;  /* 0x0000000a031c7212 */ /* 0x000fc400078e3cff */
[----:B------:R-:W1:Y:S01]  /*8490*/  LDC R3, c[0x0][0xbe8] ;  /* 0x0002fa00ff037b82 */ /* 0x000e620000000800 */
[----:B------:R-:W-:Y:S02]  /*84a0*/  F2FP.BF16.F32.PACK_AB R50, R47, R50 ;  /* 0x000000322f32723e */ /* 0x000fe400000010ff */
[----:B------:R-:W-:Y:S02]  /*84b0*/  F2FP.BF16.F32.PACK_AB R24, R21, R24 ;  /* 0x000000181518723e */ /* 0x000fe400000010ff */
[----:B------:R-:W-:Y:S02]  /*84c0*/  SEL R75, R43, R50, P0 ;  /* 0x000000322b4b7207 */ /* 0x000fe40000000000 */
[----:B------:R-:W-:Y:S02]  /*84d0*/  SEL R76, R50, R43, P0 ;  /* 0x0000002b324c7207 */ /* 0x000fe40000000000 */
[----:B------:R-:W-:Y:S02]  /*84e0*/  LOP3.LUT R43, R6, 0x380, RZ, 0xc0, !PT ;  /* 0x00000380062b7812 */ /* 0x000fe400078ec0ff */
[----:B------:R-:W-:-:S02]  /*84f0*/  IADD3 R21, P2, R26, 0x2000, RZ ;  /* 0x000020001a157810 */ /* 0x000fc40007f5e0ff */
[----:B------:R-:W-:Y:S02]  /*8500*/  SHF.R.U64 R43, R43, 0x3, RZ ;  /* 0x000000032b2b7819 */ /* 0x000fe400000012ff */
[----:B------:R-:W-:Y:S02]  /*8510*/  LOP3.LUT R20, R21, 0x380, RZ, 0xc0, !PT ;  /* 0x0000038015147812 */ /* 0x000fe400078ec0ff */
[C---:B------:R-:W-:Y:S02]  /*8520*/  IADD3 R11, P3, R6.reuse, 0x4000, RZ ;  /* 0x00004000060b7810 */ /* 0x040fe40007f7e0ff */
[----:B------:R-:W-:Y:S02]  /*8530*/  F2FP.BF16.F32.PACK_AB R13, R13, R14 ;  /* 0x0000000e0d0d723e */ /* 0x000fe400000010ff */
[C---:B------:R-:W-:Y:S02]  /*8540*/  IADD3 R14, P5, R6.reuse, 0x4040, RZ ;  /* 0x00004040060e7810 */ /* 0x040fe40007fbe0ff */
[----:B------:R-:W-:-:S02]  /*8550*/  IADD3 R12, P4, R6, 0x4020, RZ ;  /* 0x00004020060c7810 */ /* 0x000fc40007f9e0ff */
[----:B------:R-:W-:Y:S02]  /*8560*/  IADD3 R9, P1, R6, 0x60, RZ ;  /* 0x0000006006097810 */ /* 0x000fe40007f3e0ff */
[----:B------:R-:W-:Y:S01]  /*8570*/  LOP3.LUT R42, R43, R6, RZ, 0x3c, !PT ;  /* 0x000000062b2a7212 */ /* 0x000fe200078e3cff */
[--C-:B------:R-:W-:Y:S01]  /*8580*/  IMAD.MOV.U32 R43, RZ, RZ, R7.reuse ;  /* 0x000000ffff2b7224 */ /* 0x100fe200078e0007 */
[----:B------:R-:W-:Y:S01]  /*8590*/  SHF.R.U64 R20, R20, 0x3, RZ ;  /* 0x0000000314147819 */ /* 0x000fe200000012ff */
[----:B------:R-:W-:Y:S01]  /*85a0*/  IMAD.X R39, RZ, RZ, R7, P4 ;  /* 0x000000ffff277224 */ /* 0x000fe200020e0607 */
[----:B------:R-:W-:Y:S02]  /*85b0*/  LOP3.LUT R6, R11, 0x380, RZ, 0xc0, !PT ;  /* 0x000003800b067812 */ /* 0x000fe400078ec0ff */
[----:B------:R-:W-:Y:S01]  /*85c0*/  LOP3.LUT R20, R20, R21, RZ, 0x3c, !PT ;  /* 0x0000001514147212 */ /* 0x000fe200078e3cff */
[----:B------:R-:W-:Y:S01]  /*85d0*/  IMAD.X R21, RZ, RZ, R27, P2 ;  /* 0x000000ffff157224 */ /* 0x000fe200010e061b */
[----:B------:R-:W-:-:S02]  /*85e0*/  SHF.R.U64 R6, R6, 0x3, RZ ;  /* 0x0000000306067819 */ /* 0x000fc400000012ff */
[----:B-1----:R-:W-:Y:S02]  /*85f0*/  ISETP.NE.AND P2, PT, R3, 0x1, PT ;  /* 0x000000010300780c */ /* 0x002fe40003f45270 */
[----:B------:R-:W-:Y:S02]  /*8600*/  F2FP.BF16.F32.PACK_AB R41, R40, R41 ;  /* 0x000000292829723e */ /* 0x000fe400000010ff */
[----:B------:R-:W-:Y:S02]  /*8610*/  LOP3.LUT R40, R6, R11, RZ, 0x3c, !PT ;  /* 0x0000000b06287212 */ /* 0x000fe400078e3cff */
[----:B------:R-:W-:Y:S02]  /*8620*/  LOP3.LUT R6, R9, 0x380, RZ, 0xc0, !PT ;  /* 0x0000038009067812 */ /* 0x000fe400078ec0ff */
[----:B------:R-:W-:Y:S02]  /*8630*/  IADD3 R25, P6, R26, 0x1000, RZ ;  /* 0x000010001a197810 */ /* 0x000fe40007fde0ff */
[----:B------:R-:W-:-:S02]  /*8640*/  SHF.R.U64 R6, R6, 0x3, RZ ;  /* 0x0000000306067819 */ /* 0x000fc400000012ff */
[----:B------:R-:W-:Y:S02]  /*8650*/  F2FP.BF16.F32.PACK_AB R67, R67, R70 ;  /* 0x000000464343723e */ /* 0x000fe400000010ff */
[----:B------:R-:W-:Y:S02]  /*8660*/  F2FP.BF16.F32.PACK_AB R74, R71, R74 ;  /* 0x0000004a474a723e */ /* 0x000fe400000010ff */
[----:B------:R-:W-:Y:S02]  /*8670*/  SEL R71, R30, R31, P0 ;  /* 0x0000001f1e477207 */ /* 0x000fe40000000000 */
[----:B------:R-:W-:Y:S01]  /*8680*/  SEL R70, R31, R30, P0 ;  /* 0x0000001e1f467207 */ /* 0x000fe20000000000 */
[----:B------:R-:W-:Y:S01]  /*8690*/  IMAD.X R31, RZ, RZ, R7, P1 ;  /* 0x000000ffff1f7224 */ /* 0x000fe200008e0607 */
[----:B------:R-:W-:Y:S02]  /*86a0*/  SEL R47, R13, R24, P0 ;  /* 0x000000180d2f7207 */ /* 0x000fe40000000000 */
[----:B------:R-:W-:-:S02]  /*86b0*/  SEL R48, R24, R13, P0 ;  /* 0x0000000d18307207 */ /* 0x000fc40000000000 */
[----:B------:R-:W-:Y:S02]  /*86c0*/  LOP3.LUT R30, R6, R9, RZ, 0x3c, !PT ;  /* 0x00000009061e7212 */ /* 0x000fe400078e3cff */
[----:B------:R-:W-:Y:S01]  /*86d0*/  MOV R79, R34 ;  /* 0x00000022004f7202 */ /* 0x000fe20000000f00 */
[----:B------:R-:W-:Y:S01]  /*86e0*/  IMAD R34, RZ, RZ, -UR43 ;  /* 0x8000002bff227e24 */ /* 0x000fe2000f8e02ff */
[----:B------:R-:W-:Y:S01]  /*86f0*/  F2FP.BF16.F32.PACK_AB R58, R55, R58 ;  /* 0x0000003a373a723e */ /* 0x000fe200000010ff */
[----:B------:R-:W1:Y:S01]  /*8700*/  @P2 LDC R35, c[0x0][0xbec] ;  /* 0x0002fb00ff232b82 */ /* 0x000e620000000800 */
[----:B------:R-:W-:Y:S01]  /*8710*/  LOP3.LUT R24, R25, 0x380, RZ, 0xc0, !PT ;  /* 0x0000038019187812 */ /* 0x000fe200078ec0ff */
[----:B0-----:R-:W-:Y:S01]  /*8720*/  IMAD R87, R87, R34, UR41 ;  /* 0x0000002957577e24 */ /* 0x001fe2000f8e0222 */
[----:B------:R-:W-:Y:S01]  /*8730*/  SEL R77, R51, R58, P0 ;  /* 0x0000003a334d7207 */ /* 0x000fe20000000000 */
[----:B------:R-:W-:Y:S01]  /*8740*/  IMAD.U32 R34, RZ, RZ, UR8 ;  /* 0x00000008ff227e24 */ /* 0x000fe2000f8e00ff */
[----:B------:R-:W-:Y:S01]  /*8750*/  SHF.R.U64 R24, R24, 0x3, RZ ;  /* 0x0000000318187819 */ /* 0x000fe200000012ff */
[----:B------:R-:W-:Y:S01]  /*8760*/  ULDC.64 UR8, c[0x0][0xae8] ;  /* 0x0002ba0000087ab9 */ /* 0x000fe20000000a00 */
[----:B------:R-:W-:-:S02]  /*8770*/  MOV R84, R30 ;  /* 0x0000001e00547202 */ /* 0x000fc40000000f00 */
[----:B------:R-:W-:Y:S01]  /*8780*/  SEL R58, R58, R51, P0 ;  /* 0x000000333a3a7207 */ /* 0x000fe20000000000 */
[----:B------:R-:W0:Y:S01]  /*8790*/  @P2 LDC R30, c[0x0][0xbf0] ;  /* 0x0002fc00ff1e2b82 */ /* 0x000e220000000800 */
[----:B------:R-:W-:Y:S02]  /*87a0*/  SEL R51, R59, R66, P0 ;  /* 0x000000423b337207 */ /* 0x000fe40000000000 */
[----:B------:R-:W-:Y:S02]  /*87b0*/  SEL R66, R66, R59, P0 ;  /* 0x0000003b42427207 */ /* 0x000fe40000000000 */
[----:B------:R-:W-:Y:S02]  /*87c0*/  SEL R59, R67, R74, P0 ;  /* 0x0000004a433b7207 */ /* 0x000fe40000000000 */
[----:B------:R-:W-:Y:S01]  /*87d0*/  LOP3.LUT R24, R24, R25, RZ, 0x3c, !PT ;  /* 0x0000001918187212 */ /* 0x000fe200078e3cff */
[----:B------:R-:W-:Y:S01]  /*87e0*/  IMAD.X R25, RZ, RZ, R27, P6 ;  /* 0x000000ffff197224 */ /* 0x000fe200030e061b */
[----:B------:R-:W-:-:S02]  /*87f0*/  SEL R74, R74, R67, P0 ;  /* 0x000000434a4a7207 */ /* 0x000fc40000000000 */
[----:B------:R-:W-:Y:S02]  /*8800*/  IADD3 R67, P6, R26, 0x7000, RZ ;  /* 0x000070001a437810 */ /* 0x000fe40007fde0ff */
[----:B------:R-:W-:Y:S02]  /*8810*/  MOV R85, R42 ;  /* 0x0000002a00557202 */ /* 0x000fe40000000f00 */
[----:B------:R-:W-:Y:S02]  /*8820*/  LOP3.LUT R6, R67, 0x380, RZ, 0xc0, !PT ;  /* 0x0000038043067812 */ /* 0x000fe400078ec0ff */
[----:B------:R-:W-:Y:S01]  /*8830*/  MOV R42, R32 ;  /* 0x00000020002a7202 */ /* 0x000fe20000000f00 */
[----:B------:R-:W-:Y:S01]  /*8840*/  IMAD R32, R87, 0x80, R169 ;  /* 0x0000008057207824 */ /* 0x000fe200078e02a9 */
[----:B------:R-:W-:Y:S02]  /*8850*/  SHF.R.U64 R6, R6, 0x3, RZ ;  /* 0x0000000306067819 */ /* 0x000fe400000012ff */
[----:B------:R-:W-:-:S02]  /*8860*/  LOP3.LUT R13, R14, 0x380, RZ, 0xc0, !PT ;  /* 0x000003800e0d7812 */ /* 0x000fc400078ec0ff */
[----:B------:R-:W-:Y:S02]  /*8870*/  LOP3.LUT R6, R6, R67, RZ, 0x3c, !PT ;  /* 0x0000004306067212 */ /* 0x000fe400078e3cff */
[----:B------:R-:W-:Y:S01]  /*8880*/  MOV R67, R28 ;  /* 0x0000001c00437202 */ /* 0x000fe20000000f00 */
[----:B-1----:R-:W-:Y:S01]  /*8890*/  @P2 IMAD.HI.U32 R29, R32, R35, RZ ;  /* 0x00000023201d2227 */ /* 0x002fe200078e00ff */
[----:B------:R-:W-:Y:S02]  /*88a0*/  F2FP.BF16.F32.PACK_AB R36, R36, R37 ;  /* 0x000000252424723e */ /* 0x000fe400000010ff */
[----:B------:R-:W-:Y:S01]  /*88b0*/  SHF.R.U64 R13, R13, 0x3, RZ ;  /* 0x000000030d0d7819 */ /* 0x000fe200000012ff */
[----:B------:R-:W-:Y:S01]  /*88c0*/  IMAD.MOV.U32 R28, RZ, RZ, R32 ;  /* 0x000000ffff1c7224 */ /* 0x000fe200078e0020 */
[----:B------:R-:W-:Y:S01]  /*88d0*/  IADD3 R15, P1, R26, 0x3000, RZ ;  /* 0x000030001a0f7810 */ /* 0x000fe20007f3e0ff */
[----:B------:R-:W-:Y:S01]  /*88e0*/  IMAD.X R37, RZ, RZ, R7, P5 ;  /* 0x000000ffff257224 */ /* 0x000fe200028e0607 */
[----:B------:R-:W-:-:S02]  /*88f0*/  SEL R55, R36, R41, P0 ;  /* 0x0000002924377207 */ /* 0x000fc40000000000 */
[----:B------:R-:W-:Y:S01]  /*8900*/  SEL R56, R41, R36, P0 ;  /* 0x0000002429387207 */ /* 0x000fe20000000000 */
[----:B------:R-:W-:Y:S01]  /*8910*/  IMAD.X R41, RZ, RZ, R7, P3 ;  /* 0x000000ffff297224 */ /* 0x000fe200018e0607 */
[----:B0-----:R-:W-:Y:S02]  /*8920*/  @P2 SHF.R.U32.HI R28, RZ, R30, R29 ;  /* 0x0000001eff1c2219 */ /* 0x001fe4000001161d */
[----:B------:R-:W-:Y:S02]  /*8930*/  LOP3.LUT R36, R13, R14, RZ, 0x3c, !PT ;  /* 0x0000000e0d247212 */ /* 0x000fe400078e3cff */
[----:B------:R-:W-:Y:S01]  /*8940*/  LOP3.LUT R14, R15, 0x380, RZ, 0xc0, !PT ;  /* 0x000003800f0e7812 */ /* 0x000fe200078ec0ff */
[----:B------:R-:W-:Y:S01]  /*8950*/  IMAD.MOV R30, RZ, RZ, -R28 ;  /* 0x000000ffff1e7224 */ /* 0x000fe200078e0a1c */
[----:B------:R-:W-:Y:S02]  /*8960*/  MOV R81, R36 ;  /* 0x0000002400517202 */ /* 0x000fe40000000f00 */
[----:B------:R-:W-:Y:S01]  /*8970*/  SHF.R.U64 R14, R14, 0x3, RZ ;  /* 0x000000030e0e7819 */ /* 0x000fe200000012ff */
[----:B------:R-:W-:Y:S01]  /*8980*/  IMAD R37, R3, R30, R32 ;  /* 0x0000001e03257224 */ /* 0x000fe200078e0220 */
[----:B------:R-:W-:-:S02]  /*8990*/  MOV R83, R40 ;  /* 0x0000002800537202 */ /* 0x000fc40000000f00 */
[----:B------:R-:W-:Y:S01]  /*89a0*/  LOP3.LUT R14, R14, R15, RZ, 0x3c, !PT ;  /* 0x0000000f0e0e7212 */ /* 0x000fe200078e3cff */
[----:B------:R-:W-:Y:S01]  /*89b0*/  IMAD.X R15, RZ, RZ, R27, P1 ;  /* 0x000000ffff0f7224 */ /* 0x000fe200008e061b */
[----:B------:R-:W-:Y:S02]  /*89c0*/  LOP3.LUT R7, R12, 0x380, RZ, 0xc0, !PT ;  /* 0x000003800c077812 */ /* 0x000fe400078ec0ff */
[----:B------:R-:W-:Y:S02]  /*89d0*/  SHF.R.S32.HI R29, RZ, 0x1f, R28 ;  /* 0x0000001fff1d7819 */ /* 0x000fe4000001141c */
[----:B------:R-:W-:Y:S02]  /*89e0*/  IADD3 R40, P1, R28, UR6, RZ ;  /* 0x000000061c287c10 */ /* 0x000fe4000ff3e0ff */
[----:B------:R-:W-:Y:S02]  /*89f0*/  IADD3 R11, P4, R26, 0x5000, RZ ;  /* 0x000050001a0b7810 */ /* 0x000fe40007f9e0ff */
[----:B------:R-:W-:-:S02]  /*8a00*/  SHF.R.S32.HI R36, RZ, 0x1f, R37 ;  /* 0x0000001fff247819 */ /* 0x000fc40000011425 */
[----:B------:R-:W-:Y:S02]  /*8a10*/  SHF.R.U64 R7, R7, 0x3, RZ ;  /* 0x0000000307077819 */ /* 0x000fe400000012ff */
[----:B------:R-:W-:Y:S01]  /*8a20*/  IADD3.X R41, R29, UR7, R34, P1, !PT ;  /* 0x000000071d297c10 */ /* 0x000fe20008ffe422 */
[----:B------:R-:W-:Y:S01]  /*8a30*/  ULDC.64 UR6, c[0x0][0xb88] ;  /* 0x0002e20000067ab9 */ /* 0x000fe20000000a00 */
[----:B------:R-:W-:Y:S01]  /*8a40*/  IADD3 R13, P3, R26, 0x4000, RZ ;  /* 0x000040001a0d7810 */ /* 0x000fe20007f7e0ff */
[----:B------:R-:W-:Y:S01]  /*8a50*/  IMAD R36, R36, UR6, RZ ;  /* 0x0000000624247c24 */ /* 0x000fe2000f8e02ff */
[----:B------:R-:W-:Y:S01]  /*8a60*/  LOP3.LUT R10, R11, 0x380, RZ, 0xc0, !PT ;  /* 0x000003800b0a7812 */ /* 0x000fe200078ec0ff */
[----:B------:R-:W-:Y:S01]  /*8a70*/  IMAD.WIDE.U32 R40, R37, UR6, R40 ;  /* 0x0000000625287c25 */ /* 0x000fe2000f8e0028 */
[----:B------:R-:W-:Y:S01]  /*8a80*/  LOP3.LUT R38, R7, R12, RZ, 0x3c, !PT ;  /* 0x0000000c07267212 */ /* 0x000fe200078e3cff */
[----:B------:R-:W-:Y:S01]  /*8a90*/  ULDC UR6, c[0x0][0xa88] ;  /* 0x0002a20000067ab9 */ /* 0x000fe20000000800 */
[----:B------:R-:W-:-:S02]  /*8aa0*/  LOP3.LUT R12, R13, 0x380, RZ, 0xc0, !PT ;  /* 0x000003800d0c7812 */ /* 0x000fc400078ec0ff */
[----:B------:R-:W-:Y:S02]  /*8ab0*/  SHF.R.U64 R10, R10, 0x3, RZ ;  /* 0x000000030a0a7819 */ /* 0x000fe400000012ff */
[----:B------:R-:W-:Y:S02]  /*8ac0*/  SHF.R.U64 R12, R12, 0x3, RZ ;  /* 0x000000030c0c7819 */ /* 0x000fe400000012ff */
[----:B------:R-:W-:Y:S01]  /*8ad0*/  LOP3.LUT R10, R10, R11, RZ, 0x3c, !PT ;  /* 0x0000000b0a0a7212 */ /* 0x000fe200078e3cff */
[----:B--2---:R-:W-:Y:S01]  /*8ae0*/  SHFL.IDX PT, R45, R45, R0, 0x1c1f ;  /* 0x001c1f002d2d7589 */ /* 0x004fe200000e0000 */
[----:B------:R-:W-:Y:S01]  /*8af0*/  LOP3.LUT R33, R0, 0x2, RZ, 0x3c, !PT ;  /* 0x0000000200217812 */ /* 0x000fe200078e3cff */
[----:B------:R-:W-:Y:S01]  /*8b00*/  IMAD.X R11, RZ, RZ, R27, P4 ;  /* 0x000000ffff0b7224 */ /* 0x000fe200020e061b */
[----:B------:R-:W-:Y:S01]  /*8b10*/  LOP3.LUT P1, RZ, R19, 0x3, RZ, 0xc0, !PT ;  /* 0x0000000313ff7812 */ /* 0x000fe2000782c0ff */
[----:B------:R-:W-:Y:S01]  /*8b20*/  SHFL.IDX PT, R65, R65, R0, 0x1c1f ;  /* 0x001c1f0041417589 */ /* 0x000fe200000e0000 */
[----:B------:R-:W-:-:S02]  /*8b30*/  MOV R82, R38 ;  /* 0x0000002600527202 */ /* 0x000fc40000000f00 */
[----:B------:R-:W-:Y:S01]  /*8b40*/  LOP3.LUT R12, R12, R13, RZ, 0x3c, !PT ;  /* 0x0000000d0c0c7212 */ /* 0x000fe200078e3cff */
[----:B------:R-:W0:Y:S01]  /*8b50*/  SHFL.IDX PT, R46, R46, R33, 0x1c1f ;  /* 0x001c1f212e2e7589 */ /* 0x000e2200000e0000 */
[----:B------:R-:W-:Y:S01]  /*8b60*/  IMAD.X R13, RZ, RZ, R27, P3 ;  /* 0x000000ffff0d7224 */ /* 0x000fe200018e061b */
[C---:B------:R-:W-:Y:S02]  /*8b70*/  IADD3 R9, P5, R26.reuse, 0x6000, RZ ;  /* 0x000060001a097810 */ /* 0x040fe40007fbe0ff */
[----:B------:R-:W1:Y:S01]  /*8b80*/  SHFL.IDX PT, R62, R62, R33, 0x1c1f ;  /* 0x001c1f213e3e7589 */ /* 0x000e6200000e0000 */
[----:B------:R-:W-:Y:S02]  /*8b90*/  LOP3.LUT R7, R26, 0x380, RZ, 0xc0, !PT ;  /* 0x000003801a077812 */ /* 0x000fe400078ec0ff */
[----:B------:R-:W-:Y:S01]  /*8ba0*/  LOP3.LUT R8, R9, 0x380, RZ, 0xc0, !PT ;  /* 0x0000038009087812 */ /* 0x000fe200078ec0ff */
[----:B------:R-:W-:Y:S01]  /*8bb0*/  SHFL.IDX PT, R47, R47, R0, 0x1c1f ;  /* 0x001c1f002f2f7589 */ /* 0x000fe200000e0000 */
[----:B------:R-:W-:-:S02]  /*8bc0*/  SHF.R.U64 R7, R7, 0x3, RZ ;  /* 0x0000000307077819 */ /* 0x000fc400000012ff */
[----:B------:R-:W-:Y:S01]  /*8bd0*/  SHF.R.U64 R8, R8, 0x3, RZ ;  /* 0x0000000308087819 */ /* 0x000fe200000012ff */
[----:B------:R-:W-:Y:S01]  /*8be0*/  SHFL.IDX PT, R69, R69, R0, 0x1c1f ;  /* 0x001c1f0045457589 */ /* 0x000fe200000e0000 */
[----:B------:R-:W-:Y:S01]  /*8bf0*/  LOP3.LUT R26, R7, R26, RZ, 0x3c, !PT ;  /* 0x0000001a071a7212 */ /* 0x000fe200078e3cff */
[--C-:B------:R-:W-:Y:S01]  /*8c00*/  IMAD.X R7, RZ, RZ, R27.reuse, P6 ;  /* 0x000000ffff077224 */ /* 0x100fe200030e061b */
[----:B------:R-:W-:Y:S01]  /*8c10*/  LOP3.LUT R8, R8, R9, RZ, 0x3c, !PT ;  /* 0x0000000908087212 */ /* 0x000fe200078e3cff */
[----:B------:R-:W2:Y:S01]  /*8c20*/  SHFL.IDX PT, R48, R48, R33, 0x1c1f ;  /* 0x001c1f2130307589 */ /* 0x000ea200000e0000 */
[----:B------:R-:W-:-:S03]  /*8c30*/  IMAD.X R9, RZ, RZ, R27, P5 ;  /* 0x000000ffff097224 */ /* 0x000fc600028e061b */
[----:B------:R-:W3:Y:S04]  /*8c40*/  SHFL.IDX PT, R64, R64, R33, 0x1c1f ;  /* 0x001c1f2140407589 */ /* 0x000ee800000e0000 */
[----:B------:R-:W-:Y:S01]  /*8c50*/  SHFL.IDX PT, R53, R53, R0, 0x1c1f ;  /* 0x001c1f0035357589 */ /* 0x000fe200000e0000 */
[----:B0-----:R-:W-:Y:S02]  /*8c60*/  SEL R28, R45, R46, P0 ;  /* 0x0000002e2d1c7207 */ /* 0x001fe40000000000 */
[----:B------:R-:W-:Y:S01]  /*8c70*/  SEL R30, R46, R45, P0 ;  /* 0x0000002d2e1e7207 */ /* 0x000fe20000000000 */
[----:B------:R-:W-:Y:S01]  /*8c80*/  SHFL.IDX PT, R71, R71, R0, 0x1c1f ;  /* 0x001c1f0047477589 */ /* 0x000fe200000e0000 */
[----:B-1----:R-:W-:Y:S01]  /*8c90*/  SEL R29, R65, R62, P0 ;  /* 0x0000003e411d7207 */ /* 0x002fe20000000000 */
[----:B------:R-:W-:Y:S01]  /*8ca0*/  IMAD R45, R37, UR7, R36 ;  /* 0x00000007252d7c24 */ /* 0x000fe2000f8e0224 */
[----:B------:R-:W-:Y:S01]  /*8cb0*/  SEL R31, R62, R65, P0 ;  /* 0x000000413e1f7207 */ /* 0x000fe20000000000 */
[----:B------:R-:W-:Y:S01]  /*8cc0*/  BAR.SYNC.DEFER_BLOCKING 0x1, 0x100 ;  /* 0x0044000000007b1d */ /* 0x000fe20000010000 */
[----:B------:R-:W-:-:S05]  /*8cd0*/  IMAD R46, R87, 0x80, R168 ;  /* 0x00000080572e7824 */ /* 0x000fca00078e02a8 */
[----:B------:R-:W0:Y:S01]  /*8ce0*/  SHFL.IDX PT, R54, R54, R33, 0x1c1f ;  /* 0x001c1f2136367589 */ /* 0x000e2200000e0000 */
[----:B--2---:R-:W-:Y:S02]  /*8cf0*/  SEL R32, R47, R48, P0 ;  /* 0x000000302f207207 */ /* 0x004fe40000000000 */
[----:B------:R-:W-:Y:S01]  /*8d00*/  SEL R34, R48, R47, P0 ;  /* 0x0000002f30227207 */ /* 0x000fe20000000000 */
[----:B------:R-:W1:Y:S01]  /*8d10*/  SHFL.IDX PT, R70, R70, R33, 0x1c1f ;  /* 0x001c1f2146467589 */ /* 0x000e6200000e0000 */
[----:B---3--:R-:W-:-:S03]  /*8d20*/  SEL R35, R64, R69, P0 ;  /* 0x0000004540237207 */ /* 0x008fc60000000000 */
[----:B------:R-:W-:Y:S04]  /*8d30*/  SHFL.IDX PT, R55, R55, R0, 0x1c1f ;  /* 0x001c1f0037377589 */ /* 0x000fe800000e0000 */
[----:B------:R-:W-:Y:S04]  /*8d40*/  SHFL.IDX PT, R43, R63, R0, 0x1c1f ;  /* 0x001c1f003f2b7589 */ /* 0x000fe800000e0000 */
[----:B------:R-:W-:Y:S04]  /*8d50*/  SHFL.IDX PT, R73, R73, R0, 0x1c1f ;  /* 0x001c1f0049497589 */ /* 0x000fe800000e0000 */
[----:B------:R-:W-:Y:S04]  /*8d60*/  SHFL.IDX PT, R56, R56, R33, 0x1c1f ;  /* 0x001c1f2138387589 */ /* 0x000fe800000e0000 */
[----:B------:R-:W2:Y:S01]  /*8d70*/  SHFL.IDX PT, R68, R68, R33, 0x1c1f ;  /* 0x001c1f2144447589 */ /* 0x000ea200000e0000 */
[----:B0-----:R-:W-:-:S02]  /*8d80*/  SEL R36, R53, R54, P0 ;  /* 0x0000003635247207 */ /* 0x001fc40000000000 */
[----:B------:R-:W-:Y:S01]  /*8d90*/  SEL R38, R54, R53, P0 ;  /* 0x0000003536267207 */ /* 0x000fe20000000000 */
[----:B------:R2:W-:Y:S01]  /*8da0*/  SHFL.IDX PT, R50, R72, R33, 0x1c1f ;  /* 0x001c1f2148327589 */ /* 0x0005e200000e0000 */
[----:B-1----:R-:W-:Y:S02]  /*8db0*/  SEL R37, R71, R70, P0 ;  /* 0x0000004647257207 */ /* 0x002fe40000000000 */
[----:B------:R-:W-:Y:S01]  /*8dc0*/  SEL R39, R70, R71, P0 ;  /* 0x0000004746277207 */ /* 0x000fe20000000000 */
[----:B------:R-:W-:Y:S04]  /*8dd0*/  SHFL.IDX PT, R61, R61, R0, 0x1c1f ;  /* 0x001c1f003d3d7589 */ /* 0x000fe800000e0000 */
[----:B------:R-:W-:Y:S04]  /*8de0*/  SHFL.IDX PT, R75, R75, R0, 0x1c1f ;  /* 0x001c1f004b4b7589 */ /* 0x000fe800000e0000 */
[----:B------:R-:W-:Y:S04]  /*8df0*/  SHFL.IDX PT, R44, R44, R33, 0x1c1f ;  /* 0x001c1f212c2c7589 */ /* 0x000fe800000e0000 */
[----:B------:R-:W-:Y:S04]  /*8e00*/  SHFL.IDX PT, R76, R76, R33, 0x1c1f ;  /* 0x001c1f214c4c7589 */ /* 0x000fe800000e0000 */
[----:B------:R-:W-:Y:S01]  /*8e10*/  SHFL.IDX PT, R49, R49, R0, 0x1c1f ;  /* 0x001c1f0031317589 */ /* 0x000fe200000e0000 */
[----:B--2---:R-:W-:-:S03]  /*8e20*/  SEL R72, R43, R68, P0 ;  /* 0x000000442b487207 */ /* 0x004fc60000000000 */
[----:B------:R-:W-:Y:S04]  /*8e30*/  SHFL.IDX PT, R57, R57, R0, 0x1c1f ;  /* 0x001c1f0039397589 */ /* 0x000fe800000e0000 */
[----:B------:R-:W-:Y:S04]  /*8e40*/  SHFL.IDX PT, R77, R77, R0, 0x1c1f ;  /* 0x001c1f004d4d7589 */ /* 0x000fe800000e0000 */
[----:B------:R-:W-:Y:S04]  /*8e50*/  SHFL.IDX PT, R51, R51, R0, 0x1c1f ;  /* 0x001c1f0033337589 */ /* 0x000fe800000e0000 */
[----:B------:R-:W-:Y:S04]  /*8e60*/  SHFL.IDX PT, R59, R59, R0, 0x1c1f ;  /* 0x001c1f003b3b7589 */ /* 0x000fe800000e0000 */
[----:B------:R-:W0:Y:S04]  /*8e70*/  SHFL.IDX PT, R52, R52, R33, 0x1c1f ;  /* 0x001c1f2134347589 */ /* 0x000e2800000e0000 */
[----:B------:R-:W1:Y:S04]  /*8e80*/  SHFL.IDX PT, R58, R58, R33, 0x1c1f ;  /* 0x001c1f213a3a7589 */ /* 0x000e6800000e0000 */
[----:B------:R-:W2:Y:S04]  /*8e90*/  SHFL.IDX PT, R0, R60, R33, 0x1c1f ;  /* 0x001c1f213c007589 */ /* 0x000ea800000e0000 */
[----:B------:R0:W3:Y:S04]  /*8ea0*/  SHFL.IDX PT, R78, R66, R33, 0x1c1f ;  /* 0x001c1f21424e7589 */ /* 0x0000e800000e0000 */
[----:B------:R4:W3:Y:S04]  /*8eb0*/  SHFL.IDX PT, R80, R74, R33, 0x1c1f ;  /* 0x001c1f214a507589 */ /* 0x0008e800000e0000 */
[----:B------:R1:W-:Y:S01]  /*8ec0*/  STSM.16.M88.4 [R85], R28 ;  /* 0x0000001c55007844 */ /* 0x0003e20000000200 */
[----:B0-----:R-:W-:-:S02]  /*8ed0*/  SEL R66, R52, R49, P0 ;  /* 0x0000003134427207 */ /* 0x001fc40000000000 */
[----:B----4-:R-:W-:Y:S01]  /*8ee0*/  SEL R33, R69, R64, P0 ;  /* 0x0000004045217207 */ /* 0x010fe20000000000 */
[----:B------:R-:W-:Y:S01]  /*8ef0*/  IMAD R69, R3, UR6, RZ ;  /* 0x0000000603457c24 */ /* 0x000fe2000f8e02ff */
[----:B------:R-:W-:Y:S02]  /*8f00*/  SEL R74, R68, R43, P0 ;  /* 0x0000002b444a7207 */ /* 0x000fe40000000000 */
[----:B------:R-:W-:Y:S01]  /*8f10*/  SEL R43, R76, R75, P0 ;  /* 0x0000004b4c2b7207 */ /* 0x000fe20000000000 */
[----:B------:R0:W-:Y:S01]  /*8f20*/  STSM.16.M88.4 [R42], R32 ;  /* 0x000000202a007844 */ /* 0x0001e20000000200 */
[C---:B------:R-:W-:Y:S02]  /*8f30*/  ISETP.GE.OR P3, PT, R46.reuse, R69, P1 ;  /* 0x000000452e00720c */ /* 0x040fe40000f66670 */
[----:B------:R-:W-:Y:S01]  /*8f40*/  SEL R64, R49, R52, P0 ;  /* 0x0000003431407207 */ /* 0x000fe20000000000 */
[----:B------:R4:W-:Y:S01]  /*8f50*/  STSM.16.M88.4 [R67], R36 ;  /* 0x0000002443007844 */ /* 0x0009e20000000200 */
[----:B-1----:R-:W-:Y:S01]  /*8f60*/  VIADD R28, R46, 0x8 ;  /* 0x000000082e1c7836 */ /* 0x002fe20000000000 */
[----:B------:R-:W-:Y:S01]  /*8f70*/  SEL R30, R56, R55, P0 ;  /* 0x00000037381e7207 */ /* 0x000fe20000000000 */
[----:B------:R-:W-:Y:S01]  /*8f80*/  IMAD.IADD R29, R41, 0x1, R45 ;  /* 0x00000001291d7824 */ /* 0x000fe200078e022d */
[----:B------:R-:W-:-:S02]  /*8f90*/  SEL R31, R50, R73, P0 ;  /* 0x00000049321f7207 */ /* 0x000fc40000000000 */
[----:B------:R-:W-:Y:S02]  /*8fa0*/  ISETP.GE.OR P1, PT, R28, R69, P1 ;  /* 0x000000451c00720c */ /* 0x000fe40000f26670 */
[----:B------:R-:W-:Y:S02]  /*8fb0*/  SEL R28, R55, R56, P0 ;  /* 0x00000038371c7207 */ /* 0x000fe40000000000 */
[----:B------:R-:W-:Y:S02]  /*8fc0*/  SEL R41, R75, R76, P0 ;  /* 0x0000004c4b297207 */ /* 0x000fe40000000000 */
[----:B0-----:R-:W-:Y:S02]  /*8fd0*/  LEA R32, P4, R40, UR4, 0x2 ;  /* 0x0000000428207c11 */ /* 0x001fe4000f8810ff */
[----:B------:R-:W-:Y:S02]  /*8fe0*/  SEL R42, R44, R61, P0 ;  /* 0x0000003d2c2a7207 */ /* 0x000fe40000000000 */
[----:B------:R-:W-:Y:S01]  /*8ff0*/  LEA.HI.X R33, R40, UR5, R29, 0x2, P4 ;  /* 0x0000000528217c11 */ /* 0x000fe2000a0f141d */
[----:B------:R-:W-:Y:S01]  /*9000*/  SHFL.IDX PT, R60, R32, RZ, 0x1c1f ;  /* 0x001c1fff203c7589 */ /* 0x000fe200000e0000 */
[----:B------:R-:W-:-:S02]  /*9010*/  SEL R29, R73, R50, P0 ;  /* 0x00000032491d7207 */ /* 0x000fc40000000000 */
[----:B------:R-:W-:Y:S01]  /*9020*/  SEL R40, R61, R44, P0 ;  /* 0x0000002c3d287207 */ /* 0x000fe20000000000 */
[----:B------:R-:W-:Y:S01]  /*9030*/  SHFL.IDX PT, R62, R32, 0x1, 0x1c1f ;  /* 0x003c1f00203e7f89 */ /* 0x000fe200000e0000 */
[----:B------:R-:W-:Y:S02]  /*9040*/  SEL R65, R77, R58, P0 ;  /* 0x0000003a4d417207 */ /* 0x000fe40000000000 */
[----:B----4-:R-:W-:Y:S01]  /*9050*/  SEL R67, R58, R77, P0 ;  /* 0x0000004d3a437207 */ /* 0x010fe20000000000 */
[----:B------:R-:W-:Y:S01]  /*9060*/  STSM.16.M88.4 [R84], R28 ;  /* 0x0000001c54007844 */ /* 0x000fe20000000200 */
[----:B--2---:R-:W-:Y:S02]  /*9070*/  SEL R36, R57, R0, P0 ;  /* 0x0000000039247207 */ /* 0x004fe40000000000 */
[----:B------:R-:W-:Y:S01]  /*9080*/  SEL R38, R0, R57, P0 ;  /* 0x0000003900267207 */ /* 0x000fe20000000000 */
[----:B------:R-:W-:Y:S01]  /*9090*/  STSM.16.M88.4 [R83], R40 ;  /* 0x0000002853007844 */ /* 0x000fe20000000200 */
[----:B---3--:R-:W-:-:S02]  /*90a0*/  SEL R37, R51, R78, P0 ;  /* 0x0000004e33257207 */ /* 0x008fc40000000000 */
[----:B------:R-:W-:Y:S01]  /*90b0*/  SEL R39, R78, R51, P0 ;  /* 0x000000334e277207 */ /* 0x000fe20000000000 */
[----:B------:R0:W-:Y:S01]  /*90c0*/  STSM.16.M88.4 [R82], R64 ;  /* 0x0000004052007844 */ /* 0x0001e20000000200 */
[----:B------:R-:W-:Y:S02]  /*90d0*/  SEL R73, R59, R80, P0 ;  /* 0x000000503b497207 */ /* 0x000fe40000000000 */
[----:B------:R-:W-:Y:S01]  /*90e0*/  SEL R75, R80, R59, P0 ;  /* 0x0000003b504b7207 */ /* 0x000fe20000000000 */
[----:B------:R-:W-:Y:S04]  /*90f0*/  STSM.16.M88.4 [R81], R36 ;  /* 0x0000002451007844 */ /* 0x000fe80000000200 */
[----:B------:R-:W-:Y:S04]  /*9100*/  STSM.16.M88.4 [R79], R72 ;  /* 0x000000484f007844 */ /* 0x000fe80000000200 */
[----:B------:R-:W1:Y:S01]  /*9110*/  SHFL.IDX PT, R61, R33, RZ, 0x1c1f ;  /* 0x001c1fff213d7589 */ /* 0x000e6200000e0000 */
[----:B------:R-:W-:Y:S08]  /*9120*/  BAR.SYNC.DEFER_BLOCKING 0x1, 0x100 ;  /* 0x0044000000007b1d */ /* 0x000ff00000010000 */
[----:B0-----:R-:W0:Y:S01]  /*9130*/  @P2 LDC R65, c[0x0][0xbec] ;  /* 0x0002fb00ff412b82 */ /* 0x001e220000000800 */
[----:B------:R-:W2:Y:S01]  /*9140*/  SHFL.IDX PT, R63, R33, 0x1, 0x1c1f ;  /* 0x003c1f00213f7f89 */ /* 0x000ea200000e0000 */
[----:B------:R-:W-:Y:S01]  /*9150*/  IMAD R0, R17, 0x20, R18 ;  /* 0x0000002011007824 */ /* 0x000fe200078e0212 */
[----:B------:R-:W-:-:S02]  /*9160*/  UIMAD UR6, UR12, UR8, URZ ;  /* 0x000000080c0672a4 */ /* 0x000fc4000f8e023f */
[----:B-1----:R1:W-:Y:S01]  /*9170*/  @!P3 ST.E desc[UR50][R60.64], R5 ;  /* 0x000000053c00b985 */ /* 0x0023e2000c101932 */
[----:B------:R-:W-:Y:S02]  /*9180*/  UIMAD.WIDE.U32 UR4, UR13, UR8, URZ ;  /* 0x000000080d0472a5 */ /* 0x000fe4000f8e003f */
[----:B------:R-:W-:-:S03]  /*9190*/  UIMAD UR6, UR13, UR9, UR6 ;  /* 0x000000090d0672a4 */ /* 0x000fc6000f8e0206 */
[----:B------:R-:W-:Y:S01]  /*91a0*/  ULDC.64 UR8, c[0x0][0xaf0] ;  /* 0x0002bc0000087ab9 */ /* 0x000fe20000000a00 */
[----:B--2---:R2:W-:Y:S01]  /*91b0*/  @!P1 ST.E desc[UR50][R62.64], R4 ;  /* 0x000000043e009985 */ /* 0x0045e2000c101932 */
[----:B-1----:R-:W1:Y:S03]  /*91c0*/  @P2 LDC R5, c[0x0][0xbf0] ;  /* 0x0002fc00ff052b82 */ /* 0x002e660000000800 */
[----:B------:R3:W5:Y:S01]  /*91d0*/  LD.E.128 R40, desc[UR50][R8.64] ;  /* 0x0000003208287980 */ /* 0x000762000c101d00 */
[----:B------:R-:W-:Y:S02]  /*91e0*/  UIMAD UR7, UR14, UR8, URZ ;  /* 0x000000080e0772a4 */ /* 0x000fe4000f8e023f */
[----:B------:R-:W-:Y:S01]  /*91f0*/  UIADD3 UR5, UR5, UR6, URZ ;  /* 0x0000000605057290 */ /* 0x000fe2000fffe03f */
[----:B------:R4:W5:Y:S04]  /*9200*/  LD.E.128 R36, desc[UR50][R6.64] ;  /* 0x0000003206247980 */ /* 0x000968000c101d00 */
[----:B------:R-:W5:Y:S01]  /*9210*/  LD.E.128 R48, desc[UR50][R26.64] ;  /* 0x000000321a307980 */ /* 0x000f62000c101d00 */
[----:B---3--:R-:W-:-:S03]  /*9220*/  IMAD R8, R87, 0x80, R0 ;  /* 0x0000008057087824 */ /* 0x008fc600078e0200 */
[----:B------:R-:W5:Y:S01]  /*9230*/  LD.E.128 R44, desc[UR50][R24.64] ;  /* 0x00000032182c7980 */ /* 0x000f62000c101d00 */
[----:B0-----:R-:W-:Y:S01]  /*9240*/  @P2 IMAD.HI.U32 R0, R8, R65, RZ ;  /* 0x0000004108002227 */ /* 0x001fe200078e00ff */
[----:B------:R-:W-:Y:S02]  /*9250*/  UIMAD UR7, UR42, UR9, UR7 ;  /* 0x000000092a0772a4 */ /* 0x000fe4000f8e0207 */
[----:B------:R-:W5:Y:S01]  /*9260*/  LD.E.128 R32, desc[UR50][R20.64] ;  /* 0x0000003214207980 */ /* 0x000f62000c101d00 */
[----:B----4-:R-:W-:Y:S01]  /*9270*/  IMAD.MOV.U32 R7, RZ, RZ, R8 ;  /* 0x000000ffff077224 */ /* 0x010fe200078e0008 */
[----:B------:R-:W-:Y:S02]  /*9280*/  UIMAD.WIDE.U32 UR42, UR42, UR8, UR4 ;  /* 0x000000082a2a72a5 */ /* 0x000fe4000f8e0004 */
[----:B------:R-:W5:Y:S01]  /*9290*/  LD.E.128 R28, desc[UR50][R14.64] ;  /* 0x000000320e1c7980 */ /* 0x000f62000c101d00 */
[----:B-1----:R-:W-:Y:S01]  /*92a0*/  @P2 SHF.R.U32.HI R7, RZ, R5, R0 ;  /* 0x00000005ff072219 */ /* 0x002fe20000011600 */
[----:B------:R-:W-:-:S02]  /*92b0*/  UIADD3 UR4, UR43, UR7, URZ ;  /* 0x000000072b047290 */ /* 0x000fc4000fffe03f */
[----:B------:R0:W5:Y:S01]  /*92c0*/  LD.E.128 R56, desc[UR50][R12.64] ;  /* 0x000000320c387980 */ /* 0x000162000c101d00 */
[--C-:B------:R-:W-:Y:S01]  /*92d0*/  SHF.R.S32.HI R0, RZ, 0x1f, R7.reuse ;  /* 0x0000001fff007819 */ /* 0x100fe20000011407 */
[----:B------:R-:W-:Y:S01]  /*92e0*/  IMAD.MOV R6, RZ, RZ, -R7 ;  /* 0x000000ffff067224 */ /* 0x000fe200078e0a07 */
[----:B------:R-:W-:Y:S01]  /*92f0*/  ULDC.64 UR6, c[0x0][0xae0] ;  /* 0x0002b80000067ab9 */ /* 0x000fe20000000a00 */
[----:B------:R-:W-:Y:S01]  /*9300*/  IMAD.U32 R5, RZ, RZ, UR43 ;  /* 0x0000002bff057e24 */ /* 0x000fe2000f8e00ff */
[----:B------:R1:W5:Y:S01]  /*9310*/  LD.E.128 R52, desc[UR50][R10.64] ;  /* 0x000000320a347980 */ /* 0x000362000c101d00 */
[----:B------:R-:W-:Y:S02]  /*9320*/  IMAD R0, R0, UR6, RZ ;  /* 0x0000000600007c24 */ /* 0x000fe4000f8e02ff */
[----:B------:R-:W-:Y:S01]  /*9330*/  IMAD R3, R3, R6, R8 ;  /* 0x0000000603037224 */ /* 0x000fe200078e0208 */
[----:B------:R-:W-:Y:S01]  /*9340*/  @!PT LDS RZ, [RZ] ;  /* 0x00000000fffff984 */ /* 0x000fe20000000800 */
[----:B------:R-:W-:Y:S01]  /*9350*/  @!PT LDS RZ, [RZ] ;  /* 0x00000000fffff984 */ /* 0x000fe20000000800 */
[----:B------:R-:W-:Y:S01]  /*9360*/  @!PT LDS RZ, [RZ] ;  /* 0x00000000fffff984 */ /* 0x000fe20000000800 */
[----:B------:R-:W-:Y:S01]  /*9370*/  @!PT LDS RZ, [RZ] ;  /* 0x00000000fffff984 */ /* 0x000fe20000000800 */
[----:B------:R3:W-:Y:S06]  /*9380*/  MEMBAR.ALL.CTA ;  /* 0x0000000000007992 */ /* 0x0007ec0000008000 */
[----:B---3--:R-:W3:Y:S01]  /*9390*/  FENCE.VIEW.ASYNC.S ;  /* 0x00000000000073c6 */ /* 0x008ee20000000000 */
[----:B--2---:R-:W-:-:S02]  /*93a0*/  IMAD.U32 R4, RZ, RZ, UR42 ;  /* 0x0000002aff047e24 */ /* 0x004fc4000f8e00ff */
[----:B------:R-:W-:Y:S02]  /*93b0*/  IMAD.U32 R5, RZ, RZ, UR4 ;  /* 0x00000004ff057e24 */ /* 0x000fe4000f8e00ff */
[C---:B------:R-:W-:Y:S01]  /*93c0*/  IMAD R9, R7.reuse, UR7, R0 ;  /* 0x0000000707097c24 */ /* 0x040fe2000f8e0200 */
[----:B------:R-:W-:Y:S01]  /*93d0*/  SHF.R.S32.HI R0, RZ, 0x1f, R3 ;  /* 0x0000001fff007819 */ /* 0x000fe20000011403 */
[----:B------:R-:W-:Y:S01]  /*93e0*/  IMAD.WIDE.U32 R4, R7, UR6, R4 ;  /* 0x0000000607047c25 */ /* 0x000fe2000f8e0004 */
[----:B------:R-:W-:-:S03]  /*93f0*/  ULDC.64 UR6, c[0x0][0xad8] ;  /* 0x0002b60000067ab9 */ /* 0x000fc60000000a00 */
[----:B------:R-:W-:Y:S02]  /*9400*/  IMAD.IADD R5, R5, 0x1, R9 ;  /* 0x0000000105057824 */ /* 0x000fe400078e0209 */
[----:B------:R-:W-:Y:S02]  /*9410*/  IMAD R6, R0, UR6, RZ ;  /* 0x0000000600067c24 */ /* 0x000fe4000f8e02ff */
[----:B0-----:R-:W-:Y:S01]  /*9420*/  IMAD R12, R87, 0x80, R18 ;  /* 0x00000080570c7824 */ /* 0x001fe200078e0212 */
[----:B------:R-:W-:Y:S01]  /*9430*/  UIADD3 UR39, UR39, 0x29820, URZ ;  /* 0x0002982027277890 */ /* 0x000fe2000fffe03f */
[C---:B------:R-:W-:Y:S02]  /*9440*/  IMAD R7, R3.reuse, UR7, R6 ;  /* 0x0000000703077c24 */ /* 0x040fe4000f8e0206 */
[----:B------:R-:W-:Y:S01]  /*9450*/  IMAD.WIDE.U32 R4, R3, UR6, R4 ;  /* 0x0000000603047c25 */ /* 0x000fe2000f8e0004 */
[----:B------:R-:W-:Y:S01]  /*9460*/  UIADD3 UR44, UR44, 0x1, URZ ;  /* 0x000000012c2c7890 */ /* 0x000fe2000fffe03f */
[----:B------:R-:W-:Y:S01]  /*9470*/  ISETP.GE.AND P1, PT, R12, R69, PT ;  /* 0x000000450c00720c */ /* 0x000fe20003f26270 */
[----:B------:R-:W-:Y:S01]  /*9480*/  ULDC.64 UR6, c[0x0][0xa80] ;  /* 0x0002a00000067ab9 */ /* 0x000fe20000000a00 */
[----:B------:R-:W-:Y:S01]  /*9490*/  IMAD.IADD R3, R5, 0x1, R7 ;  /* 0x0000000105037824 */ /* 0x000fe200078e0207 */
[----:B------:R-:W-:Y:S01]  /*94a0*/  UPRMT UR39, URZ, 0x654, UR39 ;  /* 0x000006543f277896 */ /* 0x000fe20008000027 */
[----:B-1----:R-:W-:Y:S01]  /*94b0*/  LEA R10, P2, R4, UR6, 0x1 ;  /* 0x00000006040a7c11 */ /* 0x002fe2000f8408ff */
[----:B------:R-:W-:Y:S01]  /*94c0*/  VIADD R0, R12, 0x20 ;  /* 0x000000200c007836 */ /* 0x000fe20000000000 */
[----:B------:R-:W-:-:S02]  /*94d0*/  UISETP.NE.AND UP0, UPT, UR44, 0x2, UPT ;  /* 0x000000022c00788c */ /* 0x000fc4000bf05270 */
[----:B------:R-:W-:Y:S02]  /*94e0*/  LEA.HI.X R3, R4, UR7, R3, 0x1, P2 ;  /* 0x0000000704037c11 */ /* 0x000fe400090f0c03 */
[----:B------:R-:W-:Y:S01]  /*94f0*/  USEL UR5, URZ, 0x1, UP0 ;  /* 0x000000013f057887 */ /* 0x000fe20008000000 */
[-C--:B------:R-:W-:Y:S01]  /*9500*/  ISETP.GE.AND P3, PT, R0, R69.reuse, PT ;  /* 0x000000450000720c */ /* 0x080fe20003f66270 */
[----:B------:R-:W-:Y:S01]  /*9510*/  ULDC UR4, c[0x0][0xc] ;  /* 0x0000030000047ab9 */ /* 0x000fe20000000800 */
[----:B------:R-:W-:Y:S01]  /*9520*/  VIADD R0, R12, 0x40 ;  /* 0x000000400c007836 */ /* 0x000fe20000000000 */
[----:B------:R-:W-:Y:S01]  /*9530*/  UIADD3 UR41, UR4, UR41, URZ ;  /* 0x0000002904297290 */ /* 0x000fe2000fffe03f */
[----:B---3--:R0:W1:Y:S01]  /*9540*/  SHFL.IDX PT, R8, R10, RZ, 0x181f ;  /* 0x00181fff0a087589 */ /* 0x00806200000e0000 */
[----:B------:R-:W-:Y:S01]  /*9550*/  USEL UR44, UR44, URZ, UP0 ;  /* 0x0000003f2c2c7287 */ /* 0x000fe20008000000 */
[----:B------:R-:W-:Y:S01]  /*9560*/  SYNCS.ARRIVE.TRANS64.RED.A1T0 RZ, [UR39], RZ ;  /* 0x000000ffffff79a7 */ /* 0x000fe20008100427 */
[----:B------:R-:W-:Y:S01]  /*9570*/  ULOP3.LUT UR45, UR45, UR5, URZ, 0x3c, !UPT ;  /* 0x000000052d2d7292 */ /* 0x000fe2000f8e3c3f */
[----:B------:R0:W2:Y:S01]  /*9580*/  SHFL.IDX PT, R9, R3, RZ, 0x181f ;  /* 0x00181fff03097589 */ /* 0x0000a200000e0000 */
[----:B------:R-:W-:Y:S01]  /*9590*/  BSSY B0, `(.L_x_31) ;  /* 0x000000b000007945 */ /* 0x000fe20003800000 */
[----:B------:R-:W-:-:S03]  /*95a0*/  ISETP.GE.AND P0, PT, R0, R69, PT ;  /* 0x000000450000720c */ /* 0x000fc60003f06270 */
[----:B------:R-:W-:Y:S10]  /*95b0*/  @P1 BRA `(.L_x_32) ;  /* 0x0000000000201947 */ /* 0x000ff40003800000 */
[----:B------:R-:W-:Y:S02]  /*95c0*/  ULDC UR4, c[0x0][0xac8] ;  /* 0x0002b20000047ab9 */ /* 0x000fe40000000800 */
[----:B------:R-:W-:Y:S02]  /*95d0*/  ISETP.GE.AND P2, PT, R16, UR4, PT ;  /* 0x0000000410007c0c */ /* 0x000fe4000bf46270 */
[----:B------:R-:W-:-:S11]  /*95e0*/  ISETP.GE.AND P1, PT, R2, UR4, PT ;  /* 0x0000000402007c0c */ /* 0x000fd6000bf26270 */
[----:B-1----:R-:W-:Y:S02]  /*95f0*/  @!P2 LEA R6, P4, R16, R8, 0x1 ;  /* 0x000000081006a211 */ /* 0x002fe400078808ff */
[----:B--2---:R-:W-:Y:S02]  /*9600*/  @!P1 IMAD.WIDE R4, R2, 0x2, R8 ;  /* 0x0000000202049825 */ /* 0x004fe400078e0208 */
[----:B------:R-:W-:-:S03]  /*9610*/  @!P2 LEA.HI.X R7, R16, R9, R192, 0x1, P4 ;  /* 0x000000091007a211 */ /* 0x000fc600020f0cc0 */
[----:B-----5:R3:W-:Y:S04]  /*9620*/  @!P1 ST.E.128 desc[UR50][R4.64], R48 ;  /* 0x0000003004009985 */ /* 0x0207e8000c101d32 */
[----:B------:R3:W-:Y:S02]  /*9630*/  @!P2 ST.E.128 desc[UR50][R6.64], R56 ;  /* 0x000000380600a985 */ /* 0x0007e4000c101d32 */
.L_x_32:
[----:B------:R-:W-:Y:S05]  /*9640*/  BSYNC B0 ;  /* 0x0000000000007941 */ /* 0x000fea0003800000 */
.L_x_31:
[----:B--2---:R2:W4:Y:S01]  /*9650*/  SHFL.IDX PT, R9, R3, 0x1, 0x181f ;  /* 0x00381f0003097f89 */ /* 0x00452200000e0000 */
[----:B------:R-:W-:Y:S03]  /*9660*/  BSSY B0, `(.L_x_33) ;  /* 0x000000b000007945 */ /* 0x000fe60003800000 */
[----:B-1----:R2:W1:Y:S01]  /*9670*/  SHFL.IDX PT, R8, R10, 0x1, 0x181f ;  /* 0x00381f000a087f89 */ /* 0x00246200000e0000 */
[----:B------:R-:W-:Y:S05]  /*9680*/  @P3 BRA `(.L_x_34) ;  /* 0x0000000000203947 */ /* 0x000fea0003800000 */
[----:B------:R-:W-:Y:S02]  /*9690*/  ULDC UR4, c[0x0][0xac8] ;  /* 0x0002b20000047ab9 */ /* 0x000fe40000000800 */
[----:B------:R-:W-:Y:S02]  /*96a0*/  ISETP.GE.AND P3, PT, R16, UR4, PT ;  /* 0x0000000410007c0c */ /* 0x000fe4000bf66270 */
[----:B------:R-:W-:-:S11]  /*96b0*/  ISETP.GE.AND P2, PT, R2, UR4, PT ;  /* 0x0000000402007c0c */ /* 0x000fd6000bf46270 */
[----:B-1-3--:R-:W-:Y:S02]  /*96c0*/  @!P3 LEA R6, P1, R16, R8, 0x1 ;  /* 0x000000081006b211 */ /* 0x00afe400078208ff */
[----:B----4-:R-:W-:Y:S02]  /*96d0*/  @!P2 IMAD.WIDE R4, R2, 0x2, R8 ;  /* 0x000000020204a825 */ /* 0x010fe400078e0208 */
[----:B------:R-:W-:-:S03]  /*96e0*/  @!P3 LEA.HI.X R7, R16, R9, R192, 0x1, P1 ;  /* 0x000000091007b211 */ /* 0x000fc600008f0cc0 */
[----:B-----5:R1:W-:Y:S04]  /*96f0*/  @!P2 ST.E.128 desc[UR50][R4.64], R44 ;  /* 0x0000002c0400a985 */ /* 0x0203e8000c101d32 */
[----:B------:R1:W-:Y:S02]  /*9700*/  @!P3 ST.E.128 desc[UR50][R6.64], R52 ;  /* 0x000000340600b985 */ /* 0x0003e4000c101d32 */
.L_x_34:
[----:B------:R-:W-:Y:S05]  /*9710*/  BSYNC B0 ;  /* 0x0000000000007941 */ /* 0x000fea0003800000 */
.L_x_33:
[----:B----4-:R4:W0:Y:S01]  /*9720*/  SHFL.IDX PT, R9, R3, 0x2, 0x181f ;  /* 0x00581f0003097f89 */ /* 0x01082200000e0000 */
[----:B------:R-:W-:Y:S03]  /*9730*/  BSSY B0, `(.L_x_35) ;  /* 0x000000b000007945 */ /* 0x000fe60003800000 */
[----:B-1----:R4:W1:Y:S01]  /*9740*/  SHFL.IDX PT, R8, R10, 0x2, 0x181f ;  /* 0x00581f000a087f89 */ /* 0x00286200000e0000 */
[----:B------:R-:W-:Y:S05]  /*9750*/  @P0 BRA `(.L_x_36) ;  /* 0x0000000000200947 */ /* 0x000fea0003800000 */
[----:B------:R-:W-:Y:S02]  /*9760*/  ULDC UR4, c[0x0][0xac8] ;  /* 0x0002b20000047ab9 */ /* 0x000fe40000000800 */
[----:B------:R-:W-:Y:S02]  /*9770*/  ISETP.GE.AND P2, PT, R16, UR4, PT ;  /* 0x0000000410007c0c */ /* 0x000fe4000bf46270 */
[----:B------:R-:W-:-:S11]  /*9780*/  ISETP.GE.AND P1, PT, R2, UR4, PT ;  /* 0x0000000402007c0c */ /* 0x000fd6000bf26270 */
[----:B-1-3--:R-:W-:Y:S02]  /*9790*/  @!P2 LEA R6, P0, R16, R8, 0x1 ;  /* 0x000000081006a211 */ /* 0x00afe400078008ff */
[----:B0-----:R-:W-:Y:S02]  /*97a0*/  @!P1 IMAD.WIDE R4, R2, 0x2, R8 ;  /* 0x0000000202049825 */ /* 0x001fe400078e0208 */
[----:B------:R-:W-:-:S03]  /*97b0*/  @!P2 LEA.HI.X R7, R16, R9, R192, 0x1, P0 ;  /* 0x000000091007a211 */ /* 0x000fc600000f0cc0 */
[----:B-----5:R0:W-:Y:S04]  /*97c0*/  @!P1 ST.E.128 desc[UR50][R4.64], R32 ;  /* 0x0000002004009985 */ /* 0x0201e8000c101d32 */
[----:B------:R0:W-:Y:S02]  /*97d0*/  @!P2 ST.E.128 desc[UR50][R6.64], R40 ;  /* 0x000000280600a985 */ /* 0x0001e4000c101d32 */
.L_x_36:
[----:B------:R-:W-:Y:S05]  /*97e0*/  BSYNC B0 ;  /* 0x0000000000007941 */ /* 0x000fea0003800000 */
.L_x_35:
[----:B------:R-:W-:Y:S01]  /*97f0*/  VIADD R0, R12, 0x60 ;  /* 0x000000600c007836 */ /* 0x000fe20000000000 */
[----:B0-----:R0:W0:Y:S01]  /*9800*/  SHFL.IDX PT, R9, R3, 0x3, 0x181f ;  /* 0x00781f0003097f89 */ /* 0x00102200000e0000 */
[----:B------:R-:W-:Y:S01]  /*9810*/  UIADD3 UR46, UR46, 0x1, URZ ;  /* 0x000000012e2e7890 */ /* 0x000fe2000fffe03f */
[----:B------:R-:W-:Y:S02]  /*9820*/  BSSY B0, `(.L_x_37) ;  /* 0x000000c000007945 */ /* 0x000fe40003800000 */
[----:B------:R-:W-:Y:S01]  /*9830*/  ISETP.GE.AND P0, PT, R0, R69, PT ;  /* 0x000000450000720c */ /* 0x000fe20003f06270 */
[----:B-1----:R1:W0:-:S12]  /*9840*/  SHFL.IDX PT, R8, R10, 0x3, 0x181f ;  /* 0x00781f000a087f89 */ /* 0x00221800000e0000 */
[----:B-1----:R-:W-:Y:S05]  /*9850*/  @P0 BRA `(.L_x_38) ;  /* 0x0000000000200947 */ /* 0x002fea0003800000 */
[----:B------:R-:W-:Y:S02]  /*9860*/  ULDC UR4, c[0x0][0xac8] ;  /* 0x0002b20000047ab9 */ /* 0x000fe40000000800 */
[----:B------:R-:W-:Y:S02]  /*9870*/  ISETP.GE.AND P2, PT, R16, UR4, PT ;  /* 0x0000000410007c0c */ /* 0x000fe4000bf46270 */
[----:B------:R-:W-:-:S11]  /*9880*/  ISETP.GE.AND P1, PT, R2, UR4, PT ;  /* 0x0000000402007c0c */ /* 0x000fd6000bf26270 */
[----:B0--3--:R-:W-:Y:S02]  /*9890*/  @!P2 LEA R6, P0, R16, R8, 0x1 ;  /* 0x000000081006a211 */ /* 0x009fe400078008ff */
[----:B------:R-:W-:Y:S02]  /*98a0*/  @!P1 IMAD.WIDE R4, R2, 0x2, R8 ;  /* 0x0000000202049825 */ /* 0x000fe400078e0208 */
[----:B------:R-:W-:-:S03]  /*98b0*/  @!P2 LEA.HI.X R7, R16, R9, R192, 0x1, P0 ;  /* 0x000000091007a211 */ /* 0x000fc600000f0cc0 */
[----:B-----5:R1:W-:Y:S04]  /*98c0*/  @!P1 ST.E.128 desc[UR50][R4.64], R28 ;  /* 0x0000001c04009985 */ /* 0x0203e8000c101d32 */
[----:B------:R1:W-:Y:S02]  /*98d0*/  @!P2 ST.E.128 desc[UR50][R6.64], R36 ;  /* 0x000000240600a985 */ /* 0x0003e4000c101d32 */
.L_x_38:
[----:B------:R-:W-:Y:S05]  /*98e0*/  BSYNC B0 ;  /* 0x0000000000007941 */ /* 0x000fea0003800000 */
.L_x_37:
[----:B------:R-:W2:Y:S02]  /*98f0*/  LDC R0, c[0x0][0xc34] ;  /* 0x00030d00ff007b82 */ /* 0x000ea40000000800 */
[----:B--2---:R-:W-:-:S13]  /*9900*/  ISETP.LE.AND P0, PT, R0, UR41, PT ;  /* 0x0000002900007c0c */ /* 0x004fda000bf03270 */
[----:B------:R-:W-:Y:S05]  /*9910*/  @!P0 BRA `(.L_x_39) ;  /* 0xffffff7000f08947 */ /* 0x000fea000383ffff */
[----:B------:R-:W-:Y:S05]  /*9920*/  EXIT ;  /* 0x000000000000794d */ /* 0x000fea0003800000 */
.L_x_5:
[----:B------:R-:W-:-:S08]  /*9930*/  NOP ;  /* 0x0000000000007918 */ /* 0x000fd00000000000 */
[----:B------:R-:W0:-:S00]  /*9940*/  USETMAXREG.DEALLOC.CTAPOOL 0x28 ;  /* 0x00000028000079c8 */ /* 0x000e0000080e0500 */
[----:B------:R-:W1:Y:S01]  /*9950*/  S2UR UR38, SR_CTAID.X ;  /* 0x00000000002679c3 */ /* 0x000e620000002500 */
[----:B------:R-:W-:Y:S01]  /*9960*/  UMOV UR37, 0x1 ;  /* 0x0000000100257882 */ /* 0x000fe20000000000 */
[----:B0-----:R-:W-:Y:S02]  /*9970*/  IMAD.MOV.U32 R19, RZ, RZ, RZ ;  /* 0x000000ffff137224 */ /* 0x001fe400078e00ff */
[----:B------:R-:W-:-:S04]  /*9980*/  IMAD.MOV.U32 R31, RZ, RZ, 0x1 ;  /* 0x00000001ff1f7424 */ /* 0x000fc800078e00ff */
[----:B------:R-:W1:Y:S02]  /*9990*/  LDC R2, c[0x0][0xc34] ;  /* 0x00030d00ff027b82 */ /* 0x000e640000000800 */
[----:B-1----:R-:W-:-:S13]  /*99a0*/  ISETP.LE.AND P0, PT, R2, UR38, PT ;  /* 0x0000002602007c0c */ /* 0x002fda000bf03270 */
[----:B------:R-:W-:Y:S05]  /*99b0*/  @P0 BRA `(.L_x_40) ;  /* 0x0000004800440947 */ /* 0x000fea0003800000 */
[----:B------:R-:W0:Y:S01]  /*99c0*/  S2R R8, SR_TID.X ;  /* 0x0000000000087919 */ /* 0x000e220000002100 */
[----:B------:R-:W-:Y:S01]  /*99d0*/  ULDC.64 UR4, c[0x0][0x418] ;  /* 0x0001060000047ab9 */ /* 0x000fe20000000a00 */
[----:B------:R-:W-:Y:S01]  /*99e0*/  ULDC.64 UR8, c[0x0][0x2f0] ;  /* 0x0000bc0000087ab9 */ /* 0x000fe20000000a00 */
[----:B------:R-:W-:Y:S01]  /*99f0*/  UISETP.NE.U32.AND UP0, UPT, UR4, URZ, UPT ;  /* 0x0000003f0400728c */ /* 0x000fe2000bf05070 */
[----:B------:R-:W-:Y:S01]  /*9a00*/  IMAD.MOV.U32 R34, RZ, RZ, 0x40 ;  /* 0x00000040ff227424 */ /* 0x000fe200078e00ff */
[----:B------:R-:W-:Y:S01]  /*9a10*/  UMOV UR6, 0xa0 ;  /* 0x000000a000067882 */ /* 0x000fe20000000000 */
[----:B------:R-:W-:Y:S01]  /*9a20*/  ULDC UR4, c[0x0][0x424] ;  /* 0x0001090000047ab9 */ /* 0x000fe20000000800 */
[----:B------:R-:W-:Y:S01]  /*9a30*/  UISETP.NE.AND.EX UP0, UPT, UR5, URZ, UPT, UP0 ;  /* 0x0000003f0500728c */ /* 0x000fe2000bf05300 */
[----:B------:R-:W-:Y:S01]  /*9a40*/  LOP3.LUT R16, R16, 0xfffffffd, RZ, 0xc0, !PT ;  /* 0xfffffffd10107812 */ /* 0x000fe200078ec0ff */
[----:B------:R-:W-:Y:S01]  /*9a50*/  ULDC UR10, c[0x0][0x320] ;  /* 0x0000c800000a7ab9 */ /* 0x000fe20000000800 */
[----:B------:R-:W-:Y:S01]  /*9a60*/  UMOV UR41, 0x400 ;  /* 0x0000040000297882 */ /* 0x000fe20000000000 */
[----:B------:R-:W-:Y:S01]  /*9a70*/  USEL UR4, UR4, 0x1, UP0 ;  /* 0x0000000104047887 */ /* 0x000fe20008000000 */
[----:B------:R-:W-:Y:S01]  /*9a80*/  IMAD.MOV.U32 R31, RZ, RZ, 0x1 ;  /* 0x00000001ff1f7424 */ /* 0x000fe200078e00ff */
[----:B------:R-:W-:Y:S01]  /*9a90*/  ULEA UR41, UR45, UR41, 0x18 ;  /* 0x000000292d297291 */ /* 0x000fe2000f8ec03f */
[----:B------:R-:W-:Y:S01]  /*9aa0*/  IMAD.MOV.U32 R19, RZ, RZ, RZ ;  /* 0x000000ffff137224 */ /* 0x000fe200078e00ff */
[----:B------:R-:W-:Y:S01]  /*9ab0*/  UIMAD UR39, UR4, UR8, URZ ;  /* 0x00000008042772a4 */ /* 0x000fe2000f8e023f */
[----:B------:R-:W-:-:S02]  /*9ac0*/  ULDC UR40, c[0x0][0x448] ;  /* 0x0001120000287ab9 */ /* 0x000fc40000000800 */
[----:B------:R-:W-:Y:S01]  /*9ad0*/  ULDC UR8, c[0x0][0x2b8] ;  /* 0x0000ae0000087ab9 */ /* 0x000fe20000000800 */
[----:B------:R-:W-:Y:S01]  /*9ae0*/  UIADD3 UR4, UR39, 0x9f, URZ ;  /* 0x0000009f27047890 */ /* 0x000fe2000fffe03f */
[----:B------:R-:W-:Y:S01]  /*9af0*/  ULDC UR7, c[0x0][0x288] ;  /* 0x0000a20000077ab9 */ /* 0x000fe20000000800 */
[----:B------:R-:W-:Y:S02]  /*9b00*/  ULOP3.LUT UR46, UR36, 0x2, URZ, 0xfc, !UPT ;  /* 0x00000002242e7892 */ /* 0x000fe4000f8efc3f */
[----:B------:R-:W-:Y:S02]  /*9b10*/  UIMAD.WIDE UR4, UR4, 0x66666667, URZ ;  /* 0x66666667040478a5 */ /* 0x000fe4000f8e023f */
[----:B------:R-:W-:Y:S02]  /*9b20*/  ULOP3.LUT UR47, UR36, 0x1, URZ, 0xfc, !UPT ;  /* 0x00000001242f7892 */ /* 0x000fe4000f8efc3f */
[----:B------:R-:W-:Y:S01]  /*9b30*/  USHF.R.U32.HI UR4, URZ, 0x1f, UR5 ;  /* 0x0000001f3f047899 */ /* 0x000fe20008011605 */
[----:B------:R-:W-:Y:S01]  /*9b40*/  ULDC UR48, c[0x0][0xc] ;  /* 0x0000030000307ab9 */ /* 0x000fe20000000800 */
[----:B------:R-:W-:Y:S01]  /*9b50*/  UMOV UR37, URZ ;  /* 0x0000003f00257c82 */ /* 0x000fe20008000000 */
[C---:B0-----:R-:W-:Y:S01]  /*9b60*/  IMAD.SHL.U32 R4, R8.reuse, 0x10, RZ ;  /* 0x0000001008047824 */ /* 0x041fe200078e00ff */
[C---:B------:R-:W-:Y:S01]  /*9b70*/  LOP3.LUT P0, RZ, R8.reuse, 0x4, RZ, 0xc0, !PT ;  /* 0x0000000408ff7812 */ /* 0x040fe2000780c0ff */
[C---:B------:R-:W-:Y:S01]  /*9b80*/  IMAD.SHL.U32 R3, R8.reuse, 0x2, RZ ;  /* 0x0000000208037824 */ /* 0x040fe200078e00ff */
[C---:B------:R-:W-:Y:S01]  /*9b90*/  LOP3.LUT P1, RZ, R8.reuse, 0x10, RZ, 0xc0, !PT ;  /* 0x0000001008ff7812 */ /* 0x040fe2000782c0ff */
[----:B------:R-:W-:Y:S01]  /*9ba0*/  IMAD.SHL.U32 R7, R8, 0x20, RZ ;  /* 0x0000002008077824 */ /* 0x000fe200078e00ff */
[----:B------:R-:W-:Y:S01]  /*9bb0*/  LOP3.LUT R0, R4, 0x1b0, RZ, 0xc0, !PT ;  /* 0x000001b004007812 */ /* 0x000fe200078ec0ff */
[----:B------:R-:W-:Y:S01]  /*9bc0*/  IMAD.SHL.U32 R33, R8, 0x4, RZ ;  /* 0x0000000408217824 */ /* 0x000fe200078e00ff */
[----:B------:R-:W-:Y:S01]  /*9bd0*/  LOP3.LUT R35, R4, 0x30, RZ, 0xc0, !PT ;  /* 0x0000003004237812 */ /* 0x000fe200078ec0ff */
[----:B------:R-:W-:Y:S01]  /*9be0*/  ULEA.HI.SX32 UR42, UR5, UR4, 0x1a ;  /* 0x00000004052a7291 */ /* 0x000fe2000f8fd23f */
[----:B------:R-:W-:Y:S01]  /*9bf0*/  LOP3.LUT R9, R0, 0x30, R3, 0x78, !PT ;  /* 0x0000003000097812 */ /* 0x000fe200078e7803 */
[C---:B------:R-:W-:Y:S01]  /*9c00*/  IMAD.SHL.U32 R3, R8.reuse, 0x80, RZ ;  /* 0x0000008008037824 */ /* 0x040fe200078e00ff */
[----:B------:R-:W-:Y:S01]  /*9c10*/  LOP3.LUT R0, R8, 0x7f, RZ, 0xc0, !PT ;  /* 0x0000007f08007812 */ /* 0x000fe200078ec0ff */
[----:B------:R-:W-:Y:S01]  /*9c20*/  UIMAD UR5, UR42, UR6, -0xa0 ;  /* 0xffffff602a0574a4 */ /* 0x000fe2000f8e0206 */
[----:B------:R-:W-:Y:S01]  /*9c30*/  LOP3.LUT R6, R7, 0x80, RZ, 0xc0, !PT ;  /* 0x0000008007067812 */ /* 0x000fe200078ec0ff */
[----:B------:R-:W-:Y:S01]  /*9c40*/  UIADD3 UR4, UR42, -0x1, URZ ;  /* 0xffffffff2a047890 */ /* 0x000fe2000fffe03f */
[----:B------:R-:W-:Y:S01]  /*9c50*/  SHF.R.U32.HI R2, RZ, 0x5, R0 ;  /* 0x00000005ff027819 */ /* 0x000fe20000011600 */
[----:B------:R-:W-:Y:S01]  /*9c60*/  UIMAD UR40, UR40, UR7, URZ ;  /* 0x00000007282872a4 */ /* 0x000fe2000f8e023f */
[----:B------:R-:W-:Y:S01]  /*9c70*/  LOP3.LUT R5, R3, 0x380, RZ, 0xc0, !PT ;  /* 0x0000038003057812 */ /* 0x000fe200078ec0ff */
[----:B------:R-:W-:Y:S01]  /*9c80*/  UIMAD UR4, UR4, -0xa0, UR39 ;  /* 0xffffff60040478a4 */ /* 0x000fe2000f8e0227 */
[----:B------:R-:W-:Y:S01]  /*9c90*/  LOP3.LUT R6, R6, 0x10, R8, 0xf8, !PT ;  /* 0x0000001006067812 */ /* 0x000fe200078ef808 */
[----:B------:R-:W-:Y:S01]  /*9ca0*/  UIADD3 UR42, UR42, -0x2, URZ ;  /* 0xfffffffe2a2a7890 */ /* 0x000fe2000fffe03f */
[----:B------:R-:W-:Y:S01]  /*9cb0*/  LOP3.LUT R11, R7, 0x380, RZ, 0xc0, !PT ;  /* 0x00000380070b7812 */ /* 0x000fe200078ec0ff */
[----:B------:R-:W-:Y:S01]  /*9cc0*/  IMAD R5, R2, 0x10, R5 ;  /* 0x0000001002057824 */ /* 0x000fe200078e0205 */
[----:B------:R-:W-:-:S02]  /*9cd0*/  LOP3.LUT R8, R6, 0x10, R33, 0x78, !PT ;  /* 0x0000001006087812 */ /* 0x000fc400078e7821 */
[--C-:B------:R-:W-:Y:S02]  /*9ce0*/  LOP3.LUT R11, R11, 0x30, R4.reuse, 0xf8, !PT ;  /* 0x000000300b0b7812 */ /* 0x100fe400078ef804 */
[--C-:B------:R-:W-:Y:S01]  /*9cf0*/  LOP3.LUT R6, R5, 0x70, R4.reuse, 0x78, !PT ;  /* 0x0000007005067812 */ /* 0x100fe200078e7804 */
[C---:B------:R-:W-:Y:S01]  /*9d00*/  IMAD.SHL.U32 R5, R2.reuse, 0x200, RZ ;  /* 0x0000020002057824 */ /* 0x040fe200078e00ff */
[----:B------:R-:W-:Y:S01]  /*9d10*/  LOP3.LUT R33, R11, 0x70, R33, 0x78, !PT ;  /* 0x000000700b217812 */ /* 0x000fe200078e7821 */
[----:B------:R-:W-:Y:S01]  /*9d20*/  IMAD.SHL.U32 R2, R2, 0x400, RZ ;  /* 0x0000040002027824 */ /* 0x000fe200078e00ff */
[----:B------:R-:W-:Y:S02]  /*9d30*/  LOP3.LUT R3, R6, 0xc00, R3, 0xf8, !PT ;  /* 0x00000c0006037812 */ /* 0x000fe400078ef803 */
[----:B------:R-:W-:Y:S02]  /*9d40*/  LOP3.LUT R6, R5, 0x40, R4, 0xf8, !PT ;  /* 0x0000004005067812 */ /* 0x000fe400078ef804 */
[----:B------:R-:W-:Y:S01]  /*9d50*/  LOP3.LUT R2, R35, 0x80, RZ, 0xfc, !PT ;  /* 0x0000008023027812 */ /* 0x000fe200078efcff */
[----:B------:R0:W-:Y:S01]  /*9d60*/  STL [R1+0xc], R3 ;  /* 0x00000c0301007387 */ /* 0x0001e20000100800 */
[----:B------:R-:W-:-:S02]  /*9d70*/  LOP3.LUT R9, R6, R9, RZ, 0xfc, !PT ;  /* 0x0000000906097212 */ /* 0x000fc400078efcff */
[--C-:B------:R-:W-:Y:S02]  /*9d80*/  LOP3.LUT R6, R5, 0x60, R7.reuse, 0xf8, !PT ;  /* 0x0000006005067812 */ /* 0x100fe400078ef807 */
[----:B------:R-:W-:Y:S01]  /*9d90*/  SHF.R.U32.HI R5, RZ, 0x2, R0 ;  /* 0x00000002ff057819 */ /* 0x000fe20000011600 */
[----:B------:R-:W-:Y:S01]  /*9da0*/  STL [R1+0x4], R9 ;  /* 0x0000040901007387 */ /* 0x000fe20000100800 */
[----:B------:R-:W-:Y:S02]  /*9db0*/  SEL R0, R34, 0xffffffc0, !P0 ;  /* 0xffffffc022007807 */ /* 0x000fe40004000000 */
[--C-:B------:R-:W-:Y:S02]  /*9dc0*/  LOP3.LUT R4, R5, 0x60, R7.reuse, 0xf8, !PT ;  /* 0x0000006005047812 */ /* 0x100fe400078ef807 */
[----:B0-----:R-:W-:Y:S02]  /*9dd0*/  LOP3.LUT R3, R6, 0x100, R7, 0xf8, !PT ;  /* 0x0000010006037812 */ /* 0x001fe400078ef807 */
[C---:B------:R-:W-:Y:S01]  /*9de0*/  LOP3.LUT R36, R4.reuse, 0x80, RZ, 0xfc, !PT ;  /* 0x0000008004247812 */ /* 0x040fe200078efcff */
[----:B------:R-:W-:Y:S01]  /*9df0*/  VIADD R4, R4, UR5 ;  /* 0x0000000504047c36 */ /* 0x000fe20008000000 */
[----:B------:R-:W-:-:S02]  /*9e00*/  LOP3.LUT R3, R3, R8, RZ, 0xfc, !PT ;  /* 0x0000000803037212 */ /* 0x000fc400078efcff */
[----:B------:R-:W-:Y:S02]  /*9e10*/  SEL R34, R34, 0xffffffc0, !P1 ;  /* 0xffffffc022227807 */ /* 0x000fe40004800000 */
[C---:B------:R-:W-:Y:S01]  /*9e20*/  ISETP.GE.AND P0, PT, R35.reuse, UR10, PT ;  /* 0x0000000a23007c0c */ /* 0x040fe2000bf06270 */
[----:B------:R0:W-:Y:S04]  /*9e30*/  STL [R1+0x8], R3 ;  /* 0x0000080301007387 */ /* 0x0001e80000100800 */
[----:B------:R1:W-:Y:S01]  /*9e40*/  STL [R1+0x10], R0 ;  /* 0x0000100001007387 */ /* 0x0003e20000100800 */
[----:B0-----:R-:W-:Y:S01]  /*9e50*/  VIADD R3, R36, UR5 ;  /* 0x0000000524037c36 */ /* 0x001fe20008000000 */
[----:B-1----:R-:W-:-:S04]  /*9e60*/  LOP3.LUT R0, R35, 0x40, RZ, 0xfc, !PT ;  /* 0x0000004023007812 */ /* 0x002fc800078efcff */
[----:B------:R0:W-:Y:S01]  /*9e70*/  STL [R1+0x20], R3 ;  /* 0x0000200301007387 */ /* 0x0001e20000100800 */
[----:B------:R-:W-:Y:S02]  /*9e80*/  ISETP.GE.AND P1, PT, R3, UR39, PT ;  /* 0x0000002703007c0c */ /* 0x000fe4000bf26270 */
[----:B------:R-:W-:Y:S02]  /*9e90*/  ISETP.GE.AND P2, PT, R0, UR9, PT ;  /* 0x0000000900007c0c */ /* 0x000fe4000bf46270 */
[----:B0-----:R-:W-:Y:S01]  /*9ea0*/  IADD3 R3, -R5, UR4, RZ ;  /* 0x0000000405037c10 */ /* 0x001fe2000fffe1ff */
[----:B------:R-:W-:-:S03]  /*9eb0*/  VIADD R5, R9, UR41 ;  /* 0x0000002909057c36 */ /* 0x000fc60008000000 */
[C---:B------:R-:W-:Y:S01]  /*9ec0*/  ISETP.LT.OR P3, PT, R3.reuse, 0x21, P0 ;  /* 0x000000210300780c */ /* 0x040fe20000761670 */
[----:B------:R0:W-:Y:S06]  /*9ed0*/  STL [R1+0x18], R3 ;  /* 0x0000180301007387 */ /* 0x0001ec0000100800 */
[----:B------:R-:W-:Y:S02]  /*9ee0*/  @P2 LOP3.LUT R16, R16, 0x2, RZ, 0xfc, !PT ;  /* 0x0000000210102812 */ /* 0x000fe400078efcff */
[----:B------:R-:W-:Y:S01]  /*9ef0*/  ISETP.LT.U32.AND P2, PT, R36, 0xa0, !P1 ;  /* 0x000000a02400780c */ /* 0x000fe20004f41070 */
[----:B------:R0:W-:Y:S01]  /*9f00*/  STL [R1+0x14], R5 ;  /* 0x0000140501007387 */ /* 0x0001e20000100800 */
[----:B------:R-:W-:-:S02]  /*9f10*/  ISETP.LT.OR P1, PT, R3, 0x1, P0 ;  /* 0x000000010300780c */ /* 0x000fc40000721670 */
[----:B------:R-:W-:Y:S01]  /*9f20*/  LOP3.LUT R16, R16, 0xfffff7ff, RZ, 0xc0, !PT ;  /* 0xfffff7ff10107812 */ /* 0x000fe200078ec0ff */
[----:B------:R0:W-:Y:S08]  /*9f30*/  STL [R1+0x1c], R4 ;  /* 0x00001c0401007387 */ /* 0x0001f00000100800 */
[----:B------:R-:W-:Y:S02]  /*9f40*/  @P2 LOP3.LUT R16, R16, 0x800, RZ, 0xfc, !PT ;  /* 0x0000080010102812 */ /* 0x000fe400078efcff */
[----:B------:R-:W-:-:S02]  /*9f50*/  ISETP.LT.OR P2, PT, R3, 0x41, P0 ;  /* 0x000000410300780c */ /* 0x000fc40000741670 */
[----:B------:R-:W-:-:S04]  /*9f60*/  LOP3.LUT R16, R16, 0xffbfffff, RZ, 0xc0, !PT ;  /* 0xffbfffff10107812 */ /* 0x000fc800078ec0ff */
[----:B------:R-:W-:Y:S02]  /*9f70*/  @P1 LOP3.LUT R16, R16, 0x400000, RZ, 0xfc, !PT ;  /* 0x0040000010101812 */ /* 0x000fe400078efcff */
[C---:B------:R-:W-:Y:S02]  /*9f80*/  ISETP.LT.OR P1, PT, R3.reuse, 0x61, P0 ;  /* 0x000000610300780c */ /* 0x040fe40000721670 */
[----:B------:R-:W-:Y:S02]  /*9f90*/  LOP3.LUT R16, R16, 0xffefffff, RZ, 0xc0, !PT ;  /* 0xffefffff10107812 */ /* 0x000fe400078ec0ff */
[C---:B------:R-:W-:Y:S02]  /*9fa0*/  ISETP.LT.OR P0, PT, R3.reuse, 0x81, P0 ;  /* 0x000000810300780c */ /* 0x040fe40000701670 */
[----:B------:R-:W-:Y:S02]  /*9fb0*/  @P3 LOP3.LUT R16, R16, 0x100000, RZ, 0xfc, !PT ;  /* 0x0010000010103812 */ /* 0x000fe400078efcff */
[----:B------:R-:W-:-:S02]  /*9fc0*/  ISETP.GE.AND P3, PT, R3, 0x1, PT ;  /* 0x000000010300780c */ /* 0x000fc40003f66270 */
[----:B------:R-:W-:-:S04]  /*9fd0*/  LOP3.LUT R16, R16, 0xfffbffff, RZ, 0xc0, !PT ;  /* 0xfffbffff10107812 */ /* 0x000fc800078ec0ff */
[----:B------:R-:W-:Y:S02]  /*9fe0*/  @P2 LOP3.LUT R16, R16, 0x40000, RZ, 0xfc, !PT ;  /* 0x0004000010102812 */ /* 0x000fe400078efcff */
[----:B------:R-:W-:Y:S02]  /*9ff0*/  ISETP.GE.AND P2, PT, R2, UR9, PT ;  /* 0x0000000902007c0c */ /* 0x000fe4000bf46270 */
[----:B------:R-:W-:-:S04]  /*a000*/  LOP3.LUT R16, R16, 0xfffeffff, RZ, 0xc0, !PT ;  /* 0xfffeffff10107812 */ /* 0x000fc800078ec0ff */
[----:B------:R-:W-:Y:S02]  /*a010*/  @P1 LOP3.LUT R16, R16, 0x10000, RZ, 0xfc, !PT ;  /* 0x0001000010101812 */ /* 0x000fe400078efcff */
[----:B------:R-:W-:Y:S02]  /*a020*/  ISETP.GE.AND P1, PT, R0, UR10, PT ;  /* 0x0000000a00007c0c */ /* 0x000fe4000bf26270 */
[----:B------:R-:W-:-:S04]  /*a030*/  LOP3.LUT R16, R16, 0xfdffffff, RZ, 0xc0, !PT ;  /* 0xfdffffff10107812 */ /* 0x000fc800078ec0ff */
[----:B------:R-:W-:Y:S02]  /*a040*/  @P0 LOP3.LUT R16, R16, 0x2000000, RZ, 0xfc, !PT ;  /* 0x0200000010100812 */ /* 0x000fe400078efcff */
[----:B------:R-:W-:Y:S02]  /*a050*/  ISETP.GE.AND P0, PT, R0, UR8, PT ;  /* 0x0000000800007c0c */ /* 0x000fe4000bf06270 */
[----:B------:R-:W-:-:S04]  /*a060*/  LOP3.LUT R16, R16, 0xfffffffe, RZ, 0xc0, !PT ;  /* 0xfffffffe10107812 */ /* 0x000fc800078ec0ff */
[----:B------:R-:W-:-:S07]  /*a070*/  LOP3.LUT R16, R16, 0xffffdfff, RZ, 0xc0, !PT ;  /* 0xffffdfff10107812 */ /* 0x000fce00078ec0ff */
[----:B------:R-:W-:Y:S02]  /*a080*/  @P0 LOP3.LUT R16, R16, 0x2000, RZ, 0xfc, !PT ;  /* 0x0000200010100812 */ /* 0x000fe400078efcff */
[----:B------:R-:W-:Y:S02]  /*a090*/  ISETP.GE.AND P0, PT, R2, UR8, PT ;  /* 0x0000000802007c0c */ /* 0x000fe4000bf06270 */
[----:B------:R-:W-:Y:S02]  /*a0a0*/  @P2 LOP3.LUT R16, R16, 0x1, RZ, 0xfc, !PT ;  /* 0x0000000110102812 */ /* 0x000fe400078efcff */
[----:B------:R-:W-:Y:S02]  /*a0b0*/  ISETP.GE.AND P2, PT, R3, 0x21, PT ;  /* 0x000000210300780c */ /* 0x000fe40003f46270 */
[----:B------:R-:W-:-:S04]  /*a0c0*/  LOP3.LUT R16, R16, 0xfffffff7, RZ, 0xc0, !PT ;  /* 0xfffffff710107812 */ /* 0x000fc800078ec0ff */
[----:B------:R-:W-:-:S04]  /*a0d0*/  @P1 LOP3.LUT R16, R16, 0x8, RZ, 0xfc, !PT ;  /* 0x0000000810101812 */ /* 0x000fc800078efcff */
[----:B------:R-:W-:-:S04]  /*a0e0*/  LOP3.LUT R16, R16, 0xffffefff, RZ, 0xc0, !PT ;  /* 0xffffefff10107812 */ /* 0x000fc800078ec0ff */
[----:B------:R-:W-:Y:S02]  /*a0f0*/  @P0 LOP3.LUT R16, R16, 0x1000, RZ, 0xfc, !PT ;  /* 0x0000100010100812 */ /* 0x000fe400078efcff */
[----:B------:R-:W-:Y:S02]  /*a100*/  ISETP.LT.OR P0, PT, R3, 0x1, P1 ;  /* 0x000000010300780c */ /* 0x000fe40000f01670 */
[----:B------:R-:W-:-:S04]  /*a110*/  LOP3.LUT R16, R16, 0xfffffbff, RZ, 0xc0, !PT ;  /* 0xfffffbff10107812 */ /* 0x000fc800078ec0ff */
[----:B------:R-:W-:Y:S02]  /*a120*/  @P3 LOP3.LUT R16, R16, 0x400, RZ, 0xfc, !PT ;  /* 0x0000040010103812 */ /* 0x000fe400078efcff */
[----:B------:R-:W-:Y:S02]  /*a130*/  ISETP.LT.OR P3, PT, R3, 0x21, P1 ;  /* 0x000000210300780c */ /* 0x000fe40000f61670 */
[----:B------:R-:W-:-:S04]  /*a140*/  LOP3.LUT R16, R16, 0xffdfffff, RZ, 0xc0, !PT ;  /* 0xffdfffff10107812 */ /* 0x000fc800078ec0ff */
[----:B------:R-:W-:Y:S02]  /*a150*/  @P0 LOP3.LUT R16, R16, 0x200000, RZ, 0xfc, !PT ;  /* 0x0020000010100812 */ /* 0x000fe400078efcff */
[----:B------:R-:W-:Y:S02]  /*a160*/  ISETP.GE.AND P0, PT, R3, 0x41, PT ;  /* 0x000000410300780c */ /* 0x000fe40003f06270 */
        /* <DEDUP_REMOVED lines=14> */
[----:B------:R-:W-:-:S04]  /*a250*/  @P3 LOP3.LUT R16, R16, 0x80, RZ, 0xfc, !PT ;  /* 0x0000008010103812 */ /* 0x000fc800078efcff */
[----:B------:R-:W-:-:S04]  /*a260*/  LOP3.LUT R16, R16, 0xffff7fff, RZ, 0xc0, !PT ;  /* 0xffff7fff10107812 */ /* 0x000fc800078ec0ff */
[----:B------:R-:W-:Y:S02]  /*a270*/  @P0 LOP3.LUT R16, R16, 0x8000, RZ, 0xfc, !PT ;  /* 0x0000800010100812 */ /* 0x000fe400078efcff */
[----:B------:R-:W-:Y:S02]  /*a280*/  ISETP.GE.AND P0, PT, R35, UR9, PT ;  /* 0x0000000923007c0c */ /* 0x000fe4000bf06270 */
[----:B------:R-:W-:-:S04]  /*a290*/  LOP3.LUT R16, R16, 0xff7fffff, RZ, 0xc0, !PT ;  /* 0xff7fffff10107812 */ /* 0x000fc800078ec0ff */
[----:B------:R-:W-:-:S04]  /*a2a0*/  @P2 LOP3.LUT R16, R16, 0x800000, RZ, 0xfc, !PT ;  /* 0x0080000010102812 */ /* 0x000fc800078efcff */
[----:B------:R-:W-:-:S04]  /*a2b0*/  LOP3.LUT R16, R16, 0xfffffffb, RZ, 0xc0, !PT ;  /* 0xfffffffb10107812 */ /* 0x000fc800078ec0ff */
[----:B------:R-:W-:-:S04]  /*a2c0*/  LOP3.LUT R16, R16, 0xfeffffff, RZ, 0xc0, !PT ;  /* 0xfeffffff10107812 */ /* 0x000fc800078ec0ff */
[----:B------:R-:W-:Y:S02]  /*a2d0*/  @P1 LOP3.LUT R16, R16, 0x1000000, RZ, 0xfc, !PT ;  /* 0x0100000010101812 */ /* 0x000fe400078efcff */
[C---:B------:R-:W-:Y:S02]  /*a2e0*/  ISETP.GE.AND P1, PT, R35.reuse, UR10, PT ;  /* 0x0000000a23007c0c */ /* 0x040fe4000bf26270 */
[----:B------:R-:W-:Y:S02]  /*a2f0*/  @P0 LOP3.LUT R16, R16, 0x4, RZ, 0xfc, !PT ;  /* 0x0000000410100812 */ /* 0x000fe400078efcff */
[----:B------:R-:W-:Y:S02]  /*a300*/  ISETP.GE.AND P0, PT, R35, UR8, PT ;  /* 0x0000000823007c0c */ /* 0x000fe4000bf06270 */
[----:B------:R-:W-:-:S04]  /*a310*/  LOP3.LUT R16, R16, 0xffffbfff, RZ, 0xc0, !PT ;  /* 0xffffbfff10107812 */ /* 0x000fc800078ec0ff */
[----:B------:R-:W-:-:S04]  /*a320*/  LOP3.LUT R16, R16, 0xffffffef, RZ, 0xc0, !PT ;  /* 0xffffffef10107812 */ /* 0x000fc800078ec0ff */
[----:B------:R-:W-:-:S04]  /*a330*/  @P1 LOP3.LUT R16, R16, 0x10, RZ, 0xfc, !PT ;  /* 0x0000001010101812 */ /* 0x000fc800078efcff */
[----:B0-----:R-:W-:-:S07]  /*a340*/  @P0 LOP3.LUT R16, R16, 0x4000, RZ, 0xfc, !PT ;  /* 0x0000400010100812 */ /* 0x001fce00078efcff */
.L_x_92:
[----:B------:R-:W-:Y:S01]  /*a350*/  ULDC UR4, c[0x0][0xc38] ;  /* 0x00030e0000047ab9 */ /* 0x000fe20000000800 */
[----:B------:R-:W-:Y:S01]  /*a360*/  ULDC.64 UR8, c[0x0][0xa28] ;  /* 0x00028a0000087ab9 */ /* 0x000fe20000000a00 */
[----:B------:R-:W-:Y:S01]  /*a370*/  UISETP.NE.AND UP0, UPT, UR4, 0x1, UPT ;  /* 0x000000010400788c */ /* 0x000fe2000bf05270 */
[----:B------:R0:W-:Y:S01]  /*a380*/  STL [R1], RZ ;  /* 0x000000ff01007387 */ /* 0x0001e20000100800 */
[----:B------:R-:W-:Y:S01]  /*a390*/  ISETP.NE.U32.AND P0, PT, RZ, UR8, PT ;  /* 0x00000008ff007c0c */ /* 0x000fe2000bf05070 */
[----:B------:R-:W-:Y:S01]  /*a3a0*/  ULDC UR4, c[0x0][0xc44] ;  /* 0x0003110000047ab9 */ /* 0x000fe20000000800 */
[----:B------:R-:W-:Y:S01]  /*a3b0*/  UMOV UR43, UR38 ;  /* 0x00000026002b7c82 */ /* 0x000fe20008000000 */
[----:B------:R-:W-:Y:S01]  /*a3c0*/  UISETP.NE.AND UP1, UPT, UR4, 0x1, UPT ;  /* 0x000000010400788c */ /* 0x000fe2000bf25270 */
[----:B------:R-:W-:Y:S01]  /*a3d0*/  ISETP.NE.AND.EX P0, PT, RZ, UR9, PT, P0 ;  /* 0x00000009ff007c0c */ /* 0x000fe2000bf05300 */
[----:B------:R-:W-:-:S04]  /*a3e0*/  UIADD3 UR11, UR41, 0x1a400, URZ ;  /* 0x0001a400290b7890 */ /* 0x000fc8000fffe03f */
[----:B------:R-:W-:Y:S01]  /*a3f0*/  @UP0 ULDC UR4, c[0x0][0xc3c] ;  /* 0x00030f0000040ab9 */ /* 0x000fe20000000800 */
[----:B------:R-:W-:Y:S01]  /*a400*/  @UP0 ULDC UR10, c[0x0][0xc40] ;  /* 0x00031000000a0ab9 */ /* 0x000fe20000000800 */
[----:B------:R-:W-:-:S03]  /*a410*/  UIMAD.WIDE.U32 UR4, UR38, UR4, URZ ;  /* 0x00000004260472a5 */ /* 0x000fc6000f8e003f */
[----:B------:R-:W-:Y:S01]  /*a420*/  @UP1 ULDC.64 UR6, c[0x0][0xc48] ;  /* 0x0003120000061ab9 */ /* 0x000fe20000000a00 */
[----:B------:R-:W-:Y:S02]  /*a430*/  @UP0 USHF.R.U32.HI UR43, URZ, UR10, UR5 ;  /* 0x0000000a3f2b0299 */ /* 0x000fe40008011605 */
[----:B------:R-:W-:Y:S02]  /*a440*/  ULOP3.LUT UP0, URZ, UR11, 0x1bf, URZ, 0xc0, !UPT ;  /* 0x000001bf0b3f7892 */ /* 0x000fe4000f80c03f */
[----:B------:R-:W-:-:S03]  /*a450*/  UIMAD.WIDE.U32 UR4, UR43, UR6, URZ ;  /* 0x000000062b0472a5 */ /* 0x000fc6000f8e003f */
[----:B------:R-:W-:Y:S01]  /*a460*/  UMOV UR44, UR43 ;  /* 0x0000002b002c7c82 */ /* 0x000fe20008000000 */
[----:B------:R-:W-:Y:S01]  /*a470*/  @UP1 USHF.R.U32.HI UR44, URZ, UR7, UR5 ;  /* 0x000000073f2c1299 */ /* 0x000fe20008011605 */
[----:B0-----:R-:W-:Y:S11]  /*a480*/  @!P0 BRA `(.L_x_41) ;  /* 0x0000000000188947 */ /* 0x001ff60003800000 */
[----:B------:R-:W-:Y:S02]  /*a490*/  ULDC.64 UR4, c[0x0][0xa28] ;  /* 0x00028a0000047ab9 */ /* 0x000fe40000000a00 */
[----:B------:R-:W-:-:S06]  /*a4a0*/  UIMAD.WIDE UR4, UR44, 0x4, UR4 ;  /* 0x000000042c0478a5 */ /* 0x000fcc000f8e0204 */
[----:B------:R-:W-:Y:S02]  /*a4b0*/  IMAD.U32 R2, RZ, RZ, UR4 ;  /* 0x00000004ff027e24 */ /* 0x000fe4000f8e00ff */
[----:B------:R-:W-:-:S05]  /*a4c0*/  IMAD.U32 R3, RZ, RZ, UR5 ;  /* 0x00000005ff037e24 */ /* 0x000fca000f8e00ff */
[----:B------:R-:W2:Y:S04]  /*a4d0*/  LDG.E R0, desc[UR50][R2.64] ;  /* 0x0000003202007981 */ /* 0x000ea8000c1e1900 */
[----:B--2---:R0:W-:Y:S02]  /*a4e0*/  STL [R1], R0 ;  /* 0x0000000001007387 */ /* 0x0041e40000100800 */
.L_x_41:
[----:B------:R-:W-:-:S13]  /*a4f0*/  PLOP3.LUT P0, PT, PT, PT, UP0, 0x80, 0x0 ;  /* 0x000000000000781c */ /* 0x000fda0003f0f008 */
[----:B------:R-:W-:Y:S05]  /*a500*/  @!P0 BRA `(.L_x_42) ;  /* 0x0000000000408947 */ /* 0x000fea0003800000 */
[----:B------:R-:W-:Y:S01]  /*a510*/  MOV R2, 0x0 ;  /* 0x0000000000027802 */ /* 0x000fe20000000f00 */
[----:B------:R-:W-:Y:S01]  /*a520*/  ULDC.64 UR6, c[0x4][0xc8] ;  /* 0x0100320000067ab9 */ /* 0x000fe20000000a00 */
[----:B------:R-:W-:Y:S01]  /*a530*/  ULDC.64 UR8, c[0x4][0xd0] ;  /* 0x0100340000087ab9 */ /* 0x000fe20000000a00 */
[----:B------:R-:W-:Y:S01]  /*a540*/  ULDC.64 UR4, c[0x4][0x8] ;  /* 0x0100020000047ab9 */ /* 0x000fe20000000a00 */
[----:B------:R-:W-:Y:S02]  /*a550*/  IMAD.U32 R4, RZ, RZ, UR6 ;  /* 0x00000006ff047e24 */ /* 0x000fe4000f8e00ff */
[----:B------:R-:W1:Y:S01]  /*a560*/  LDC.64 R2, c[0x4][R2] ;  /* 0x0100000002027b82 */ /* 0x000e620000000a00 */
[----:B------:R-:W-:Y:S02]  /*a570*/  IMAD.U32 R5, RZ, RZ, UR7 ;  /* 0x00000007ff057e24 */ /* 0x000fe4000f8e00ff */
[----:B------:R-:W-:Y:S02]  /*a580*/  IMAD.U32 R6, RZ, RZ, UR8 ;  /* 0x00000008ff067e24 */ /* 0x000fe4000f8e00ff */
[----:B------:R-:W-:-:S02]  /*a590*/  IMAD.U32 R7, RZ, RZ, UR9 ;  /* 0x00000009ff077e24 */ /* 0x000fc4000f8e00ff */
[----:B------:R-:W-:Y:S02]  /*a5a0*/  IMAD.U32 R10, RZ, RZ, UR4 ;  /* 0x00000004ff0a7e24 */ /* 0x000fe4000f8e00ff */
[----:B------:R-:W-:Y:S02]  /*a5b0*/  IMAD.U32 R11, RZ, RZ, UR5 ;  /* 0x00000005ff0b7e24 */ /* 0x000fe4000f8e00ff */
[----:B------:R-:W-:Y:S02]  /*a5c0*/  IMAD.MOV.U32 R8, RZ, RZ, 0x70 ;  /* 0x00000070ff087424 */ /* 0x000fe400078e00ff */
[----:B------:R-:W-:Y:S02]  /*a5d0*/  IMAD.MOV.U32 R12, RZ, RZ, 0x1 ;  /* 0x00000001ff0c7424 */ /* 0x000fe400078e00ff */
[----:B------:R-:W-:-:S07]  /*a5e0*/  IMAD.MOV.U32 R13, RZ, RZ, RZ ;  /* 0x000000ffff0d7224 */ /* 0x000fce00078e00ff */
[----:B------:R-:W-:-:S07]  /*a5f0*/  LEPC R20, `(.L_x_42) ;  /* 0x000000001014794e */ /* 0x000fce0000000000 */
[----:B01----:R-:W-:Y:S05]  /*a600*/  CALL.ABS.NOINC R2 ;  /* 0x0000000002007343 */ /* 0x003fea0003c00000 */
.L_x_42:
[----:B------:R-:W-:Y:S01]  /*a610*/  UIADD3 UR4, UR41, 0xa400, URZ ;  /* 0x0000a40029047890 */ /* 0x000fe2000fffe03f */
[----:B------:R-:W-:-:S05]  /*a620*/  LOP3.LUT R16, R16, 0xffffffdf, RZ, 0xc0, !PT ;  /* 0xffffffdf10107812 */ /* 0x000fca00078ec0ff */
[----:B------:R-:W-:-:S05]  /*a630*/  IMAD.U32 R17, RZ, RZ, UR4 ;  /* 0x00000004ff117e24 */ /* 0x000fca000f8e00ff */
[----:B------:R-:W-:-:S13]  /*a640*/  LOP3.LUT P0, RZ, R17, 0x3ff, RZ, 0xc0, !PT ;  /* 0x000003ff11ff7812 */ /* 0x000fda000780c0ff */
[----:B------:R-:W-:Y:S01]  /*a650*/  @P0 LOP3.LUT R16, R16, 0x20, RZ, 0xfc, !PT ;  /* 0x0000002010100812 */ /* 0x000fe200078efcff */
[----:B------:R-:W-:Y:S06]  /*a660*/  @!P0 BRA `(.L_x_43) ;  /* 0x0000000000408947 */ /* 0x000fec0003800000 */
        /* <DEDUP_REMOVED lines=16> */
.L_x_43:
[----:B------:R-:W-:-:S04]  /*a770*/  UIADD3 UR4, UR41, 0x400, URZ ;  /* 0x0000040029047890 */ /* 0x000fc8000fffe03f */
[----:B------:R-:W-:-:S06]  /*a780*/  ULOP3.LUT UP0, URZ, UR4, 0x9f, URZ, 0xc0, !UPT ;  /* 0x0000009f043f7892 */ /* 0x000fcc000f80c03f */
        /* <DEDUP_REMOVED lines=18> */
.L_x_44:
[----:B------:R-:W-:-:S13]  /*a8b0*/  LOP3.LUT P6, RZ, R17, 0x3ff, RZ, 0xc0, !PT ;  /* 0x000003ff11ff7812 */ /* 0x000fda00078cc0ff */
        /* <DEDUP_REMOVED lines=17> */
.L_x_45:
[----:B------:R-:W-:Y:S01]  /*a9d0*/  ULDC.64 UR4, c[0x0][0x9f8] ;  /* 0x00027e0000047ab9 */ /* 0x000fe20000000a00 */
[----:B------:R-:W-:Y:S01]  /*a9e0*/  IMAD.U32 R30, RZ, RZ, UR44 ;  /* 0x0000002cff1e7e24 */ /* 0x000fe2000f8e00ff */
[----:B------:R-:W-:Y:S01]  /*a9f0*/  UISETP.NE.U32.AND UP0, UPT, UR4, URZ, UPT ;  /* 0x0000003f0400728c */ /* 0x000fe2000bf05070 */
[----:B------:R-:W1:Y:S03]  /*aa00*/  LDC R17, c[0x0][0x430] ;  /* 0x00010c00ff117b82 */ /* 0x000e660000000800 */
[----:B------:R-:W-:-:S06]  /*aa10*/  UISETP.NE.AND.EX UP0, UPT, UR5, URZ, UPT, UP0 ;  /* 0x0000003f0500728c */ /* 0x000fcc000bf05300 */
[----:B------:R-:W-:-:S05]  /*aa20*/  PLOP3.LUT P0, PT, PT, PT, UP0, 0x80, 0x0 ;  /* 0x000000000000781c */ /* 0x000fca0003f0f008 */
[----:B------:R-:W-:Y:S02]  /*aa30*/  @UP0 ULDC.64 UR4, c[0x0][0x9f8] ;  /* 0x00027e0000040ab9 */ /* 0x000fe40000000a00 */
[----:B------:R-:W-:-:S06]  /*aa40*/  @UP0 UIMAD.WIDE UR4, UR44, 0x4, UR4 ;  /* 0x000000042c0408a5 */ /* 0x000fcc000f8e0204 */
[----:B------:R-:W-:Y:S02]  /*aa50*/  IMAD.U32 R2, RZ, RZ, UR4 ;  /* 0x00000004ff027e24 */ /* 0x000fe4000f8e00ff */
[----:B------:R-:W-:-:S05]  /*aa60*/  IMAD.U32 R3, RZ, RZ, UR5 ;  /* 0x00000005ff037e24 */ /* 0x000fca000f8e00ff */
[----:B------:R2:W5:Y:S01]  /*aa70*/  @P0 LDG.E R30, desc[UR50][R2.64] ;  /* 0x00000032021e0981 */ /* 0x000562000c1e1900 */
[----:B------:R-:W-:-:S03]  /*aa80*/  UMOV UR4, 0xffffffff ;  /* 0xffffffff00047882 */ /* 0x000fc60000000000 */
[----:B------:R-:W-:Y:S05]  /*aa90*/  BRA.DIV UR4, `(.L_x_46) ;  /* 0x0000003e04607947 */ /* 0x000fea000b800000 */
.L_x_109:
[----:B--2---:R-:W2:Y:S04]  /*aaa0*/  LDL R2, [R1+0x1c] ;  /* 0x00001c0001027983 */ /* 0x004ea80000100800 */
[----:B0-----:R-:W3:Y:S04]  /*aab0*/  LDL R0, [R1] ;  /* 0x0000000001007983 */ /* 0x001ee80000100800 */
[----:B------:R-:W4:Y:S01]  /*aac0*/  LDL R10, [R1+0x20] ;  /* 0x00002000010a7983 */ /* 0x000f220000100800 */
[----:B-1----:R-:W-:Y:S01]  /*aad0*/  ISETP.NE.AND P3, PT, R17, 0x1, PT ;  /* 0x000000011100780c */ /* 0x002fe20003f65270 */
[----:B------:R-:W0:-:S12]  /*aae0*/  LDC R18, c[0x0][0xc44] ;  /* 0x00031100ff127b82 */ /* 0x000e180000000800 */
[----:B------:R-:W1:Y:S08]  /*aaf0*/  @P3 LDC R5, c[0x0][0x434] ;  /* 0x00010d00ff053b82 */ /* 0x000e700000000800 */
[----:B------:R-:W0:Y:S01]  /*ab00*/  @P3 LDC R7, c[0x0][0x438] ;  /* 0x00010e00ff073b82 */ /* 0x000e220000000800 */
[----:B-----5:R-:W-:Y:S02]  /*ab10*/  SHF.R.S32.HI R37, RZ, 0x1f, R30 ;  /* 0x0000001fff257819 */ /* 0x020fe4000001141e */
[----:B------:R-:W-:-:S02]  /*ab20*/  LOP3.LUT P2, RZ, R16, 0x800, RZ, 0xc0, !PT ;  /* 0x0000080010ff7812 */ /* 0x000fc4000784c0ff */
[----:B--2---:R-:W-:Y:S01]  /*ab30*/  ISETP.GE.AND P0, PT, R2, UR39, PT ;  /* 0x0000002702007c0c */ /* 0x004fe2000bf06270 */
[----:B---3--:R-:W-:-:S04]  /*ab40*/  IMAD.MOV.U32 R11, RZ, RZ, R0 ;  /* 0x000000ffff0b7224 */ /* 0x008fc800078e0000 */
[----:B------:R-:W-:-:S08]  /*ab50*/  IMAD.IADD R0, R2, 0x1, R11 ;  /* 0x0000000102007824 */ /* 0x000fd000078e020b */
[----:B------:R-:W2:Y:S01]  /*ab60*/  @!P0 LDC.64 R2, c[0x0][0x428] ;  /* 0x00010a00ff028b82 */ /* 0x000ea20000000a00 */
[----:B-1----:R-:W-:-:S04]  /*ab70*/  @P3 IMAD.HI.U32 R4, R0, R5, RZ ;  /* 0x0000000500043227 */ /* 0x002fc800078e00ff */
[----:B------:R-:W-:Y:S01]  /*ab80*/  IMAD.MOV.U32 R8, RZ, RZ, R0 ;  /* 0x000000ffff087224 */ /* 0x000fe200078e0000 */
[----:B0-----:R-:W-:Y:S02]  /*ab90*/  @P3 SHF.R.U32.HI R8, RZ, R7, R4 ;  /* 0x00000007ff083219 */ /* 0x001fe40000011604 */
[----:B------:R-:W0:Y:S02]  /*aba0*/  @!P0 LDC.64 R4, c[0x0][0x418] ;  /* 0x00010600ff048b82 */ /* 0x000e240000000a00 */
[----:B------:R-:W-:Y:S01]  /*abb0*/  @!P0 SHF.R.S32.HI R7, RZ, 0x1f, R8 ;  /* 0x0000001fff078819 */ /* 0x000fe20000011408 */
[----:B--2---:R-:W-:-:S04]  /*abc0*/  @!P0 IMAD R6, R37, R2, RZ ;  /* 0x0000000225068224 */ /* 0x004fc800078e02ff */
[----:B------:R-:W-:Y:S02]  /*abd0*/  @!P0 IMAD R9, R30, R3, R6 ;  /* 0x000000031e098224 */ /* 0x000fe400078e0206 */
[----:B------:R-:W-:-:S04]  /*abe0*/  @!P0 IMAD.MOV.U32 R6, RZ, RZ, R8 ;  /* 0x000000ffff068224 */ /* 0x000fc800078e0008 */
[----:B------:R-:W-:-:S04]  /*abf0*/  @!P0 IMAD.WIDE.U32 R2, R30, R2, R6 ;  /* 0x000000021e028225 */ /* 0x000fc800078e0006 */
[----:B------:R-:W-:Y:S01]  /*ac00*/  @!P0 IMAD.IADD R3, R3, 0x1, R9 ;  /* 0x0000000103038824 */ /* 0x000fe200078e0209 */
[C---:B0-----:R-:W-:Y:S02]  /*ac10*/  @!P0 LEA R12, P1, R2.reuse, R4, 0x2 ;  /* 0x00000004020c8211 */ /* 0x041fe400078210ff */
[----:B------:R-:W0:Y:S02]  /*ac20*/  @P3 LDC R4, c[0x0][0x434] ;  /* 0x00010d00ff043b82 */ /* 0x000e240000000800 */
[----:B------:R-:W-:-:S06]  /*ac30*/  @!P0 LEA.HI.X R13, R2, R5, R3, 0x2, P1 ;  /* 0x00000005020d8211 */ /* 0x000fcc00008f1403 */
[----:B------:R-:W1:Y:S01]  /*ac40*/  @P3 LDC R5, c[0x0][0x438] ;  /* 0x00010e00ff053b82 */ /* 0x000e620000000800 */
[----:B----4-:R-:W-:-:S07]  /*ac50*/  IMAD.IADD R9, R10, 0x1, R11 ;  /* 0x000000010a097824 */ /* 0x010fce00078e020b */
[----:B------:R-:W2:Y:S01]  /*ac60*/  @P2 LDC.64 R2, c[0x0][0x428] ;  /* 0x00010a00ff022b82 */ /* 0x000ea20000000a00 */
[----:B------:R-:W-:Y:S02]  /*ac70*/  IMAD.MOV.U32 R14, RZ, RZ, R9 ;  /* 0x000000ffff0e7224 */ /* 0x000fe400078e0009 */
[----:B0-----:R-:W-:-:S05]  /*ac80*/  @P3 IMAD.HI.U32 R4, R9, R4, RZ ;  /* 0x0000000409043227 */ /* 0x001fca00078e00ff */
[----:B-1----:R-:W-:Y:S02]  /*ac90*/  @P3 SHF.R.U32.HI R14, RZ, R5, R4 ;  /* 0x00000005ff0e3219 */ /* 0x002fe40000011604 */
[----:B------:R-:W0:Y:S02]  /*aca0*/  @P2 LDC.64 R4, c[0x0][0x418] ;  /* 0x00010600ff042b82 */ /* 0x000e240000000a00 */
[----:B------:R-:W-:Y:S01]  /*acb0*/  @P2 SHF.R.S32.HI R7, RZ, 0x1f, R14 ;  /* 0x0000001fff072819 */ /* 0x000fe2000001140e */
[----:B--2---:R-:W-:-:S04]  /*acc0*/  @P2 IMAD R6, R37, R2, RZ ;  /* 0x0000000225062224 */ /* 0x004fc800078e02ff */
[----:B------:R-:W-:Y:S02]  /*acd0*/  @P2 IMAD R11, R30, R3, R6 ;  /* 0x000000031e0b2224 */ /* 0x000fe400078e0206 */
[----:B------:R-:W-:-:S04]  /*ace0*/  @P2 IMAD.MOV.U32 R6, RZ, RZ, R14 ;  /* 0x000000ffff062224 */ /* 0x000fc800078e000e */
[----:B------:R-:W-:-:S04]  /*acf0*/  @P2 IMAD.WIDE.U32 R2, R30, R2, R6 ;  /* 0x000000021e022225 */ /* 0x000fc800078e0006 */
[----:B------:R-:W-:Y:S01]  /*ad00*/  @P2 IMAD.IADD R3, R11, 0x1, R3 ;  /* 0x000000010b032824 */ /* 0x000fe200078e0203 */
[----:B0-----:R-:W-:Y:S01]  /*ad10*/  @P2 LEA R10, P1, R2, R4, 0x2 ;  /* 0x00000004020a2211 */ /* 0x001fe200078210ff */
[----:B------:R-:W-:-:S03]  /*ad20*/  IMAD.MOV.U32 R4, RZ, RZ, RZ ;  /* 0x000000ffff047224 */ /* 0x000fc600078e00ff */
[----:B------:R-:W-:-:S05]  /*ad30*/  @P2 LEA.HI.X R11, R2, R5, R3, 0x2, P1 ;  /* 0x00000005020b2211 */ /* 0x000fca00008f1403 */
[----:B------:R0:W5:Y:S01]  /*ad40*/  @P2 LDG.E R4, desc[UR50][R10.64] ;  /* 0x000000320a042981 */ /* 0x000162000c1e1900 */
[----:B------:R-:W-:Y:S02]  /*ad50*/  IMAD.MOV R7, RZ, RZ, -R8 ;  /* 0x000000ffff077224 */ /* 0x000fe400078e0a08 */
[----:B------:R-:W-:Y:S02]  /*ad60*/  IMAD.MOV.U32 R6, RZ, RZ, RZ ;  /* 0x000000ffff067224 */ /* 0x000fe400078e00ff */
[----:B------:R-:W-:Y:S02]  /*ad70*/  IMAD R7, R17, R7, R0 ;  /* 0x0000000711077224 */ /* 0x000fe400078e0200 */
[----:B------:R-:W-:Y:S02]  /*ad80*/  IMAD.U32 R0, RZ, RZ, UR46 ;  /* 0x0000002eff007e24 */ /* 0x000fe4000f8e00ff */
[----:B------:R0:W5:Y:S01]  /*ad90*/  @!P0 LDG.E R6, desc[UR50][R12.64] ;  /* 0x000000320c068981 */ /* 0x000162000c1e1900 */
[----:B------:R-:W-:-:S02]  /*ada0*/  IMAD.MOV R2, RZ, RZ, -R14 ;  /* 0x000000ffff027224 */ /* 0x000fc400078e0a0e */
[----:B------:R-:W-:Y:S02]  /*adb0*/  ISETP.NE.AND P0, PT, R0, 0x3, PT ;  /* 0x000000030000780c */ /* 0x000fe40003f05270 */
[----:B------:R-:W-:Y:S01]  /*adc0*/  LOP3.LUT R16, R16, 0xffffffbf, RZ, 0xc0, !PT ;  /* 0xffffffbf10107812 */ /* 0x000fe200078ec0ff */
[----:B------:R-:W-:Y:S02]  /*add0*/  IMAD R5, R17, R2, R9 ;  /* 0x0000000211057224 */ /* 0x000fe400078e0209 */
[----:B------:R-:W-:Y:S01]  /*ade0*/  IMAD R17, RZ, RZ, -UR44 ;  /* 0x8000002cff117e24 */ /* 0x000fe2000f8e02ff */
[----:B------:R-:W-:-:S03]  /*adf0*/  @P3 LOP3.LUT R16, R16, 0x40, RZ, 0xfc, !PT ;  /* 0x0000004010103812 */ /* 0x000fc600078efcff */
[----:B------:R-:W-:Y:S01]  /*ae00*/  IMAD R17, R18, R17, UR43 ;  /* 0x0000002b12117e24 */ /* 0x000fe2000f8e0211 */
[----:B------:R-:W-:-:S04]  /*ae10*/  LOP3.LUT R16, R16, 0xffffffdf, RZ, 0xc0, !PT ;  /* 0xffffffdf10107812 */ /* 0x000fc800078ec0ff */
[----:B------:R-:W-:Y:S02]  /*ae20*/  SHF.R.S32.HI R32, RZ, 0x1f, R17 ;  /* 0x0000001fff207819 */ /* 0x000fe40000011411 */
[----:B------:R-:W-:Y:S01]  /*ae30*/  @P0 LOP3.LUT R16, R16, 0x20, RZ, 0xfc, !PT ;  /* 0x0000002010100812 */ /* 0x000fe200078efcff */
[----:B0-----:R-:W-:Y:S06]  /*ae40*/  @!P0 BRA `(.L_x_47) ;  /* 0x0000000000048947 */ /* 0x001fec0003800000 */
[----:B------:R-:W-:Y:S01]  /*ae50*/  BPT.TRAP 0x1 ;  /* 0x000000040000795c */ /* 0x000fe20000300000 */
.L_x_47:
[----:B------:R-:W-:Y:S01]  /*ae60*/  LEA R0, R19, UR41, 0x3 ;  /* 0x0000002913007c11 */ /* 0x000fe2000f8e18ff */
[----:B------:R-:W-:Y:S01]  /*ae70*/  BSSY B0, `(.L_x_48) ;  /* 0x0000005000007945 */ /* 0x000fe20003800000 */
[----:B------:R-:W-:Y:S02]  /*ae80*/  SHF.L.U32 R26, R31, 0x1f, RZ ;  /* 0x0000001f1f1a7819 */ /* 0x000fe400000006ff */
[----:B------:R-:W-:Y:S02]  /*ae90*/  SHF.R.S32.HI R22, RZ, 0x1f, R7 ;  /* 0x0000001fff167819 */ /* 0x000fe40000011407 */
[----:B------:R-:W0:Y:S02]  /*aea0*/  SYNCS.PHASECHK.TRANS64.TRYWAIT P0, [R0+URZ+0x29880], R26 ;  /* 0x0298801a000075a7 */ /* 0x000e24000800017f */
[----:B0-----:R-:W-:Y:S05]  /*aeb0*/  @!P0 BRA `(.L_x_49) ;  /* 0x0000003800848947 */ /* 0x001fea0003800000 */
.L_x_110:
[----:B------:R-:W-:Y:S05]  /*aec0*/  BSYNC B0 ;  /* 0x0000000000007941 */ /* 0x000fea0003800000 */
.L_x_48:
[----:B------:R-:W-:Y:S01]  /*aed0*/  ULDC.64 UR4, c[0x0][0x328] ;  /* 0x0000ca0000047ab9 */ /* 0x000fe20000000a00 */
[----:B-----5:R-:W-:Y:S01]  /*aee0*/  SHF.R.S32.HI R23, RZ, 0x1f, R6 ;  /* 0x0000001fff177819 */ /* 0x020fe20000011406 */
[----:B------:R-:W-:Y:S01]  /*aef0*/  IMAD R2, R22, UR4, RZ ;  /* 0x0000000416027c24 */ /* 0x000fe2000f8e02ff */
[----:B------:R-:W-:Y:S01]  /*af00*/  ULDC.64 UR6, c[0x0][0x338] ;  /* 0x0000ce0000067ab9 */ /* 0x000fe20000000a00 */
[----:B------:R-:W1:Y:S01]  /*af10*/  S2R R11, SR_TID.X ;  /* 0x00000000000b7919 */ /* 0x000e620000002100 */
[----:B------:R-:W-:Y:S01]  /*af20*/  ULDC.64 UR8, c[0x0][0x330] ;  /* 0x0000cc0000087ab9 */ /* 0x000fe20000000a00 */
[C---:B------:R-:W-:Y:S01]  /*af30*/  IMAD R9, R7.reuse, UR5, R2 ;  /* 0x0000000507097c24 */ /* 0x040fe2000f8e0202 */
[----:B------:R-:W-:Y:S01]  /*af40*/  SHF.R.S32.HI R24, RZ, 0x1f, R5 ;  /* 0x0000001fff187819 */ /* 0x000fe20000011405 */
[----:B------:R-:W-:Y:S01]  /*af50*/  IMAD.WIDE.U32 R2, R7, UR4, RZ ;  /* 0x0000000407027c25 */ /* 0x000fe2000f8e00ff */
[----:B------:R-:W-:Y:S01]  /*af60*/  ULDC.64 UR10, c[0x0][0x318] ;  /* 0x0000c600000a7ab9 */ /* 0x000fe20000000a00 */
[----:B------:R-:W-:-:S02]  /*af70*/  SHF.R.S32.HI R25, RZ, 0x1f, R4 ;  /* 0x0000001fff197819 */ /* 0x000fc40000011404 */
[----:B------:R-:W-:Y:S02]  /*af80*/  IMAD.IADD R3, R3, 0x1, R9 ;  /* 0x0000000103037824 */ /* 0x000fe400078e0209 */
[----:B------:R-:W-:Y:S02]  /*af90*/  IMAD R9, R23, UR6, RZ ;  /* 0x0000000617097c24 */ /* 0x000fe4000f8e02ff */
[----:B------:R-:W-:-:S04]  /*afa0*/  IMAD.WIDE.U32 R2, R6, UR6, R2 ;  /* 0x0000000606027c25 */ /* 0x000fc8000f8e0002 */
[----:B------:R-:W-:Y:S02]  /*afb0*/  IMAD R8, R6, UR7, R9 ;  /* 0x0000000706087c24 */ /* 0x000fe4000f8e0209 */
[----:B------:R-:W-:Y:S02]  /*afc0*/  IMAD R9, R24, UR4, RZ ;  /* 0x0000000418097c24 */ /* 0x000fe4000f8e02ff */
[----:B------:R-:W-:Y:S02]  /*afd0*/  IMAD.IADD R3, R3, 0x1, R8 ;  /* 0x0000000103037824 */ /* 0x000fe400078e0208 */
[----:B------:R-:W-:Y:S02]  /*afe0*/  IMAD R8, R32, UR8, RZ ;  /* 0x0000000820087c24 */ /* 0x000fe4000f8e02ff */
[----:B------:R-:W-:-:S04]  /*aff0*/  IMAD.WIDE.U32 R2, R17, UR8, R2 ;  /* 0x0000000811027c25 */ /* 0x000fc8000f8e0002 */
[----:B------:R-:W-:Y:S01]  /*b000*/  IMAD R8, R17, UR9, R8 ;  /* 0x0000000911087c24 */ /* 0x000fe2000f8e0208 */
[----:B------:R-:W-:Y:S01]  /*b010*/  IADD3 R10, P0, R2, UR10, RZ ;  /* 0x0000000a020a7c10 */ /* 0x000fe2000ff1e0ff */
[----:B------:R-:W-:Y:S01]  /*b020*/  IMAD R9, R5, UR5, R9 ;  /* 0x0000000505097c24 */ /* 0x000fe2000f8e0209 */
[----:B-1----:R-:W-:Y:S02]  /*b030*/  LOP3.LUT R11, R11, 0x7f, RZ, 0xc0, !PT ;  /* 0x0000007f0b0b7812 */ /* 0x002fe400078ec0ff */
[----:B------:R-:W-:Y:S01]  /*b040*/  IADD3.X R18, R3, UR11, R8, P0, !PT ;  /* 0x0000000b03127c10 */ /* 0x000fe200087fe408 */
[----:B------:R-:W-:Y:S01]  /*b050*/  IMAD.WIDE.U32 R2, R5, UR4, RZ ;  /* 0x0000000405027c25 */ /* 0x000fe2000f8e00ff */
[----:B------:R-:W-:Y:S01]  /*b060*/  SHF.R.U32.HI R11, RZ, 0x5, R11 ;  /* 0x00000005ff0b7819 */ /* 0x000fe2000001160b */
[----:B------:R-:W-:Y:S02]  /*b070*/  UMOV UR4, 0xffffffff ;  /* 0xffffffff00047882 */ /* 0x000fe40000000000 */
[----:B------:R-:W-:-:S02]  /*b080*/  IMAD.IADD R3, R3, 0x1, R9 ;  /* 0x0000000103037824 */ /* 0x000fc400078e0209 */
[----:B------:R-:W-:Y:S02]  /*b090*/  IMAD R9, R25, UR6, RZ ;  /* 0x0000000619097c24 */ /* 0x000fe4000f8e02ff */
[----:B------:R-:W-:-:S04]  /*b0a0*/  IMAD.WIDE.U32 R2, R4, UR6, R2 ;  /* 0x0000000604027c25 */ /* 0x000fc8000f8e0002 */
[----:B------:R-:W-:Y:S02]  /*b0b0*/  IMAD R9, R4, UR7, R9 ;  /* 0x0000000704097c24 */ /* 0x000fe4000f8e0209 */
[----:B------:R-:W-:Y:S02]  /*b0c0*/  IMAD.SHL.U32 R11, R11, 0x400, RZ ;  /* 0x000004000b0b7824 */ /* 0x000fe400078e00ff */
[----:B------:R-:W-:Y:S02]  /*b0d0*/  IMAD.IADD R3, R3, 0x1, R9 ;  /* 0x0000000103037824 */ /* 0x000fe400078e0209 */
[----:B------:R-:W-:-:S03]  /*b0e0*/  IMAD.WIDE.U32 R2, R17, UR8, R2 ;  /* 0x0000000811027c25 */ /* 0x000fc6000f8e0002 */
[----:B------:R-:W-:-:S04]  /*b0f0*/  IADD3 R21, P0, R2, UR10, RZ ;  /* 0x0000000a02157c10 */ /* 0x000fc8000ff1e0ff */
[----:B------:R-:W-:Y:S01]  /*b100*/  IADD3.X R20, R8, UR11, R3, P0, !PT ;  /* 0x0000000b08147c10 */ /* 0x000fe200087fe403 */
[----:B------:R-:W-:Y:S01]  /*b110*/  IMAD R8, R19, 0x5000, R11 ;  /* 0x0000500013087824 */ /* 0x000fe200078e020b */
[----:B------:R-:W-:Y:S07]  /*b120*/  BRA.DIV UR4, `(.L_x_50) ;  /* 0x0000003604fc7947 */ /* 0x000fee000b800000 */
[----:B------:R-:W1:Y:S01]  /*b130*/  SHFL.IDX PT, R2, R10, RZ, 0x1c1f ;  /* 0x001c1fff0a027589 */ /* 0x000e6200000e0000 */
[C---:B------:R-:W-:Y:S02]  /*b140*/  LOP3.LUT P6, RZ, R16.reuse, 0x100000, RZ, 0xc0, !PT ;  /* 0x0010000010ff7812 */ /* 0x040fe400078cc0ff */
[----:B------:R-:W-:Y:S01]  /*b150*/  LOP3.LUT R16, R16, 0xfbffffff, RZ, 0xc0, !PT ;  /* 0xfbffffff10107812 */ /* 0x000fe200078ec0ff */
[----:B------:R-:W2:Y:S01]  /*b160*/  SHFL.IDX PT, R3, R18, RZ, 0x1c1f ;  /* 0x001c1fff12037589 */ /* 0x000ea200000e0000 */
[----:B------:R-:W-:-:S03]  /*b170*/  IADD3 R8, R8, UR41, R33 ;  /* 0x0000002908087c10 */ /* 0x000fc6000fffe021 */
[----:B------:R-:W-:Y:S02]  /*b180*/  SHFL.IDX PT, R20, R20, RZ, 0x1c1f ;  /* 0x001c1fff14147589 */ /* 0x000fe400000e0000 */
[----:B------:R-:W-:-:S04]  /*b190*/  IMAD.IADD R9, R34, 0x1, R8 ;  /* 0x0000000122097824 */ /* 0x000fc800078e0208 */
[----:B------:R-:W-:-:S04]  /*b1a0*/  @P6 LOP3.LUT R16, R16, 0x4000000, RZ, 0xfc, !PT ;  /* 0x0400000010106812 */ /* 0x000fc800078efcff */
[C---:B------:R-:W-:Y:S02]  /*b1b0*/  LOP3.LUT P6, RZ, R16.reuse, 0x400000, RZ, 0xc0, !PT ;  /* 0x0040000010ff7812 */ /* 0x040fe400078cc0ff */
[C---:B------:R-:W-:Y:S02]  /*b1c0*/  LOP3.LUT P5, RZ, R16.reuse, 0x80000, RZ, 0xc0, !PT ;  /* 0x0008000010ff7812 */ /* 0x040fe400078ac0ff */
[C---:B------:R-:W-:Y:S02]  /*b1d0*/  LOP3.LUT P4, RZ, R16.reuse, 0x40000, RZ, 0xc0, !PT ;  /* 0x0004000010ff7812 */ /* 0x040fe4000788c0ff */
[----:B-1----:R-:W-:Y:S02]  /*b1e0*/  IADD3 R2, P0, R35, R2, RZ ;  /* 0x0000000223027210 */ /* 0x002fe40007f1e0ff */
[C---:B------:R-:W-:Y:S02]  /*b1f0*/  LOP3.LUT P3, RZ, R16.reuse, 0x20000, RZ, 0xc0, !PT ;  /* 0x0002000010ff7812 */ /* 0x040fe4000786c0ff */
[C---:B------:R-:W-:Y:S01]  /*b200*/  LOP3.LUT P2, RZ, R16.reuse, 0x10000, RZ, 0xc0, !PT ;  /* 0x0001000010ff7812 */ /* 0x040fe2000784c0ff */
[----:B--2---:R-:W-:Y:S01]  /*b210*/  IMAD.X R3, RZ, RZ, R3, P0 ;  /* 0x000000ffff037224 */ /* 0x004fe200000e0603 */
[----:B------:R-:W-:-:S02]  /*b220*/  LOP3.LUT P0, RZ, R16, 0x200000, RZ, 0xc0, !PT ;  /* 0x0020000010ff7812 */ /* 0x000fc4000780c0ff */
[C---:B------:R-:W-:Y:S02]  /*b230*/  LOP3.LUT P1, RZ, R16.reuse, 0x8000, RZ, 0xc0, !PT ;  /* 0x0000800010ff7812 */ /* 0x040fe4000782c0ff */
[----:B------:R-:W-:Y:S01]  /*b240*/  LDGSTS.E.BYPASS.LTC128B.128 [R8+0xa400], desc[UR50][R2.64], !P6 ;  /* 0x0a40000002087fae */ /* 0x000fe2000f101d72 */
[----:B------:R-:W-:-:S08]  /*b250*/  LOP3.LUT P6, RZ, R16, 0x4000000, RZ, 0xc0, !PT ;  /* 0x0400000010ff7812 */ /* 0x000fd000078cc0ff */
[----:B------:R1:W-:Y:S04]  /*b260*/  LDGSTS.E.BYPASS.LTC128B.128 [R9+0xa400], desc[UR50][R2.64+0x40], !P0 ;  /* 0x0a40004002097fae */ /* 0x0003e8000c101d72 */
[----:B-1----:R-:W1:Y:S04]  /*b270*/  SHFL.IDX PT, R2, R10, 0x1, 0x1c1f ;  /* 0x003c1f000a027f89 */ /* 0x002e6800000e0000 */
[----:B------:R-:W2:Y:S01]  /*b280*/  SHFL.IDX PT, R3, R18, 0x1, 0x1c1f ;  /* 0x003c1f0012037f89 */ /* 0x000ea200000e0000 */
[----:B-1----:R-:W-:-:S05]  /*b290*/  IADD3 R2, P0, R35, R2, RZ ;  /* 0x0000000223027210 */ /* 0x002fca0007f1e0ff */
[----:B--2---:R-:W-:-:S05]  /*b2a0*/  IMAD.X R3, RZ, RZ, R3, P0 ;  /* 0x000000ffff037224 */ /* 0x004fca00000e0603 */
[----:B------:R-:W-:Y:S04]  /*b2b0*/  LDGSTS.E.BYPASS.LTC128B.128 [R8+0xb400], desc[UR50][R2.64], !P6 ;  /* 0x0b40000002087fae */ /* 0x000fe8000f101d72 */
[----:B------:R1:W-:Y:S04]  /*b2c0*/  LDGSTS.E.BYPASS.LTC128B.128 [R9+0xb400], desc[UR50][R2.64+0x40], !P5 ;  /* 0x0b40004002097fae */ /* 0x0003e8000e901d72 */
[----:B-1----:R-:W1:Y:S04]  /*b2d0*/  SHFL.IDX PT, R2, R10, 0x2, 0x1c1f ;  /* 0x005c1f000a027f89 */ /* 0x002e6800000e0000 */
[----:B------:R-:W2:Y:S04]  /*b2e0*/  SHFL.IDX PT, R3, R18, 0x2, 0x1c1f ;  /* 0x005c1f0012037f89 */ /* 0x000ea800000e0000 */
[----:B------:R-:W-:Y:S01]  /*b2f0*/  SHFL.IDX PT, R18, R18, 0x3, 0x1c1f ;  /* 0x007c1f0012127f89 */ /* 0x000fe200000e0000 */
[----:B-1----:R-:W-:-:S05]  /*b300*/  IADD3 R2, P0, R35, R2, RZ ;  /* 0x0000000223027210 */ /* 0x002fca0007f1e0ff */
[----:B--2---:R-:W-:-:S05]  /*b310*/  IMAD.X R3, RZ, RZ, R3, P0 ;  /* 0x000000ffff037224 */ /* 0x004fca00000e0603 */
[----:B------:R-:W-:Y:S04]  /*b320*/  LDGSTS.E.BYPASS.LTC128B.128 [R8+0xc400], desc[UR50][R2.64], !P4 ;  /* 0x0c40000002087fae */ /* 0x000fe8000e101d72 */
[----:B------:R1:W-:Y:S04]  /*b330*/  LDGSTS.E.BYPASS.LTC128B.128 [R9+0xc400], desc[UR50][R2.64+0x40], !P3 ;  /* 0x0c40004002097fae */ /* 0x0003e8000d901d72 */
[----:B-1----:R-:W1:Y:S02]  /*b340*/  SHFL.IDX PT, R2, R10, 0x3, 0x1c1f ;  /* 0x007c1f000a027f89 */ /* 0x002e6400000e0000 */
[----:B-1----:R-:W-:-:S05]  /*b350*/  IADD3 R2, P0, R35, R2, RZ ;  /* 0x0000000223027210 */ /* 0x002fca0007f1e0ff */
[----:B------:R-:W-:-:S05]  /*b360*/  IMAD.X R3, RZ, RZ, R18, P0 ;  /* 0x000000ffff037224 */ /* 0x000fca00000e0612 */
[----:B------:R-:W-:Y:S04]  /*b370*/  LDGSTS.E.BYPASS.LTC128B.128 [R8+0xd400], desc[UR50][R2.64], !P2 ;  /* 0x0d40000002087fae */ /* 0x000fe8000d101d72 */
[----:B------:R1:W-:Y:S04]  /*b380*/  LDGSTS.E.BYPASS.LTC128B.128 [R9+0xd400], desc[UR50][R2.64+0x40], !P1 ;  /* 0x0d40004002097fae */ /* 0x0003e8000c901d72 */
[----:B-1----:R1:W2:Y:S02]  /*b390*/  SHFL.IDX PT, R2, R21, RZ, 0x1c1f ;  /* 0x001c1fff15027589 */ /* 0x0022a400000e0000 */
.L_x_122:
[C---:B------:R-:W-:Y:S02]  /*b3a0*/  LOP3.LUT P2, RZ, R16.reuse, 0x2000000, RZ, 0xc0, !PT ;  /* 0x0200000010ff7812 */ /* 0x040fe4000784c0ff */
[----:B------:R-:W-:Y:S02]  /*b3b0*/  LOP3.LUT P1, RZ, R16, 0x1000000, RZ, 0xc0, !PT ;  /* 0x0100000010ff7812 */ /* 0x000fe4000782c0ff */
[----:B--2---:R-:W-:-:S05]  /*b3c0*/  IADD3 R2, P0, R35, R2, RZ ;  /* 0x0000000223027210 */ /* 0x004fca0007f1e0ff */
[----:B------:R-:W-:Y:S01]  /*b3d0*/  IMAD.X R3, RZ, RZ, R20, P0 ;  /* 0x000000ffff037224 */ /* 0x000fe200000e0614 */
[----:B------:R-:W-:-:S04]  /*b3e0*/  PLOP3.LUT P0, PT, PT, PT, PT, 0x80, 0x0 ;  /* 0x000000000000781c */ /* 0x000fc80003f0f070 */
[----:B------:R-:W-:Y:S01]  /*b3f0*/  @!PT LDS RZ, [RZ] ;  /* 0x00000000fffff984 */ /* 0x000fe20000000800 */
[----:B------:R-:W-:Y:S01]  /*b400*/  @!PT LDS RZ, [RZ] ;  /* 0x00000000fffff984 */ /* 0x000fe20000000800 */
[----:B------:R-:W-:Y:S01]  /*b410*/  @!PT LDS RZ, [RZ] ;  /* 0x00000000fffff984 */ /* 0x000fe20000000800 */
[----:B------:R2:W-:Y:S04]  /*b420*/  LDGSTS.E.BYPASS.LTC128B.128 [R8+0xe400], desc[UR50][R2.64], !P2 ;  /* 0x0e40000002087fae */ /* 0x0005e8000d101d72 */
[----:B------:R2:W-:Y:S01]  /*b430*/  LDGSTS.E.BYPASS.LTC128B.128 [R9+0xe400], desc[UR50][R2.64+0x40], !P1 ;  /* 0x0e40004002097fae */ /* 0x0005e2000c901d72 */
[----:B------:R-:W-:-:S04]  /*b440*/  NOP ;  /* 0x0000000000007918 */ /* 0x000fc80000000000 */
.L_x_51:
[----:B------:R-:W-:Y:S02]  /*b450*/  PLOP3.LUT P1, PT, P1, P0, PT, 0xa2, 0x0 ;  /* 0x000000000000781c */ /* 0x000fe40000f21472 */
[----:B------:R-:W-:-:S08]  /*b460*/  @P0 R2UR P1, UR4, R0 ;  /* 0x00000000000402ca */ /* 0x000fd00000020000 */
[----:B------:R-:W-:-:S05]  /*b470*/  @P0 PLOP3.LUT P0, PT, P1, PT, PT, 0x80, 0x0 ;  /* 0x000000000000081c */ /* 0x000fca0000f0f070 */
[----:B------:R-:W-:Y:S01]  /*b480*/  @!P1 SYNCS.ARRIVE.TRANS64.RED.A0T1 RZ, [UR4+0x29870], RZ ;  /* 0x029870ffffff99a7 */ /* 0x000fe20008200404 */
[----:B------:R-:W-:Y:S07]  /*b490*/  @!P1 ARRIVES.LDGSTSBAR.64.TRANSCNT [UR4+0x29870] ;  /* 0x02987000ff0099b0 */ /* 0x000fee0008000a84 */
[----:B------:R-:W-:Y:S05]  /*b4a0*/  @P0 BRA.U.ANY `(.L_x_51) ;  /* 0xfffffffd00e80947 */ /* 0x000fea000393ffff */
[----:B------:R-:W-:Y:S01]  /*b4b0*/  NOP ;  /* 0x0000000000007918 */ /* 0x000fe20000000000 */
[----:B--2---:R-:W-:-:S05]  /*b4c0*/  IMAD.U32 R2, RZ, RZ, UR46 ;  /* 0x0000002eff027e24 */ /* 0x004fca000f8e00ff */
[----:B------:R-:W-:-:S13]  /*b4d0*/  ISETP.NE.AND P2, PT, R2, 0x3, PT ;  /* 0x000000030200780c */ /* 0x000fda0003f45270 */
[----:B------:R-:W-:Y:S05]  /*b4e0*/  @!P2 BRA `(.L_x_52) ;  /* 0x000000000004a947 */ /* 0x000fea0003800000 */
[----:B------:R-:W-:Y:S01]  /*b4f0*/  BPT.TRAP 0x1 ;  /* 0x000000040000795c */ /* 0x000fe20000300000 */
.L_x_52:
[----:B------:R2:W-:Y:S01]  /*b500*/  SYNCS.ARRIVE.TRANS64.A1T0 RZ, [R0+URZ+0x29870], RZ ;  /* 0x029870ff00ff79a7 */ /* 0x0005e2000810003f */
[----:B------:R-:W-:Y:S05]  /*b510*/  @!P2 BRA `(.L_x_53) ;  /* 0x000000000004a947 */ /* 0x000fea0003800000 */
[----:B------:R-:W-:Y:S01]  /*b520*/  BPT.TRAP 0x1 ;  /* 0x000000040000795c */ /* 0x000fe20000300000 */
.L_x_53:
[----:B------:R-:W3:Y:S01]  /*b530*/  SYNCS.PHASECHK.TRANS64.TRYWAIT P0, [R0+URZ+0x29840], R26 ;  /* 0x0298401a000075a7 */ /* 0x000ee2000800017f */
[----:B------:R-:W-:Y:S04]  /*b540*/  BSSY B0, `(.L_x_54) ;  /* 0x0000002000007945 */ /* 0x000fe80003800000 */
[----:B---3--:R-:W-:Y:S05]  /*b550*/  @!P0 BRA `(.L_x_55) ;  /* 0x0000003800848947 */ /* 0x008fea0003800000 */
.L_x_123:
[----:B------:R-:W-:Y:S05]  /*b560*/  BSYNC B0 ;  /* 0x0000000000007941 */ /* 0x000fea0003800000 */
.L_x_54:
[----:B------:R-:W4:Y:S01]  /*b570*/  LDL R10, [R1+0x4] ;  /* 0x00000400010a7983 */ /* 0x000f220000100800 */
[----:B------:R-:W-:Y:S01]  /*b580*/  ULDC.64 UR4, c[0x0][0x300] ;  /* 0x0000c00000047ab9 */ /* 0x000fe20000000a00 */
[----:B------:R-:W-:Y:S02]  /*b590*/  ULDC.64 UR6, c[0x0][0x310] ;  /* 0x0000c40000067ab9 */ /* 0x000fe40000000a00 */
[----:B------:R0:W5:Y:S01]  /*b5a0*/  LDL R18, [R1+0x18] ;  /* 0x0000180001127983 */ /* 0x0001620000100800 */
[----:B------:R-:W-:Y:S01]  /*b5b0*/  IMAD R22, R22, UR4, RZ ;  /* 0x0000000416167c24 */ /* 0x000fe2000f8e02ff */
[----:B------:R-:W-:Y:S01]  /*b5c0*/  ULDC.64 UR8, c[0x0][0x308] ;  /* 0x0000c20000087ab9 */ /* 0x000fe20000000a00 */
[----:B------:R-:W-:Y:S01]  /*b5d0*/  IMAD.WIDE.U32 R2, R7, UR4, RZ ;  /* 0x0000000407027c25 */ /* 0x000fe2000f8e00ff */
[----:B------:R-:W-:-:S03]  /*b5e0*/  ULDC.64 UR10, c[0x0][0x2e8] ;  /* 0x0000ba00000a7ab9 */ /* 0x000fc60000000a00 */
[----:B------:R-:W-:Y:S02]  /*b5f0*/  IMAD R9, R7, UR5, R22 ;  /* 0x0000000507097c24 */ /* 0x000fe4000f8e0216 */
[----:B------:R-:W-:Y:S02]  /*b600*/  IMAD R23, R23, UR6, RZ ;  /* 0x0000000617177c24 */ /* 0x000fe4000f8e02ff */
[----:B------:R-:W-:Y:S02]  /*b610*/  IMAD.IADD R3, R3, 0x1, R9 ;  /* 0x0000000103037824 */ /* 0x000fe400078e0209 */
[C---:B------:R-:W-:Y:S02]  /*b620*/  IMAD R23, R6.reuse, UR7, R23 ;  /* 0x0000000706177c24 */ /* 0x040fe4000f8e0217 */
[----:B------:R-:W-:-:S04]  /*b630*/  IMAD.WIDE.U32 R2, R6, UR6, R2 ;  /* 0x0000000606027c25 */ /* 0x000fc8000f8e0002 */
[----:B------:R-:W-:Y:S02]  /*b640*/  IMAD.IADD R3, R3, 0x1, R23 ;  /* 0x0000000103037824 */ /* 0x000fe400078e0217 */
[----:B------:R-:W-:Y:S02]  /*b650*/  IMAD R8, R32, UR8, RZ ;  /* 0x0000000820087c24 */ /* 0x000fe4000f8e02ff */
[----:B------:R-:W-:-:S04]  /*b660*/  IMAD.WIDE.U32 R2, R17, UR8, R2 ;  /* 0x0000000811027c25 */ /* 0x000fc8000f8e0002 */
[----:B------:R-:W-:Y:S01]  /*b670*/  IMAD R8, R17, UR9, R8 ;  /* 0x0000000911087c24 */ /* 0x000fe2000f8e0208 */
[----:B------:R-:W-:Y:S01]  /*b680*/  IADD3 R6, P0, R2, UR10, RZ ;  /* 0x0000000a02067c10 */ /* 0x000fe2000ff1e0ff */
[----:B------:R-:W-:Y:S02]  /*b690*/  IMAD R24, R24, UR4, RZ ;  /* 0x0000000418187c24 */ /* 0x000fe4000f8e02ff */
[----:B------:R-:W-:Y:S01]  /*b6a0*/  IMAD R25, R25, UR6, RZ ;  /* 0x0000000619197c24 */ /* 0x000fe2000f8e02ff */
[----:B------:R-:W-:Y:S01]  /*b6b0*/  IADD3.X R7, R3, UR11, R8, P0, !PT ;  /* 0x0000000b03077c10 */ /* 0x000fe200087fe408 */
[C---:B------:R-:W-:Y:S02]  /*b6c0*/  IMAD R9, R5.reuse, UR5, R24 ;  /* 0x0000000505097c24 */ /* 0x040fe4000f8e0218 */
[----:B------:R-:W-:Y:S01]  /*b6d0*/  IMAD.WIDE.U32 R2, R5, UR4, RZ ;  /* 0x0000000405027c25 */ /* 0x000fe2000f8e00ff */
[----:B------:R-:W-:-:S03]  /*b6e0*/  UMOV UR4, 0xffffffff ;  /* 0xffffffff00047882 */ /* 0x000fc60000000000 */
[----:B------:R-:W-:Y:S02]  /*b6f0*/  IMAD.IADD R3, R3, 0x1, R9 ;  /* 0x0000000103037824 */ /* 0x000fe400078e0209 */
[C---:B------:R-:W-:Y:S02]  /*b700*/  IMAD R25, R4.reuse, UR7, R25 ;  /* 0x0000000704197c24 */ /* 0x040fe4000f8e0219 */
[----:B------:R-:W-:-:S04]  /*b710*/  IMAD.WIDE.U32 R2, R4, UR6, R2 ;  /* 0x0000000604027c25 */ /* 0x000fc8000f8e0002 */
[----:B------:R-:W-:Y:S02]  /*b720*/  IMAD.IADD R3, R3, 0x1, R25 ;  /* 0x0000000103037824 */ /* 0x000fe400078e0219 */
[----:B------:R-:W-:-:S03]  /*b730*/  IMAD.WIDE.U32 R2, R17, UR8, R2 ;  /* 0x0000000811027c25 */ /* 0x000fc6000f8e0002 */
[----:B------:R-:W-:-:S04]  /*b740*/  IADD3 R9, P0, R2, UR10, RZ ;  /* 0x0000000a02097c10 */ /* 0x000fc8000ff1e0ff */
[----:B------:R-:W-:Y:S01]  /*b750*/  IADD3.X R5, R8, UR11, R3, P0, !PT ;  /* 0x0000000b08057c10 */ /* 0x000fe200087fe403 */
[----:B----4-:R-:W-:Y:S01]  /*b760*/  IMAD R4, R19, 0x7800, R10 ;  /* 0x0000780013047824 */ /* 0x010fe200078e020a */
[----:B0-----:R-:W-:Y:S07]  /*b770*/  BRA.DIV UR4, `(.L_x_56) ;  /* 0x0000003a04107947 */ /* 0x001fee000b800000 */
[----:B------:R-:W0:Y:S01]  /*b780*/  SHFL.IDX PT, R14, R6, RZ, 0x1c1f ;  /* 0x001c1fff060e7589 */ /* 0x000e2200000e0000 */
[C---:B-----5:R-:W-:Y:S02]  /*b790*/  ISETP.GE.AND P2, PT, R18.reuse, 0x1, PT ;  /* 0x000000011200780c */ /* 0x060fe40003f46270 */
[----:B------:R-:W-:Y:S01]  /*b7a0*/  ISETP.GE.AND P6, PT, R18, 0x21, PT ;  /* 0x000000211200780c */ /* 0x000fe20003fc6270 */
[----:B------:R-:W4:Y:S01]  /*b7b0*/  SHFL.IDX PT, R2, R7, RZ, 0x1c1f ;  /* 0x001c1fff07027589 */ /* 0x000f2200000e0000 */
[C---:B------:R-:W-:Y:S02]  /*b7c0*/  LOP3.LUT P4, RZ, R16.reuse, 0x4, RZ, 0xc0, !PT ;  /* 0x0000000410ff7812 */ /* 0x040fe4000788c0ff */
[C---:B------:R-:W-:Y:S01]  /*b7d0*/  LOP3.LUT P3, RZ, R16.reuse, 0x2, RZ, 0xc0, !PT ;  /* 0x0000000210ff7812 */ /* 0x040fe2000786c0ff */
[----:B------:R-:W-:Y:S01]  /*b7e0*/  SHFL.IDX PT, R8, R7, 0x1, 0x1c1f ;  /* 0x003c1f0007087f89 */ /* 0x000fe200000e0000 */
[----:B------:R-:W-:Y:S02]  /*b7f0*/  LOP3.LUT P1, RZ, R16, 0x1, RZ, 0xc0, !PT ;  /* 0x0000000110ff7812 */ /* 0x000fe4000782c0ff */
[----:B------:R-:W-:Y:S01]  /*b800*/  ISETP.GE.AND P5, PT, R18, 0x41, PT ;  /* 0x000000411200780c */ /* 0x000fe20003fa6270 */
[----:B------:R-:W-:Y:S02]  /*b810*/  SHFL.IDX PT, R5, R5, RZ, 0x1c1f ;  /* 0x001c1fff05057589 */ /* 0x000fe400000e0000 */
[----:B------:R-:W-:-:S02]  /*b820*/  @P2 VIADD R23, R4, UR41 ;  /* 0x0000002904172c36 */ /* 0x000fc40008000000 */
[----:B-1----:R-:W-:Y:S01]  /*b830*/  @P6 VIADD R21, R4, UR41 ;  /* 0x0000002904156c36 */ /* 0x002fe20008000000 */
[----:B0-----:R-:W-:Y:S02]  /*b840*/  @P2 IADD3 R3, P0, R35, R14, RZ ;  /* 0x0000000e23032210 */ /* 0x001fe40007f1e0ff */
[----:B------:R-:W0:Y:S03]  /*b850*/  SHFL.IDX PT, R14, R6, 0x1, 0x1c1f ;  /* 0x003c1f00060e7f89 */ /* 0x000e2600000e0000 */
[----:B----4-:R-:W-:-:S05]  /*b860*/  @P2 IMAD.X R2, RZ, RZ, R2, P0 ;  /* 0x000000ffff022224 */ /* 0x010fca00000e0602 */
[----:B------:R-:W-:-:S04]  /*b870*/  @P2 LOP3.LUT R3, R3, R2, RZ, 0x3c, !PT ;  /* 0x0000000203032212 */ /* 0x000fc800078e3cff */
[----:B------:R-:W-:-:S04]  /*b880*/  @P2 LOP3.LUT R2, R3, R2, RZ, 0x3c, !PT ;  /* 0x0000000203022212 */ /* 0x000fc800078e3cff */
[----:B------:R-:W-:-:S05]  /*b890*/  @P2 LOP3.LUT R3, R3, R2, RZ, 0x3c, !PT ;  /* 0x0000000203032212 */ /* 0x000fca00078e3cff */
[----:B------:R-:W-:Y:S01]  /*b8a0*/  @P2 LDGSTS.E.BYPASS.LTC128B.128 [R23+0x1a400], desc[UR50][R2.64], !P4 ;  /* 0x1a40000002172fae */ /* 0x000fe2000e101d72 */
[----:B0-----:R-:W-:-:S03]  /*b8b0*/  @P6 IADD3 R10, P0, R35, R14, RZ ;  /* 0x0000000e230a6210 */ /* 0x001fc60007f1e0ff */
[----:B------:R-:W-:Y:S04]  /*b8c0*/  @P2 LDGSTS.E.BYPASS.LTC128B.128 [R23+0x1cc00], desc[UR50][R2.64+0x40], !P3 ;  /* 0x1cc0004002172fae */ /* 0x000fe8000d901d72 */
[----:B------:R-:W0:Y:S01]  /*b8d0*/  SHFL.IDX PT, R14, R6, 0x2, 0x1c1f ;  /* 0x005c1f00060e7f89 */ /* 0x000e2200000e0000 */
[----:B------:R-:W-:-:S03]  /*b8e0*/  @P6 IMAD.X R8, RZ, RZ, R8, P0 ;  /* 0x000000ffff086224 */ /* 0x000fc600000e0608 */
[----:B------:R1:W-:Y:S01]  /*b8f0*/  @P2 LDGSTS.E.BYPASS.LTC128B.128 [R23+0x1f400], desc[UR50][R2.64+0x80], !P1 ;  /* 0x1f40008002172fae */ /* 0x0003e2000c901d72 */
[----:B------:R-:W-:-:S03]  /*b900*/  ISETP.GE.AND P2, PT, R18, 0x61, PT ;  /* 0x000000611200780c */ /* 0x000fc60003f46270 */
[----:B-1----:R-:W1:Y:S01]  /*b910*/  SHFL.IDX PT, R2, R7, 0x2, 0x1c1f ;  /* 0x005c1f0007027f89 */ /* 0x002e6200000e0000 */
[----:B------:R-:W-:Y:S02]  /*b920*/  @P6 IMAD.MOV.U32 R3, RZ, RZ, R8 ;  /* 0x000000ffff036224 */ /* 0x000fe400078e0008 */
[C---:B------:R-:W-:Y:S01]  /*b930*/  @P5 VIADD R23, R4.reuse, UR41 ;  /* 0x0000002904175c36 */ /* 0x040fe20008000000 */
[----:B------:R-:W-:Y:S06]  /*b940*/  SHFL.IDX PT, R7, R7, 0x3, 0x1c1f ;  /* 0x007c1f0007077f89 */ /* 0x000fec00000e0000 */
[----:B------:R-:W-:Y:S01]  /*b950*/  @P2 VIADD R25, R4, UR41 ;  /* 0x0000002904192c36 */ /* 0x000fe20008000000 */
[----:B0-----:R-:W-:-:S02]  /*b960*/  @P5 IADD3 R11, P0, R35, R14, RZ ;  /* 0x0000000e230b5210 */ /* 0x001fc40007f1e0ff */
[----:B------:R-:W0:Y:S03]  /*b970*/  SHFL.IDX PT, R14, R6, 0x3, 0x1c1f ;  /* 0x007c1f00060e7f89 */ /* 0x000e2600000e0000 */
[----:B-1----:R-:W-:Y:S02]  /*b980*/  @P5 IMAD.X R12, RZ, RZ, R2, P0 ;  /* 0x000000ffff0c5224 */ /* 0x002fe400000e0602 */
[----:B------:R-:W-:-:S05]  /*b990*/  @P6 IMAD.MOV.U32 R2, RZ, RZ, R10 ;  /* 0x000000ffff026224 */ /* 0x000fca00078e000a */
[----:B------:R-:W-:Y:S01]  /*b9a0*/  @P6 LDGSTS.E.BYPASS.LTC128B.128 [R21+0x1ac00], desc[UR50][R2.64], !P4 ;  /* 0x1ac0000002156fae */ /* 0x000fe2000e101d72 */
[----:B0-----:R-:W-:-:S03]  /*b9b0*/  @P2 IADD3 R6, P0, R35, R14, RZ ;  /* 0x0000000e23062210 */ /* 0x001fc60007f1e0ff */
[----:B------:R-:W-:Y:S04]  /*b9c0*/  @P6 LDGSTS.E.BYPASS.LTC128B.128 [R21+0x1d400], desc[UR50][R2.64+0x40], !P3 ;  /* 0x1d40004002156fae */ /* 0x000fe8000d901d72 */
[----:B------:R0:W-:Y:S01]  /*b9d0*/  @P6 LDGSTS.E.BYPASS.LTC128B.128 [R21+0x1fc00], desc[UR50][R2.64+0x80], !P1 ;  /* 0x1fc0008002156fae */ /* 0x0001e2000c901d72 */
[----:B------:R-:W-:-:S03]  /*b9e0*/  @P2 IMAD.X R7, RZ, RZ, R7, P0 ;  /* 0x000000ffff072224 */ /* 0x000fc600000e0607 */
[----:B------:R1:W4:Y:S01]  /*b9f0*/  SHFL.IDX PT, R14, R9, RZ, 0x1c1f ;  /* 0x001c1fff090e7589 */ /* 0x00032200000e0000 */
[----:B0-----:R-:W-:Y:S02]  /*ba00*/  @P5 IMAD.MOV.U32 R2, RZ, RZ, R11 ;  /* 0x000000ffff025224 */ /* 0x001fe400078e000b */
[----:B------:R-:W-:-:S05]  /*ba10*/  @P5 IMAD.MOV.U32 R3, RZ, RZ, R12 ;  /* 0x000000ffff035224 */ /* 0x000fca00078e000c */
[----:B------:R-:W-:Y:S04]  /*ba20*/  @P5 LDGSTS.E.BYPASS.LTC128B.128 [R23+0x1b400], desc[UR50][R2.64], !P4 ;  /* 0x1b40000002175fae */ /* 0x000fe8000e101d72 */
[----:B------:R-:W-:Y:S04]  /*ba30*/  @P5 LDGSTS.E.BYPASS.LTC128B.128 [R23+0x1dc00], desc[UR50][R2.64+0x40], !P3 ;  /* 0x1dc0004002175fae */ /* 0x000fe8000d901d72 */
[----:B------:R0:W-:Y:S02]  /*ba40*/  @P5 LDGSTS.E.BYPASS.LTC128B.128 [R23+0x20400], desc[UR50][R2.64+0x80], !P1 ;  /* 0x2040008002175fae */ /* 0x0001e4000c901d72 */
[----:B0-----:R-:W-:-:S02]  /*ba50*/  @P2 IMAD.MOV.U32 R2, RZ, RZ, R6 ;  /* 0x000000ffff022224 */ /* 0x001fc400078e0006 */
[----:B------:R-:W-:-:S05]  /*ba60*/  @P2 IMAD.MOV.U32 R3, RZ, RZ, R7 ;  /* 0x000000ffff032224 */ /* 0x000fca00078e0007 */
[----:B------:R1:W-:Y:S04]  /*ba70*/  @P2 LDGSTS.E.BYPASS.LTC128B.128 [R25+0x1bc00], desc[UR50][R2.64], !P4 ;  /* 0x1bc0000002192fae */ /* 0x0003e8000e101d72 */
[----:B------:R1:W-:Y:S04]  /*ba80*/  @P2 LDGSTS.E.BYPASS.LTC128B.128 [R25+0x1e400], desc[UR50][R2.64+0x40], !P3 ;  /* 0x1e40004002192fae */ /* 0x0003e8000d901d72 */
[----:B----4-:R1:W-:Y:S02]  /*ba90*/  @P2 LDGSTS.E.BYPASS.LTC128B.128 [R25+0x20c00], desc[UR50][R2.64+0x80], !P1 ;  /* 0x20c0008002192fae */ /* 0x0103e4000c901d72 */
.L_x_135:
[----:B------:R-:W-:Y:S01]  /*baa0*/  ISETP.GE.AND P0, PT, R18, 0x81, PT ;  /* 0x000000811200780c */ /* 0x000fe20003f06270 */
[----:B------:R-:W-:-:S12]  /*bab0*/  BSSY B0, `(.L_x_57) ;  /* 0x000000e000007945 */ /* 0x000fd80003800000 */
[----:B------:R-:W-:Y:S05]  /*bac0*/  @!P0 BRA `(.L_x_58) ;  /* 0x0000000000308947 */ /* 0x000fea0003800000 */
[C---:B------:R-:W-:Y:S02]  /*bad0*/  LOP3.LUT P3, RZ, R16.reuse, 0x4, RZ, 0xc0, !PT ;  /* 0x0000000410ff7812 */ /* 0x040fe4000786c0ff */
[C---:B------:R-:W-:Y:S02]  /*bae0*/  LOP3.LUT P2, RZ, R16.reuse, 0x2, RZ, 0xc0, !PT ;  /* 0x0000000210ff7812 */ /* 0x040fe4000784c0ff */
[----:B------:R-:W-:Y:S02]  /*baf0*/  LOP3.LUT P1, RZ, R16, 0x1, RZ, 0xc0, !PT ;  /* 0x0000000110ff7812 */ /* 0x000fe4000782c0ff */
[----:B-1----:R-:W-:-:S05]  /*bb00*/  IADD3 R2, P0, R35, R14, RZ ;  /* 0x0000000e23027210 */ /* 0x002fca0007f1e0ff */
[----:B------:R-:W-:Y:S02]  /*bb10*/  IMAD.X R3, RZ, RZ, R5, P0 ;  /* 0x000000ffff037224 */ /* 0x000fe400000e0605 */
[----:B------:R-:W-:-:S05]  /*bb20*/  VIADD R5, R4, UR41 ;  /* 0x0000002904057c36 */ /* 0x000fca0008000000 */
[----:B------:R-:W-:Y:S01]  /*bb30*/  @!PT LDS RZ, [RZ] ;  /* 0x00000000fffff984 */ /* 0x000fe20000000800 */
[----:B------:R-:W-:Y:S01]  /*bb40*/  @!PT LDS RZ, [RZ] ;  /* 0x00000000fffff984 */ /* 0x000fe20000000800 */
[----:B------:R-:W-:Y:S01]  /*bb50*/  @!PT LDS RZ, [RZ] ;  /* 0x00000000fffff984 */ /* 0x000fe20000000800 */
[----:B------:R0:W-:Y:S04]  /*bb60*/  LDGSTS.E.BYPASS.LTC128B.128 [R5+0x1c400], desc[UR50][R2.64], !P3 ;  /* 0x1c40000002057fae */ /* 0x0001e8000d901d72 */
[----:B------:R0:W-:Y:S04]  /*bb70*/  LDGSTS.E.BYPASS.LTC128B.128 [R5+0x1ec00], desc[UR50][R2.64+0x40], !P2 ;  /* 0x1ec0004002057fae */ /* 0x0001e8000d101d72 */
[----:B------:R0:W-:Y:S02]  /*bb80*/  LDGSTS.E.BYPASS.LTC128B.128 [R5+0x21400], desc[UR50][R2.64+0x80], !P1 ;  /* 0x2140008002057fae */ /* 0x0001e4000c901d72 */
.L_x_58:
[----:B------:R-:W-:Y:S05]  /*bb90*/  BSYNC B0 ;  /* 0x0000000000007941 */ /* 0x000fea0003800000 */
.L_x_57:
[----:B------:R-:W-:Y:S01]  /*bba0*/  NOP ;  /* 0x0000000000007918 */ /* 0x000fe20000000000 */
[----:B------:R-:W-:-:S13]  /*bbb0*/  PLOP3.LUT P0, PT, PT, PT, PT, 0x80, 0x0 ;  /* 0x000000000000781c */ /* 0x000fda0003f0f070 */
.L_x_59:
[----:B------:R-:W-:Y:S02]  /*bbc0*/  PLOP3.LUT P1, PT, P1, P0, PT, 0xa2, 0x0 ;  /* 0x000000000000781c */ /* 0x000fe40000f21472 */
[----:B------:R-:W-:-:S08]  /*bbd0*/  @P0 R2UR P1, UR4, R0 ;  /* 0x00000000000402ca */ /* 0x000fd00000020000 */
[----:B------:R-:W-:-:S05]  /*bbe0*/  @P0 PLOP3.LUT P0, PT, P1, PT, PT, 0x80, 0x0 ;  /* 0x000000000000081c */ /* 0x000fca0000f0f070 */
[----:B------:R-:W-:Y:S01]  /*bbf0*/  @!P1 SYNCS.ARRIVE.TRANS64.RED.A0T1 RZ, [UR4+0x29830], RZ ;  /* 0x029830ffffff99a7 */ /* 0x000fe20008200404 */
[----:B------:R-:W-:Y:S07]  /*bc00*/  @!P1 ARRIVES.LDGSTSBAR.64.TRANSCNT [UR4+0x29830] ;  /* 0x02983000ff0099b0 */ /* 0x000fee0008000a84 */
[----:B------:R-:W-:Y:S05]  /*bc10*/  @P0 BRA.U.ANY `(.L_x_59) ;  /* 0xfffffffd00e80947 */ /* 0x000fea000393ffff */
[----:B------:R-:W-:Y:S01]  /*bc20*/  NOP ;  /* 0x0000000000007918 */ /* 0x000fe20000000000 */
[----:B01----:R-:W-:-:S05]  /*bc30*/  IMAD.U32 R2, RZ, RZ, UR46 ;  /* 0x0000002eff027e24 */ /* 0x003fca000f8e00ff */
[----:B------:R-:W-:-:S13]  /*bc40*/  ISETP.NE.AND P2, PT, R2, 0x3, PT ;  /* 0x000000030200780c */ /* 0x000fda0003f45270 */
[----:B------:R-:W-:Y:S05]  /*bc50*/  @!P2 BRA `(.L_x_60) ;  /* 0x000000000004a947 */ /* 0x000fea0003800000 */
[----:B------:R-:W-:Y:S01]  /*bc60*/  BPT.TRAP 0x1 ;  /* 0x000000040000795c */ /* 0x000fe20000300000 */
.L_x_60:
[----:B------:R0:W-:Y:S02]  /*bc70*/  SYNCS.ARRIVE.TRANS64.A1T0 RZ, [R0+URZ+0x29830], RZ ;  /* 0x029830ff00ff79a7 */ /* 0x0001e4000810003f */
[----:B------:R-:W-:Y:S05]  /*bc80*/  WARPSYNC.ALL ;  /* 0x0000000000007948 */ /* 0x000fea0003800000 */
[----:B------:R-:W-:-:S04]  /*bc90*/  UIADD3 UR4, UR41, 0x14400, URZ ;  /* 0x0001440029047890 */ /* 0x000fc8000fffe03f */
[----:B------:R-:W-:Y:S01]  /*bca0*/  ULOP3.LUT UP0, URZ, UR4, 0x1bf, URZ, 0xc0, !UPT ;  /* 0x000001bf043f7892 */ /* 0x000fe2000f80c03f */
[----:B------:R-:W-:Y:S05]  /*bcb0*/  BAR.SYNC.DEFER_BLOCKING 0x8, 0x180 ;  /* 0x0206000000007b1d */ /* 0x000fea0000010000 */
        /* <DEDUP_REMOVED lines=17> */
[----:B0123--:R-:W-:Y:S05]  /*bdd0*/  CALL.ABS.NOINC R2 ;  /* 0x0000000002007343 */ /* 0x00ffea0003c00000 */
.L_x_61:
[----:B------:R1:W5:Y:S01]  /*bde0*/  LDL R8, [R1+0x14] ;  /* 0x0000140001087983 */ /* 0x0003620000100800 */
[----:B------:R-:W4:Y:S01]  /*bdf0*/  LDC R6, c[0x0][0x448] ;  /* 0x00011200ff067b82 */ /* 0x000f220000000800 */
[----:B------:R-:W-:Y:S01]  /*be00*/  IMAD R5, RZ, RZ, -UR43 ;  /* 0x8000002bff057e24 */ /* 0x000fe2000f8e02ff */
[C---:B------:R-:W-:Y:S01]  /*be10*/  LOP3.LUT P3, RZ, R16.reuse, 0x4000, RZ, 0xc0, !PT ;  /* 0x0000400010ff7812 */ /* 0x040fe2000786c0ff */
[----:B------:R-:W0:Y:S01]  /*be20*/  S2R R18, SR_TID.X ;  /* 0x0000000000127919 */ /* 0x000e220000002100 */
[C---:B------:R-:W-:Y:S01]  /*be30*/  LOP3.LUT P4, RZ, R16.reuse, 0x2000, RZ, 0xc0, !PT ;  /* 0x0000200010ff7812 */ /* 0x040fe2000788c0ff */
[----:B------:R-:W-:Y:S01]  /*be40*/  ULDC.64 UR8, c[0x0][0x2d8] ;  /* 0x0000b60000087ab9 */ /* 0x000fe20000000a00 */
[----:B------:R-:W-:Y:S02]  /*be50*/  LOP3.LUT P5, RZ, R16, 0x1000, RZ, 0xc0, !PT ;  /* 0x0000100010ff7812 */ /* 0x000fe400078ac0ff */
[----:B------:R-:W2:Y:S01]  /*be60*/  LDC R2, c[0x0][0xc38] ;  /* 0x00030e00ff027b82 */ /* 0x000ea20000000800 */
[----:B----4-:R-:W-:-:S02]  /*be70*/  ISETP.NE.AND P0, PT, R6, 0x1, PT ;  /* 0x000000010600780c */ /* 0x010fc40003f05270 */
[----:B------:R-:W-:Y:S02]  /*be80*/  R2UR UR6, R32 ;  /* 0x00000000200672ca */ /* 0x000fe400000e0000 */
[C---:B------:R-:W-:Y:S02]  /*be90*/  R2UR UR7, R17.reuse ;  /* 0x00000000110772ca */ /* 0x040fe400000e0000 */
[----:B------:R-:W-:Y:S01]  /*bea0*/  R2UR UR4, R17 ;  /* 0x00000000110472ca */ /* 0x000fe200000e0000 */
[----:B--2---:R-:W-:Y:S01]  /*beb0*/  IMAD R5, R2, R5, UR38 ;  /* 0x0000002602057e24 */ /* 0x004fe2000f8e0205 */
[C---:B0-----:R-:W-:Y:S01]  /*bec0*/  LOP3.LUT R20, R18.reuse, 0x7f, RZ, 0xc0, !PT ;  /* 0x0000007f12147812 */ /* 0x041fe200078ec0ff */
[----:B------:R-:W-:-:S04]  /*bed0*/  IMAD.SHL.U32 R18, R18, 0x20, RZ ;  /* 0x0000002012127824 */ /* 0x000fc800078e00ff */
[----:B---3--:R-:W0:Y:S01]  /*bee0*/  @P0 LDC R0, c[0x0][0x44c] ;  /* 0x00011300ff000b82 */ /* 0x008e220000000800 */
[----:B------:R-:W-:Y:S01]  /*bef0*/  IMAD.SHL.U32 R5, R5, 0x80, RZ ;  /* 0x0000008005057824 */ /* 0x000fe200078e00ff */
[----:B------:R-:W-:-:S04]  /*bf00*/  SHF.R.U32.HI R20, RZ, 0x2, R20 ;  /* 0x00000002ff147819 */ /* 0x000fc80000011614 */
[----:B------:R-:W-:Y:S02]  /*bf10*/  LOP3.LUT R18, R20, 0x60, R18, 0xf8, !PT ;  /* 0x0000006014127812 */ /* 0x000fe400078ef812 */
[----:B------:R-:W2:Y:S01]  /*bf20*/  @P0 LDC R3, c[0x0][0x450] ;  /* 0x00011400ff030b82 */ /* 0x000ea20000000800 */
[----:B------:R-:W-:Y:S01]  /*bf30*/  UIMAD UR6, UR6, UR8, URZ ;  /* 0x00000008060672a4 */ /* 0x000fe2000f8e023f */
[----:B------:R-:W-:Y:S01]  /*bf40*/  LOP3.LUT R4, R18, R5, RZ, 0xfc, !PT ;  /* 0x0000000512047212 */ /* 0x000fe200078efcff */
[----:B------:R-:W-:Y:S02]  /*bf50*/  UIMAD.WIDE.U32 UR4, UR4, UR8, URZ ;  /* 0x00000008040472a5 */ /* 0x000fe4000f8e003f */
[----:B------:R-:W-:Y:S02]  /*bf60*/  UIMAD UR7, UR7, UR9, UR6 ;  /* 0x00000009070772a4 */ /* 0x000fe4000f8e0206 */
[----:B------:R-:W-:Y:S01]  /*bf70*/  USHF.R.S32.HI UR6, URZ, 0x1f, UR44 ;  /* 0x0000001f3f067899 */ /* 0x000fe2000801142c */
[----:B------:R-:W3:Y:S01]  /*bf80*/  S2R R18, SR_TID.X ;  /* 0x0000000000127919 */ /* 0x000ee20000002100 */
[----:B------:R-:W-:Y:S01]  /*bf90*/  ULDC.64 UR8, c[0x0][0x2e0] ;  /* 0x0000b80000087ab9 */ /* 0x000fe20000000a00 */
[----:B------:R-:W-:Y:S01]  /*bfa0*/  IMAD.MOV.U32 R2, RZ, RZ, R4 ;  /* 0x000000ffff027224 */ /* 0x000fe200078e0004 */
[----:B------:R-:W-:Y:S01]  /*bfb0*/  UIADD3 UR5, UR5, UR7, URZ ;  /* 0x0000000705057290 */ /* 0x000fe2000fffe03f */
[----:B0-----:R-:W-:Y:S01]  /*bfc0*/  @P0 IMAD.HI.U32 R0, R4, R0, RZ ;  /* 0x0000000004000227 */ /* 0x001fe200078e00ff */
[----:B------:R-:W-:-:S02]  /*bfd0*/  UIMAD UR6, UR6, UR8, URZ ;  /* 0x00000008060672a4 */ /* 0x000fc4000f8e023f */
[----:B------:R-:W-:Y:S02]  /*bfe0*/  UIMAD.WIDE.U32 UR4, UR44, UR8, UR4 ;  /* 0x000000082c0472a5 */ /* 0x000fe4000f8e0004 */
[----:B--2---:R-:W-:Y:S01]  /*bff0*/  @P0 SHF.R.U32.HI R2, RZ, R3, R0 ;  /* 0x00000003ff020219 */ /* 0x004fe20000011600 */
[----:B------:R-:W-:-:S03]  /*c000*/  UIMAD UR6, UR44, UR9, UR6 ;  /* 0x000000092c0672a4 */ /* 0x000fc6000f8e0206 */
[--C-:B------:R-:W-:Y:S01]  /*c010*/  SHF.R.S32.HI R0, RZ, 0x1f, R2.reuse ;  /* 0x0000001fff007819 */ /* 0x100fe20000011402 */
[----:B------:R-:W-:Y:S01]  /*c020*/  IMAD.MOV R7, RZ, RZ, -R2 ;  /* 0x000000ffff077224 */ /* 0x000fe200078e0a02 */
[----:B------:R-:W-:Y:S01]  /*c030*/  ULDC.64 UR8, c[0x0][0x2d0] ;  /* 0x0000b40000087ab9 */ /* 0x000fe20000000a00 */
[----:B------:R-:W-:Y:S01]  /*c040*/  UIADD3 UR5, UR5, UR6, URZ ;  /* 0x0000000605057290 */ /* 0x000fe2000fffe03f */
[----:B------:R-:W-:Y:S02]  /*c050*/  IMAD.U32 R11, RZ, RZ, UR8 ;  /* 0x00000008ff0b7e24 */ /* 0x000fe4000f8e00ff */
[----:B------:R-:W-:Y:S02]  /*c060*/  IMAD R3, R0, UR8, RZ ;  /* 0x0000000800037c24 */ /* 0x000fe4000f8e02ff */
[----:B------:R-:W-:Y:S02]  /*c070*/  IMAD R7, R6, R7, R4 ;  /* 0x0000000706077224 */ /* 0x000fe400078e0204 */
[----:B------:R-:W-:-:S02]  /*c080*/  IMAD R9, R2, UR9, R3 ;  /* 0x0000000902097c24 */ /* 0x000fc4000f8e0203 */
[----:B------:R-:W-:Y:S01]  /*c090*/  IMAD.WIDE.U32 R2, R2, R11, UR4 ;  /* 0x0000000402027e25 */ /* 0x000fe2000f8e000b */
[----:B------:R-:W-:Y:S01]  /*c0a0*/  SHF.R.S32.HI R0, RZ, 0x1f, R7 ;  /* 0x0000001fff007819 */ /* 0x000fe20000011407 */
[----:B------:R-:W-:Y:S02]  /*c0b0*/  ULDC.64 UR4, c[0x0][0x2c8] ;  /* 0x0000b20000047ab9 */ /* 0x000fe40000000a00 */
[----:B------:R-:W-:Y:S02]  /*c0c0*/  IMAD.IADD R3, R3, 0x1, R9 ;  /* 0x0000000103037824 */ /* 0x000fe400078e0209 */
[----:B------:R-:W-:Y:S02]  /*c0d0*/  IMAD R0, R0, UR4, RZ ;  /* 0x0000000400007c24 */ /* 0x000fe4000f8e02ff */
[----:B------:R-:W-:-:S04]  /*c0e0*/  IMAD.WIDE.U32 R2, R7, UR4, R2 ;  /* 0x0000000407027c25 */ /* 0x000fc8000f8e0002 */
[----:B------:R-:W-:Y:S01]  /*c0f0*/  IMAD R7, R7, UR5, R0 ;  /* 0x0000000507077c24 */ /* 0x000fe2000f8e0200 */
[----:B------:R-:W-:Y:S02]  /*c100*/  ULDC.64 UR4, c[0x0][0x280] ;  /* 0x0000a00000047ab9 */ /* 0x000fe40000000a00 */
[----:B------:R-:W-:Y:S01]  /*c110*/  IADD3 R0, P0, R2, UR4, RZ ;  /* 0x0000000402007c10 */ /* 0x000fe2000ff1e0ff */
[----:B------:R-:W-:Y:S01]  /*c120*/  UMOV UR4, 0xffffffff ;  /* 0xffffffff00047882 */ /* 0x000fe20000000000 */
[----:B---3--:R-:W-:Y:S02]  /*c130*/  LOP3.LUT R10, R18, 0x7f, RZ, 0xc0, !PT ;  /* 0x0000007f120a7812 */ /* 0x008fe400078ec0ff */
[----:B------:R-:W-:Y:S02]  /*c140*/  IADD3.X R4, R3, UR5, R7, P0, !PT ;  /* 0x0000000503047c10 */ /* 0x000fe400087fe407 */
[----:B------:R-:W-:Y:S01]  /*c150*/  SHF.R.U32.HI R10, RZ, 0x2, R10 ;  /* 0x00000002ff0a7819 */ /* 0x000fe2000001160a */
[----:B-1----:R-:W-:Y:S06]  /*c160*/  BRA.DIV UR4, `(.L_x_62) ;  /* 0x0000003604687947 */ /* 0x002fec000b800000 */
[----:B------:R-:W0:Y:S01]  /*c170*/  SHFL.IDX PT, R14, R0, RZ, 0x1c1f ;  /* 0x001c1fff000e7589 */ /* 0x000e2200000e0000 */
[----:B------:R-:W-:-:S03]  /*c180*/  IMAD.IADD R5, R10, 0x1, R5 ;  /* 0x000000010a057824 */ /* 0x000fc600078e0205 */
[----:B------:R-:W1:Y:S01]  /*c190*/  SHFL.IDX PT, R2, R4, RZ, 0x1c1f ;  /* 0x001c1fff04027589 */ /* 0x000e6200000e0000 */
[C---:B------:R-:W-:Y:S01]  /*c1a0*/  VIADD R7, R5.reuse, 0x20 ;  /* 0x0000002005077836 */ /* 0x040fe20000000000 */
[----:B------:R-:W-:Y:S02]  /*c1b0*/  ISETP.GE.AND P0, PT, R5, UR40, PT ;  /* 0x0000002805007c0c */ /* 0x000fe4000bf06270 */
[----:B------:R-:W-:Y:S11]  /*c1c0*/  SHFL.IDX PT, R6, R4, 0x1, 0x1c1f ;  /* 0x003c1f0004067f89 */ /* 0x000ff600000e0000 */
[----:B0-----:R-:W-:-:S05]  /*c1d0*/  @!P0 IADD3 R14, P1, R35, R14, RZ ;  /* 0x0000000e230e8210 */ /* 0x001fca0007f3e0ff */
[----:B-1----:R-:W-:Y:S02]  /*c1e0*/  @!P0 IMAD.X R3, RZ, RZ, R2, P1 ;  /* 0x000000ffff038224 */ /* 0x002fe400008e0602 */
[----:B------:R-:W-:Y:S02]  /*c1f0*/  @!P0 IMAD.MOV.U32 R2, RZ, RZ, R14 ;  /* 0x000000ffff028224 */ /* 0x000fe400078e000e */
[----:B------:R-:W0:Y:S04]  /*c200*/  SHFL.IDX PT, R14, R0, 0x1, 0x1c1f ;  /* 0x003c1f00000e7f89 */ /* 0x000e2800000e0000 */
[----:B-----5:R-:W-:Y:S04]  /*c210*/  @!P0 LDGSTS.E.BYPASS.LTC128B.128 [R8+0x14400], desc[UR50][R2.64], !P3 ;  /* 0x1440000002088fae */ /* 0x020fe8000d901d72 */
[----:B------:R-:W-:Y:S04]  /*c220*/  @!P0 LDGSTS.E.BYPASS.LTC128B.128 [R8+0x16400], desc[UR50][R2.64+0x40], !P4 ;  /* 0x1640004002088fae */ /* 0x000fe8000e101d72 */
[----:B------:R1:W-:Y:S01]  /*c230*/  @!P0 LDGSTS.E.BYPASS.LTC128B.128 [R8+0x18400], desc[UR50][R2.64+0x80], !P5 ;  /* 0x1840008002088fae */ /* 0x0003e2000e901d72 */
[----:B------:R-:W-:-:S13]  /*c240*/  ISETP.GE.AND P0, PT, R7, UR40, PT ;  /* 0x0000002807007c0c */ /* 0x000fda000bf06270 */
[----:B0-----:R-:W-:-:S05]  /*c250*/  @!P0 IADD3 R14, P1, R35, R14, RZ ;  /* 0x0000000e230e8210 */ /* 0x001fca0007f3e0ff */
[----:B------:R-:W-:Y:S02]  /*c260*/  @!P0 IMAD.X R7, RZ, RZ, R6, P1 ;  /* 0x000000ffff078224 */ /* 0x000fe400008e0606 */
[----:B-1----:R-:W-:Y:S01]  /*c270*/  @!P0 IMAD.MOV.U32 R2, RZ, RZ, R14 ;  /* 0x000000ffff028224 */ /* 0x002fe200078e000e */
[----:B------:R-:W-:Y:S01]  /*c280*/  SHFL.IDX PT, R6, R4, 0x2, 0x1c1f ;  /* 0x005c1f0004067f89 */ /* 0x000fe200000e0000 */
[----:B------:R-:W-:Y:S02]  /*c290*/  @!P0 IMAD.MOV.U32 R3, RZ, RZ, R7 ;  /* 0x000000ffff038224 */ /* 0x000fe400078e0007 */
[----:B------:R-:W-:Y:S01]  /*c2a0*/  VIADD R7, R5, 0x40 ;  /* 0x0000004005077836 */ /* 0x000fe20000000000 */
[----:B------:R-:W0:Y:S04]  /*c2b0*/  SHFL.IDX PT, R14, R0, 0x2, 0x1c1f ;  /* 0x005c1f00000e7f89 */ /* 0x000e2800000e0000 */
[----:B------:R-:W-:Y:S04]  /*c2c0*/  @!P0 LDGSTS.E.BYPASS.LTC128B.128 [R8+0x14c00], desc[UR50][R2.64], !P3 ;  /* 0x14c0000002088fae */ /* 0x000fe8000d901d72 */
[----:B------:R-:W-:Y:S04]  /*c2d0*/  @!P0 LDGSTS.E.BYPASS.LTC128B.128 [R8+0x16c00], desc[UR50][R2.64+0x40], !P4 ;  /* 0x16c0004002088fae */ /* 0x000fe8000e101d72 */
[----:B------:R1:W-:Y:S01]  /*c2e0*/  @!P0 LDGSTS.E.BYPASS.LTC128B.128 [R8+0x18c00], desc[UR50][R2.64+0x80], !P5 ;  /* 0x18c0008002088fae */ /* 0x0003e2000e901d72 */
[----:B------:R-:W-:-:S13]  /*c2f0*/  ISETP.GE.AND P0, PT, R7, UR40, PT ;  /* 0x0000002807007c0c */ /* 0x000fda000bf06270 */
[----:B0-----:R-:W-:-:S05]  /*c300*/  @!P0 IADD3 R14, P1, R35, R14, RZ ;  /* 0x0000000e230e8210 */ /* 0x001fca0007f3e0ff */
[----:B------:R-:W-:Y:S02]  /*c310*/  @!P0 IMAD.X R7, RZ, RZ, R6, P1 ;  /* 0x000000ffff078224 */ /* 0x000fe400008e0606 */
[----:B-1----:R-:W-:Y:S01]  /*c320*/  @!P0 IMAD.MOV.U32 R2, RZ, RZ, R14 ;  /* 0x000000ffff028224 */ /* 0x002fe200078e000e */
[----:B------:R0:W1:Y:S01]  /*c330*/  SHFL.IDX PT, R6, R4, 0x3, 0x1c1f ;  /* 0x007c1f0004067f89 */ /* 0x00006200000e0000 */
[----:B------:R-:W-:-:S03]  /*c340*/  @!P0 IMAD.MOV.U32 R3, RZ, RZ, R7 ;  /* 0x000000ffff038224 */ /* 0x000fc600078e0007 */
[----:B------:R0:W2:Y:S04]  /*c350*/  SHFL.IDX PT, R14, R0, 0x3, 0x1c1f ;  /* 0x007c1f00000e7f89 */ /* 0x0000a800000e0000 */
[----:B------:R0:W-:Y:S04]  /*c360*/  @!P0 LDGSTS.E.BYPASS.LTC128B.128 [R8+0x15400], desc[UR50][R2.64], !P3 ;  /* 0x1540000002088fae */ /* 0x0001e8000d901d72 */
[----:B------:R0:W-:Y:S04]  /*c370*/  @!P0 LDGSTS.E.BYPASS.LTC128B.128 [R8+0x17400], desc[UR50][R2.64+0x40], !P4 ;  /* 0x1740004002088fae */ /* 0x0001e8000e101d72 */
[----:B------:R0:W-:Y:S02]  /*c380*/  @!P0 LDGSTS.E.BYPASS.LTC128B.128 [R8+0x19400], desc[UR50][R2.64+0x80], !P5 ;  /* 0x1940008002088fae */ /* 0x0001e4000e901d72 */
.L_x_144:
[----:B------:R-:W-:-:S05]  /*c390*/  VIADD R5, R5, 0x60 ;  /* 0x0000006005057836 */ /* 0x000fca0000000000 */
[----:B------:R-:W-:-:S13]  /*c3a0*/  ISETP.GE.AND P0, PT, R5, UR40, PT ;  /* 0x0000002805007c0c */ /* 0x000fda000bf06270 */
[----:B0-2---:R-:W-:-:S05]  /*c3b0*/  @!P0 IADD3 R2, P1, R35, R14, RZ ;  /* 0x0000000e23028210 */ /* 0x005fca0007f3e0ff */
[----:B-1----:R-:W-:-:S05]  /*c3c0*/  @!P0 IMAD.X R3, RZ, RZ, R6, P1 ;  /* 0x000000ffff038224 */ /* 0x002fca00008e0606 */
[----:B------:R-:W-:Y:S01]  /*c3d0*/  @!PT LDS RZ, [RZ] ;  /* 0x00000000fffff984 */ /* 0x000fe20000000800 */
[----:B------:R-:W-:Y:S01]  /*c3e0*/  @!PT LDS RZ, [RZ] ;  /* 0x00000000fffff984 */ /* 0x000fe20000000800 */
[----:B------:R-:W-:Y:S01]  /*c3f0*/  @!PT LDS RZ, [RZ] ;  /* 0x00000000fffff984 */ /* 0x000fe20000000800 */
[----:B------:R0:W-:Y:S04]  /*c400*/  @!P0 LDGSTS.E.BYPASS.LTC128B.128 [R8+0x15c00], desc[UR50][R2.64], !P3 ;  /* 0x15c0000002088fae */ /* 0x0001e8000d901d72 */
[----:B------:R0:W-:Y:S04]  /*c410*/  @!P0 LDGSTS.E.BYPASS.LTC128B.128 [R8+0x17c00], desc[UR50][R2.64+0x40], !P4 ;  /* 0x17c0004002088fae */ /* 0x0001e8000e101d72 */
[----:B------:R0:W-:Y:S01]  /*c420*/  @!P0 LDGSTS.E.BYPASS.LTC128B.128 [R8+0x19c00], desc[UR50][R2.64+0x80], !P5 ;  /* 0x19c0008002088fae */ /* 0x0001e2000e901d72 */
[----:B------:R-:W-:Y:S01]  /*c430*/  NOP ;  /* 0x0000000000007918 */ /* 0x000fe20000000000 */
[----:B------:R-:W-:Y:S02]  /*c440*/  SYNCS.ARRIVE.TRANS64.RED.A0T1 RZ, [UR41+0x29800], RZ ;  /* 0x029800ffffff79a7 */ /* 0x000fe40008200429 */
[----:B------:R-:W-:Y:S01]  /*c450*/  ARRIVES.LDGSTSBAR.64.TRANSCNT [UR41+0x29800] ;  /* 0x02980000ff0079b0 */ /* 0x000fe20008000aa9 */
[----:B------:R-:W-:Y:S01]  /*c460*/  NOP ;  /* 0x0000000000007918 */ /* 0x000fe20000000000 */
[----:B------:R-:W-:Y:S01]  /*c470*/  ULOP3.LUT UR4, UR37, 0x1, URZ, 0xc, !UPT ;  /* 0x0000000125047892 */ /* 0x000fe2000f8e0c3f */
[----:B------:R-:W-:Y:S05]  /*c480*/  SYNCS.ARRIVE.TRANS64.A1T0 RZ, [UR41+0x29800], RZ ;  /* 0x029800ffffff79a7 */ /* 0x000fea0008100029 */
[----:B------:R-:W-:-:S05]  /*c490*/  IMAD.U32 R0, RZ, RZ, UR4 ;  /* 0x00000004ff007e24 */ /* 0x000fca000f8e00ff */
[----:B------:R-:W-:-:S04]  /*c4a0*/  SHF.L.U32 R0, R0, 0x1f, RZ ;  /* 0x0000001f00007819 */ /* 0x000fc800000006ff */
[----:B------:R-:W1:Y:S02]  /*c4b0*/  SYNCS.PHASECHK.TRANS64.TRYWAIT P0, [UR41+0x29820], R0 ;  /* 0x02982000ff0075a7 */ /* 0x000e640008000169 */
[----:B01----:R-:W-:Y:S05]  /*c4c0*/  @!P0 BRA `(.L_x_63) ;  /* 0x0000003400c88947 */ /* 0x003fea0003800000 */
.L_x_145:
[----:B0-----:R-:W-:-:S05]  /*c4d0*/  IMAD.U32 R0, RZ, RZ, UR39 ;  /* 0x00000027ff007e24 */ /* 0x001fca000f8e00ff */
[----:B------:R-:W-:-:S13]  /*c4e0*/  ISETP.GE.AND P0, PT, R0, 0xa1, PT ;  /* 0x000000a10000780c */ /* 0x000fda0003f06270 */
[----:B------:R-:W-:Y:S05]  /*c4f0*/  @!P0 BRA `(.L_x_64) ;  /* 0x0000001400a08947 */ /* 0x000fea0003800000 */
[----:B------:R-:W-:Y:S02]  /*c500*/  IMAD.MOV.U32 R18, RZ, RZ, R31 ;  /* 0x000000ffff127224 */ /* 0x000fe400078e001f */
[----:B------:R-:W-:Y:S02]  /*c510*/  IMAD.MOV.U32 R10, RZ, RZ, R19 ;  /* 0x000000ffff0a7224 */ /* 0x000fe400078e0013 */
[----:B------:R-:W-:-:S07]  /*c520*/  IMAD.U32 R29, RZ, RZ, UR42 ;  /* 0x0000002aff1d7e24 */ /* 0x000fce000f8e00ff */
.L_x_84:
[----:B------:R-:W2:Y:S01]  /*c530*/  LDL R2, [R1] ;  /* 0x0000000001027983 */ /* 0x000ea20000100800 */
[----:B0-----:R-:W0:Y:S01]  /*c540*/  LDC R4, c[0x0][0x430] ;  /* 0x00010c00ff047b82 */ /* 0x001e220000000800 */
[----:B------:R-:W-:Y:S01]  /*c550*/  ULDC.64 UR4, c[0x0][0x428] ;  /* 0x00010a0000047ab9 */ /* 0x000fe20000000a00 */
[----:B------:R-:W-:Y:S01]  /*c560*/  ULDC.64 UR6, c[0x0][0x418] ;  /* 0x0001060000067ab9 */ /* 0x000fe20000000a00 */
[----:B------:R-:W1:Y:S01]  /*c570*/  S2R R0, SR_TID.X ;  /* 0x0000000000007919 */ /* 0x000e620000002100 */
[----:B0-----:R-:W-:Y:S02]  /*c580*/  ISETP.NE.AND P1, PT, R4, 0x1, PT ;  /* 0x000000010400780c */ /* 0x001fe40003f25270 */
[C---:B-1----:R-:W-:Y:S01]  /*c590*/  LOP3.LUT R3, R0.reuse, 0x7f, RZ, 0xc0, !PT ;  /* 0x0000007f00037812 */ /* 0x042fe200078ec0ff */
[----:B------:R-:W-:-:S10]  /*c5a0*/  IMAD.SHL.U32 R0, R0, 0x20, RZ ;  /* 0x0000002000007824 */ /* 0x000fd400078e00ff */
[----:B------:R-:W0:Y:S01]  /*c5b0*/  @P1 LDC R7, c[0x0][0x438] ;  /* 0x00010e00ff071b82 */ /* 0x000e220000000800 */
[----:B------:R-:W-:-:S04]  /*c5c0*/  SHF.R.U32.HI R3, RZ, 0x2, R3 ;  /* 0x00000002ff037819 */ /* 0x000fc80000011603 */
[----:B------:R-:W-:-:S03]  /*c5d0*/  LOP3.LUT R0, R3, 0x60, R0, 0xf8, !PT ;  /* 0x0000006003007812 */ /* 0x000fc600078ef800 */
[----:B------:R-:W1:Y:S08]  /*c5e0*/  @P1 LDC R3, c[0x0][0x434] ;  /* 0x00010d00ff031b82 */ /* 0x000e700000000800 */
[----:B------:R-:W3:Y:S01]  /*c5f0*/  @P1 LDC R6, c[0x0][0x434] ;  /* 0x00010d00ff061b82 */ /* 0x000ee20000000800 */
[----:B--2---:R-:W-:-:S04]  /*c600*/  IMAD R11, R29, 0xa0, R2 ;  /* 0x000000a01d0b7824 */ /* 0x004fc800078e0202 */
[----:B------:R-:W-:-:S04]  /*c610*/  IMAD.IADD R0, R0, 0x1, R11 ;  /* 0x0000000100007824 */ /* 0x000fc800078e020b */
[----:B-1----:R-:W-:-:S04]  /*c620*/  @P1 IMAD.HI.U32 R2, R0, R3, RZ ;  /* 0x0000000300021227 */ /* 0x002fc800078e00ff */
[----:B------:R-:W-:Y:S01]  /*c630*/  IMAD.MOV.U32 R5, RZ, RZ, R0 ;  /* 0x000000ffff057224 */ /* 0x000fe200078e0000 */
[----:B0-----:R-:W-:Y:S01]  /*c640*/  @P1 SHF.R.U32.HI R5, RZ, R7, R2 ;  /* 0x00000007ff051219 */ /* 0x001fe20000011602 */
[----:B------:R-:W-:-:S03]  /*c650*/  IMAD R7, R37, UR4, RZ ;  /* 0x0000000425077c24 */ /* 0x000fc6000f8e02ff */
[--C-:B------:R-:W-:Y:S01]  /*c660*/  SHF.R.S32.HI R3, RZ, 0x1f, R5.reuse ;  /* 0x0000001fff037819 */ /* 0x100fe20000011405 */
[----:B------:R-:W-:Y:S02]  /*c670*/  IMAD.MOV.U32 R2, RZ, RZ, R5 ;  /* 0x000000ffff027224 */ /* 0x000fe400078e0005 */
[C---:B------:R-:W-:Y:S02]  /*c680*/  IMAD R4, R30.reuse, UR5, R7 ;  /* 0x000000051e047c24 */ /* 0x040fe4000f8e0207 */
[----:B------:R-:W-:-:S04]  /*c690*/  IMAD.WIDE.U32 R2, R30, UR4, R2 ;  /* 0x000000041e027c25 */ /* 0x000fc8000f8e0002 */
[----:B------:R-:W-:Y:S01]  /*c6a0*/  IMAD.IADD R3, R4, 0x1, R3 ;  /* 0x0000000104037824 */ /* 0x000fe200078e0203 */
[----:B------:R-:W-:-:S04]  /*c6b0*/  LEA R8, P0, R2, UR6, 0x2 ;  /* 0x0000000602087c11 */ /* 0x000fc8000f8010ff */
[----:B------:R-:W-:Y:S02]  /*c6c0*/  LEA.HI.X R9, R2, UR7, R3, 0x2, P0 ;  /* 0x0000000702097c11 */ /* 0x000fe400080f1403 */
[----:B------:R-:W0:Y:S01]  /*c6d0*/  @P1 LDC R2, c[0x0][0x438] ;  /* 0x00010e00ff021b82 */ /* 0x000e220000000800 */
[C---:B------:R-:W-:Y:S01]  /*c6e0*/  IMAD.IADD R11, R36.reuse, 0x1, R11 ;  /* 0x00000001240b7824 */ /* 0x040fe200078e020b */
[----:B------:R-:W-:-:S03]  /*c6f0*/  ISETP.GT.U32.AND P0, PT, R36, 0x9f, PT ;  /* 0x0000009f2400780c */ /* 0x000fc60003f04070 */
[----:B---3--:R-:W-:-:S04]  /*c700*/  @P1 IMAD.HI.U32 R3, R11, R6, RZ ;  /* 0x000000060b031227 */ /* 0x008fc800078e00ff */
[----:B------:R-:W-:Y:S01]  /*c710*/  IMAD.MOV.U32 R12, RZ, RZ, R11 ;  /* 0x000000ffff0c7224 */ /* 0x000fe200078e000b */
[----:B0-----:R-:W-:-:S05]  /*c720*/  @P1 SHF.R.U32.HI R12, RZ, R2, R3 ;  /* 0x00000002ff0c1219 */ /* 0x001fca0000011603 */
[--C-:B------:R-:W-:Y:S01]  /*c730*/  @!P0 SHF.R.S32.HI R3, RZ, 0x1f, R12.reuse ;  /* 0x0000001fff038819 */ /* 0x100fe2000001140c */
[----:B------:R-:W-:-:S04]  /*c740*/  @!P0 IMAD.MOV.U32 R2, RZ, RZ, R12 ;  /* 0x000000ffff028224 */ /* 0x000fc800078e000c */
[----:B------:R-:W-:Y:S01]  /*c750*/  @!P0 IMAD.WIDE.U32 R2, R30, UR4, R2 ;  /* 0x000000041e028c25 */ /* 0x000fe2000f8e0002 */
[----:B------:R-:W-:-:S03]  /*c760*/  ULDC UR4, c[0x0][0x430] ;  /* 0x00010c0000047ab9 */ /* 0x000fc60000000800 */
[----:B------:R-:W-:Y:S01]  /*c770*/  @!P0 IMAD.IADD R4, R4, 0x1, R3 ;  /* 0x0000000104048824 */ /* 0x000fe200078e0203 */
[----:B------:R-:W-:-:S04]  /*c780*/  @!P0 LEA R6, P1, R2, UR6, 0x2 ;  /* 0x0000000602068c11 */ /* 0x000fc8000f8210ff */
[----:B------:R-:W-:Y:S01]  /*c790*/  @!P0 LEA.HI.X R7, R2, UR7, R4, 0x2, P1 ;  /* 0x0000000702078c11 */ /* 0x000fe200088f1404 */
[----:B------:R-:W-:-:S06]  /*c7a0*/  IMAD.MOV.U32 R4, RZ, RZ, RZ ;  /* 0x000000ffff047224 */ /* 0x000fcc00078e00ff */
[----:B------:R0:W5:Y:S04]  /*c7b0*/  @!P0 LDG.E R4, desc[UR50][R6.64] ;  /* 0x0000003206048981 */ /* 0x000168000c1e1900 */
[----:B------:R-:W2:Y:S01]  /*c7c0*/  LDG.E R6, desc[UR50][R8.64] ;  /* 0x0000003208067981 */ /* 0x000ea2000c1e1900 */
[----:B------:R-:W-:Y:S02]  /*c7d0*/  IMAD.U32 R13, RZ, RZ, UR46 ;  /* 0x0000002eff0d7e24 */ /* 0x000fe4000f8e00ff */
[----:B------:R-:W-:-:S03]  /*c7e0*/  VIADD R19, R10, 0x1 ;  /* 0x000000010a137836 */ /* 0x000fc60000000000 */
[----:B------:R-:W-:Y:S01]  /*c7f0*/  ISETP.NE.AND P3, PT, R13, 0x3, PT ;  /* 0x000000030d00780c */ /* 0x000fe20003f65270 */
[----:B------:R-:W-:Y:S01]  /*c800*/  IMAD.MOV R3, RZ, RZ, -R5 ;  /* 0x000000ffff037224 */ /* 0x000fe200078e0a05 */
[----:B------:R-:W-:Y:S01]  /*c810*/  ISETP.NE.AND P0, PT, R19, 0x2, PT ;  /* 0x000000021300780c */ /* 0x000fe20003f05270 */
[----:B------:R-:W-:Y:S02]  /*c820*/  IMAD.MOV R2, RZ, RZ, -R12 ;  /* 0x000000ffff027224 */ /* 0x000fe400078e0a0c */
[----:B0-----:R-:W-:Y:S01]  /*c830*/  IMAD R7, R3, UR4, R0 ;  /* 0x0000000403077c24 */ /* 0x001fe2000f8e0200 */
[----:B------:R-:W-:Y:S01]  /*c840*/  SEL R31, RZ, 0x1, P0 ;  /* 0x00000001ff1f7807 */ /* 0x000fe20000000000 */
[----:B------:R-:W-:Y:S02]  /*c850*/  IMAD.MOV.U32 R0, RZ, RZ, R29 ;  /* 0x000000ffff007224 */ /* 0x000fe400078e001d */
[----:B------:R-:W-:Y:S01]  /*c860*/  IMAD R5, R2, UR4, R11 ;  /* 0x0000000402057c24 */ /* 0x000fe2000f8e020b */
[----:B------:R-:W-:Y:S01]  /*c870*/  SEL R19, R19, RZ, P0 ;  /* 0x000000ff13137207 */ /* 0x000fe20000000000 */
[----:B------:R-:W-:Y:S01]  /*c880*/  VIADD R29, R29, 0xffffffff ;  /* 0xffffffff1d1d7836 */ /* 0x000fe20000000000 */
[----:B------:R-:W-:-:S02]  /*c890*/  LOP3.LUT R31, R18, R31, RZ, 0x3c, !PT ;  /* 0x0000001f121f7212 */ /* 0x000fc400078e3cff */
[----:B------:R-:W-:Y:S02]  /*c8a0*/  ISETP.GT.AND P2, PT, R0, RZ, PT ;  /* 0x000000ff0000720c */ /* 0x000fe40003f44270 */
[----:B--2---:R-:W-:Y:S01]  /*c8b0*/  SHF.R.S32.HI R27, RZ, 0x1f, R6 ;  /* 0x0000001fff1b7819 */ /* 0x004fe20000011406 */
[----:B------:R-:W-:Y:S10]  /*c8c0*/  @!P3 BRA `(.L_x_65) ;  /* 0x000000000004b947 */ /* 0x000ff40003800000 */
[----:B------:R-:W-:Y:S01]  /*c8d0*/  BPT.TRAP 0x1 ;  /* 0x000000040000795c */ /* 0x000fe20000300000 */
.L_x_65:
[----:B------:R-:W-:Y:S01]  /*c8e0*/  LEA R0, R19, UR41, 0x3 ;  /* 0x0000002913007c11 */ /* 0x000fe2000f8e18ff */
[----:B------:R-:W-:Y:S01]  /*c8f0*/  BSSY B0, `(.L_x_66) ;  /* 0x0000005000007945 */ /* 0x000fe20003800000 */
[----:B------:R-:W-:Y:S02]  /*c900*/  SHF.L.U32 R28, R31, 0x1f, RZ ;  /* 0x0000001f1f1c7819 */ /* 0x000fe400000006ff */
[----:B------:R-:W-:Y:S02]  /*c910*/  SHF.R.S32.HI R24, RZ, 0x1f, R7 ;  /* 0x0000001fff187819 */ /* 0x000fe40000011407 */
[----:B------:R-:W0:Y:S02]  /*c920*/  SYNCS.PHASECHK.TRANS64.TRYWAIT P0, [R0+URZ+0x29880], R28 ;  /* 0x0298801c000075a7 */ /* 0x000e24000800017f */
[----:B0-----:R-:W-:Y:S05]  /*c930*/  @!P0 BRA `(.L_x_67) ;  /* 0x0000003000c48947 */ /* 0x001fea0003800000 */
.L_x_146:
[----:B------:R-:W-:Y:S05]  /*c940*/  BSYNC B0 ;  /* 0x0000000000007941 */ /* 0x000fea0003800000 */
.L_x_66:
[----:B------:R-:W-:Y:S01]  /*c950*/  ULDC.64 UR4, c[0x0][0x328] ;  /* 0x0000ca0000047ab9 */ /* 0x000fe20000000a00 */
[----:B------:R-:W-:Y:S01]  /*c960*/  ULDC.64 UR6, c[0x0][0x338] ;  /* 0x0000ce0000067ab9 */ /* 0x000fe20000000a00 */
[----:B------:R-:W-:Y:S01]  /*c970*/  IMAD R8, R24, UR4, RZ ;  /* 0x0000000418087c24 */ /* 0x000fe2000f8e02ff */
[----:B------:R-:W1:Y:S01]  /*c980*/  S2R R12, SR_TID.X ;  /* 0x00000000000c7919 */ /* 0x000e620000002100 */
[C---:B------:R-:W-:Y:S01]  /*c990*/  IMAD.WIDE.U32 R2, R7.reuse, UR4, RZ ;  /* 0x0000000407027c25 */ /* 0x040fe2000f8e00ff */
[----:B------:R-:W-:Y:S01]  /*c9a0*/  ULDC.64 UR8, c[0x0][0x330] ;  /* 0x0000cc0000087ab9 */ /* 0x000fe20000000a00 */
[----:B------:R-:W-:Y:S01]  /*c9b0*/  SHF.R.S32.HI R25, RZ, 0x1f, R5 ;  /* 0x0000001fff197819 */ /* 0x000fe20000011405 */
[----:B------:R-:W-:Y:S01]  /*c9c0*/  ULDC.64 UR10, c[0x0][0x318] ;  /* 0x0000c600000a7ab9 */ /* 0x000fe20000000a00 */
[----:B------:R-:W-:Y:S01]  /*c9d0*/  IMAD R8, R7, UR5, R8 ;  /* 0x0000000507087c24 */ /* 0x000fe2000f8e0208 */
[----:B-----5:R-:W-:Y:S01]  /*c9e0*/  SHF.R.S32.HI R26, RZ, 0x1f, R4 ;  /* 0x0000001fff1a7819 */ /* 0x020fe20000011404 */
[----:B------:R-:W-:Y:S01]  /*c9f0*/  IMAD R23, R32, UR8, RZ ;  /* 0x0000000820177c24 */ /* 0x000fe2000f8e02ff */
[C---:B------:R-:W-:Y:S01]  /*ca00*/  LOP3.LUT P3, RZ, R16.reuse, 0x10, RZ, 0xc0, !PT ;  /* 0x0000001010ff7812 */ /* 0x040fe2000786c0ff */
[----:B------:R-:W-:Y:S01]  /*ca10*/  IMAD.IADD R3, R3, 0x1, R8 ;  /* 0x0000000103037824 */ /* 0x000fe200078e0208 */
[----:B------:R-:W-:Y:S01]  /*ca20*/  LOP3.LUT P1, RZ, R16, 0x8, RZ, 0xc0, !PT ;  /* 0x0000000810ff7812 */ /* 0x000fe2000782c0ff */
[----:B------:R-:W-:-:S02]  /*ca30*/  IMAD R8, R27, UR6, RZ ;  /* 0x000000061b087c24 */ /* 0x000fc4000f8e02ff */
[----:B------:R-:W-:-:S04]  /*ca40*/  IMAD.WIDE.U32 R2, R6, UR6, R2 ;  /* 0x0000000606027c25 */ /* 0x000fc8000f8e0002 */
[----:B------:R-:W-:Y:S02]  /*ca50*/  IMAD R8, R6, UR7, R8 ;  /* 0x0000000706087c24 */ /* 0x000fe4000f8e0208 */
[----:B------:R-:W-:Y:S02]  /*ca60*/  IMAD R23, R17, UR9, R23 ;  /* 0x0000000911177c24 */ /* 0x000fe4000f8e0217 */
[----:B------:R-:W-:Y:S02]  /*ca70*/  IMAD.IADD R3, R3, 0x1, R8 ;  /* 0x0000000103037824 */ /* 0x000fe400078e0208 */
[----:B------:R-:W-:Y:S02]  /*ca80*/  IMAD R11, R25, UR4, RZ ;  /* 0x00000004190b7c24 */ /* 0x000fe4000f8e02ff */
[----:B------:R-:W-:-:S04]  /*ca90*/  IMAD.WIDE.U32 R2, R17, UR8, R2 ;  /* 0x0000000811027c25 */ /* 0x000fc8000f8e0002 */
[----:B------:R-:W-:Y:S01]  /*caa0*/  IMAD R11, R5, UR5, R11 ;  /* 0x00000005050b7c24 */ /* 0x000fe2000f8e020b */
[----:B------:R-:W-:Y:S02]  /*cab0*/  IADD3 R8, P0, R2, UR10, RZ ;  /* 0x0000000a02087c10 */ /* 0x000fe4000ff1e0ff */
        /* <DEDUP_REMOVED lines=11> */
[----:B------:R-:W-:Y:S02]  /*cb70*/  IMAD R20, R19, 0x5000, R12 ;  /* 0x0000500013147824 */ /* 0x000fe400078e020c */
[----:B------:R-:W-:-:S03]  /*cb80*/  IMAD.WIDE.U32 R2, R17, UR8, R2 ;  /* 0x0000000811027c25 */ /* 0x000fc6000f8e0002 */
[----:B------:R-:W-:-:S04]  /*cb90*/  IADD3 R22, P0, R2, UR10, RZ ;  /* 0x0000000a02167c10 */ /* 0x000fc8000ff1e0ff */
[----:B------:R-:W-:Y:S01]  /*cba0*/  IADD3.X R23, R23, UR11, R3, P0, !PT ;  /* 0x0000000b17177c10 */ /* 0x000fe200087fe403 */
[----:B------:R-:W-:Y:S08]  /*cbb0*/  BRA.DIV UR4, `(.L_x_68) ;  /* 0x0000003204387947 */ /* 0x000ff0000b800000 */
[----:B------:R-:W1:Y:S01]  /*cbc0*/  SHFL.IDX PT, R2, R8, RZ, 0x1c1f ;  /* 0x001c1fff08027589 */ /* 0x000e6200000e0000 */
[----:B------:R-:W-:-:S03]  /*cbd0*/  IADD3 R20, R20, UR41, R33 ;  /* 0x0000002914147c10 */ /* 0x000fc6000fffe021 */
[----:B------:R-:W2:Y:S02]  /*cbe0*/  SHFL.IDX PT, R3, R9, RZ, 0x1c1f ;  /* 0x001c1fff09037589 */ /* 0x000ea400000e0000 */
[----:B------:R-:W-:Y:S02]  /*cbf0*/  IMAD.IADD R21, R34, 0x1, R20 ;  /* 0x0000000122157824 */ /* 0x000fe400078e0214 */
[----:B------:R-:W-:Y:S01]  /*cc00*/  SHFL.IDX PT, R23, R23, RZ, 0x1c1f ;  /* 0x001c1fff17177589 */ /* 0x000fe200000e0000 */
[----:B-1----:R-:W-:-:S05]  /*cc10*/  IADD3 R2, P0, R35, R2, RZ ;  /* 0x0000000223027210 */ /* 0x002fca0007f1e0ff */
[----:B--2---:R-:W-:-:S05]  /*cc20*/  IMAD.X R3, RZ, RZ, R3, P0 ;  /* 0x000000ffff037224 */ /* 0x004fca00000e0603 */
[----:B------:R-:W-:Y:S04]  /*cc30*/  LDGSTS.E.BYPASS.LTC128B.128 [R20+0xa400], desc[UR50][R2.64], !P3 ;  /* 0x0a40000002147fae */ /* 0x000fe8000d901d72 */
        /* <DEDUP_REMOVED lines=20> */
.L_x_158:
        /* <DEDUP_REMOVED lines=9> */
.L_x_69:
        /* <DEDUP_REMOVED lines=11> */
.L_x_70:
[----:B------:R2:W-:Y:S01]  /*cec0*/  SYNCS.ARRIVE.TRANS64.A1T0 RZ, [R0+URZ+0x29870], RZ ;  /* 0x029870ff00ff79a7 */ /* 0x0005e2000810003f */
[----:B------:R-:W-:Y:S05]  /*ced0*/  @!P3 BRA `(.L_x_71) ;  /* 0x000000000004b947 */ /* 0x000fea0003800000 */
[----:B------:R-:W-:Y:S01]  /*cee0*/  BPT.TRAP 0x1 ;  /* 0x000000040000795c */ /* 0x000fe20000300000 */
.L_x_71:
[----:B------:R-:W3:Y:S01]  /*cef0*/  SYNCS.PHASECHK.TRANS64.TRYWAIT P0, [R0+URZ+0x29840], R28 ;  /* 0x0298401c000075a7 */ /* 0x000ee2000800017f */
[----:B------:R-:W-:Y:S04]  /*cf00*/  BSSY B0, `(.L_x_72) ;  /* 0x0000002000007945 */ /* 0x000fe80003800000 */
[----:B---3--:R-:W-:Y:S05]  /*cf10*/  @!P0 BRA `(.L_x_73) ;  /* 0x0000003000d48947 */ /* 0x008fea0003800000 */
.L_x_159:
[----:B------:R-:W-:Y:S05]  /*cf20*/  BSYNC B0 ;  /* 0x0000000000007941 */ /* 0x000fea0003800000 */
.L_x_72:
[----:B------:R-:W4:Y:S01]  /*cf30*/  LDL R9, [R1+0x4] ;  /* 0x0000040001097983 */ /* 0x000f220000100800 */
[----:B------:R-:W-:Y:S01]  /*cf40*/  ULDC.64 UR4, c[0x0][0x300] ;  /* 0x0000c00000047ab9 */ /* 0x000fe20000000a00 */
[----:B------:R-:W-:Y:S01]  /*cf50*/  ULDC.64 UR6, c[0x0][0x310] ;  /* 0x0000c40000067ab9 */ /* 0x000fe20000000a00 */
[----:B------:R-:W-:Y:S01]  /*cf60*/  IMAD R8, R24, UR4, RZ ;  /* 0x0000000418087c24 */ /* 0x000fe2000f8e02ff */
[----:B------:R-:W-:Y:S01]  /*cf70*/  ULDC.64 UR8, c[0x0][0x308] ;  /* 0x0000c20000087ab9 */ /* 0x000fe20000000a00 */
[C---:B------:R-:W-:Y:S01]  /*cf80*/  IMAD.WIDE.U32 R2, R7.reuse, UR4, RZ ;  /* 0x0000000407027c25 */ /* 0x040fe2000f8e00ff */
[----:B------:R-:W-:Y:S01]  /*cf90*/  ULDC.64 UR10, c[0x0][0x2e8] ;  /* 0x0000ba00000a7ab9 */ /* 0x000fe20000000a00 */
[C---:B------:R-:W-:Y:S02]  /*cfa0*/  LOP3.LUT P4, RZ, R16.reuse, 0x4, RZ, 0xc0, !PT ;  /* 0x0000000410ff7812 */ /* 0x040fe4000788c0ff */
[----:B------:R-:W-:Y:S01]  /*cfb0*/  IMAD R8, R7, UR5, R8 ;  /* 0x0000000507087c24 */ /* 0x000fe2000f8e0208 */
[C---:B------:R-:W-:Y:S01]  /*cfc0*/  LOP3.LUT P3, RZ, R16.reuse, 0x2, RZ, 0xc0, !PT ;  /* 0x0000000210ff7812 */ /* 0x040fe2000786c0ff */
[----:B------:R-:W-:Y:S01]  /*cfd0*/  IMAD R27, R27, UR6, RZ ;  /* 0x000000061b1b7c24 */ /* 0x000fe2000f8e02ff */
[----:B------:R-:W-:Y:S01]  /*cfe0*/  LOP3.LUT P1, RZ, R16, 0x1, RZ, 0xc0, !PT ;  /* 0x0000000110ff7812 */ /* 0x000fe2000782c0ff */
[----:B------:R-:W-:-:S02]  /*cff0*/  IMAD.IADD R3, R3, 0x1, R8 ;  /* 0x0000000103037824 */ /* 0x000fc400078e0208 */
[C---:B------:R-:W-:Y:S02]  /*d000*/  IMAD R27, R6.reuse, UR7, R27 ;  /* 0x00000007061b7c24 */ /* 0x040fe4000f8e021b */
[----:B------:R-:W-:-:S04]  /*d010*/  IMAD.WIDE.U32 R2, R6, UR6, R2 ;  /* 0x0000000606027c25 */ /* 0x000fc8000f8e0002 */
[----:B------:R-:W-:Y:S02]  /*d020*/  IMAD.IADD R3, R3, 0x1, R27 ;  /* 0x0000000103037824 */ /* 0x000fe400078e021b */
[----:B------:R-:W-:Y:S02]  /*d030*/  IMAD R20, R32, UR8, RZ ;  /* 0x0000000820147c24 */ /* 0x000fe4000f8e02ff */
[----:B------:R-:W-:-:S04]  /*d040*/  IMAD.WIDE.U32 R2, R17, UR8, R2 ;  /* 0x0000000811027c25 */ /* 0x000fc8000f8e0002 */
[----:B------:R-:W-:Y:S01]  /*d050*/  IMAD R20, R17, UR9, R20 ;  /* 0x0000000911147c24 */ /* 0x000fe2000f8e0214 */
[----:B------:R-:W-:Y:S01]  /*d060*/  IADD3 R6, P0, R2, UR10, RZ ;  /* 0x0000000a02067c10 */ /* 0x000fe2000ff1e0ff */
[----:B------:R-:W-:-:S03]  /*d070*/  IMAD R8, R25, UR4, RZ ;  /* 0x0000000419087c24 */ /* 0x000fc6000f8e02ff */
[----:B------:R-:W-:Y:S01]  /*d080*/  IADD3.X R7, R20, UR11, R3, P0, !PT ;  /* 0x0000000b14077c10 */ /* 0x000fe200087fe403 */
[C---:B------:R-:W-:Y:S02]  /*d090*/  IMAD R8, R5.reuse, UR5, R8 ;  /* 0x0000000505087c24 */ /* 0x040fe4000f8e0208 */
[----:B------:R-:W-:Y:S01]  /*d0a0*/  IMAD.WIDE.U32 R2, R5, UR4, RZ ;  /* 0x0000000405027c25 */ /* 0x000fe2000f8e00ff */
[----:B------:R-:W-:-:S03]  /*d0b0*/  UMOV UR4, 0xffffffff ;  /* 0xffffffff00047882 */ /* 0x000fc60000000000 */
[----:B------:R-:W-:Y:S02]  /*d0c0*/  IMAD.IADD R3, R3, 0x1, R8 ;  /* 0x0000000103037824 */ /* 0x000fe400078e0208 */
[----:B------:R-:W-:Y:S02]  /*d0d0*/  IMAD R5, R26, UR6, RZ ;  /* 0x000000061a057c24 */ /* 0x000fe4000f8e02ff */
[----:B------:R-:W-:-:S04]  /*d0e0*/  IMAD.WIDE.U32 R2, R4, UR6, R2 ;  /* 0x0000000604027c25 */ /* 0x000fc8000f8e0002 */
[----:B------:R-:W-:-:S04]  /*d0f0*/  IMAD R5, R4, UR7, R5 ;  /* 0x0000000704057c24 */ /* 0x000fc8000f8e0205 */
[----:B------:R-:W-:Y:S02]  /*d100*/  IMAD.IADD R3, R3, 0x1, R5 ;  /* 0x0000000103037824 */ /* 0x000fe400078e0205 */
[----:B------:R-:W-:-:S03]  /*d110*/  IMAD.WIDE.U32 R2, R17, UR8, R2 ;  /* 0x0000000811027c25 */ /* 0x000fc6000f8e0002 */
[----:B------:R-:W-:-:S04]  /*d120*/  IADD3 R8, P0, R2, UR10, RZ ;  /* 0x0000000a02087c10 */ /* 0x000fc8000ff1e0ff */
[----:B------:R-:W-:Y:S01]  /*d130*/  IADD3.X R20, R20, UR11, R3, P0, !PT ;  /* 0x0000000b14147c10 */ /* 0x000fe200087fe403 */
[----:B----4-:R-:W-:Y:S01]  /*d140*/  IMAD R9, R19, 0x7800, R9 ;  /* 0x0000780013097824 */ /* 0x010fe200078e0209 */
[----:B------:R-:W-:Y:S07]  /*d150*/  BRA.DIV UR4, `(.L_x_74) ;  /* 0x0000003204587947 */ /* 0x000fee000b800000 */
[----:B------:R-:W4:Y:S01]  /*d160*/  SHFL.IDX PT, R14, R6, RZ, 0x1c1f ;  /* 0x001c1fff060e7589 */ /* 0x000f2200000e0000 */
[----:B------:R-:W-:-:S03]  /*d170*/  VIADD R9, R9, UR41 ;  /* 0x0000002909097c36 */ /* 0x000fc60008000000 */
[----:B------:R-:W5:Y:S04]  /*d180*/  SHFL.IDX PT, R3, R7, RZ, 0x1c1f ;  /* 0x001c1fff07037589 */ /* 0x000f6800000e0000 */
[----:B------:R-:W-:Y:S04]  /*d190*/  SHFL.IDX PT, R5, R7, 0x2, 0x1c1f ;  /* 0x005c1f0007057f89 */ /* 0x000fe800000e0000 */
[----:B------:R-:W-:Y:S01]  /*d1a0*/  SHFL.IDX PT, R20, R20, RZ, 0x1c1f ;  /* 0x001c1fff14147589 */ /* 0x000fe200000e0000 */
[----:B----4-:R-:W-:-:S03]  /*d1b0*/  IADD3 R2, P0, R35, R14, RZ ;  /* 0x0000000e23027210 */ /* 0x010fc60007f1e0ff */
[----:B------:R-:W4:Y:S02]  /*d1c0*/  SHFL.IDX PT, R14, R6, 0x1, 0x1c1f ;  /* 0x003c1f00060e7f89 */ /* 0x000f2400000e0000 */
[----:B-----5:R-:W-:-:S05]  /*d1d0*/  IMAD.X R3, RZ, RZ, R3, P0 ;  /* 0x000000ffff037224 */ /* 0x020fca00000e0603 */
[----:B------:R-:W-:Y:S04]  /*d1e0*/  LDGSTS.E.BYPASS.LTC128B.128 [R9+0x1a400], desc[UR50][R2.64], !P4 ;  /* 0x1a40000002097fae */ /* 0x000fe8000e101d72 */
[----:B------:R-:W-:Y:S04]  /*d1f0*/  LDGSTS.E.BYPASS.LTC128B.128 [R9+0x1cc00], desc[UR50][R2.64+0x40], !P3 ;  /* 0x1cc0004002097fae */ /* 0x000fe8000d901d72 */
[----:B------:R5:W-:Y:S04]  /*d200*/  LDGSTS.E.BYPASS.LTC128B.128 [R9+0x1f400], desc[UR50][R2.64+0x80], !P1 ;  /* 0x1f40008002097fae */ /* 0x000be8000c901d72 */
[----:B-----5:R-:W5:Y:S01]  /*d210*/  SHFL.IDX PT, R3, R7, 0x1, 0x1c1f ;  /* 0x003c1f0007037f89 */ /* 0x020f6200000e0000 */
[----:B----4-:R-:W-:-:S03]  /*d220*/  IADD3 R2, P0, R35, R14, RZ ;  /* 0x0000000e23027210 */ /* 0x010fc60007f1e0ff */
[----:B------:R-:W4:Y:S04]  /*d230*/  SHFL.IDX PT, R14, R6, 0x2, 0x1c1f ;  /* 0x005c1f00060e7f89 */ /* 0x000f2800000e0000 */
[----:B------:R-:W-:Y:S01]  /*d240*/  SHFL.IDX PT, R7, R7, 0x3, 0x1c1f ;  /* 0x007c1f0007077f89 */ /* 0x000fe200000e0000 */
[----:B-----5:R-:W-:Y:S01]  /*d250*/  IMAD.X R3, RZ, RZ, R3, P0 ;  /* 0x000000ffff037224 */ /* 0x020fe200000e0603 */
[----:B----4-:R-:W-:-:S04]  /*d260*/  IADD3 R4, P0, R35, R14, RZ ;  /* 0x0000000e23047210 */ /* 0x010fc80007f1e0ff */
[----:B------:R-:W-:Y:S04]  /*d270*/  LDGSTS.E.BYPASS.LTC128B.128 [R9+0x1ac00], desc[UR50][R2.64], !P4 ;  /* 0x1ac0000002097fae */ /* 0x000fe8000e101d72 */
[----:B------:R-:W-:Y:S01]  /*d280*/  LDGSTS.E.BYPASS.LTC128B.128 [R9+0x1d400], desc[UR50][R2.64+0x40], !P3 ;  /* 0x1d40004002097fae */ /* 0x000fe2000d901d72 */
[----:B------:R-:W-:-:S03]  /*d290*/  IMAD.X R5, RZ, RZ, R5, P0 ;  /* 0x000000ffff057224 */ /* 0x000fc600000e0605 */
[----:B------:R4:W-:Y:S04]  /*d2a0*/  LDGSTS.E.BYPASS.LTC128B.128 [R9+0x1fc00], desc[UR50][R2.64+0x80], !P1 ;  /* 0x1fc0008002097fae */ /* 0x0009e8000c901d72 */
[----:B------:R0:W-:Y:S04]  /*d2b0*/  LDGSTS.E.BYPASS.LTC128B.128 [R9+0x1b400], desc[UR50][R4.64], !P4 ;  /* 0x1b40000004097fae */ /* 0x0001e8000e101d72 */
[----:B------:R0:W-:Y:S04]  /*d2c0*/  LDGSTS.E.BYPASS.LTC128B.128 [R9+0x1dc00], desc[UR50][R4.64+0x40], !P3 ;  /* 0x1dc0004004097fae */ /* 0x0001e8000d901d72 */
[----:B----4-:R-:W4:Y:S04]  /*d2d0*/  SHFL.IDX PT, R2, R6, 0x3, 0x1c1f ;  /* 0x007c1f0006027f89 */ /* 0x010f2800000e0000 */
[----:B------:R0:W-:Y:S04]  /*d2e0*/  LDGSTS.E.BYPASS.LTC128B.128 [R9+0x20400], desc[UR50][R4.64+0x80], !P1 ;  /* 0x2040008004097fae */ /* 0x0001e8000c901d72 */
[----:B------:R0:W0:Y:S01]  /*d2f0*/  SHFL.IDX PT, R14, R8, RZ, 0x1c1f ;  /* 0x001c1fff080e7589 */ /* 0x00002200000e0000 */
[----:B----4-:R-:W-:-:S05]  /*d300*/  IADD3 R2, P0, R35, R2, RZ ;  /* 0x0000000223027210 */ /* 0x010fca0007f1e0ff */
[----:B------:R-:W-:-:S05]  /*d310*/  IMAD.X R3, RZ, RZ, R7, P0 ;  /* 0x000000ffff037224 */ /* 0x000fca00000e0607 */
[----:B------:R4:W-:Y:S04]  /*d320*/  LDGSTS.E.BYPASS.LTC128B.128 [R9+0x1bc00], desc[UR50][R2.64], !P4 ;  /* 0x1bc0000002097fae */ /* 0x0009e8000e101d72 */
[----:B------:R4:W-:Y:S04]  /*d330*/  LDGSTS.E.BYPASS.LTC128B.128 [R9+0x1e400], desc[UR50][R2.64+0x40], !P3 ;  /* 0x1e40004002097fae */ /* 0x0009e8000d901d72 */
[----:B0-----:R4:W-:Y:S02]  /*d340*/  LDGSTS.E.BYPASS.LTC128B.128 [R9+0x20c00], desc[UR50][R2.64+0x80], !P1 ;  /* 0x20c0008002097fae */ /* 0x0019e4000c901d72 */
.L_x_171:
[----:B----4-:R-:W-:-:S05]  /*d350*/  IADD3 R2, P0, R35, R14, RZ ;  /* 0x0000000e23027210 */ /* 0x010fca0007f1e0ff */
[----:B------:R-:W-:Y:S01]  /*d360*/  IMAD.X R3, RZ, RZ, R20, P0 ;  /* 0x000000ffff037224 */ /* 0x000fe200000e0614 */
[----:B------:R-:W-:-:S04]  /*d370*/  PLOP3.LUT P0, PT, PT, PT, PT, 0x80, 0x0 ;  /* 0x000000000000781c */ /* 0x000fc80003f0f070 */
[----:B------:R-:W-:Y:S01]  /*d380*/  @!PT LDS RZ, [RZ] ;  /* 0x00000000fffff984 */ /* 0x000fe20000000800 */
[----:B------:R-:W-:Y:S01]  /*d390*/  @!PT LDS RZ, [RZ] ;  /* 0x00000000fffff984 */ /* 0x000fe20000000800 */
[----:B------:R-:W-:Y:S01]  /*d3a0*/  @!PT LDS RZ, [RZ] ;  /* 0x00000000fffff984 */ /* 0x000fe20000000800 */
[----:B------:R0:W-:Y:S04]  /*d3b0*/  LDGSTS.E.BYPASS.LTC128B.128 [R9+0x1c400], desc[UR50][R2.64], !P4 ;  /* 0x1c40000002097fae */ /* 0x0001e8000e101d72 */
[----:B------:R0:W-:Y:S04]  /*d3c0*/  LDGSTS.E.BYPASS.LTC128B.128 [R9+0x1ec00], desc[UR50][R2.64+0x40], !P3 ;  /* 0x1ec0004002097fae */ /* 0x0001e8000d901d72 */
[----:B------:R0:W-:Y:S01]  /*d3d0*/  LDGSTS.E.BYPASS.LTC128B.128 [R9+0x21400], desc[UR50][R2.64+0x80], !P1 ;  /* 0x2140008002097fae */ /* 0x0001e2000c901d72 */
[----:B------:R-:W-:Y:S01]  /*d3e0*/  NOP ;  /* 0x0000000000007918 */ /* 0x000fe20000000000 */
.L_x_75:
[----:B------:R-:W-:Y:S02]  /*d3f0*/  PLOP3.LUT P1, PT, P1, P0, PT, 0xa2, 0x0 ;  /* 0x000000000000781c */ /* 0x000fe40000f21472 */
[----:B------:R-:W-:-:S08]  /*d400*/  @P0 R2UR P1, UR4, R0 ;  /* 0x00000000000402ca */ /* 0x000fd00000020000 */
[----:B------:R-:W-:-:S05]  /*d410*/  @P0 PLOP3.LUT P0, PT, P1, PT, PT, 0x80, 0x0 ;  /* 0x000000000000081c */ /* 0x000fca0000f0f070 */
[----:B------:R-:W-:Y:S01]  /*d420*/  @!P1 SYNCS.ARRIVE.TRANS64.RED.A0T1 RZ, [UR4+0x29830], RZ ;  /* 0x029830ffffff99a7 */ /* 0x000fe20008200404 */
[----:B------:R-:W-:Y:S07]  /*d430*/  @!P1 ARRIVES.LDGSTSBAR.64.TRANSCNT [UR4+0x29830] ;  /* 0x02983000ff0099b0 */ /* 0x000fee0008000a84 */
[----:B------:R-:W-:Y:S05]  /*d440*/  @P0 BRA.U.ANY `(.L_x_75) ;  /* 0xfffffffd00e80947 */ /* 0x000fea000393ffff */
[----:B------:R-:W-:Y:S01]  /*d450*/  NOP ;  /* 0x0000000000007918 */ /* 0x000fe20000000000 */
[----:B0-----:R-:W-:-:S05]  /*d460*/  IMAD.U32 R2, RZ, RZ, UR46 ;  /* 0x0000002eff027e24 */ /* 0x001fca000f8e00ff */
[----:B------:R-:W-:-:S13]  /*d470*/  ISETP.NE.AND P3, PT, R2, 0x3, PT ;  /* 0x000000030200780c */ /* 0x000fda0003f65270 */
[----:B------:R-:W-:Y:S05]  /*d480*/  @!P3 BRA `(.L_x_76) ;  /* 0x000000000004b947 */ /* 0x000fea0003800000 */
[----:B------:R-:W-:Y:S01]  /*d490*/  BPT.TRAP 0x1 ;  /* 0x000000040000795c */ /* 0x000fe20000300000 */
.L_x_76:
[----:B------:R2:W-:Y:S02]  /*d4a0*/  SYNCS.ARRIVE.TRANS64.A1T0 RZ, [R0+URZ+0x29830], RZ ;  /* 0x029830ff00ff79a7 */ /* 0x0005e4000810003f */
[----:B--23--:R-:W-:-:S05]  /*d4b0*/  IMAD.U32 R0, RZ, RZ, UR47 ;  /* 0x0000002fff007e24 */ /* 0x00cfca000f8e00ff */
[----:B------:R-:W-:-:S13]  /*d4c0*/  ISETP.NE.AND P0, PT, R0, 0x3, PT ;  /* 0x000000030000780c */ /* 0x000fda0003f05270 */
[----:B------:R-:W-:Y:S05]  /*d4d0*/  @!P0 BRA `(.L_x_77) ;  /* 0x0000000000048947 */ /* 0x000fea0003800000 */
[----:B------:R-:W-:Y:S01]  /*d4e0*/  BPT.TRAP 0x1 ;  /* 0x000000040000795c */ /* 0x000fe20000300000 */
.L_x_77:
[----:B------:R-:W-:Y:S01]  /*d4f0*/  LOP3.LUT R3, R18, 0x1, RZ, 0x3c, !PT ;  /* 0x0000000112037812 */ /* 0x000fe200078e3cff */
[----:B------:R-:W-:Y:S01]  /*d500*/  BSSY B0, `(.L_x_78) ;  /* 0x0000005000007945 */ /* 0x000fe20003800000 */
[----:B------:R-:W-:Y:S02]  /*d510*/  LEA R0, R10, UR41, 0x3 ;  /* 0x000000290a007c11 */ /* 0x000fe4000f8e18ff */
[----:B------:R-:W-:-:S04]  /*d520*/  SHF.L.U32 R3, R3, 0x1f, RZ ;  /* 0x0000001f03037819 */ /* 0x000fc800000006ff */
[----:B------:R-:W0:Y:S02]  /*d530*/  SYNCS.PHASECHK.TRANS64.TRYWAIT P1, [R0+URZ+0x29870], R3 ;  /* 0x02987003000075a7 */ /* 0x000e24000802017f */
[----:B0-----:R-:W-:Y:S05]  /*d540*/  @!P1 BRA `(.L_x_79) ;  /* 0x0000003000cc9947 */ /* 0x001fea0003800000 */
.L_x_172:
[----:B------:R-:W-:Y:S05]  /*d550*/  BSYNC B0 ;  /* 0x0000000000007941 */ /* 0x000fea0003800000 */
.L_x_78:
[----:B------:R-:W-:-:S05]  /*d560*/  IMAD.U32 R2, RZ, RZ, UR46 ;  /* 0x0000002eff027e24 */ /* 0x000fca000f8e00ff */
[----:B------:R-:W-:-:S13]  /*d570*/  ISETP.NE.AND P1, PT, R2, 0x3, PT ;  /* 0x000000030200780c */ /* 0x000fda0003f25270 */
[----:B------:R-:W-:Y:S05]  /*d580*/  @!P1 BRA `(.L_x_80) ;  /* 0x0000000000049947 */ /* 0x000fea0003800000 */
[----:B------:R-:W-:Y:S01]  /*d590*/  BPT.TRAP 0x1 ;  /* 0x000000040000795c */ /* 0x000fe20000300000 */
.L_x_80:
[----:B0-----:R-:W-:Y:S01]  /*d5a0*/  SHF.L.U32 R3, R18, 0x1f, RZ ;  /* 0x0000001f12037819 */ /* 0x001fe200000006ff */
[----:B------:R-:W-:-:S03]  /*d5b0*/  IMAD R12, R10, 0x5000, RZ ;  /* 0x000050000a0c7824 */ /* 0x000fc600078e02ff */
[----:B------:R-:W0:Y:S02]  /*d5c0*/  SYNCS.PHASECHK.TRANS64.TRYWAIT P1, [R0+URZ+0x29860], R3 ;  /* 0x02986003000075a7 */ /* 0x000e24000802017f */
[----:B0-----:R-:W-:Y:S05]  /*d5d0*/  @!P1 BRA `(.L_x_81) ;  /* 0x0000003000bc9947 */ /* 0x001fea0003800000 */
.L_x_173:
[----:B------:R-:W0:Y:S04]  /*d5e0*/  LDL R2, [R1+0xc] ;  /* 0x00000c0001027983 */ /* 0x000e280000100800 */
[----:B------:R-:W2:Y:S04]  /*d5f0*/  LDL R10, [R1+0x10] ;  /* 0x00001000010a7983 */ /* 0x000ea80000100800 */
[----:B------:R-:W3:Y:S01]  /*d600*/  LDL R13, [R1+0x8] ;  /* 0x00000800010d7983 */ /* 0x000ee20000100800 */
[----:B------:R-:W-:Y:S05]  /*d610*/  WARPSYNC.ALL ;  /* 0x0000000000007948 */ /* 0x000fea0003800000 */
[----:B------:R-:W-:-:S05]  /*d620*/  IMAD.U32 R24, RZ, RZ, UR46 ;  /* 0x0000002eff187e24 */ /* 0x000fca000f8e00ff */
[----:B------:R-:W-:Y:S02]  /*d630*/  ISETP.NE.AND P1, PT, R24, 0x3, PT ;  /* 0x000000031800780c */ /* 0x000fe40003f25270 */
[----:B0-----:R-:W-:-:S05]  /*d640*/  LOP3.LUT R3, R12, R2, RZ, 0xfc, !PT ;  /* 0x000000020c037212 */ /* 0x001fca00078efcff */
[----:B------:R-:W0:Y:S01]  /*d650*/  LDSM.16.MT88.4 R4, [R3+UR41+0xa400] ;  /* 0x00a400290304783b */ /* 0x000e220008004200 */
[----:B------:R-:W-:Y:S01]  /*d660*/  VIADD R2, R3, UR41 ;  /* 0x0000002903027c36 */ /* 0x000fe20008000000 */
[----:B---3--:R-:W-:-:S03]  /*d670*/  LOP3.LUT R18, R12, R13, RZ, 0xfc, !PT ;  /* 0x0000000d0c127212 */ /* 0x008fc600078efcff */
[----:B--2---:R-:W-:Y:S02]  /*d680*/  IMAD.IADD R2, R10, 0x1, R2 ;  /* 0x000000010a027824 */ /* 0x004fe400078e0202 */
[----:B------:R-:W-:Y:S01]  /*d690*/  VIADD R18, R18, UR41 ;  /* 0x0000002912127c36 */ /* 0x000fe20008000000 */
[C-C-:B0-----:R-:W-:Y:S02]  /*d6a0*/  PRMT R8, R4.reuse, 0x6420, R5.reuse ;  /* 0x0000642004087816 */ /* 0x141fe40000000005 */
[----:B------:R-:W-:Y:S02]  /*d6b0*/  PRMT R9, R4, 0x7531, R5 ;  /* 0x0000753104097816 */ /* 0x000fe40000000005 */
[C-C-:B------:R-:W-:Y:S02]  /*d6c0*/  PRMT R10, R6.reuse, 0x6420, R7.reuse ;  /* 0x00006420060a7816 */ /* 0x140fe40000000007 */
[----:B------:R-:W-:Y:S02]  /*d6d0*/  PRMT R11, R6, 0x7531, R7 ;  /* 0x00007531060b7816 */ /* 0x000fe40000000007 */
[----:B------:R-:W0:Y:S04]  /*d6e0*/  LDSM.16.MT88.4 R4, [R2+0xa400] ;  /* 0x00a400000204783b */ /* 0x000e280000004200 */
[----:B------:R-:W-:Y:S01]  /*d6f0*/  STSM.16.M88.4 [R18+0x400], R8 ;  /* 0x0004000812007844 */ /* 0x000fe20000000200 */
[----:B0-----:R-:W-:-:S02]  /*d700*/  PRMT R12, R4, 0x6420, R5 ;  /* 0x00006420040c7816 */ /* 0x001fc40000000005 */
[----:B------:R-:W-:Y:S02]  /*d710*/  PRMT R13, R4, 0x7531, R5 ;  /* 0x00007531040d7816 */ /* 0x000fe40000000005 */
[C-C-:B------:R-:W-:Y:S02]  /*d720*/  PRMT R14, R6.reuse, 0x6420, R7.reuse ;  /* 0x00006420060e7816 */ /* 0x140fe40000000007 */
[----:B------:R-:W-:-:S05]  /*d730*/  PRMT R15, R6, 0x7531, R7 ;  /* 0x00007531060f7816 */ /* 0x000fca0000000007 */
[----:B------:R-:W-:Y:S04]  /*d740*/  STSM.16.M88.4 [R18+0xc00], R12 ;  /* 0x000c000c12007844 */ /* 0x000fe80000000200 */
[----:B------:R-:W0:Y:S02]  /*d750*/  LDSM.16.MT88.4 R8, [R3+UR41+0xb400] ;  /* 0x00b400290308783b */ /* 0x000e240008004200 */
[C-C-:B0-----:R-:W-:Y:S02]  /*d760*/  PRMT R4, R8.reuse, 0x6420, R9.reuse ;  /* 0x0000642008047816 */ /* 0x141fe40000000009 */
[----:B------:R-:W-:Y:S02]  /*d770*/  PRMT R5, R8, 0x7531, R9 ;  /* 0x0000753108057816 */ /* 0x000fe40000000009 */
[----:B------:R-:W-:-:S02]  /*d780*/  PRMT R6, R10, 0x6420, R11 ;  /* 0x000064200a067816 */ /* 0x000fc4000000000b */
[----:B------:R-:W-:Y:S02]  /*d790*/  PRMT R7, R10, 0x7531, R11 ;  /* 0x000075310a077816 */ /* 0x000fe4000000000b */
[----:B------:R-:W0:Y:S04]  /*d7a0*/  LDSM.16.MT88.4 R8, [R2+0xb400] ;  /* 0x00b400000208783b */ /* 0x000e280000004200 */
[----:B------:R-:W-:Y:S01]  /*d7b0*/  STSM.16.M88.4 [R18+0x1400], R4 ;  /* 0x0014000412007844 */ /* 0x000fe20000000200 */
[C-C-:B0-----:R-:W-:Y:S02]  /*d7c0*/  PRMT R20, R8.reuse, 0x6420, R9.reuse ;  /* 0x0000642008147816 */ /* 0x141fe40000000009 */
[----:B------:R-:W-:Y:S02]  /*d7d0*/  PRMT R21, R8, 0x7531, R9 ;  /* 0x0000753108157816 */ /* 0x000fe40000000009 */
[----:B-1----:R-:W-:-:S02]  /*d7e0*/  PRMT R22, R10, 0x6420, R11 ;  /* 0x000064200a167816 */ /* 0x002fc4000000000b */
        /* <DEDUP_REMOVED lines=11> */
[----:B------:R-:W-:-:S02]  /*d8a0*/  PRMT R14, R10, 0x6420, R11 ;  /* 0x000064200a0e7816 */ /* 0x000fc4000000000b */
        /* <DEDUP_REMOVED lines=8> */
[----:B------:R0:W-:Y:S02]  /*d930*/  STSM.16.M88.4 [R18+0x3400], R4 ;  /* 0x0034000412007844 */ /* 0x0001e40000000200 */
[C-C-:B0-----:R-:W-:Y:S02]  /*d940*/  PRMT R4, R8.reuse, 0x6420, R9.reuse ;  /* 0x0000642008047816 */ /* 0x141fe40000000009 */
[----:B------:R-:W-:-:S02]  /*d950*/  PRMT R5, R8, 0x7531, R9 ;  /* 0x0000753108057816 */ /* 0x000fc40000000009 */
[C-C-:B------:R-:W-:Y:S02]  /*d960*/  PRMT R6, R10.reuse, 0x6420, R11.reuse ;  /* 0x000064200a067816 */ /* 0x140fe4000000000b */
[----:B------:R-:W-:-:S05]  /*d970*/  PRMT R7, R10, 0x7531, R11 ;  /* 0x000075310a077816 */ /* 0x000fca000000000b */
[----:B------:R-:W-:Y:S04]  /*d980*/  STSM.16.M88.4 [R18+0x3c00], R4 ;  /* 0x003c000412007844 */ /* 0x000fe80000000200 */
[----:B------:R-:W0:Y:S04]  /*d990*/  LDSM.16.MT88.4 R8, [R3+UR41+0xe400] ;  /* 0x00e400290308783b */ /* 0x000e280008004200 */
[----:B------:R-:W1:Y:S01]  /*d9a0*/  LDSM.16.MT88.4 R12, [R2+0xe400] ;  /* 0x00e40000020c783b */ /* 0x000e620000004200 */
[C-C-:B0-----:R-:W-:Y:S02]  /*d9b0*/  PRMT R20, R8.reuse, 0x6420, R9.reuse ;  /* 0x0000642008147816 */ /* 0x141fe40000000009 */
[----:B------:R-:W-:-:S02]  /*d9c0*/  PRMT R21, R8, 0x7531, R9 ;  /* 0x0000753108157816 */ /* 0x000fc40000000009 */
[C-C-:B------:R-:W-:Y:S02]  /*d9d0*/  PRMT R22, R10.reuse, 0x6420, R11.reuse ;  /* 0x000064200a167816 */ /* 0x140fe4000000000b */
[----:B------:R-:W-:Y:S02]  /*d9e0*/  PRMT R23, R10, 0x7531, R11 ;  /* 0x000075310a177816 */ /* 0x000fe4000000000b */
[C-C-:B-1----:R-:W-:Y:S02]  /*d9f0*/  PRMT R4, R12.reuse, 0x6420, R13.reuse ;  /* 0x000064200c047816 */ /* 0x142fe4000000000d */
[----:B------:R-:W-:Y:S01]  /*da00*/  PRMT R5, R12, 0x7531, R13 ;  /* 0x000075310c057816 */ /* 0x000fe2000000000d */
[----:B------:R0:W-:Y:S01]  /*da10*/  STSM.16.M88.4 [R18+0x4400], R20 ;  /* 0x0044001412007844 */ /* 0x0001e20000000200 */
[C-C-:B------:R-:W-:Y:S02]  /*da20*/  PRMT R6, R14.reuse, 0x6420, R15.reuse ;  /* 0x000064200e067816 */ /* 0x140fe4000000000f */
[----:B------:R-:W-:-:S05]  /*da30*/  PRMT R7, R14, 0x7531, R15 ;  /* 0x000075310e077816 */ /* 0x000fca000000000f */
[----:B------:R0:W-:Y:S01]  /*da40*/  STSM.16.M88.4 [R18+0x4c00], R4 ;  /* 0x004c000412007844 */ /* 0x0001e20000000200 */
[----:B------:R-:W-:Y:S01]  /*da50*/  @!PT LDS RZ, [RZ] ;  /* 0x00000000fffff984 */ /* 0x000fe20000000800 */
[----:B------:R-:W-:Y:S01]  /*da60*/  @!PT LDS RZ, [RZ] ;  /* 0x00000000fffff984 */ /* 0x000fe20000000800 */
[----:B------:R-:W-:Y:S01]  /*da70*/  @!PT LDS RZ, [RZ] ;  /* 0x00000000fffff984 */ /* 0x000fe20000000800 */
[----:B------:R-:W-:Y:S01]  /*da80*/  @!PT LDS RZ, [RZ] ;  /* 0x00000000fffff984 */ /* 0x000fe20000000800 */
[----:B------:R1:W-:Y:S06]  /*da90*/  MEMBAR.ALL.CTA ;  /* 0x0000000000007992 */ /* 0x0003ec0000008000 */
[----:B-1----:R-:W1:Y:S01]  /*daa0*/  FENCE.VIEW.ASYNC.S ;  /* 0x00000000000073c6 */ /* 0x002e620000000000 */
[----:B------:R-:W-:Y:S05]  /*dab0*/  @!P1 BRA `(.L_x_82) ;  /* 0x0000000000049947 */ /* 0x000fea0003800000 */
[----:B------:R-:W-:Y:S01]  /*dac0*/  BPT.TRAP 0x1 ;  /* 0x000000040000795c */ /* 0x000fe20000300000 */
.L_x_82:
[----:B-1----:R1:W-:Y:S01]  /*dad0*/  SYNCS.ARRIVE.TRANS64.A1T0 RZ, [R0+URZ+0x29850], RZ ;  /* 0x029850ff00ff79a7 */ /* 0x0023e2000810003f */
[----:B------:R-:W-:Y:S06]  /*dae0*/  BAR.SYNC.DEFER_BLOCKING 0x2, 0x80 ;  /* 0x0082000000007b1d */ /* 0x000fec0000010000 */
[----:B------:R-:W-:Y:S05]  /*daf0*/  @!P0 BRA `(.L_x_83) ;  /* 0x0000000000048947 */ /* 0x000fea0003800000 */
[----:B------:R-:W-:Y:S01]  /*db00*/  BPT.TRAP 0x1 ;  /* 0x000000040000795c */ /* 0x000fe20000300000 */
.L_x_83:
[----:B-1----:R-:W-:Y:S02]  /*db10*/  VIADD R0, R0, 0x29880 ;  /* 0x0002988000007836 */ /* 0x002fe40000000000 */
[----:B------:R-:W-:Y:S02]  /*db20*/  IMAD.U32 R3, RZ, RZ, UR45 ;  /* 0x0000002dff037e24 */ /* 0x000fe4000f8e00ff */
[----:B0-----:R-:W-:Y:S02]  /*db30*/  IMAD.MOV.U32 R18, RZ, RZ, R31 ;  /* 0x000000ffff127224 */ /* 0x001fe400078e001f */
[----:B------:R-:W-:Y:S01]  /*db40*/  IMAD.MOV.U32 R10, RZ, RZ, R19 ;  /* 0x000000ffff0a7224 */ /* 0x000fe200078e0013 */
[----:B------:R-:W-:-:S04]  /*db50*/  PRMT R0, R3, 0x654, R0 ;  /* 0x0000065403007816 */ /* 0x000fc80000000000 */
[----:B------:R0:W-:Y:S01]  /*db60*/  SYNCS.ARRIVE.TRANS64.RED.A1T0 RZ, [R0+URZ], RZ ;  /* 0x000000ff00ff79a7 */ /* 0x0001e2000810043f */
[----:B------:R-:W-:Y:S05]  /*db70*/  @P2 BRA `(.L_x_84) ;  /* 0xffffffe8006c2947 */ /* 0x000fea000383ffff */
.L_x_64:
[----:B0-----:R-:W-:-:S05]  /*db80*/  IMAD.U32 R0, RZ, RZ, UR47 ;  /* 0x0000002fff007e24 */ /* 0x001fca000f8e00ff */
[----:B------:R-:W-:-:S13]  /*db90*/  ISETP.NE.AND P1, PT, R0, 0x3, PT ;  /* 0x000000030000780c */ /* 0x000fda0003f25270 */
[----:B------:R-:W-:Y:S05]  /*dba0*/  @!P1 BRA `(.L_x_85) ;  /* 0x0000000000049947 */ /* 0x000fea0003800000 */
[----:B------:R-:W-:Y:S01]  /*dbb0*/  BPT.TRAP 0x1 ;  /* 0x000000040000795c */ /* 0x000fe20000300000 */
.L_x_85:
[----:B------:R-:W-:Y:S01]  /*dbc0*/  LOP3.LUT R0, R31, 0x1, RZ, 0x3c, !PT ;  /* 0x000000011f007812 */ /* 0x000fe200078e3cff */
[----:B------:R-:W-:Y:S01]  /*dbd0*/  BSSY B0, `(.L_x_86) ;  /* 0x0000005000007945 */ /* 0x000fe20003800000 */
[----:B------:R-:W-:Y:S02]  /*dbe0*/  LEA R3, R19, UR41, 0x3 ;  /* 0x0000002913037c11 */ /* 0x000fe4000f8e18ff */
[----:B------:R-:W-:-:S04]  /*dbf0*/  SHF.L.U32 R0, R0, 0x1f, RZ ;  /* 0x0000001f00007819 */ /* 0x000fc800000006ff */
[----:B------:R-:W0:Y:S02]  /*dc00*/  SYNCS.PHASECHK.TRANS64.TRYWAIT P0, [R3+URZ+0x29870], R0 ;  /* 0x02987000030075a7 */ /* 0x000e24000800017f */
[----:B0-----:R-:W-:Y:S05]  /*dc10*/  @!P0 BRA `(.L_x_87) ;  /* 0x0000002c00408947 */ /* 0x001fea0003800000 */
.L_x_174:
[----:B------:R-:W-:Y:S05]  /*dc20*/  BSYNC B0 ;  /* 0x0000000000007941 */ /* 0x000fea0003800000 */
.L_x_86:
[----:B------:R-:W-:-:S05]  /*dc30*/  IMAD.U32 R2, RZ, RZ, UR46 ;  /* 0x0000002eff027e24 */ /* 0x000fca000f8e00ff */
[----:B------:R-:W-:-:S13]  /*dc40*/  ISETP.NE.AND P0, PT, R2, 0x3, PT ;  /* 0x000000030200780c */ /* 0x000fda0003f05270 */
[----:B------:R-:W-:Y:S05]  /*dc50*/  @!P0 BRA `(.L_x_88) ;  /* 0x0000000000048947 */ /* 0x000fea0003800000 */
[----:B------:R-:W-:Y:S01]  /*dc60*/  BPT.TRAP 0x1 ;  /* 0x000000040000795c */ /* 0x000fe20000300000 */
.L_x_88:
[----:B0-----:R-:W-:Y:S01]  /*dc70*/  SHF.L.U32 R0, R31, 0x1f, RZ ;  /* 0x0000001f1f007819 */ /* 0x001fe200000006ff */
[----:B------:R-:W-:-:S03]  /*dc80*/  IMAD R14, R19, 0x5000, RZ ;  /* 0x00005000130e7824 */ /* 0x000fc600078e02ff */
[----:B------:R-:W0:Y:S02]  /*dc90*/  SYNCS.PHASECHK.TRANS64.TRYWAIT P0, [R3+URZ+0x29860], R0 ;  /* 0x02986000030075a7 */ /* 0x000e24000800017f */
[----:B0-----:R-:W-:Y:S05]  /*dca0*/  @!P0 BRA `(.L_x_89) ;  /* 0x0000002c00308947 */ /* 0x001fea0003800000 */
.L_x_175:
[----:B------:R-:W0:Y:S04]  /*dcb0*/  LDL R2, [R1+0xc] ;  /* 0x00000c0001027983 */ /* 0x000e280000100800 */
[----:B------:R-:W2:Y:S04]  /*dcc0*/  LDL R4, [R1+0x10] ;  /* 0x0000100001047983 */ /* 0x000ea80000100800 */
[----:B------:R-:W3:Y:S01]  /*dcd0*/  LDL R15, [R1+0x8] ;  /* 0x00000800010f7983 */ /* 0x000ee20000100800 */
[----:B------:R-:W-:Y:S05]  /*dce0*/  WARPSYNC.ALL ;  /* 0x0000000000007948 */ /* 0x000fea0003800000 */
[----:B------:R-:W-:-:S05]  /*dcf0*/  IMAD.U32 R18, RZ, RZ, UR46 ;  /* 0x0000002eff127e24 */ /* 0x000fca000f8e00ff */
[----:B------:R-:W-:Y:S02]  /*dd00*/  ISETP.NE.AND P0, PT, R18, 0x3, PT ;  /* 0x000000031200780c */ /* 0x000fe40003f05270 */
[----:B0-----:R-:W-:-:S05]  /*dd10*/  LOP3.LUT R0, R14, R2, RZ, 0xfc, !PT ;  /* 0x000000020e007212 */ /* 0x001fca00078efcff */
[----:B------:R-:W-:Y:S01]  /*dd20*/  VIADD R2, R0, UR41 ;  /* 0x0000002900027c36 */ /* 0x000fe20008000000 */
[----:B---3--:R-:W-:-:S03]  /*dd30*/  LOP3.LUT R17, R14, R15, RZ, 0xfc, !PT ;  /* 0x0000000f0e117212 */ /* 0x008fc600078efcff */
[----:B--2---:R-:W-:Y:S02]  /*dd40*/  IMAD.IADD R2, R4, 0x1, R2 ;  /* 0x0000000104027824 */ /* 0x004fe400078e0202 */
[----:B------:R-:W0:Y:S01]  /*dd50*/  LDSM.16.MT88.4 R4, [R0+UR41+0xa400] ;  /* 0x00a400290004783b */ /* 0x000e220008004200 */
[----:B------:R-:W-:-:S03]  /*dd60*/  VIADD R17, R17, UR41 ;  /* 0x0000002911117c36 */ /* 0x000fc60008000000 */
[----:B------:R-:W1:Y:S01]  /*dd70*/  LDSM.16.MT88.4 R8, [R2+0xa400] ;  /* 0x00a400000208783b */ /* 0x000e620000004200 */
[C-C-:B0-----:R-:W-:Y:S02]  /*dd80*/  PRMT R12, R4.reuse, 0x6420, R5.reuse ;  /* 0x00006420040c7816 */ /* 0x141fe40000000005 */
[----:B------:R-:W-:Y:S02]  /*dd90*/  PRMT R13, R4, 0x7531, R5 ;  /* 0x00007531040d7816 */ /* 0x000fe40000000005 */
[C-C-:B------:R-:W-:Y:S02]  /*dda0*/  PRMT R14, R6.reuse, 0x6420, R7.reuse ;  /* 0x00006420060e7816 */ /* 0x140fe40000000007 */
[----:B------:R-:W-:Y:S02]  /*ddb0*/  PRMT R15, R6, 0x7531, R7 ;  /* 0x00007531060f7816 */ /* 0x000fe40000000007 */
[C-C-:B-1----:R-:W-:Y:S02]  /*ddc0*/  PRMT R4, R8.reuse, 0x6420, R9.reuse ;  /* 0x0000642008047816 */ /* 0x142fe40000000009 */
[----:B------:R-:W-:Y:S01]  /*ddd0*/  PRMT R5, R8, 0x7531, R9 ;  /* 0x0000753108057816 */ /* 0x000fe20000000009 */
[----:B------:R-:W-:Y:S01]  /*dde0*/  STSM.16.M88.4 [R17+0x400], R12 ;  /* 0x0004000c11007844 */ /* 0x000fe20000000200 */
[----:B------:R-:W-:-:S02]  /*ddf0*/  PRMT R6, R10, 0x6420, R11 ;  /* 0x000064200a067816 */ /* 0x000fc4000000000b */
        /* <DEDUP_REMOVED lines=10> */
[----:B------:R-:W-:Y:S01]  /*dea0*/  STSM.16.M88.4 [R17+0x1400], R12 ;  /* 0x0014000c11007844 */ /* 0x000fe20000000200 */
        /* <DEDUP_REMOVED lines=47> */
.L_x_90:
[----:B-1----:R1:W-:Y:S01]  /*e1a0*/  SYNCS.ARRIVE.TRANS64.A1T0 RZ, [R3+URZ+0x29850], RZ ;  /* 0x029850ff03ff79a7 */ /* 0x0023e2000810003f */
[----:B------:R-:W-:Y:S06]  /*e1b0*/  BAR.SYNC.DEFER_BLOCKING 0x2, 0x80 ;  /* 0x0082000000007b1d */ /* 0x000fec0000010000 */
[----:B------:R-:W-:Y:S05]  /*e1c0*/  @!P1 BRA `(.L_x_91) ;  /* 0x0000000000049947 */ /* 0x000fea0003800000 */
[----:B------:R-:W-:Y:S01]  /*e1d0*/  BPT.TRAP 0x1 ;  /* 0x000000040000795c */ /* 0x000fe20000300000 */
.L_x_91:
[----:B0-----:R-:W0:Y:S01]  /*e1e0*/  LDC R4, c[0x0][0xc34] ;  /* 0x00030d00ff047b82 */ /* 0x001e220000000800 */
[----:B------:R-:W-:Y:S01]  /*e1f0*/  VIADD R19, R19, 0x1 ;  /* 0x0000000113137836 */ /* 0x000fe20000000000 */
[----:B------:R-:W-:Y:S01]  /*e200*/  UIADD3 UR38, UR48, UR38, URZ ;  /* 0x0000002630267290 */ /* 0x000fe2000fffe03f */
[----:B-1----:R-:W-:Y:S01]  /*e210*/  VIADD R3, R3, 0x29880 ;  /* 0x0002988003037836 */ /* 0x002fe20000000000 */
[----:B------:R-:W-:Y:S01]  /*e220*/  UIADD3 UR37, UR37, 0x1, URZ ;  /* 0x0000000125257890 */ /* 0x000fe2000fffe03f */
[----:B------:R-:W-:Y:S01]  /*e230*/  IMAD.U32 R2, RZ, RZ, UR45 ;  /* 0x0000002dff027e24 */ /* 0x000fe2000f8e00ff */
[----:B------:R-:W-:-:S04]  /*e240*/  ISETP.NE.AND P0, PT, R19, 0x2, PT ;  /* 0x000000021300780c */ /* 0x000fc80003f05270 */
[----:B------:R-:W-:Y:S02]  /*e250*/  SEL R19, R19, RZ, P0 ;  /* 0x000000ff13137207 */ /* 0x000fe40000000000 */
[----:B------:R-:W-:Y:S02]  /*e260*/  SEL R0, RZ, 0x1, P0 ;  /* 0x00000001ff007807 */ /* 0x000fe40000000000 */
[----:B------:R-:W-:Y:S02]  /*e270*/  PRMT R3, R2, 0x654, R3 ;  /* 0x0000065402037816 */ /* 0x000fe40000000003 */
[----:B------:R-:W-:Y:S02]  /*e280*/  LOP3.LUT R31, R31, R0, RZ, 0x3c, !PT ;  /* 0x000000001f1f7212 */ /* 0x000fe400078e3cff */
[----:B------:R1:W-:Y:S01]  /*e290*/  SYNCS.ARRIVE.TRANS64.RED.A1T0 RZ, [R3+URZ], RZ ;  /* 0x000000ff03ff79a7 */ /* 0x0003e2000810043f */
[----:B0-----:R-:W-:-:S13]  /*e2a0*/  ISETP.LE.AND P0, PT, R4, UR38, PT ;  /* 0x0000002604007c0c */ /* 0x001fda000bf03270 */
[----:B-1----:R-:W-:Y:S05]  /*e2b0*/  @!P0 BRA `(.L_x_92) ;  /* 0xffffffc000248947 */ /* 0x002fea000383ffff */
[----:B------:R-:W-:-:S12]  /*e2c0*/  ULOP3.LUT UR37, UR37, 0x1, URZ, 0xc, !UPT ;  /* 0x0000000125257892 */ /* 0x000fd8000f8e0c3f */
.L_x_40:
[----:B------:R-:W0:Y:S01]  /*e2d0*/  S2R R3, SR_CgaCtaId ;  /* 0x0000000000037919 */ /* 0x000e220000008800 */
[----:B------:R-:W-:Y:S01]  /*e2e0*/  MOV R0, 0x400 ;  /* 0x0000040000007802 */ /* 0x000fe20000000f00 */
[----:B------:R-:W-:-:S03]  /*e2f0*/  IMAD.U32 R2, RZ, RZ, UR37 ;  /* 0x00000025ff027e24 */ /* 0x000fc6000f8e00ff */
[----:B0-----:R-:W-:Y:S02]  /*e300*/  LEA R4, R3, R0, 0x18 ;  /* 0x0000000003047211 */ /* 0x001fe400078ec0ff */
[----:B------:R-:W-:-:S04]  /*e310*/  SHF.L.U32 R0, R2, 0x1f, RZ ;  /* 0x0000001f02007819 */ /* 0x000fc800000006ff */
[----:B------:R-:W0:Y:S02]  /*e320*/  SYNCS.PHASECHK.TRANS64.TRYWAIT P0, [R4+URZ+0x29820], R0 ;  /* 0x02982000040075a7 */ /* 0x000e24000800017f */
[----:B0-----:R-:W-:Y:S05]  /*e330*/  @!P0 BRA `(.L_x_93) ;  /* 0x0000002400a08947 */ /* 0x001fea0003800000 */
.L_x_176:
[----:B------:R-:W1:Y:S02]  /*e340*/  S2R R2, SR_TID.X ;  /* 0x0000000000027919 */ /* 0x000e640000002100 */
[----:B-1----:R-:W-:-:S04]  /*e350*/  SHF.R.U32.HI R2, RZ, 0x5, R2 ;  /* 0x00000005ff027819 */ /* 0x002fc80000011602 */
[----:B------:R-:W-:-:S05]  /*e360*/  LOP3.LUT R2, R2, 0x3, RZ, 0xc0, !PT ;  /* 0x0000000302027812 */ /* 0x000fca00078ec0ff */
[----:B0-----:R-:W0:Y:S02]  /*e370*/  SHFL.IDX PT, R0, R2, RZ, 0x1f ;  /* 0x00001fff02007589 */ /* 0x001e2400000e0000 */
[----:B0-----:R-:W-:-:S13]  /*e380*/  ISETP.NE.AND P0, PT, R0, RZ, PT ;  /* 0x000000ff0000720c */ /* 0x001fda0003f05270 */
[----:B------:R-:W-:Y:S05]  /*e390*/  @P0 EXIT ;  /* 0x000000000000094d */ /* 0x000fea0003800000 */
[----:B------:R-:W-:Y:S01]  /*e3a0*/  ELECT P0, URZ, PT ;  /* 0x00000000003f782f */ /* 0x000fe20003800000 */
[----:B------:R-:W-:-:S12]  /*e3b0*/  BSSY B0, `(.L_x_94) ;  /* 0x0000028000007945 */ /* 0x000fd80003800000 */
[----:B------:R-:W-:Y:S05]  /*e3c0*/  @!P0 BRA `(.L_x_95) ;  /* 0x0000000000988947 */ /* 0x000fea0003800000 */
[----:B------:R-:W-:-:S06]  /*e3d0*/  ULOP3.LUT UR4, UR36, 0x2, URZ, 0xfc, !UPT ;  /* 0x0000000224047892 */ /* 0x000fcc000f8efc3f */
[----:B------:R-:W-:-:S05]  /*e3e0*/  IMAD.U32 R0, RZ, RZ, UR4 ;  /* 0x00000004ff007e24 */ /* 0x000fca000f8e00ff */
[----:B------:R-:W-:-:S13]  /*e3f0*/  ISETP.NE.AND P0, PT, R0, 0x3, PT ;  /* 0x000000030000780c */ /* 0x000fda0003f05270 */
[----:B------:R-:W-:Y:S05]  /*e400*/  @!P0 BRA `(.L_x_96) ;  /* 0x0000000000048947 */ /* 0x000fea0003800000 */
[----:B------:R-:W-:Y:S01]  /*e410*/  BPT.TRAP 0x1 ;  /* 0x000000040000795c */ /* 0x000fe20000300000 */
.L_x_96:
[----:B------:R-:W-:Y:S01]  /*e420*/  IMAD R3, R19, 0x8, R4 ;  /* 0x0000000813037824 */ /* 0x000fe200078e0204 */
[----:B------:R-:W-:Y:S01]  /*e430*/  SHF.L.U32 R2, R31, 0x1f, RZ ;  /* 0x0000001f1f027819 */ /* 0x000fe200000006ff */
[----:B------:R-:W-:-:S03]  /*e440*/  VIADD R19, R19, 0x1 ;  /* 0x0000000113137836 */ /* 0x000fc60000000000 */
[----:B------:R-:W0:Y:S02]  /*e450*/  SYNCS.PHASECHK.TRANS64.TRYWAIT P1, [R3+URZ+0x29840], R2 ;  /* 0x02984002030075a7 */ /* 0x000e24000802017f */
[----:B------:R-:W-:-:S04]  /*e460*/  ISETP.NE.AND P2, PT, R19, 0x2, PT ;  /* 0x000000021300780c */ /* 0x000fc80003f45270 */
[----:B------:R-:W-:Y:S01]  /*e470*/  SEL R0, RZ, 0x1, P2 ;  /* 0x00000001ff007807 */ /* 0x000fe20001000000 */
[----:B0-----:R-:W-:Y:S08]  /*e480*/  @!P1 BRA `(.L_x_97) ;  /* 0x0000002400609947 */ /* 0x001ff00003800000 */
.L_x_177:
[----:B------:R-:W-:Y:S02]  /*e490*/  SEL R19, R19, RZ, P2 ;  /* 0x000000ff13137207 */ /* 0x000fe40001000000 */
[----:B------:R-:W-:Y:S01]  /*e4a0*/  LOP3.LUT R0, R31, R0, RZ, 0x3c, !PT ;  /* 0x000000001f007212 */ /* 0x000fe200078e3cff */
[----:B------:R-:W-:Y:S06]  /*e4b0*/  @!P0 BRA `(.L_x_98) ;  /* 0x0000000000048947 */ /* 0x000fec0003800000 */
[----:B------:R-:W-:Y:S01]  /*e4c0*/  BPT.TRAP 0x1 ;  /* 0x000000040000795c */ /* 0x000fe20000300000 */
.L_x_98:
[----:B------:R-:W-:Y:S01]  /*e4d0*/  IMAD R19, R19, 0x8, R4 ;  /* 0x0000000813137824 */ /* 0x000fe200078e0204 */
[----:B------:R-:W-:-:S04]  /*e4e0*/  SHF.L.U32 R0, R0, 0x1f, RZ ;  /* 0x0000001f00007819 */ /* 0x000fc800000006ff */
[----:B------:R-:W1:Y:S02]  /*e4f0*/  SYNCS.PHASECHK.TRANS64.TRYWAIT P1, [R19+URZ+0x29840], R0 ;  /* 0x02984000130075a7 */ /* 0x000e64000802017f */
[----:B-1----:R-:W-:Y:S05]  /*e500*/  @!P1 BRA `(.L_x_99) ;  /* 0x0000002400549947 */ /* 0x002fea0003800000 */
.L_x_178:
[----:B------:R-:W-:Y:S05]  /*e510*/  @!P0 BRA `(.L_x_100) ;  /* 0x0000000000048947 */ /* 0x000fea0003800000 */
[----:B------:R-:W-:Y:S01]  /*e520*/  BPT.TRAP 0x1 ;  /* 0x000000040000795c */ /* 0x000fe20000300000 */
.L_x_100:
[----:B------:R-:W2:Y:S02]  /*e530*/  SYNCS.PHASECHK.TRANS64.TRYWAIT P1, [R3+URZ+0x29860], R2 ;  /* 0x02986002030075a7 */ /* 0x000ea4000802017f */
[----:B--2---:R-:W-:Y:S05]  /*e540*/  @!P1 BRA `(.L_x_101) ;  /* 0x0000002400589947 */ /* 0x004fea0003800000 */
.L_x_179:
[----:B------:R-:W-:Y:S05]  /*e550*/  @!P0 BRA `(.L_x_102) ;  /* 0x0000000000048947 */ /* 0x000fea0003800000 */
[----:B------:R-:W-:Y:S01]  /*e560*/  BPT.TRAP 0x1 ;  /* 0x000000040000795c */ /* 0x000fe20000300000 */
.L_x_102:
[----:B------:R-:W3:Y:S02]  /*e570*/  SYNCS.PHASECHK.TRANS64.TRYWAIT P1, [R19+URZ+0x29860], R0 ;  /* 0x02986000130075a7 */ /* 0x000ee4000802017f */
[----:B---3--:R-:W-:Y:S05]  /*e580*/  @!P1 BRA `(.L_x_103) ;  /* 0x00000024005c9947 */ /* 0x008fea0003800000 */
.L_x_180:
[----:B------:R-:W-:Y:S05]  /*e590*/  @!P0 BRA `(.L_x_104) ;  /* 0x0000000000048947 */ /* 0x000fea0003800000 */
[----:B------:R-:W-:Y:S01]  /*e5a0*/  BPT.TRAP 0x1 ;  /* 0x000000040000795c */ /* 0x000fe20000300000 */
.L_x_104:
[----:B------:R-:W4:Y:S02]  /*e5b0*/  SYNCS.PHASECHK.TRANS64.TRYWAIT P1, [R3+URZ+0x29880], R2 ;  /* 0x02988002030075a7 */ /* 0x000f24000802017f */
[----:B----4-:R-:W-:Y:S05]  /*e5c0*/  @!P1 BRA `(.L_x_105) ;  /* 0x0000002400609947 */ /* 0x010fea0003800000 */
.L_x_181:
[----:B------:R-:W-:Y:S05]  /*e5d0*/  @!P0 BRA `(.L_x_106) ;  /* 0x0000000000048947 */ /* 0x000fea0003800000 */
[----:B------:R-:W-:Y:S01]  /*e5e0*/  BPT.TRAP 0x1 ;  /* 0x000000040000795c */ /* 0x000fe20000300000 */
.L_x_106:
[----:B------:R0:W0:Y:S02]  /*e5f0*/  SYNCS.PHASECHK.TRANS64.TRYWAIT P0, [R19+URZ+0x29880], R0 ;  /* 0x02988000130075a7 */ /* 0x000024000800017f */
[----:B0-----:R-:W-:Y:S05]  /*e600*/  @!P0 NANOSLEEP.SYNCS 0x989680 ;  /* 0x009896800000895d */ /* 0x001fea0003900000 */
[----:B------:R-:W0:Y:S02]  /*e610*/  @!P0 SYNCS.PHASECHK.TRANS64 P0, [R19+URZ+0x29880], R0 ;  /* 0x02988000130085a7 */ /* 0x000e24000800007f */
[----:B0-----:R-:W-:Y:S05]  /*e620*/  @!P0 BRA `(.L_x_106) ;  /* 0xfffffffc00f08947 */ /* 0x001fea000383ffff */
.L_x_95:
[----:B------:R-:W-:Y:S05]  /*e630*/  BSYNC B0 ;  /* 0x0000000000007941 */ /* 0x000fea0003800000 */
.L_x_94:
[----:B------:R-:W-:Y:S05]  /*e640*/  EXIT ;  /* 0x000000000000794d */ /* 0x000fea0003800000 */
.L_x_8:
[----:B0-----:R-:W-:-:S04]  /*e650*/  IMAD.U32 R3, RZ, RZ, UR39 ;  /* 0x00000027ff037e24 */ /* 0x001fc8000f8e00ff */
[----:B------:R0:W1:Y:S03]  /*e660*/  SYNCS.PHASECHK.TRANS64.TRYWAIT P1, [R3+URZ+0x29800], R0 ;  /* 0x02980000030075a7 */ /* 0x000066000802017f */
[----:B-1----:R-:W-:Y:S05]  /*e670*/  @!P1 NANOSLEEP.SYNCS 0x989680 ;  /* 0x009896800000995d */ /* 0x002fea0003900000 */
[----:B------:R-:W1:Y:S02]  /*e680*/  @!P1 SYNCS.PHASECHK.TRANS64 P1, [R3+URZ+0x29800], R0 ;  /* 0x02980000030095a7 */ /* 0x000e64000802007f */
[----:B-1----:R-:W-:Y:S05]  /*e690*/  @!P1 BRA `(.L_x_8) ;  /* 0xfffffffc00ec9947 */ /* 0x002fea000383ffff */
[----:B------:R-:W-:Y:S05]  /*e6a0*/  BRA `(.L_x_107) ;  /* 0xffffff2c00547947 */ /* 0x000fea000383ffff */
.L_x_12:
[----:B-1----:R1:W2:Y:S02]  /*e6b0*/  SYNCS.PHASECHK.TRANS64.TRYWAIT P1, [R4+URZ+0x29830], R3 ;  /* 0x02983003040075a7 */ /* 0x0022a4000802017f */
[----:B--2---:R-:W-:Y:S05]  /*e6c0*/  @!P1 NANOSLEEP.SYNCS 0x989680 ;  /* 0x009896800000995d */ /* 0x004fea0003900000 */
[----:B------:R-:W2:Y:S02]  /*e6d0*/  @!P1 SYNCS.PHASECHK.TRANS64 P1, [R4+URZ+0x29830], R3 ;  /* 0x02983003040095a7 */ /* 0x000ea4000802007f */
[----:B--2---:R-:W-:Y:S05]  /*e6e0*/  @!P1 BRA `(.L_x_12) ;  /* 0xfffffffc00f09947 */ /* 0x004fea000383ffff */
[----:B------:R-:W-:Y:S05]  /*e6f0*/  BRA `(.L_x_11) ;  /* 0xffffff2c00747947 */ /* 0x000fea000383ffff */
.L_x_18:
[----:B-1----:R-:W-:-:S04]  /*e700*/  IMAD.U32 R3, RZ, RZ, UR6 ;  /* 0x00000006ff037e24 */ /* 0x002fc8000f8e00ff */
[----:B------:R1:W2:Y:S03]  /*e710*/  SYNCS.PHASECHK.TRANS64.TRYWAIT P1, [R3+URZ+0x29830], R0 ;  /* 0x02983000030075a7 */ /* 0x0002a6000802017f */
[----:B--2---:R-:W-:Y:S05]  /*e720*/  @!P1 NANOSLEEP.SYNCS 0x989680 ;  /* 0x009896800000995d */ /* 0x004fea0003900000 */
[----:B------:R-:W2:Y:S02]  /*e730*/  @!P1 SYNCS.PHASECHK.TRANS64 P1, [R3+URZ+0x29830], R0 ;  /* 0x02983000030095a7 */ /* 0x000ea4000802007f */
[----:B--2---:R-:W-:Y:S05]  /*e740*/  @!P1 BRA `(.L_x_18) ;  /* 0xfffffffc00ec9947 */ /* 0x004fea000383ffff */
[----:B------:R-:W-:Y:S05]  /*e750*/  BRA `(.L_x_15) ;  /* 0xffffff6000747947 */ /* 0x000fea000383ffff */
.L_x_22:
[----:B-1----:R-:W-:-:S04]  /*e760*/  IMAD.U32 R3, RZ, RZ, UR6 ;  /* 0x00000006ff037e24 */ /* 0x002fc8000f8e00ff */
[----:B------:R1:W2:Y:S03]  /*e770*/  SYNCS.PHASECHK.TRANS64.TRYWAIT P1, [R3+URZ+0x29850], R0 ;  /* 0x02985000030075a7 */ /* 0x0002a6000802017f */
[----:B--2---:R-:W-:Y:S05]  /*e780*/  @!P1 NANOSLEEP.SYNCS 0x989680 ;  /* 0x009896800000995d */ /* 0x004fea0003900000 */
[----:B------:R-:W2:Y:S02]  /*e790*/  @!P1 SYNCS.PHASECHK.TRANS64 P1, [R3+URZ+0x29850], R0 ;  /* 0x02985000030095a7 */ /* 0x000ea4000802007f */
[----:B--2---:R-:W-:Y:S05]  /*e7a0*/  @!P1 BRA `(.L_x_22) ;  /* 0xfffffffc00ec9947 */ /* 0x004fea000383ffff */
[----:B------:R-:W-:Y:S05]  /*e7b0*/  BRA `(.L_x_19) ;  /* 0xffffff6c00747947 */ /* 0x000fea000383ffff */
.L_x_29:
[----:B-1----:R-:W-:-:S04]  /*e7c0*/  IMAD.U32 R7, RZ, RZ, UR4 ;  /* 0x00000004ff077e24 */ /* 0x002fc8000f8e00ff */
[----:B------:R1:W2:Y:S03]  /*e7d0*/  SYNCS.PHASECHK.TRANS64.TRYWAIT P1, [R7+URZ+0x29850], R6 ;  /* 0x02985006070075a7 */ /* 0x0002a6000802017f */
[----:B--2---:R-:W-:Y:S05]  /*e7e0*/  @!P1 NANOSLEEP.SYNCS 0x989680 ;  /* 0x009896800000995d */ /* 0x004fea0003900000 */
[----:B------:R-:W2:Y:S02]  /*e7f0*/  @!P1 SYNCS.PHASECHK.TRANS64 P1, [R7+URZ+0x29850], R6 ;  /* 0x02985006070095a7 */ /* 0x000ea4000802007f */
[----:B--2---:R-:W-:Y:S05]  /*e800*/  @!P1 BRA `(.L_x_29) ;  /* 0xfffffffc00ec9947 */ /* 0x004fea000383ffff */
[----:B------:R-:W-:Y:S05]  /*e810*/  BRA `(.L_x_28) ;  /* 0xffffff8c00447947 */ /* 0x000fea000383ffff */
.L_x_46:
[----:B------:R-:W3:Y:S01]  /*e820*/  S2R R18, SR_TID.X ;  /* 0x0000000000127919 */ /* 0x000ee20000002100 */
[----:B------:R-:W-:Y:S02]  /*e830*/  IMAD.MOV.U32 R12, RZ, RZ, RZ ;  /* 0x000000ffff0c7224 */ /* 0x000fe400078e00ff */
[----:B------:R-:W-:Y:S02]  /*e840*/  IMAD.MOV.U32 R11, RZ, RZ, 0x1f ;  /* 0x0000001fff0b7424 */ /* 0x000fe400078e00ff */
[----:B------:R-:W-:Y:S01]  /*e850*/  IMAD.MOV.U32 R15, RZ, RZ, -0x1 ;  /* 0xffffffffff0f7424 */ /* 0x000fe200078e00ff */
[----:B---3--:R-:W-:-:S04]  /*e860*/  SHF.R.U32.HI R18, RZ, 0x5, R18 ;  /* 0x00000005ff127819 */ /* 0x008fc80000011612 */
[----:B------:R-:W-:-:S05]  /*e870*/  LOP3.LUT R18, R18, 0x3, RZ, 0xc0, !PT ;  /* 0x0000000312127812 */ /* 0x000fca00078ec0ff */
[----:B------:R-:W-:-:S07]  /*e880*/  IMAD.MOV.U32 R13, RZ, RZ, R18 ;  /* 0x000000ffff0d7224 */ /* 0x000fce00078e0012 */
[----:B012--5:R-:W-:Y:S05]  /*e890*/  WARPSYNC.COLLECTIVE R15, `(.L_x_108) ;  /* 0x000000000f087348 */ /* 0x027fea0003c00000 */
[----:B------:R3:W4:Y:S02]  /*e8a0*/  SHFL.IDX P6, R14, R13, R12, R11 ;  /* 0x0000000c0d0e7389 */ /* 0x00072400000c000b */
[----:B012345:R-:W-:Y:S01]  /*e8b0*/  ENDCOLLECTIVE ;  /* 0x000000000000791b */ /* 0x03ffe20003800000 */
.L_x_108:
[----:B------:R-:W-:Y:S05]  /*e8c0*/  BRA `(.L_x_109) ;  /* 0xffffffc000747947 */ /* 0x000fea000383ffff */
.L_x_49:
[----:B0-----:R0:W1:Y:S02]  /*e8d0*/  SYNCS.PHASECHK.TRANS64.TRYWAIT P0, [R0+URZ+0x29880], R26 ;  /* 0x0298801a000075a7 */ /* 0x001064000800017f */
[----:B-1----:R-:W-:Y:S05]  /*e8e0*/  @!P0 NANOSLEEP.SYNCS 0x989680 ;  /* 0x009896800000895d */ /* 0x002fea0003900000 */
[----:B------:R-:W1:Y:S02]  /*e8f0*/  @!P0 SYNCS.PHASECHK.TRANS64 P0, [R0+URZ+0x29880], R26 ;  /* 0x0298801a000085a7 */ /* 0x000e64000800007f */
[----:B-1----:R-:W-:Y:S05]  /*e900*/  @!P0 BRA `(.L_x_49) ;  /* 0xfffffffc00f08947 */ /* 0x002fea000383ffff */
[----:B------:R-:W-:Y:S05]  /*e910*/  BRA `(.L_x_110) ;  /* 0xffffffc400687947 */ /* 0x000fea000383ffff */
.L_x_50:
[----:B------:R-:W-:Y:S01]  /*e920*/  BSSY B0, `(.L_x_111) ;  /* 0x0000008000007945 */ /* 0x000fe20003800000 */
[----:B------:R-:W-:Y:S02]  /*e930*/  IMAD.MOV.U32 R13, RZ, RZ, R18 ;  /* 0x000000ffff0d7224 */ /* 0x000fe400078e0012 */
[----:B------:R-:W-:Y:S02]  /*e940*/  IMAD.MOV.U32 R12, RZ, RZ, RZ ;  /* 0x000000ffff0c7224 */ /* 0x000fe400078e00ff */
[----:B------:R-:W-:Y:S02]  /*e950*/  IMAD.MOV.U32 R11, RZ, RZ, 0x1c1f ;  /* 0x00001c1fff0b7424 */ /* 0x000fe400078e00ff */
[----:B------:R-:W-:-:S07]  /*e960*/  IMAD.MOV.U32 R15, RZ, RZ, -0x1 ;  /* 0xffffffffff0f7424 */ /* 0x000fce00078e00ff */
[----:B0-----:R-:W-:Y:S05]  /*e970*/  WARPSYNC.COLLECTIVE R15, `(.L_x_112) ;  /* 0x000000000f087348 */ /* 0x001fea0003c00000 */
[----:B------:R1:W2:Y:S02]  /*e980*/  SHFL.IDX P6, R14, R13, R12, R11 ;  /* 0x0000000c0d0e7389 */ /* 0x0002a400000c000b */
[----:B012---:R-:W-:Y:S01]  /*e990*/  ENDCOLLECTIVE ;  /* 0x000000000000791b */ /* 0x007fe20003800000 */
.L_x_112:
[----:B------:R-:W-:Y:S05]  /*e9a0*/  BSYNC B0 ;  /* 0x0000000000007941 */ /* 0x000fea0003800000 */
.L_x_111:
[----:B------:R-:W-:Y:S01]  /*e9b0*/  IMAD.MOV.U32 R13, RZ, RZ, R10 ;  /* 0x000000ffff0d7224 */ /* 0x000fe200078e000a */
[C---:B------:R-:W-:Y:S01]  /*e9c0*/  LOP3.LUT P1, RZ, R16.reuse, 0x400000, RZ, 0xc0, !PT ;  /* 0x0040000010ff7812 */ /* 0x040fe2000782c0ff */
[----:B------:R-:W-:Y:S01]  /*e9d0*/  IMAD.MOV.U32 R12, RZ, RZ, RZ ;  /* 0x000000ffff0c7224 */ /* 0x000fe200078e00ff */
[----:B------:R-:W-:Y:S01]  /*e9e0*/  LOP3.LUT P3, RZ, R16, 0x200000, RZ, 0xc0, !PT ;  /* 0x0020000010ff7812 */ /* 0x000fe2000786c0ff */
[----:B------:R-:W-:Y:S01]  /*e9f0*/  IMAD.MOV.U32 R11, RZ, RZ, 0x1c1f ;  /* 0x00001c1fff0b7424 */ /* 0x000fe200078e00ff */
[----:B------:R-:W-:Y:S01]  /*ea00*/  IADD3 R8, R8, UR41, R33 ;  /* 0x0000002908087c10 */ /* 0x000fe2000fffe021 */
[----:B------:R-:W-:Y:S01]  /*ea10*/  IMAD.MOV.U32 R15, RZ, RZ, -0x1 ;  /* 0xffffffffff0f7424 */ /* 0x000fe200078e00ff */
[C---:B------:R-:W-:Y:S01]  /*ea20*/  LOP3.LUT P2, RZ, R16.reuse, 0x100000, RZ, 0xc0, !PT ;  /* 0x0010000010ff7812 */ /* 0x040fe2000784c0ff */
[----:B------:R-:W-:Y:S01]  /*ea30*/  IMAD.MOV.U32 R3, RZ, RZ, R14 ;  /* 0x000000ffff037224 */ /* 0x000fe200078e000e */
[----:B------:R-:W-:Y:S01]  /*ea40*/  LOP3.LUT P4, RZ, R16, 0x40000, RZ, 0xc0, !PT ;  /* 0x0004000010ff7812 */ /* 0x000fe2000788c0ff */
[----:B------:R-:W-:-:S12]  /*ea50*/  IMAD.IADD R9, R34, 0x1, R8 ;  /* 0x0000000122097824 */ /* 0x000fd800078e0208 */
[----:B------:R-:W-:Y:S05]  /*ea60*/  WARPSYNC.COLLECTIVE R15, `(.L_x_113) ;  /* 0x000000000f087348 */ /* 0x000fea0003c00000 */
[----:B------:R0:W1:Y:S02]  /*ea70*/  SHFL.IDX P6, R14, R13, R12, R11 ;  /* 0x0000000c0d0e7389 */ /* 0x00006400000c000b */
[----:B01----:R-:W-:Y:S01]  /*ea80*/  ENDCOLLECTIVE ;  /* 0x000000000000791b */ /* 0x003fe20003800000 */
.L_x_113:
[----:B------:R-:W-:Y:S02]  /*ea90*/  IMAD.MOV.U32 R13, RZ, RZ, R18 ;  /* 0x000000ffff0d7224 */ /* 0x000fe400078e0012 */
[----:B------:R-:W-:Y:S02]  /*eaa0*/  IMAD.MOV.U32 R12, RZ, RZ, 0x1 ;  /* 0x00000001ff0c7424 */ /* 0x000fe400078e00ff */
[----:B------:R-:W-:-:S07]  /*eab0*/  IMAD.MOV.U32 R2, RZ, RZ, R14 ;  /* 0x000000ffff027224 */ /* 0x000fce00078e000e */
[----:B------:R-:W-:Y:S05]  /*eac0*/  WARPSYNC.COLLECTIVE R15, `(.L_x_114) ;  /* 0x000000000f087348 */ /* 0x000fea0003c00000 */
[----:B------:R0:W1:Y:S02]  /*ead0*/  SHFL.IDX P6, R14, R13, R12, R11 ;  /* 0x0000000c0d0e7389 */ /* 0x00006400000c000b */
[----:B01----:R-:W-:Y:S01]  /*eae0*/  ENDCOLLECTIVE ;  /* 0x000000000000791b */ /* 0x003fe20003800000 */
.L_x_114:
[----:B------:R-:W-:-:S05]  /*eaf0*/  IADD3 R2, P0, R35, R2, RZ ;  /* 0x0000000223027210 */ /* 0x000fca0007f1e0ff */
[----:B------:R-:W-:-:S05]  /*eb00*/  IMAD.X R3, RZ, RZ, R3, P0 ;  /* 0x000000ffff037224 */ /* 0x000fca00000e0603 */
[----:B------:R-:W-:Y:S01]  /*eb10*/  @!PT LDS RZ, [RZ] ;  /* 0x00000000fffff984 */ /* 0x000fe20000000800 */
[----:B------:R-:W-:Y:S01]  /*eb20*/  @!PT LDS RZ, [RZ] ;  /* 0x00000000fffff984 */ /* 0x000fe20000000800 */
[----:B------:R-:W-:Y:S01]  /*eb30*/  @!PT LDS RZ, [RZ] ;  /* 0x00000000fffff984 */ /* 0x000fe20000000800 */
[----:B------:R-:W-:Y:S01]  /*eb40*/  LDGSTS.E.BYPASS.LTC128B.128 [R8+0xa400], desc[UR50][R2.64], !P1 ;  /* 0x0a40000002087fae */ /* 0x000fe2000c901d72 */
[----:B------:R-:W-:Y:S01]  /*eb50*/  IMAD.MOV.U32 R13, RZ, RZ, R10 ;  /* 0x000000ffff0d7224 */ /* 0x000fe200078e000a */
[C---:B------:R-:W-:Y:S02]  /*eb60*/  LOP3.LUT P1, RZ, R16.reuse, 0x80000, RZ, 0xc0, !PT ;  /* 0x0008000010ff7812 */ /* 0x040fe4000782c0ff */
[----:B------:R0:W-:Y:S01]  /*eb70*/  LDGSTS.E.BYPASS.LTC128B.128 [R9+0xa400], desc[UR50][R2.64+0x40], !P3 ;  /* 0x0a40004002097fae */ /* 0x0001e2000d901d72 */
[----:B------:R-:W-:Y:S01]  /*eb80*/  LOP3.LUT P3, RZ, R16, 0x20000, RZ, 0xc0, !PT ;  /* 0x0002000010ff7812 */ /* 0x000fe2000786c0ff */
[----:B0-----:R-:W-:-:S12]  /*eb90*/  IMAD.MOV.U32 R3, RZ, RZ, R14 ;  /* 0x000000ffff037224 */ /* 0x001fd800078e000e */
[----:B------:R-:W-:Y:S05]  /*eba0*/  WARPSYNC.COLLECTIVE R15, `(.L_x_115) ;  /* 0x000000000f087348 */ /* 0x000fea0003c00000 */
[----:B------:R0:W1:Y:S02]  /*ebb0*/  SHFL.IDX P6, R14, R13, R12, R11 ;  /* 0x0000000c0d0e7389 */ /* 0x00006400000c000b */
[----:B01----:R-:W-:Y:S01]  /*ebc0*/  ENDCOLLECTIVE ;  /* 0x000000000000791b */ /* 0x003fe20003800000 */
.L_x_115:
[----:B------:R-:W-:Y:S02]  /*ebd0*/  IMAD.MOV.U32 R13, RZ, RZ, R18 ;  /* 0x000000ffff0d7224 */ /* 0x000fe400078e0012 */
[----:B------:R-:W-:Y:S02]  /*ebe0*/  IMAD.MOV.U32 R12, RZ, RZ, 0x2 ;  /* 0x00000002ff0c7424 */ /* 0x000fe400078e00ff */
[----:B------:R-:W-:-:S07]  /*ebf0*/  IMAD.MOV.U32 R2, RZ, RZ, R14 ;  /* 0x000000ffff027224 */ /* 0x000fce00078e000e */
[----:B------:R-:W-:Y:S05]  /*ec00*/  WARPSYNC.COLLECTIVE R15, `(.L_x_116) ;  /* 0x000000000f087348 */ /* 0x000fea0003c00000 */
[----:B------:R0:W1:Y:S02]  /*ec10*/  SHFL.IDX P6, R14, R13, R12, R11 ;  /* 0x0000000c0d0e7389 */ /* 0x00006400000c000b */
[----:B01----:R-:W-:Y:S01]  /*ec20*/  ENDCOLLECTIVE ;  /* 0x000000000000791b */ /* 0x003fe20003800000 */
.L_x_116:
        /* <DEDUP_REMOVED lines=14> */
.L_x_117:
[----:B------:R-:W-:Y:S02]  /*ed10*/  IMAD.MOV.U32 R13, RZ, RZ, R18 ;  /* 0x000000ffff0d7224 */ /* 0x000fe400078e0012 */
[----:B------:R-:W-:Y:S02]  /*ed20*/  IMAD.MOV.U32 R12, RZ, RZ, 0x3 ;  /* 0x00000003ff0c7424 */ /* 0x000fe400078e00ff */
[----:B------:R-:W-:-:S07]  /*ed30*/  IMAD.MOV.U32 R2, RZ, RZ, R14 ;  /* 0x000000ffff027224 */ /* 0x000fce00078e000e */
[----:B------:R-:W-:Y:S05]  /*ed40*/  WARPSYNC.COLLECTIVE R15, `(.L_x_118) ;  /* 0x000000000f087348 */ /* 0x000fea0003c00000 */
[----:B------:R0:W1:Y:S02]  /*ed50*/  SHFL.IDX P6, R14, R13, R12, R11 ;  /* 0x0000000c0d0e7389 */ /* 0x00006400000c000b */
[----:B01----:R-:W-:Y:S01]  /*ed60*/  ENDCOLLECTIVE ;  /* 0x000000000000791b */ /* 0x003fe20003800000 */
.L_x_118:
[----:B------:R-:W-:-:S05]  /*ed70*/  IADD3 R2, P0, R35, R2, RZ ;  /* 0x0000000223027210 */ /* 0x000fca0007f1e0ff */
[----:B------:R-:W-:-:S05]  /*ed80*/  IMAD.X R3, RZ, RZ, R3, P0 ;  /* 0x000000ffff037224 */ /* 0x000fca00000e0603 */
[----:B------:R-:W-:Y:S01]  /*ed90*/  @!PT LDS RZ, [RZ] ;  /* 0x00000000fffff984 */ /* 0x000fe20000000800 */
[----:B------:R-:W-:Y:S01]  /*eda0*/  @!PT LDS RZ, [RZ] ;  /* 0x00000000fffff984 */ /* 0x000fe20000000800 */
[----:B------:R-:W-:Y:S01]  /*edb0*/  @!PT LDS RZ, [RZ] ;  /* 0x00000000fffff984 */ /* 0x000fe20000000800 */
[----:B------:R0:W-:Y:S01]  /*edc0*/  LDGSTS.E.BYPASS.LTC128B.128 [R8+0xc400], desc[UR50][R2.64], !P4 ;  /* 0x0c40000002087fae */ /* 0x0001e2000e101d72 */
[----:B------:R-:W-:-:S03]  /*edd0*/  IMAD.MOV.U32 R13, RZ, RZ, R10 ;  /* 0x000000ffff0d7224 */ /* 0x000fc600078e000a */
[----:B------:R0:W-:Y:S01]  /*ede0*/  LDGSTS.E.BYPASS.LTC128B.128 [R9+0xc400], desc[UR50][R2.64+0x40], !P3 ;  /* 0x0c40004002097fae */ /* 0x0001e2000d901d72 */
[----:B------:R-:W-:-:S07]  /*edf0*/  IMAD.MOV.U32 R18, RZ, RZ, R14 ;  /* 0x000000ffff127224 */ /* 0x000fce00078e000e */
[----:B0-----:R-:W-:Y:S05]  /*ee00*/  WARPSYNC.COLLECTIVE R15, `(.L_x_119) ;  /* 0x000000000f087348 */ /* 0x001fea0003c00000 */
[----:B------:R1:W2:Y:S02]  /*ee10*/  SHFL.IDX P6, R14, R13, R12, R11 ;  /* 0x0000000c0d0e7389 */ /* 0x0002a400000c000b */
[----:B012---:R-:W-:Y:S01]  /*ee20*/  ENDCOLLECTIVE ;  /* 0x000000000000791b */ /* 0x007fe20003800000 */
.L_x_119:
[----:B------:R-:W-:Y:S02]  /*ee30*/  IMAD.MOV.U32 R13, RZ, RZ, R20 ;  /* 0x000000ffff0d7224 */ /* 0x000fe400078e0014 */
[----:B------:R-:W-:Y:S02]  /*ee40*/  IMAD.MOV.U32 R12, RZ, RZ, RZ ;  /* 0x000000ffff0c7224 */ /* 0x000fe400078e00ff */
[----:B------:R-:W-:-:S07]  /*ee50*/  IMAD.MOV.U32 R2, RZ, RZ, R14 ;  /* 0x000000ffff027224 */ /* 0x000fce00078e000e */
[----:B------:R-:W-:Y:S05]  /*ee60*/  WARPSYNC.COLLECTIVE R15, `(.L_x_120) ;  /* 0x000000000f087348 */ /* 0x000fea0003c00000 */
[----:B------:R0:W1:Y:S02]  /*ee70*/  SHFL.IDX P6, R14, R13, R12, R11 ;  /* 0x0000000c0d0e7389 */ /* 0x00006400000c000b */
[----:B01----:R-:W-:Y:S01]  /*ee80*/  ENDCOLLECTIVE ;  /* 0x000000000000791b */ /* 0x003fe20003800000 */
.L_x_120:
        /* <DEDUP_REMOVED lines=12> */
.L_x_121:
[----:B------:R-:W-:Y:S01]  /*ef50*/  IMAD.MOV.U32 R2, RZ, RZ, R14 ;  /* 0x000000ffff027224 */ /* 0x000fe200078e000e */
[----:B------:R-:W-:Y:S06]  /*ef60*/  BRA `(.L_x_122) ;  /* 0xffffffc4000c7947 */ /* 0x000fec000383ffff */
.L_x_55:
[----:B---3--:R3:W4:Y:S02]  /*ef70*/  SYNCS.PHASECHK.TRANS64.TRYWAIT P0, [R0+URZ+0x29840], R26 ;  /* 0x0298401a000075a7 */ /* 0x008724000800017f */
[----:B----4-:R-:W-:Y:S05]  /*ef80*/  @!P0 NANOSLEEP.SYNCS 0x989680 ;  /* 0x009896800000895d */ /* 0x010fea0003900000 */
[----:B------:R-:W4:Y:S02]  /*ef90*/  @!P0 SYNCS.PHASECHK.TRANS64 P0, [R0+URZ+0x29840], R26 ;  /* 0x0298401a000085a7 */ /* 0x000f24000800007f */
[----:B----4-:R-:W-:Y:S05]  /*efa0*/  @!P0 BRA `(.L_x_55) ;  /* 0xfffffffc00f08947 */ /* 0x010fea000383ffff */
[----:B------:R-:W-:Y:S05]  /*efb0*/  BRA `(.L_x_123) ;  /* 0xffffffc400687947 */ /* 0x000fea000383ffff */
.L_x_56:
[----:B------:R-:W-:Y:S01]  /*efc0*/  BSSY B0, `(.L_x_124) ;  /* 0x0000008000007945 */ /* 0x000fe20003800000 */
[----:B------:R-:W-:Y:S02]  /*efd0*/  IMAD.MOV.U32 R13, RZ, RZ, R7 ;  /* 0x000000ffff0d7224 */ /* 0x000fe400078e0007 */
[----:B------:R-:W-:Y:S02]  /*efe0*/  IMAD.MOV.U32 R12, RZ, RZ, RZ ;  /* 0x000000ffff0c7224 */ /* 0x000fe400078e00ff */
[----:B------:R-:W-:Y:S02]  /*eff0*/  IMAD.MOV.U32 R11, RZ, RZ, 0x1c1f ;  /* 0x00001c1fff0b7424 */ /* 0x000fe400078e00ff */
[----:B------:R-:W-:-:S07]  /*f000*/  IMAD.MOV.U32 R15, RZ, RZ, -0x1 ;  /* 0xffffffffff0f7424 */ /* 0x000fce00078e00ff */
[----:B-123-5:R-:W-:Y:S05]  /*f010*/  WARPSYNC.COLLECTIVE R15, `(.L_x_125) ;  /* 0x000000000f087348 */ /* 0x02efea0003c00000 */
[----:B------:R0:W4:Y:S02]  /*f020*/  SHFL.IDX P6, R14, R13, R12, R11 ;  /* 0x0000000c0d0e7389 */ /* 0x00012400000c000b */
[----:B012345:R-:W-:Y:S01]  /*f030*/  ENDCOLLECTIVE ;  /* 0x000000000000791b */ /* 0x03ffe20003800000 */
.L_x_125:
[----:B------:R-:W-:Y:S05]  /*f040*/  BSYNC B0 ;  /* 0x0000000000007941 */ /* 0x000fea0003800000 */
.L_x_124:
[----:B------:R-:W-:Y:S01]  /*f050*/  IMAD.MOV.U32 R13, RZ, RZ, R6 ;  /* 0x000000ffff0d7224 */ /* 0x000fe200078e0006 */
[----:B------:R-:W-:Y:S01]  /*f060*/  ISETP.GE.AND P2, PT, R18, 0x1, PT ;  /* 0x000000011200780c */ /* 0x000fe20003f46270 */
[----:B------:R-:W-:Y:S01]  /*f070*/  IMAD.MOV.U32 R12, RZ, RZ, RZ ;  /* 0x000000ffff0c7224 */ /* 0x000fe200078e00ff */
[C---:B------:R-:W-:Y:S01]  /*f080*/  LOP3.LUT P4, RZ, R16.reuse, 0x4, RZ, 0xc0, !PT ;  /* 0x0000000410ff7812 */ /* 0x040fe2000788c0ff */
[----:B------:R-:W-:Y:S01]  /*f090*/  IMAD.MOV.U32 R11, RZ, RZ, 0x1c1f ;  /* 0x00001c1fff0b7424 */ /* 0x000fe200078e00ff */
[C---:B------:R-:W-:Y:S01]  /*f0a0*/  LOP3.LUT P3, RZ, R16.reuse, 0x2, RZ, 0xc0, !PT ;  /* 0x0000000210ff7812 */ /* 0x040fe2000786c0ff */
[----:B------:R-:W-:Y:S01]  /*f0b0*/  IMAD.MOV.U32 R15, RZ, RZ, -0x1 ;  /* 0xffffffffff0f7424 */ /* 0x000fe200078e00ff */
[----:B------:R-:W-:Y:S01]  /*f0c0*/  LOP3.LUT P1, RZ, R16, 0x1, RZ, 0xc0, !PT ;  /* 0x0000000110ff7812 */ /* 0x000fe2000782c0ff */
[----:B------:R-:W-:-:S12]  /*f0d0*/  IMAD.MOV.U32 R2, RZ, RZ, R14 ;  /* 0x000000ffff027224 */ /* 0x000fd800078e000e */
[----:B------:R-:W-:Y:S05]  /*f0e0*/  WARPSYNC.COLLECTIVE R15, `(.L_x_126) ;  /* 0x000000000f087348 */ /* 0x000fea0003c00000 */
[----:B------:R0:W1:Y:S02]  /*f0f0*/  SHFL.IDX P6, R14, R13, R12, R11 ;  /* 0x0000000c0d0e7389 */ /* 0x00006400000c000b */
[----:B01----:R-:W-:Y:S01]  /*f100*/  ENDCOLLECTIVE ;  /* 0x000000000000791b */ /* 0x003fe20003800000 */
.L_x_126:
[----:B------:R-:W-:Y:S02]  /*f110*/  @P2 VIADD R23, R4, UR41 ;  /* 0x0000002904172c36 */ /* 0x000fe40008000000 */
[----:B------:R-:W-:Y:S02]  /*f120*/  IMAD.MOV.U32 R13, RZ, RZ, R7 ;  /* 0x000000ffff0d7224 */ /* 0x000fe400078e0007 */
[----:B------:R-:W-:Y:S01]  /*f130*/  IMAD.MOV.U32 R12, RZ, RZ, 0x1 ;  /* 0x00000001ff0c7424 */ /* 0x000fe200078e00ff */
[----:B------:R-:W-:-:S13]  /*f140*/  @P2 IADD3 R3, P0, R35, R14, RZ ;  /* 0x0000000e23032210 */ /* 0x000fda0007f1e0ff */
[----:B------:R-:W-:Y:S05]  /*f150*/  WARPSYNC.COLLECTIVE R15, `(.L_x_127) ;  /* 0x000000000f087348 */ /* 0x000fea0003c00000 */
[----:B------:R0:W1:Y:S02]  /*f160*/  SHFL.IDX P6, R14, R13, R12, R11 ;  /* 0x0000000c0d0e7389 */ /* 0x00006400000c000b */
[----:B01----:R-:W-:Y:S01]  /*f170*/  ENDCOLLECTIVE ;  /* 0x000000000000791b */ /* 0x003fe20003800000 */
.L_x_127:
[----:B------:R-:W-:-:S05]  /*f180*/  @P2 IMAD.X R2, RZ, RZ, R2, P0 ;  /* 0x000000ffff022224 */ /* 0x000fca00000e0602 */
[----:B------:R-:W-:-:S04]  /*f190*/  @P2 LOP3.LUT R3, R3, R2, RZ, 0x3c, !PT ;  /* 0x0000000203032212 */ /* 0x000fc800078e3cff */
[----:B------:R-:W-:Y:S01]  /*f1a0*/  @P2 LOP3.LUT R2, R3, R2, RZ, 0x3c, !PT ;  /* 0x0000000203022212 */ /* 0x000fe200078e3cff */
[----:B------:R-:W-:-:S03]  /*f1b0*/  IMAD.MOV.U32 R13, RZ, RZ, R6 ;  /* 0x000000ffff0d7224 */ /* 0x000fc600078e0006 */
[----:B------:R-:W-:-:S05]  /*f1c0*/  @P2 LOP3.LUT R3, R3, R2, RZ, 0x3c, !PT ;  /* 0x0000000203032212 */ /* 0x000fca00078e3cff */
[----:B------:R-:W-:Y:S01]  /*f1d0*/  @!PT LDS RZ, [RZ] ;  /* 0x00000000fffff984 */ /* 0x000fe20000000800 */
[----:B------:R-:W-:Y:S01]  /*f1e0*/  @!PT LDS RZ, [RZ] ;  /* 0x00000000fffff984 */ /* 0x000fe20000000800 */
[----:B------:R-:W-:Y:S01]  /*f1f0*/  @!PT LDS RZ, [RZ] ;  /* 0x00000000fffff984 */ /* 0x000fe20000000800 */
[----:B------:R0:W-:Y:S01]  /*f200*/  @P2 LDGSTS.E.BYPASS.LTC128B.128 [R23+0x1a400], desc[UR50][R2.64], !P4 ;  /* 0x1a40000002172fae */ /* 0x0001e2000e101d72 */
[----:B------:R-:W-:-:S03]  /*f210*/  IMAD.MOV.U32 R8, RZ, RZ, R14 ;  /* 0x000000ffff087224 */ /* 0x000fc600078e000e */
[----:B------:R0:W-:Y:S04]  /*f220*/  @P2 LDGSTS.E.BYPASS.LTC128B.128 [R23+0x1cc00], desc[UR50][R2.64+0x40], !P3 ;  /* 0x1cc0004002172fae */ /* 0x0001e8000d901d72 */
[----:B0-----:R-:W-:Y:S05]  /*f230*/  WARPSYNC.COLLECTIVE R15, `(.L_x_128) ;  /* 0x000000000f087348 */ /* 0x001fea0003c00000 */
[----:B------:R1:W2:Y:S02]  /*f240*/  SHFL.IDX P6, R14, R13, R12, R11 ;  /* 0x0000000c0d0e7389 */ /* 0x0002a400000c000b */
[----:B012---:R-:W-:Y:S01]  /*f250*/  ENDCOLLECTIVE ;  /* 0x000000000000791b */ /* 0x007fe20003800000 */
.L_x_128:
[----:B------:R-:W-:Y:S01]  /*f260*/  @!PT LDS RZ, [RZ] ;  /* 0x00000000fffff984 */ /* 0x000fe20000000800 */
[----:B------:R-:W-:Y:S01]  /*f270*/  @!PT LDS RZ, [RZ] ;  /* 0x00000000fffff984 */ /* 0x000fe20000000800 */
[----:B------:R-:W-:Y:S01]  /*f280*/  @!PT LDS RZ, [RZ] ;  /* 0x00000000fffff984 */ /* 0x000fe20000000800 */
[----:B------:R0:W-:Y:S01]  /*f290*/  @P2 LDGSTS.E.BYPASS.LTC128B.128 [R23+0x1f400], desc[UR50][R2.64+0x80], !P1 ;  /* 0x1f40008002172fae */ /* 0x0001e2000c901d72 */
[----:B------:R-:W-:Y:S01]  /*f2a0*/  ISETP.GE.AND P2, PT, R18, 0x21, PT ;  /* 0x000000211200780c */ /* 0x000fe20003f46270 */
[----:B------:R-:W-:Y:S02]  /*f2b0*/  IMAD.MOV.U32 R13, RZ, RZ, R7 ;  /* 0x000000ffff0d7224 */ /* 0x000fe400078e0007 */
[----:B------:R-:W-:-:S10]  /*f2c0*/  IMAD.MOV.U32 R12, RZ, RZ, 0x2 ;  /* 0x00000002ff0c7424 */ /* 0x000fd400078e00ff */
[----:B------:R-:W-:Y:S01]  /*f2d0*/  @P2 VIADD R21, R4, UR41 ;  /* 0x0000002904152c36 */ /* 0x000fe20008000000 */
[----:B0-----:R-:W-:-:S13]  /*f2e0*/  @P2 IADD3 R10, P0, R35, R14, RZ ;  /* 0x0000000e230a2210 */ /* 0x001fda0007f1e0ff */
[----:B------:R-:W-:Y:S05]  /*f2f0*/  WARPSYNC.COLLECTIVE R15, `(.L_x_129) ;  /* 0x000000000f087348 */ /* 0x000fea0003c00000 */
[----:B------:R0:W1:Y:S02]  /*f300*/  SHFL.IDX P6, R14, R13, R12, R11 ;  /* 0x0000000c0d0e7389 */ /* 0x00006400000c000b */
[----:B01----:R-:W-:Y:S01]  /*f310*/  ENDCOLLECTIVE ;  /* 0x000000000000791b */ /* 0x003fe20003800000 */
.L_x_129:
[----:B------:R-:W-:Y:S02]  /*f320*/  @P2 IMAD.X R8, RZ, RZ, R8, P0 ;  /* 0x000000ffff082224 */ /* 0x000fe400000e0608 */
[----:B------:R-:W-:Y:S02]  /*f330*/  @P2 IMAD.MOV.U32 R2, RZ, RZ, R10 ;  /* 0x000000ffff022224 */ /* 0x000fe400078e000a */
[----:B------:R-:W-:-:S05]  /*f340*/  @P2 IMAD.MOV.U32 R3, RZ, RZ, R8 ;  /* 0x000000ffff032224 */ /* 0x000fca00078e0008 */
[----:B------:R-:W-:Y:S01]  /*f350*/  @!PT LDS RZ, [RZ] ;  /* 0x00000000fffff984 */ /* 0x000fe20000000800 */
[----:B------:R-:W-:Y:S01]  /*f360*/  @!PT LDS RZ, [RZ] ;  /* 0x00000000fffff984 */ /* 0x000fe20000000800 */
[----:B------:R-:W-:Y:S01]  /*f370*/  @!PT LDS RZ, [RZ] ;  /* 0x00000000fffff984 */ /* 0x000fe20000000800 */
[----:B------:R-:W-:Y:S01]  /*f380*/  @P2 LDGSTS.E.BYPASS.LTC128B.128 [R21+0x1ac00], desc[UR50][R2.64], !P4 ;  /* 0x1ac0000002152fae */ /* 0x000fe2000e101d72 */
[----:B------:R-:W-:-:S03]  /*f390*/  IMAD.MOV.U32 R13, RZ, RZ, R6 ;  /* 0x000000ffff0d7224 */ /* 0x000fc600078e0006 */
[----:B------:R-:W-:Y:S04]  /*f3a0*/  @P2 LDGSTS.E.BYPASS.LTC128B.128 [R21+0x1d400], desc[UR50][R2.64+0x40], !P3 ;  /* 0x1d40004002152fae */ /* 0x000fe8000d901d72 */
[----:B------:R0:W-:Y:S01]  /*f3b0*/  @P2 LDGSTS.E.BYPASS.LTC128B.128 [R21+0x1fc00], desc[UR50][R2.64+0x80], !P1 ;  /* 0x1fc0008002152fae */ /* 0x0001e2000c901d72 */
[----:B------:R-:W-:Y:S01]  /*f3c0*/  ISETP.GE.AND P2, PT, R18, 0x41, PT ;  /* 0x000000411200780c */ /* 0x000fe20003f46270 */
[----:B0-----:R-:W-:-:S12]  /*f3d0*/  IMAD.MOV.U32 R2, RZ, RZ, R14 ;  /* 0x000000ffff027224 */ /* 0x001fd800078e000e */
[----:B------:R-:W-:Y:S05]  /*f3e0*/  WARPSYNC.COLLECTIVE R15, `(.L_x_130) ;  /* 0x000000000f087348 */ /* 0x000fea0003c00000 */
[----:B------:R0:W1:Y:S02]  /*f3f0*/  SHFL.IDX P6, R14, R13, R12, R11 ;  /* 0x0000000c0d0e7389 */ /* 0x00006400000c000b */
[----:B01----:R-:W-:Y:S01]  /*f400*/  ENDCOLLECTIVE ;  /* 0x000000000000791b */ /* 0x003fe20003800000 */
.L_x_130:
[----:B------:R-:W-:Y:S02]  /*f410*/  @P2 VIADD R23, R4, UR41 ;  /* 0x0000002904172c36 */ /* 0x000fe40008000000 */
[----:B------:R-:W-:Y:S01]  /*f420*/  IMAD.MOV.U32 R13, RZ, RZ, R7 ;  /* 0x000000ffff0d7224 */ /* 0x000fe200078e0007 */
[----:B------:R-:W-:-:S05]  /*f430*/  @P2 IADD3 R11, P0, R35, R14, RZ ;  /* 0x0000000e230b2210 */ /* 0x000fca0007f1e0ff */
[----:B------:R-:W-:Y:S02]  /*f440*/  @P2 IMAD.X R12, RZ, RZ, R2, P0 ;  /* 0x000000ffff0c2224 */ /* 0x000fe400000e0602 */
[----:B------:R-:W-:Y:S02]  /*f450*/  @P2 IMAD.MOV.U32 R2, RZ, RZ, R11 ;  /* 0x000000ffff022224 */ /* 0x000fe400078e000b */
[----:B------:R-:W-:Y:S02]  /*f460*/  @P2 IMAD.MOV.U32 R3, RZ, RZ, R12 ;  /* 0x000000ffff032224 */ /* 0x000fe400078e000c */
[----:B------:R-:W-:Y:S02]  /*f470*/  IMAD.MOV.U32 R12, RZ, RZ, 0x3 ;  /* 0x00000003ff0c7424 */ /* 0x000fe400078e00ff */
[----:B------:R-:W-:Y:S01]  /*f480*/  IMAD.MOV.U32 R11, RZ, RZ, 0x1c1f ;  /* 0x00001c1fff0b7424 */ /* 0x000fe200078e00ff */
[----:B------:R-:W-:Y:S01]  /*f490*/  @!PT LDS RZ, [RZ] ;  /* 0x00000000fffff984 */ /* 0x000fe20000000800 */
[----:B------:R-:W-:Y:S01]  /*f4a0*/  @!PT LDS RZ, [RZ] ;  /* 0x00000000fffff984 */ /* 0x000fe20000000800 */
[----:B------:R-:W-:Y:S01]  /*f4b0*/  @!PT LDS RZ, [RZ] ;  /* 0x00000000fffff984 */ /* 0x000fe20000000800 */
[----:B------:R0:W-:Y:S06]  /*f4c0*/  @P2 LDGSTS.E.BYPASS.LTC128B.128 [R23+0x1b400], desc[UR50][R2.64], !P4 ;  /* 0x1b40000002172fae */ /* 0x0001ec000e101d72 */
[----:B0-----:R-:W-:Y:S05]  /*f4d0*/  WARPSYNC.COLLECTIVE R15, `(.L_x_131) ;  /* 0x000000000f087348 */ /* 0x001fea0003c00000 */
[----:B------:R1:W2:Y:S02]  /*f4e0*/  SHFL.IDX P6, R14, R13, R12, R11 ;  /* 0x0000000c0d0e7389 */ /* 0x0002a400000c000b */
[----:B012---:R-:W-:Y:S01]  /*f4f0*/  ENDCOLLECTIVE ;  /* 0x000000000000791b */ /* 0x007fe20003800000 */
.L_x_131:
[----:B------:R-:W-:Y:S01]  /*f500*/  @!PT LDS RZ, [RZ] ;  /* 0x00000000fffff984 */ /* 0x000fe20000000800 */
[----:B------:R-:W-:Y:S01]  /*f510*/  @!PT LDS RZ, [RZ] ;  /* 0x00000000fffff984 */ /* 0x000fe20000000800 */
[----:B------:R-:W-:Y:S01]  /*f520*/  @!PT LDS RZ, [RZ] ;  /* 0x00000000fffff984 */ /* 0x000fe20000000800 */
[----:B------:R0:W-:Y:S04]  /*f530*/  @P2 LDGSTS.E.BYPASS.LTC128B.128 [R23+0x1dc00], desc[UR50][R2.64+0x40], !P3 ;  /* 0x1dc0004002172fae */ /* 0x0001e8000d901d72 */
[----:B------:R0:W-:Y:S01]  /*f540*/  @P2 LDGSTS.E.BYPASS.LTC128B.128 [R23+0x20400], desc[UR50][R2.64+0x80], !P1 ;  /* 0x2040008002172fae */ /* 0x0001e2000c901d72 */
[----:B------:R-:W-:Y:S01]  /*f550*/  ISETP.GE.AND P2, PT, R18, 0x61, PT ;  /* 0x000000611200780c */ /* 0x000fe20003f46270 */
[----:B------:R-:W-:-:S12]  /*f560*/  IMAD.MOV.U32 R13, RZ, RZ, R6 ;  /* 0x000000ffff0d7224 */ /* 0x000fd800078e0006 */
[----:B------:R-:W-:Y:S02]  /*f570*/  @P2 VIADD R25, R4, UR41 ;  /* 0x0000002904192c36 */ /* 0x000fe40008000000 */
[----:B0-----:R-:W-:-:S07]  /*f580*/  IMAD.MOV.U32 R7, RZ, RZ, R14 ;  /* 0x000000ffff077224 */ /* 0x001fce00078e000e */
[----:B------:R-:W-:Y:S05]  /*f590*/  WARPSYNC.COLLECTIVE R15, `(.L_x_132) ;  /* 0x000000000f087348 */ /* 0x000fea0003c00000 */
[----:B------:R0:W1:Y:S02]  /*f5a0*/  SHFL.IDX P6, R14, R13, R12, R11 ;  /* 0x0000000c0d0e7389 */ /* 0x00006400000c000b */
[----:B01----:R-:W-:Y:S01]  /*f5b0*/  ENDCOLLECTIVE ;  /* 0x000000000000791b */ /* 0x003fe20003800000 */
.L_x_132:
[----:B------:R-:W-:Y:S02]  /*f5c0*/  IMAD.MOV.U32 R13, RZ, RZ, R5 ;  /* 0x000000ffff0d7224 */ /* 0x000fe400078e0005 */
[----:B------:R-:W-:Y:S01]  /*f5d0*/  IMAD.MOV.U32 R12, RZ, RZ, RZ ;  /* 0x000000ffff0c7224 */ /* 0x000fe200078e00ff */
[----:B------:R-:W-:-:S13]  /*f5e0*/  @P2 IADD3 R6, P0, R35, R14, RZ ;  /* 0x0000000e23062210 */ /* 0x000fda0007f1e0ff */
[----:B------:R-:W-:Y:S05]  /*f5f0*/  WARPSYNC.COLLECTIVE R15, `(.L_x_133) ;  /* 0x000000000f087348 */ /* 0x000fea0003c00000 */
[----:B------:R0:W1:Y:S02]  /*f600*/  SHFL.IDX P6, R14, R13, R12, R11 ;  /* 0x0000000c0d0e7389 */ /* 0x00006400000c000b */
[----:B01----:R-:W-:Y:S01]  /*f610*/  ENDCOLLECTIVE ;  /* 0x000000000000791b */ /* 0x003fe20003800000 */
.L_x_133:
[----:B------:R-:W-:Y:S02]  /*f620*/  @P2 IMAD.X R7, RZ, RZ, R7, P0 ;  /* 0x000000ffff072224 */ /* 0x000fe400000e0607 */
[----:B------:R-:W-:Y:S02]  /*f630*/  @P2 IMAD.MOV.U32 R2, RZ, RZ, R6 ;  /* 0x000000ffff022224 */ /* 0x000fe400078e0006 */
[----:B------:R-:W-:-:S05]  /*f640*/  @P2 IMAD.MOV.U32 R3, RZ, RZ, R7 ;  /* 0x000000ffff032224 */ /* 0x000fca00078e0007 */
[----:B------:R-:W-:Y:S01]  /*f650*/  @!PT LDS RZ, [RZ] ;  /* 0x00000000fffff984 */ /* 0x000fe20000000800 */
[----:B------:R-:W-:Y:S01]  /*f660*/  @!PT LDS RZ, [RZ] ;  /* 0x00000000fffff984 */ /* 0x000fe20000000800 */
[----:B------:R-:W-:Y:S01]  /*f670*/  @!PT LDS RZ, [RZ] ;  /* 0x00000000fffff984 */ /* 0x000fe20000000800 */
[----:B------:R0:W-:Y:S01]  /*f680*/  @P2 LDGSTS.E.BYPASS.LTC128B.128 [R25+0x1bc00], desc[UR50][R2.64], !P4 ;  /* 0x1bc0000002192fae */ /* 0x0001e2000e101d72 */
[----:B------:R-:W-:-:S03]  /*f690*/  IMAD.MOV.U32 R13, RZ, RZ, R9 ;  /* 0x000000ffff0d7224 */ /* 0x000fc600078e0009 */
[----:B------:R0:W-:Y:S04]  /*f6a0*/  @P2 LDGSTS.E.BYPASS.LTC128B.128 [R25+0x1e400], desc[UR50][R2.64+0x40], !P3 ;  /* 0x1e40004002192fae */ /* 0x0001e8000d901d72 */
[----:B------:R0:W-:Y:S01]  /*f6b0*/  @P2 LDGSTS.E.BYPASS.LTC128B.128 [R25+0x20c00], desc[UR50][R2.64+0x80], !P1 ;  /* 0x20c0008002192fae */ /* 0x0001e2000c901d72 */
[----:B------:R-:W-:-:S07]  /*f6c0*/  IMAD.MOV.U32 R5, RZ, RZ, R14 ;  /* 0x000000ffff057224 */ /* 0x000fce00078e000e */
[----:B0-----:R-:W-:Y:S05]  /*f6d0*/  WARPSYNC.COLLECTIVE R15, `(.L_x_134) ;  /* 0x000000000f087348 */ /* 0x001fea0003c00000 */
[----:B------:R1:W2:Y:S02]  /*f6e0*/  SHFL.IDX P6, R14, R13, R12, R11 ;  /* 0x0000000c0d0e7389 */ /* 0x0002a400000c000b */
[----:B012---:R-:W-:Y:S01]  /*f6f0*/  ENDCOLLECTIVE ;  /* 0x000000000000791b */ /* 0x007fe20003800000 */
.L_x_134:
[----:B------:R-:W-:Y:S05]  /*f700*/  BRA `(.L_x_135) ;  /* 0xffffffc000e47947 */ /* 0x000fea000383ffff */
.L_x_62:
[----:B------:R-:W-:Y:S02]  /*f710*/  IMAD.MOV.U32 R13, RZ, RZ, R4 ;  /* 0x000000ffff0d7224 */ /* 0x000fe400078e0004 */
[----:B------:R-:W-:Y:S02]  /*f720*/  IMAD.MOV.U32 R12, RZ, RZ, RZ ;  /* 0x000000ffff0c7224 */ /* 0x000fe400078e00ff */
[----:B------:R-:W-:Y:S02]  /*f730*/  IMAD.MOV.U32 R11, RZ, RZ, 0x1c1f ;  /* 0x00001c1fff0b7424 */ /* 0x000fe400078e00ff */
[----:B------:R-:W-:Y:S02]  /*f740*/  IMAD.MOV.U32 R15, RZ, RZ, -0x1 ;  /* 0xffffffffff0f7424 */ /* 0x000fe400078e00ff */
[----:B------:R-:W-:-:S07]  /*f750*/  IMAD.IADD R5, R10, 0x1, R5 ;  /* 0x000000010a057824 */ /* 0x000fce00078e0205 */
[----:B-----5:R-:W-:Y:S05]  /*f760*/  WARPSYNC.COLLECTIVE R15, `(.L_x_136) ;  /* 0x000000000f087348 */ /* 0x020fea0003c00000 */
[----:B------:R0:W1:Y:S02]  /*f770*/  SHFL.IDX P6, R14, R13, R12, R11 ;  /* 0x0000000c0d0e7389 */ /* 0x00006400000c000b */
[----:B01---5:R-:W-:Y:S01]  /*f780*/  ENDCOLLECTIVE ;  /* 0x000000000000791b */ /* 0x023fe20003800000 */
.L_x_136:
[C---:B------:R-:W-:Y:S01]  /*f790*/  VIADD R6, R5.reuse, 0x20 ;  /* 0x0000002005067836 */ /* 0x040fe20000000000 */
[----:B------:R-:W-:Y:S01]  /*f7a0*/  ISETP.GE.AND P0, PT, R5, UR40, PT ;  /* 0x0000002805007c0c */ /* 0x000fe2000bf06270 */
[----:B------:R-:W-:Y:S02]  /*f7b0*/  IMAD.MOV.U32 R13, RZ, RZ, R0 ;  /* 0x000000ffff0d7224 */ /* 0x000fe400078e0000 */
[----:B------:R-:W-:-:S10]  /*f7c0*/  IMAD.MOV.U32 R2, RZ, RZ, R14 ;  /* 0x000000ffff027224 */ /* 0x000fd400078e000e */
[----:B------:R-:W-:Y:S05]  /*f7d0*/  WARPSYNC.COLLECTIVE R15, `(.L_x_137) ;  /* 0x000000000f087348 */ /* 0x000fea0003c00000 */
[----:B------:R0:W1:Y:S02]  /*f7e0*/  SHFL.IDX P6, R14, R13, R12, R11 ;  /* 0x0000000c0d0e7389 */ /* 0x00006400000c000b */
[----:B01----:R-:W-:Y:S01]  /*f7f0*/  ENDCOLLECTIVE ;  /* 0x000000000000791b */ /* 0x003fe20003800000 */
.L_x_137:
[----:B------:R-:W-:Y:S02]  /*f800*/  IMAD.MOV.U32 R13, RZ, RZ, R4 ;  /* 0x000000ffff0d7224 */ /* 0x000fe400078e0004 */
[----:B------:R-:W-:Y:S01]  /*f810*/  IMAD.MOV.U32 R12, RZ, RZ, 0x1 ;  /* 0x00000001ff0c7424 */ /* 0x000fe200078e00ff */
[----:B------:R-:W-:-:S05]  /*f820*/  @!P0 IADD3 R14, P1, R35, R14, RZ ;  /* 0x0000000e230e8210 */ /* 0x000fca0007f3e0ff */
[----:B------:R-:W-:Y:S02]  /*f830*/  @!P0 IMAD.X R3, RZ, RZ, R2, P1 ;  /* 0x000000ffff038224 */ /* 0x000fe400008e0602 */
[----:B------:R-:W-:-:S07]  /*f840*/  @!P0 IMAD.MOV.U32 R2, RZ, RZ, R14 ;  /* 0x000000ffff028224 */ /* 0x000fce00078e000e */
[----:B------:R-:W-:Y:S05]  /*f850*/  WARPSYNC.COLLECTIVE R15, `(.L_x_138) ;  /* 0x000000000f087348 */ /* 0x000fea0003c00000 */
[----:B------:R0:W1:Y:S02]  /*f860*/  SHFL.IDX P6, R14, R13, R12, R11 ;  /* 0x0000000c0d0e7389 */ /* 0x00006400000c000b */
[----:B01----:R-:W-:Y:S01]  /*f870*/  ENDCOLLECTIVE ;  /* 0x000000000000791b */ /* 0x003fe20003800000 */
.L_x_138:
[----:B------:R-:W-:Y:S01]  /*f880*/  @!PT LDS RZ, [RZ] ;  /* 0x00000000fffff984 */ /* 0x000fe20000000800 */
[----:B------:R-:W-:Y:S01]  /*f890*/  @!PT LDS RZ, [RZ] ;  /* 0x00000000fffff984 */ /* 0x000fe20000000800 */
[----:B------:R-:W-:Y:S01]  /*f8a0*/  @!PT LDS RZ, [RZ] ;  /* 0x00000000fffff984 */ /* 0x000fe20000000800 */
[----:B------:R0:W-:Y:S04]  /*f8b0*/  @!P0 LDGSTS.E.BYPASS.LTC128B.128 [R8+0x14400], desc[UR50][R2.64], !P3 ;  /* 0x1440000002088fae */ /* 0x0001e8000d901d72 */
[----:B------:R0:W-:Y:S04]  /*f8c0*/  @!P0 LDGSTS.E.BYPASS.LTC128B.128 [R8+0x16400], desc[UR50][R2.64+0x40], !P4 ;  /* 0x1640004002088fae */ /* 0x0001e8000e101d72 */
[----:B------:R0:W-:Y:S01]  /*f8d0*/  @!P0 LDGSTS.E.BYPASS.LTC128B.128 [R8+0x18400], desc[UR50][R2.64+0x80], !P5 ;  /* 0x1840008002088fae */ /* 0x0001e2000e901d72 */
[----:B------:R-:W-:Y:S01]  /*f8e0*/  ISETP.GE.AND P0, PT, R6, UR40, PT ;  /* 0x0000002806007c0c */ /* 0x000fe2000bf06270 */
[----:B------:R-:W-:-:S02]  /*f8f0*/  IMAD.MOV.U32 R13, RZ, RZ, R0 ;  /* 0x000000ffff0d7224 */ /* 0x000fc400078e0000 */
[----:B------:R-:W-:-:S10]  /*f900*/  IMAD.MOV.U32 R6, RZ, RZ, R14 ;  /* 0x000000ffff067224 */ /* 0x000fd400078e000e */
[----:B0-----:R-:W-:Y:S05]  /*f910*/  WARPSYNC.COLLECTIVE R15, `(.L_x_139) ;  /* 0x000000000f087348 */ /* 0x001fea0003c00000 */
[----:B------:R1:W2:Y:S02]  /*f920*/  SHFL.IDX P6, R14, R13, R12, R11 ;  /* 0x0000000c0d0e7389 */ /* 0x0002a400000c000b */
[----:B012---:R-:W-:Y:S01]  /*f930*/  ENDCOLLECTIVE ;  /* 0x000000000000791b */ /* 0x007fe20003800000 */
.L_x_139:
[----:B------:R-:W-:Y:S02]  /*f940*/  IMAD.MOV.U32 R13, RZ, RZ, R4 ;  /* 0x000000ffff0d7224 */ /* 0x000fe400078e0004 */
[----:B------:R-:W-:Y:S01]  /*f950*/  IMAD.MOV.U32 R12, RZ, RZ, 0x2 ;  /* 0x00000002ff0c7424 */ /* 0x000fe200078e00ff */
[----:B------:R-:W-:-:S05]  /*f960*/  @!P0 IADD3 R14, P1, R35, R14, RZ ;  /* 0x0000000e230e8210 */ /* 0x000fca0007f3e0ff */
[----:B------:R-:W-:-:S08]  /*f970*/  @!P0 IMAD.MOV.U32 R2, RZ, RZ, R14 ;  /* 0x000000ffff028224 */ /* 0x000fd000078e000e */
[----:B------:R-:W-:Y:S05]  /*f980*/  WARPSYNC.COLLECTIVE R15, `(.L_x_140) ;  /* 0x000000000f087348 */ /* 0x000fea0003c00000 */
[----:B------:R0:W1:Y:S02]  /*f990*/  SHFL.IDX P6, R14, R13, R12, R11 ;  /* 0x0000000c0d0e7389 */ /* 0x00006400000c000b */
[----:B01----:R-:W-:Y:S01]  /*f9a0*/  ENDCOLLECTIVE ;  /* 0x000000000000791b */ /* 0x003fe20003800000 */
.L_x_140:
[----:B------:R-:W-:Y:S02]  /*f9b0*/  @!P0 IMAD.X R7, RZ, RZ, R6, P1 ;  /* 0x000000ffff078224 */ /* 0x000fe400008e0606 */
[----:B------:R-:W-:Y:S02]  /*f9c0*/  VIADD R6, R5, 0x40 ;  /* 0x0000004005067836 */ /* 0x000fe40000000000 */
[----:B------:R-:W-:-:S05]  /*f9d0*/  @!P0 IMAD.MOV.U32 R3, RZ, RZ, R7 ;  /* 0x000000ffff038224 */ /* 0x000fca00078e0007 */
[----:B------:R-:W-:Y:S01]  /*f9e0*/  @!PT LDS RZ, [RZ] ;  /* 0x00000000fffff984 */ /* 0x000fe20000000800 */
[----:B------:R-:W-:Y:S01]  /*f9f0*/  @!PT LDS RZ, [RZ] ;  /* 0x00000000fffff984 */ /* 0x000fe20000000800 */
[----:B------:R-:W-:Y:S01]  /*fa00*/  @!PT LDS RZ, [RZ] ;  /* 0x00000000fffff984 */ /* 0x000fe20000000800 */
[----:B------:R0:W-:Y:S01]  /*fa10*/  @!P0 LDGSTS.E.BYPASS.LTC128B.128 [R8+0x14c00], desc[UR50][R2.64], !P3 ;  /* 0x14c0000002088fae */ /* 0x0001e2000d901d72 */
[----:B------:R-:W-:-:S03]  /*fa20*/  IMAD.MOV.U32 R13, RZ, RZ, R0 ;  /* 0x000000ffff0d7224 */ /* 0x000fc600078e0000 */
[----:B------:R0:W-:Y:S04]  /*fa30*/  @!P0 LDGSTS.E.BYPASS.LTC128B.128 [R8+0x16c00], desc[UR50][R2.64+0x40], !P4 ;  /* 0x16c0004002088fae */ /* 0x0001e8000e101d72 */
[----:B------:R0:W-:Y:S01]  /*fa40*/  @!P0 LDGSTS.E.BYPASS.LTC128B.128 [R8+0x18c00], desc[UR50][R2.64+0x80], !P5 ;  /* 0x18c0008002088fae */ /* 0x0001e2000e901d72 */
[----:B------:R-:W-:Y:S01]  /*fa50*/  ISETP.GE.AND P0, PT, R6, UR40, PT ;  /* 0x0000002806007c0c */ /* 0x000fe2000bf06270 */
[----:B------:R-:W-:-:S12]  /*fa60*/  IMAD.MOV.U32 R6, RZ, RZ, R14 ;  /* 0x000000ffff067224 */ /* 0x000fd800078e000e */
[----:B0-----:R-:W-:Y:S05]  /*fa70*/  WARPSYNC.COLLECTIVE R15, `(.L_x_141) ;  /* 0x000000000f087348 */ /* 0x001fea0003c00000 */
[----:B------:R1:W2:Y:S02]  /*fa80*/  SHFL.IDX P6, R14, R13, R12, R11 ;  /* 0x0000000c0d0e7389 */ /* 0x0002a400000c000b */
[----:B012---:R-:W-:Y:S01]  /*fa90*/  ENDCOLLECTIVE ;  /* 0x000000000000791b */ /* 0x007fe20003800000 */
.L_x_141:
[----:B------:R-:W-:Y:S02]  /*faa0*/  IMAD.MOV.U32 R13, RZ, RZ, R4 ;  /* 0x000000ffff0d7224 */ /* 0x000fe400078e0004 */
[----:B------:R-:W-:Y:S01]  /*fab0*/  IMAD.MOV.U32 R12, RZ, RZ, 0x3 ;  /* 0x00000003ff0c7424 */ /* 0x000fe200078e00ff */
[----:B------:R-:W-:-:S05]  /*fac0*/  @!P0 IADD3 R14, P1, R35, R14, RZ ;  /* 0x0000000e230e8210 */ /* 0x000fca0007f3e0ff */
[----:B------:R-:W-:-:S08]  /*fad0*/  @!P0 IMAD.MOV.U32 R2, RZ, RZ, R14 ;  /* 0x000000ffff028224 */ /* 0x000fd000078e000e */
[----:B------:R-:W-:Y:S05]  /*fae0*/  WARPSYNC.COLLECTIVE R15, `(.L_x_142) ;  /* 0x000000000f087348 */ /* 0x000fea0003c00000 */
[----:B------:R0:W1:Y:S02]  /*faf0*/  SHFL.IDX P6, R14, R13, R12, R11 ;  /* 0x0000000c0d0e7389 */ /* 0x00006400000c000b */
[----:B01----:R-:W-:Y:S01]  /*fb00*/  ENDCOLLECTIVE ;  /* 0x000000000000791b */ /* 0x003fe20003800000 */
.L_x_142:
[----:B------:R-:W-:-:S04]  /*fb10*/  @!P0 IMAD.X R7, RZ, RZ, R6, P1 ;  /* 0x000000ffff078224 */ /* 0x000fc800008e0606 */
        /* <DEDUP_REMOVED lines=8> */
[----:B------:R-:W-:-:S07]  /*fba0*/  IMAD.MOV.U32 R6, RZ, RZ, R14 ;  /* 0x000000ffff067224 */ /* 0x000fce00078e000e */
[----:B0-----:R-:W-:Y:S05]  /*fbb0*/  WARPSYNC.COLLECTIVE R15, `(.L_x_143) ;  /* 0x000000000f087348 */ /* 0x001fea0003c00000 */
[----:B------:R1:W2:Y:S02]  /*fbc0*/  SHFL.IDX P6, R14, R13, R12, R11 ;  /* 0x0000000c0d0e7389 */ /* 0x0002a400000c000b */
[----:B012---:R-:W-:Y:S01]  /*fbd0*/  ENDCOLLECTIVE ;  /* 0x000000000000791b */ /* 0x007fe20003800000 */
.L_x_143:
[----:B------:R-:W-:Y:S05]  /*fbe0*/  BRA `(.L_x_144) ;  /* 0xffffffc400e87947 */ /* 0x000fea000383ffff */
.L_x_63:
[----:B0-----:R-:W-:-:S04]  /*fbf0*/  IMAD.U32 R3, RZ, RZ, UR41 ;  /* 0x00000029ff037e24 */ /* 0x001fc8000f8e00ff */
[----:B------:R0:W1:Y:S03]  /*fc00*/  SYNCS.PHASECHK.TRANS64.TRYWAIT P0, [R3+URZ+0x29820], R0 ;  /* 0x02982000030075a7 */ /* 0x000066000800017f */
[----:B-1----:R-:W-:Y:S05]  /*fc10*/  @!P0 NANOSLEEP.SYNCS 0x989680 ;  /* 0x009896800000895d */ /* 0x002fea0003900000 */
[----:B------:R-:W1:Y:S02]  /*fc20*/  @!P0 SYNCS.PHASECHK.TRANS64 P0, [R3+URZ+0x29820], R0 ;  /* 0x02982000030085a7 */ /* 0x000e64000800007f */
[----:B-1----:R-:W-:Y:S05]  /*fc30*/  @!P0 BRA `(.L_x_63) ;  /* 0xfffffffc00ec8947 */ /* 0x002fea000383ffff */
[----:B------:R-:W-:Y:S05]  /*fc40*/  BRA `(.L_x_145) ;  /* 0xffffffc800207947 */ /* 0x000fea000383ffff */
.L_x_67:
[----:B0-----:R0:W1:Y:S02]  /*fc50*/  SYNCS.PHASECHK.TRANS64.TRYWAIT P0, [R0+URZ+0x29880], R28 ;  /* 0x0298801c000075a7 */ /* 0x001064000800017f */
[----:B-1----:R-:W-:Y:S05]  /*fc60*/  @!P0 NANOSLEEP.SYNCS 0x989680 ;  /* 0x009896800000895d */ /* 0x002fea0003900000 */
[----:B------:R-:W1:Y:S02]  /*fc70*/  @!P0 SYNCS.PHASECHK.TRANS64 P0, [R0+URZ+0x29880], R28 ;  /* 0x0298801c000085a7 */ /* 0x000e64000800007f */
[----:B-1----:R-:W-:Y:S05]  /*fc80*/  @!P0 BRA `(.L_x_67) ;  /* 0xfffffffc00f08947 */ /* 0x002fea000383ffff */
[----:B------:R-:W-:Y:S05]  /*fc90*/  BRA `(.L_x_146) ;  /* 0xffffffcc00287947 */ /* 0x000fea000383ffff */
.L_x_68:
        /* <DEDUP_REMOVED lines=8> */
.L_x_148:
[----:B------:R-:W-:Y:S05]  /*fd20*/  BSYNC B0 ;  /* 0x0000000000007941 */ /* 0x000fea0003800000 */
.L_x_147:
[----:B------:R-:W-:Y:S01]  /*fd30*/  IMAD.MOV.U32 R13, RZ, RZ, R8 ;  /* 0x000000ffff0d7224 */ /* 0x000fe200078e0008 */
[----:B------:R-:W-:Y:S01]  /*fd40*/  IADD3 R20, R20, UR41, R33 ;  /* 0x0000002914147c10 */ /* 0x000fe2000fffe021 */
[----:B------:R-:W-:Y:S02]  /*fd50*/  IMAD.MOV.U32 R12, RZ, RZ, RZ ;  /* 0x000000ffff0c7224 */ /* 0x000fe400078e00ff */
[----:B------:R-:W-:Y:S02]  /*fd60*/  IMAD.MOV.U32 R11, RZ, RZ, 0x1c1f ;  /* 0x00001c1fff0b7424 */ /* 0x000fe400078e00ff */
[----:B------:R-:W-:Y:S02]  /*fd70*/  IMAD.MOV.U32 R15, RZ, RZ, -0x1 ;  /* 0xffffffffff0f7424 */ /* 0x000fe400078e00ff */
[----:B------:R-:W-:Y:S02]  /*fd80*/  IMAD.MOV.U32 R3, RZ, RZ, R14 ;  /* 0x000000ffff037224 */ /* 0x000fe400078e000e */
[----:B------:R-:W-:-:S07]  /*fd90*/  IMAD.IADD R21, R34, 0x1, R20 ;  /* 0x0000000122157824 */ /* 0x000fce00078e0214 */
[----:B------:R-:W-:Y:S05]  /*fda0*/  WARPSYNC.COLLECTIVE R15, `(.L_x_149) ;  /* 0x000000000f087348 */ /* 0x000fea0003c00000 */
[----:B------:R0:W1:Y:S02]  /*fdb0*/  SHFL.IDX P6, R14, R13, R12, R11 ;  /* 0x0000000c0d0e7389 */ /* 0x00006400000c000b */
[----:B01----:R-:W-:Y:S01]  /*fdc0*/  ENDCOLLECTIVE ;  /* 0x000000000000791b */ /* 0x003fe20003800000 */
.L_x_149:
[----:B------:R-:W-:Y:S02]  /*fdd0*/  IMAD.MOV.U32 R13, RZ, RZ, R9 ;  /* 0x000000ffff0d7224 */ /* 0x000fe400078e0009 */
[----:B------:R-:W-:Y:S02]  /*fde0*/  IMAD.MOV.U32 R12, RZ, RZ, 0x1 ;  /* 0x00000001ff0c7424 */ /* 0x000fe400078e00ff */
[----:B------:R-:W-:-:S07]  /*fdf0*/  IMAD.MOV.U32 R2, RZ, RZ, R14 ;  /* 0x000000ffff027224 */ /* 0x000fce00078e000e */
[----:B------:R-:W-:Y:S05]  /*fe00*/  WARPSYNC.COLLECTIVE R15, `(.L_x_150) ;  /* 0x000000000f087348 */ /* 0x000fea0003c00000 */
[----:B------:R0:W1:Y:S02]  /*fe10*/  SHFL.IDX P6, R14, R13, R12, R11 ;  /* 0x0000000c0d0e7389 */ /* 0x00006400000c000b */
[----:B01----:R-:W-:Y:S01]  /*fe20*/  ENDCOLLECTIVE ;  /* 0x000000000000791b */ /* 0x003fe20003800000 */
.L_x_150:
[----:B------:R-:W-:-:S05]  /*fe30*/  IADD3 R2, P0, R35, R2, RZ ;  /* 0x0000000223027210 */ /* 0x000fca0007f1e0ff */
[----:B------:R-:W-:-:S05]  /*fe40*/  IMAD.X R3, RZ, RZ, R3, P0 ;  /* 0x000000ffff037224 */ /* 0x000fca00000e0603 */
[----:B------:R-:W-:Y:S01]  /*fe50*/  @!PT LDS RZ, [RZ] ;  /* 0x00000000fffff984 */ /* 0x000fe20000000800 */
[----:B------:R-:W-:Y:S01]  /*fe60*/  @!PT LDS RZ, [RZ] ;  /* 0x00000000fffff984 */ /* 0x000fe20000000800 */
[----:B------:R-:W-:Y:S01]  /*fe70*/  @!PT LDS RZ, [RZ] ;  /* 0x00000000fffff984 */ /* 0x000fe20000000800 */
[----:B------:R-:W-:Y:S01]  /*fe80*/  LDGSTS.E.BYPASS.LTC128B.128 [R20+0xa400], desc[UR50][R2.64], !P3 ;  /* 0x0a40000002147fae */ /* 0x000fe2000d901d72 */
[----:B------:R-:W-:-:S03]  /*fe90*/  IMAD.MOV.U32 R13, RZ, RZ, R8 ;  /* 0x000000ffff0d7224 */ /* 0x000fc600078e0008 */
[----:B------:R0:W-:Y:S02]  /*fea0*/  LDGSTS.E.BYPASS.LTC128B.128 [R21+0xa400], desc[UR50][R2.64+0x40], !P1 ;  /* 0x0a40004002157fae */ /* 0x0001e4000c901d72 */
[----:B0-----:R-:W-:-:S07]  /*feb0*/  IMAD.MOV.U32 R3, RZ, RZ, R14 ;  /* 0x000000ffff037224 */ /* 0x001fce00078e000e */
[----:B------:R-:W-:Y:S05]  /*fec0*/  WARPSYNC.COLLECTIVE R15, `(.L_x_151) ;  /* 0x000000000f087348 */ /* 0x000fea0003c00000 */
[----:B------:R0:W1:Y:S02]  /*fed0*/  SHFL.IDX P6, R14, R13, R12, R11 ;  /* 0x0000000c0d0e7389 */ /* 0x00006400000c000b */
[----:B01----:R-:W-:Y:S01]  /*fee0*/  ENDCOLLECTIVE ;  /* 0x000000000000791b */ /* 0x003fe20003800000 */
.L_x_151:
[----:B------:R-:W-:Y:S02]  /*fef0*/  IMAD.MOV.U32 R13, RZ, RZ, R9 ;  /* 0x000000ffff0d7224 */ /* 0x000fe400078e0009 */
[----:B------:R-:W-:Y:S02]  /*ff00*/  IMAD.MOV.U32 R12, RZ, RZ, 0x2 ;  /* 0x00000002ff0c7424 */ /* 0x000fe400078e00ff */
[----:B------:R-:W-:-:S07]  /*ff10*/  IMAD.MOV.U32 R2, RZ, RZ, R14 ;  /* 0x000000ffff027224 */ /* 0x000fce00078e000e */
[----:B------:R-:W-:Y:S05]  /*ff20*/  WARPSYNC.COLLECTIVE R15, `(.L_x_152) ;  /* 0x000000000f087348 */ /* 0x000fea0003c00000 */
[----:B------:R0:W1:Y:S02]  /*ff30*/  SHFL.IDX P6, R14, R13, R12, R11 ;  /* 0x0000000c0d0e7389 */ /* 0x00006400000c000b */
[----:B01----:R-:W-:Y:S01]  /*ff40*/  ENDCOLLECTIVE ;  /* 0x000000000000791b */ /* 0x003fe20003800000 */
.L_x_152:
        /* <DEDUP_REMOVED lines=12> */
.L_x_153:
[----:B------:R-:W-:Y:S02]  /*10010*/  IMAD.MOV.U32 R13, RZ, RZ, R9 ;  /* 0x000000ffff0d7224 */ /* 0x000fe400078e0009 */
[----:B------:R-:W-:Y:S02]  /*10020*/  IMAD.MOV.U32 R12, RZ, RZ, 0x3 ;  /* 0x00000003ff0c7424 */ /* 0x000fe400078e00ff */
[----:B------:R-:W-:-:S07]  /*10030*/  IMAD.MOV.U32 R2, RZ, RZ, R14 ;  /* 0x000000ffff027224 */ /* 0x000fce00078e000e */
[----:B------:R-:W-:Y:S05]  /*10040*/  WARPSYNC.COLLECTIVE R15, `(.L_x_154) ;  /* 0x000000000f087348 */ /* 0x000fea0003c00000 */
[----:B------:R0:W1:Y:S02]  /*10050*/  SHFL.IDX P6, R14, R13, R12, R11 ;  /* 0x0000000c0d0e7389 */ /* 0x00006400000c000b */
[----:B01----:R-:W-:Y:S01]  /*10060*/  ENDCOLLECTIVE ;  /* 0x000000000000791b */ /* 0x003fe20003800000 */
.L_x_154:
        /* <DEDUP_REMOVED lines=12> */
.L_x_155:
[----:B------:R-:W-:Y:S02]  /*10130*/  IMAD.MOV.U32 R13, RZ, RZ, R23 ;  /* 0x000000ffff0d7224 */ /* 0x000fe400078e0017 */
[----:B------:R-:W-:Y:S02]  /*10140*/  IMAD.MOV.U32 R12, RZ, RZ, RZ ;  /* 0x000000ffff0c7224 */ /* 0x000fe400078e00ff */
[----:B------:R-:W-:-:S07]  /*10150*/  IMAD.MOV.U32 R2, RZ, RZ, R14 ;  /* 0x000000ffff027224 */ /* 0x000fce00078e000e */
[----:B------:R-:W-:Y:S05]  /*10160*/  WARPSYNC.COLLECTIVE R15, `(.L_x_156) ;  /* 0x000000000f087348 */ /* 0x000fea0003c00000 */
[----:B------:R0:W1:Y:S02]  /*10170*/  SHFL.IDX P6, R14, R13, R12, R11 ;  /* 0x0000000c0d0e7389 */ /* 0x00006400000c000b */
[----:B01----:R-:W-:Y:S01]  /*10180*/  ENDCOLLECTIVE ;  /* 0x000000000000791b */ /* 0x003fe20003800000 */
.L_x_156:
        /* <DEDUP_REMOVED lines=12> */
.L_x_157:
[----:B------:R-:W-:Y:S01]  /*10250*/  IMAD.MOV.U32 R2, RZ, RZ, R14 ;  /* 0x000000ffff027224 */ /* 0x000fe200078e000e */
[----:B------:R-:W-:Y:S06]  /*10260*/  BRA `(.L_x_158) ;  /* 0xffffffc800c47947 */ /* 0x000fec000383ffff */
.L_x_73:
[----:B---3--:R3:W4:Y:S02]  /*10270*/  SYNCS.PHASECHK.TRANS64.TRYWAIT P0, [R0+URZ+0x29840], R28 ;  /* 0x0298401c000075a7 */ /* 0x008724000800017f */
[----:B----4-:R-:W-:Y:S05]  /*10280*/  @!P0 NANOSLEEP.SYNCS 0x989680 ;  /* 0x009896800000895d */ /* 0x010fea0003900000 */
[----:B------:R-:W4:Y:S02]  /*10290*/  @!P0 SYNCS.PHASECHK.TRANS64 P0, [R0+URZ+0x29840], R28 ;  /* 0x0298401c000085a7 */ /* 0x000f24000800007f */
[----:B----4-:R-:W-:Y:S05]  /*102a0*/  @!P0 BRA `(.L_x_73) ;  /* 0xfffffffc00f08947 */ /* 0x010fea000383ffff */
[----:B------:R-:W-:Y:S05]  /*102b0*/  BRA `(.L_x_159) ;  /* 0xffffffcc00187947 */ /* 0x000fea000383ffff */
.L_x_74:
[----:B------:R-:W-:Y:S01]  /*102c0*/  BSSY B0, `(.L_x_160) ;  /* 0x0000008000007945 */ /* 0x000fe20003800000 */
[----:B------:R-:W-:Y:S02]  /*102d0*/  IMAD.MOV.U32 R13, RZ, RZ, R7 ;  /* 0x000000ffff0d7224 */ /* 0x000fe400078e0007 */
[----:B------:R-:W-:Y:S02]  /*102e0*/  IMAD.MOV.U32 R12, RZ, RZ, RZ ;  /* 0x000000ffff0c7224 */ /* 0x000fe400078e00ff */
[----:B------:R-:W-:Y:S02]  /*102f0*/  IMAD.MOV.U32 R11, RZ, RZ, 0x1c1f ;  /* 0x00001c1fff0b7424 */ /* 0x000fe400078e00ff */
[----:B------:R-:W-:-:S07]  /*10300*/  IMAD.MOV.U32 R15, RZ, RZ, -0x1 ;  /* 0xffffffffff0f7424 */ /* 0x000fce00078e00ff */
[----:B0123--:R-:W-:Y:S05]  /*10310*/  WARPSYNC.COLLECTIVE R15, `(.L_x_161) ;  /* 0x000000000f087348 */ /* 0x00ffea0003c00000 */
[----:B------:R4:W0:Y:S02]  /*10320*/  SHFL.IDX P6, R14, R13, R12, R11 ;  /* 0x0000000c0d0e7389 */ /* 0x00082400000c000b */
[----:B01234-:R-:W-:Y:S01]  /*10330*/  ENDCOLLECTIVE ;  /* 0x000000000000791b */ /* 0x01ffe20003800000 */
.L_x_161:
[----:B------:R-:W-:Y:S05]  /*10340*/  BSYNC B0 ;  /* 0x0000000000007941 */ /* 0x000fea0003800000 */
.L_x_160:
[----:B------:R-:W-:Y:S02]  /*10350*/  IMAD.MOV.U32 R13, RZ, RZ, R6 ;  /* 0x000000ffff0d7224 */ /* 0x000fe400078e0006 */
[----:B------:R-:W-:Y:S02]  /*10360*/  IMAD.MOV.U32 R12, RZ, RZ, RZ ;  /* 0x000000ffff0c7224 */ /* 0x000fe400078e00ff */
[----:B------:R-:W-:Y:S02]  /*10370*/  IMAD.MOV.U32 R11, RZ, RZ, 0x1c1f ;  /* 0x00001c1fff0b7424 */ /* 0x000fe400078e00ff */
[----:B------:R-:W-:Y:S02]  /*10380*/  IMAD.MOV.U32 R15, RZ, RZ, -0x1 ;  /* 0xffffffffff0f7424 */ /* 0x000fe400078e00ff */
[----:B------:R-:W-:Y:S02]  /*10390*/  IMAD.MOV.U32 R3, RZ, RZ, R14 ;  /* 0x000000ffff037224 */ /* 0x000fe400078e000e */
[----:B------:R-:W-:-:S07]  /*103a0*/  VIADD R9, R9, UR41 ;  /* 0x0000002909097c36 */ /* 0x000fce0008000000 */
[----:B------:R-:W-:Y:S05]  /*103b0*/  WARPSYNC.COLLECTIVE R15, `(.L_x_162) ;  /* 0x000000000f087348 */ /* 0x000fea0003c00000 */
[----:B------:R0:W1:Y:S02]  /*103c0*/  SHFL.IDX P6, R14, R13, R12, R11 ;  /* 0x0000000c0d0e7389 */ /* 0x00006400000c000b */
[----:B01----:R-:W-:Y:S01]  /*103d0*/  ENDCOLLECTIVE ;  /* 0x000000000000791b */ /* 0x003fe20003800000 */
.L_x_162:
[----:B------:R-:W-:Y:S02]  /*103e0*/  IMAD.MOV.U32 R13, RZ, RZ, R7 ;  /* 0x000000ffff0d7224 */ /* 0x000fe400078e0007 */
[----:B------:R-:W-:Y:S01]  /*103f0*/  IMAD.MOV.U32 R12, RZ, RZ, 0x1 ;  /* 0x00000001ff0c7424 */ /* 0x000fe200078e00ff */
[----:B------:R-:W-:-:S13]  /*10400*/  IADD3 R2, P0, R35, R14, RZ ;  /* 0x0000000e23027210 */ /* 0x000fda0007f1e0ff */
[----:B------:R-:W-:Y:S05]  /*10410*/  WARPSYNC.COLLECTIVE R15, `(.L_x_163) ;  /* 0x000000000f087348 */ /* 0x000fea0003c00000 */
[----:B------:R0:W1:Y:S02]  /*10420*/  SHFL.IDX P6, R14, R13, R12, R11 ;  /* 0x0000000c0d0e7389 */ /* 0x00006400000c000b */
[----:B01----:R-:W-:Y:S01]  /*10430*/  ENDCOLLECTIVE ;  /* 0x000000000000791b */ /* 0x003fe20003800000 */
.L_x_163:
[----:B------:R-:W-:-:S05]  /*10440*/  IMAD.X R3, RZ, RZ, R3, P0 ;  /* 0x000000ffff037224 */ /* 0x000fca00000e0603 */
[----:B------:R-:W-:Y:S01]  /*10450*/  @!PT LDS RZ, [RZ] ;  /* 0x00000000fffff984 */ /* 0x000fe20000000800 */
[----:B------:R-:W-:Y:S01]  /*10460*/  @!PT LDS RZ, [RZ] ;  /* 0x00000000fffff984 */ /* 0x000fe20000000800 */
[----:B------:R-:W-:Y:S01]  /*10470*/  @!PT LDS RZ, [RZ] ;  /* 0x00000000fffff984 */ /* 0x000fe20000000800 */
[----:B------:R-:W-:Y:S04]  /*10480*/  LDGSTS.E.BYPASS.LTC128B.128 [R9+0x1a400], desc[UR50][R2.64], !P4 ;  /* 0x1a40000002097fae */ /* 0x000fe8000e101d72 */
[----:B------:R-:W-:Y:S01]  /*10490*/  LDGSTS.E.BYPASS.LTC128B.128 [R9+0x1cc00], desc[UR50][R2.64+0x40], !P3 ;  /* 0x1cc0004002097fae */ /* 0x000fe2000d901d72 */
[----:B------:R-:W-:-:S03]  /*104a0*/  IMAD.MOV.U32 R13, RZ, RZ, R6 ;  /* 0x000000ffff0d7224 */ /* 0x000fc600078e0006 */
[----:B------:R0:W-:Y:S02]  /*104b0*/  LDGSTS.E.BYPASS.LTC128B.128 [R9+0x1f400], desc[UR50][R2.64+0x80], !P1 ;  /* 0x1f40008002097fae */ /* 0x0001e4000c901d72 */
[----:B0-----:R-:W-:-:S07]  /*104c0*/  IMAD.MOV.U32 R3, RZ, RZ, R14 ;  /* 0x000000ffff037224 */ /* 0x001fce00078e000e */
[----:B------:R-:W-:Y:S05]  /*104d0*/  WARPSYNC.COLLECTIVE R15, `(.L_x_164) ;  /* 0x000000000f087348 */ /* 0x000fea0003c00000 */
[----:B------:R0:W1:Y:S02]  /*104e0*/  SHFL.IDX P6, R14, R13, R12, R11 ;  /* 0x0000000c0d0e7389 */ /* 0x00006400000c000b */
[----:B01----:R-:W-:Y:S01]  /*104f0*/  ENDCOLLECTIVE ;  /* 0x000000000000791b */ /* 0x003fe20003800000 */
.L_x_164:
[----:B------:R-:W-:Y:S02]  /*10500*/  IMAD.MOV.U32 R13, RZ, RZ, R7 ;  /* 0x000000ffff0d7224 */ /* 0x000fe400078e0007 */
[----:B------:R-:W-:Y:S01]  /*10510*/  IMAD.MOV.U32 R12, RZ, RZ, 0x2 ;  /* 0x00000002ff0c7424 */ /* 0x000fe200078e00ff */
[----:B------:R-:W-:-:S13]  /*10520*/  IADD3 R2, P0, R35, R14, RZ ;  /* 0x0000000e23027210 */ /* 0x000fda0007f1e0ff */
[----:B------:R-:W-:Y:S05]  /*10530*/  WARPSYNC.COLLECTIVE R15, `(.L_x_165) ;  /* 0x000000000f087348 */ /* 0x000fea0003c00000 */
[----:B------:R0:W1:Y:S02]  /*10540*/  SHFL.IDX P6, R14, R13, R12, R11 ;  /* 0x0000000c0d0e7389 */ /* 0x00006400000c000b */
[----:B01----:R-:W-:Y:S01]  /*10550*/  ENDCOLLECTIVE ;  /* 0x000000000000791b */ /* 0x003fe20003800000 */
.L_x_165:
[----:B------:R-:W-:-:S05]  /*10560*/  IMAD.X R3, RZ, RZ, R3, P0 ;  /* 0x000000ffff037224 */ /* 0x000fca00000e0603 */
[----:B------:R-:W-:Y:S01]  /*10570*/  @!PT LDS RZ, [RZ] ;  /* 0x00000000fffff984 */ /* 0x000fe20000000800 */
[----:B------:R-:W-:Y:S01]  /*10580*/  @!PT LDS RZ, [RZ] ;  /* 0x00000000fffff984 */ /* 0x000fe20000000800 */
[----:B------:R-:W-:Y:S01]  /*10590*/  @!PT LDS RZ, [RZ] ;  /* 0x00000000fffff984 */ /* 0x000fe20000000800 */
[----:B------:R0:W-:Y:S04]  /*105a0*/  LDGSTS.E.BYPASS.LTC128B.128 [R9+0x1ac00], desc[UR50][R2.64], !P4 ;  /* 0x1ac0000002097fae */ /* 0x0001e8000e101d72 */
[----:B------:R0:W-:Y:S01]  /*105b0*/  LDGSTS.E.BYPASS.LTC128B.128 [R9+0x1d400], desc[UR50][R2.64+0x40], !P3 ;  /* 0x1d40004002097fae */ /* 0x0001e2000d901d72 */
[----:B------:R-:W-:-:S03]  /*105c0*/  IMAD.MOV.U32 R13, RZ, RZ, R6 ;  /* 0x000000ffff0d7224 */ /* 0x000fc600078e0006 */
[----:B------:R0:W-:Y:S01]  /*105d0*/  LDGSTS.E.BYPASS.LTC128B.128 [R9+0x1fc00], desc[UR50][R2.64+0x80], !P1 ;  /* 0x1fc0008002097fae */ /* 0x0001e2000c901d72 */
[----:B------:R-:W-:-:S07]  /*105e0*/  IMAD.MOV.U32 R5, RZ, RZ, R14 ;  /* 0x000000ffff057224 */ /* 0x000fce00078e000e */
[----:B0-----:R-:W-:Y:S05]  /*105f0*/  WARPSYNC.COLLECTIVE R15, `(.L_x_166) ;  /* 0x000000000f087348 */ /* 0x001fea0003c00000 */
[----:B------:R1:W2:Y:S02]  /*10600*/  SHFL.IDX P6, R14, R13, R12, R11 ;  /* 0x0000000c0d0e7389 */ /* 0x0002a400000c000b */
[----:B012---:R-:W-:Y:S01]  /*10610*/  ENDCOLLECTIVE ;  /* 0x000000000000791b */ /* 0x007fe20003800000 */
.L_x_166:
[----:B------:R-:W-:Y:S02]  /*10620*/  IMAD.MOV.U32 R13, RZ, RZ, R7 ;  /* 0x000000ffff0d7224 */ /* 0x000fe400078e0007 */
[----:B------:R-:W-:Y:S01]  /*10630*/  IMAD.MOV.U32 R12, RZ, RZ, 0x3 ;  /* 0x00000003ff0c7424 */ /* 0x000fe200078e00ff */
[----:B------:R-:W-:-:S13]  /*10640*/  IADD3 R2, P0, R35, R14, RZ ;  /* 0x0000000e23027210 */ /* 0x000fda0007f1e0ff */
[----:B------:R-:W-:Y:S05]  /*10650*/  WARPSYNC.COLLECTIVE R15, `(.L_x_167) ;  /* 0x000000000f087348 */ /* 0x000fea0003c00000 */
[----:B------:R0:W1:Y:S02]  /*10660*/  SHFL.IDX P6, R14, R13, R12, R11 ;  /* 0x0000000c0d0e7389 */ /* 0x00006400000c000b */
[----:B01----:R-:W-:Y:S01]  /*10670*/  ENDCOLLECTIVE ;  /* 0x000000000000791b */ /* 0x003fe20003800000 */
.L_x_167:
        /* <DEDUP_REMOVED lines=12> */
.L_x_168:
[----:B------:R-:W-:Y:S02]  /*10740*/  IMAD.MOV.U32 R13, RZ, RZ, R20 ;  /* 0x000000ffff0d7224 */ /* 0x000fe400078e0014 */
[----:B------:R-:W-:Y:S02]  /*10750*/  IMAD.MOV.U32 R12, RZ, RZ, RZ ;  /* 0x000000ffff0c7224 */ /* 0x000fe400078e00ff */
[----:B------:R-:W-:-:S07]  /*10760*/  IMAD.MOV.U32 R2, RZ, RZ, R14 ;  /* 0x000000ffff027224 */ /* 0x000fce00078e000e */
[----:B------:R-:W-:Y:S05]  /*10770*/  WARPSYNC.COLLECTIVE R15, `(.L_x_169) ;  /* 0x000000000f087348 */ /* 0x000fea0003c00000 */
[----:B------:R0:W1:Y:S02]  /*10780*/  SHFL.IDX P6, R14, R13, R12, R11 ;  /* 0x0000000c0d0e7389 */ /* 0x00006400000c000b */
[----:B01----:R-:W-:Y:S01]  /*10790*/  ENDCOLLECTIVE ;  /* 0x000000000000791b */ /* 0x003fe20003800000 */
.L_x_169:
[----:B------:R-:W-:-:S05]  /*107a0*/  IADD3 R2, P0, R35, R2, RZ ;  /* 0x0000000223027210 */ /* 0x000fca0007f1e0ff */
[----:B------:R-:W-:-:S05]  /*107b0*/  IMAD.X R3, RZ, RZ, R7, P0 ;  /* 0x000000ffff037224 */ /* 0x000fca00000e0607 */
[----:B------:R-:W-:Y:S01]  /*107c0*/  @!PT LDS RZ, [RZ] ;  /* 0x00000000fffff984 */ /* 0x000fe20000000800 */
[----:B------:R-:W-:Y:S01]  /*107d0*/  @!PT LDS RZ, [RZ] ;  /* 0x00000000fffff984 */ /* 0x000fe20000000800 */
[----:B------:R-:W-:Y:S01]  /*107e0*/  @!PT LDS RZ, [RZ] ;  /* 0x00000000fffff984 */ /* 0x000fe20000000800 */
[----:B------:R0:W-:Y:S01]  /*107f0*/  LDGSTS.E.BYPASS.LTC128B.128 [R9+0x1bc00], desc[UR50][R2.64], !P4 ;  /* 0x1bc0000002097fae */ /* 0x0001e2000e101d72 */
[----:B------:R-:W-:-:S03]  /*10800*/  IMAD.MOV.U32 R13, RZ, RZ, R8 ;  /* 0x000000ffff0d7224 */ /* 0x000fc600078e0008 */
[----:B------:R0:W-:Y:S04]  /*10810*/  LDGSTS.E.BYPASS.LTC128B.128 [R9+0x1e400], desc[UR50][R2.64+0x40], !P3 ;  /* 0x1e40004002097fae */ /* 0x0001e8000d901d72 */
[----:B------:R0:W-:Y:S01]  /*10820*/  LDGSTS.E.BYPASS.LTC128B.128 [R9+0x20c00], desc[UR50][R2.64+0x80], !P1 ;  /* 0x20c0008002097fae */ /* 0x0001e2000c901d72 */
[----:B------:R-:W-:-:S07]  /*10830*/  IMAD.MOV.U32 R20, RZ, RZ, R14 ;  /* 0x000000ffff147224 */ /* 0x000fce00078e000e */
[----:B0-----:R-:W-:Y:S05]  /*10840*/  WARPSYNC.COLLECTIVE R15, `(.L_x_170) ;  /* 0x000000000f087348 */ /* 0x001fea0003c00000 */
[----:B------:R1:W2:Y:S02]  /*10850*/  SHFL.IDX P6, R14, R13, R12, R11 ;  /* 0x0000000c0d0e7389 */ /* 0x0002a400000c000b */
[----:B012---:R-:W-:Y:S01]  /*10860*/  ENDCOLLECTIVE ;  /* 0x000000000000791b */ /* 0x007fe20003800000 */
.L_x_170:
[----:B------:R-:W-:Y:S05]  /*10870*/  BRA `(.L_x_171) ;  /* 0xffffffc800b47947 */ /* 0x000fea000383ffff */
.L_x_79:
[----:B0-----:R0:W2:Y:S02]  /*10880*/  SYNCS.PHASECHK.TRANS64.TRYWAIT P1, [R0+URZ+0x29870], R3 ;  /* 0x02987003000075a7 */ /* 0x0010a4000802017f */
[----:B--2---:R-:W-:Y:S05]  /*10890*/  @!P1 NANOSLEEP.SYNCS 0x989680 ;  /* 0x009896800000995d */ /* 0x004fea0003900000 */
[----:B------:R-:W2:Y:S02]  /*108a0*/  @!P1 SYNCS.PHASECHK.TRANS64 P1, [R0+URZ+0x29870], R3 ;  /* 0x02987003000095a7 */ /* 0x000ea4000802007f */
[----:B--2---:R-:W-:Y:S05]  /*108b0*/  @!P1 BRA `(.L_x_79) ;  /* 0xfffffffc00f09947 */ /* 0x004fea000383ffff */
[----:B------:R-:W-:Y:S05]  /*108c0*/  BRA `(.L_x_172) ;  /* 0xffffffcc00207947 */ /* 0x000fea000383ffff */
.L_x_81:
[----:B0-----:R0:W2:Y:S02]  /*108d0*/  SYNCS.PHASECHK.TRANS64.TRYWAIT P1, [R0+URZ+0x29860], R3 ;  /* 0x02986003000075a7 */ /* 0x0010a4000802017f */
[----:B--2---:R-:W-:Y:S05]  /*108e0*/  @!P1 NANOSLEEP.SYNCS 0x989680 ;  /* 0x009896800000995d */ /* 0x004fea0003900000 */
[----:B------:R-:W2:Y:S02]  /*108f0*/  @!P1 SYNCS.PHASECHK.TRANS64 P1, [R0+URZ+0x29860], R3 ;  /* 0x02986003000095a7 */ /* 0x000ea4000802007f */
[----:B--2---:R-:W-:Y:S05]  /*10900*/  @!P1 BRA `(.L_x_81) ;  /* 0xfffffffc00f09947 */ /* 0x004fea000383ffff */
[----:B------:R-:W-:Y:S05]  /*10910*/  BRA `(.L_x_173) ;  /* 0xffffffcc00307947 */ /* 0x000fea000383ffff */
.L_x_87:
[----:B0-----:R0:W1:Y:S02]  /*10920*/  SYNCS.PHASECHK.TRANS64.TRYWAIT P0, [R3+URZ+0x29870], R0 ;  /* 0x02987000030075a7 */ /* 0x001064000800017f */
[----:B-1----:R-:W-:Y:S05]  /*10930*/  @!P0 NANOSLEEP.SYNCS 0x989680 ;  /* 0x009896800000895d */ /* 0x002fea0003900000 */
[----:B------:R-:W1:Y:S02]  /*10940*/  @!P0 SYNCS.PHASECHK.TRANS64 P0, [R3+URZ+0x29870], R0 ;  /* 0x02987000030085a7 */ /* 0x000e64000800007f */
[----:B-1----:R-:W-:Y:S05]  /*10950*/  @!P0 BRA `(.L_x_87) ;  /* 0xfffffffc00f08947 */ /* 0x002fea000383ffff */
[----:B------:R-:W-:Y:S05]  /*10960*/  BRA `(.L_x_174) ;  /* 0xffffffd000ac7947 */ /* 0x000fea000383ffff */
.L_x_89:
[----:B0-----:R0:W1:Y:S02]  /*10970*/  SYNCS.PHASECHK.TRANS64.TRYWAIT P0, [R3+URZ+0x29860], R0 ;  /* 0x02986000030075a7 */ /* 0x001064000800017f */
[----:B-1----:R-:W-:Y:S05]  /*10980*/  @!P0 NANOSLEEP.SYNCS 0x989680 ;  /* 0x009896800000895d */ /* 0x002fea0003900000 */
[----:B------:R-:W1:Y:S02]  /*10990*/  @!P0 SYNCS.PHASECHK.TRANS64 P0, [R3+URZ+0x29860], R0 ;  /* 0x02986000030085a7 */ /* 0x000e64000800007f */
[----:B-1----:R-:W-:Y:S05]  /*109a0*/  @!P0 BRA `(.L_x_89) ;  /* 0xfffffffc00f08947 */ /* 0x002fea000383ffff */
[----:B------:R-:W-:Y:S05]  /*109b0*/  BRA `(.L_x_175) ;  /* 0xffffffd000bc7947 */ /* 0x000fea000383ffff */
.L_x_93:
[----:B0-----:R0:W1:Y:S02]  /*109c0*/  SYNCS.PHASECHK.TRANS64.TRYWAIT P0, [R4+URZ+0x29820], R0 ;  /* 0x02982000040075a7 */ /* 0x001064000800017f */
[----:B-1----:R-:W-:Y:S05]  /*109d0*/  @!P0 NANOSLEEP.SYNCS 0x989680 ;  /* 0x009896800000895d */ /* 0x002fea0003900000 */
[----:B------:R-:W1:Y:S02]  /*109e0*/  @!P0 SYNCS.PHASECHK.TRANS64 P0, [R4+URZ+0x29820], R0 ;  /* 0x02982000040085a7 */ /* 0x000e64000800007f */
[----:B-1----:R-:W-:Y:S05]  /*109f0*/  @!P0 BRA `(.L_x_93) ;  /* 0xfffffffc00f08947 */ /* 0x002fea000383ffff */
[----:B------:R-:W-:Y:S05]  /*10a00*/  BRA `(.L_x_176) ;  /* 0xffffffd8004c7947 */ /* 0x000fea000383ffff */
.L_x_97:
[----:B0-----:R0:W1:Y:S02]  /*10a10*/  SYNCS.PHASECHK.TRANS64.TRYWAIT P1, [R3+URZ+0x29840], R2 ;  /* 0x02984002030075a7 */ /* 0x001064000802017f */
[----:B-1----:R-:W-:Y:S05]  /*10a20*/  @!P1 NANOSLEEP.SYNCS 0x989680 ;  /* 0x009896800000995d */ /* 0x002fea0003900000 */
[----:B------:R-:W1:Y:S02]  /*10a30*/  @!P1 SYNCS.PHASECHK.TRANS64 P1, [R3+URZ+0x29840], R2 ;  /* 0x02984002030095a7 */ /* 0x000e64000802007f */
[----:B-1----:R-:W-:Y:S05]  /*10a40*/  @!P1 BRA `(.L_x_97) ;  /* 0xfffffffc00f09947 */ /* 0x002fea000383ffff */
[----:B------:R-:W-:Y:S05]  /*10a50*/  BRA `(.L_x_177) ;  /* 0xffffffd8008c7947 */ /* 0x000fea000383ffff */
.L_x_99:
[----:B-1----:R1:W2:Y:S02]  /*10a60*/  SYNCS.PHASECHK.TRANS64.TRYWAIT P1, [R19+URZ+0x29840], R0 ;  /* 0x02984000130075a7 */ /* 0x0022a4000802017f */
[----:B--2---:R-:W-:Y:S05]  /*10a70*/  @!P1 NANOSLEEP.SYNCS 0x989680 ;  /* 0x009896800000995d */ /* 0x004fea0003900000 */
[----:B------:R-:W2:Y:S02]  /*10a80*/  @!P1 SYNCS.PHASECHK.TRANS64 P1, [R19+URZ+0x29840], R0 ;  /* 0x02984000130095a7 */ /* 0x000ea4000802007f */
[----:B--2---:R-:W-:Y:S05]  /*10a90*/  @!P1 BRA `(.L_x_99) ;  /* 0xfffffffc00f09947 */ /* 0x004fea000383ffff */
[----:B------:R-:W-:Y:S05]  /*10aa0*/  BRA `(.L_x_178) ;  /* 0xffffffd800987947 */ /* 0x000fea000383ffff */
.L_x_101:
[----:B--2---:R2:W3:Y:S02]  /*10ab0*/  SYNCS.PHASECHK.TRANS64.TRYWAIT P1, [R3+URZ+0x29860], R2 ;  /* 0x02986002030075a7 */ /* 0x0044e4000802017f */
[----:B---3--:R-:W-:Y:S05]  /*10ac0*/  @!P1 NANOSLEEP.SYNCS 0x989680 ;  /* 0x009896800000995d */ /* 0x008fea0003900000 */
[----:B------:R-:W3:Y:S02]  /*10ad0*/  @!P1 SYNCS.PHASECHK.TRANS64 P1, [R3+URZ+0x29860], R2 ;  /* 0x02986002030095a7 */ /* 0x000ee4000802007f */
[----:B---3--:R-:W-:Y:S05]  /*10ae0*/  @!P1 BRA `(.L_x_101) ;  /* 0xfffffffc00f09947 */ /* 0x008fea000383ffff */
[----:B------:R-:W-:Y:S05]  /*10af0*/  BRA `(.L_x_179) ;  /* 0xffffffd800947947 */ /* 0x000fea000383ffff */
.L_x_103:
[----:B---3--:R3:W4:Y:S02]  /*10b00*/  SYNCS.PHASECHK.TRANS64.TRYWAIT P1, [R19+URZ+0x29860], R0 ;  /* 0x02986000130075a7 */ /* 0x008724000802017f */
[----:B----4-:R-:W-:Y:S05]  /*10b10*/  @!P1 NANOSLEEP.SYNCS 0x989680 ;  /* 0x009896800000995d */ /* 0x010fea0003900000 */
[----:B------:R-:W4:Y:S02]  /*10b20*/  @!P1 SYNCS.PHASECHK.TRANS64 P1, [R19+URZ+0x29860], R0 ;  /* 0x02986000130095a7 */ /* 0x000f24000802007f */
[----:B----4-:R-:W-:Y:S05]  /*10b30*/  @!P1 BRA `(.L_x_103) ;  /* 0xfffffffc00f09947 */ /* 0x010fea000383ffff */
[----:B------:R-:W-:Y:S05]  /*10b40*/  BRA `(.L_x_180) ;  /* 0xffffffd800907947 */ /* 0x000fea000383ffff */
.L_x_105:
[----:B----4-:R4:W0:Y:S02]  /*10b50*/  SYNCS.PHASECHK.TRANS64.TRYWAIT P1, [R3+URZ+0x29880], R2 ;  /* 0x02988002030075a7 */ /* 0x010824000802017f */
[----:B0-----:R-:W-:Y:S05]  /*10b60*/  @!P1 NANOSLEEP.SYNCS 0x989680 ;  /* 0x009896800000995d */ /* 0x001fea0003900000 */
[----:B------:R-:W0:Y:S02]  /*10b70*/  @!P1 SYNCS.PHASECHK.TRANS64 P1, [R3+URZ+0x29880], R2 ;  /* 0x02988002030095a7 */ /* 0x000e24000802007f */
[----:B0-----:R-:W-:Y:S05]  /*10b80*/  @!P1 BRA `(.L_x_105) ;  /* 0xfffffffc00f09947 */ /* 0x001fea000383ffff */
[----:B------:R-:W-:Y:S05]  /*10b90*/  BRA `(.L_x_181) ;  /* 0xffffffd8008c7947 */ /* 0x000fea000383ffff */
.L_x_182:
[----:B------:R-:W-:-:S00]  /*10ba0*/  BRA `(.L_x_182) ;  /* 0xfffffffc00fc7947 */ /* 0x000fc0000383ffff */
[----:B------:R-:W-:-:S00]  /*10bb0*/  NOP ;  /* 0x0000000000007918 */ /* 0x000fc00000000000 */
        /* <DEDUP_REMOVED lines=12> */
.L_x_3190:


//--------------------- .text._ZN7cutlass13device_kernelIN5flash11enable_sm90INS1_16FlashAttnFwdSm90INS1_25CollectiveMainloopFwdSm90ILi2EN4cute5tupleIJNS5_1CILi1EEES8_S8_EEENS6_IJNS7_ILi128EEENS7_ILi160EEENS7_ILi192EEEEEELi128ENS_12float_e4m3_tEfNS_4arch4Sm90ELb0ELb0ELb0ELb1ELb1ELb0ELb0ELb1ELb1ELb1ELb0ELb0EEENS1_21CollectiveEpilogueFwdINS6_IJSA_SA_SB_EEES9_NS_10bfloat16_tESG_Li256ELb1ELb1ELb0ELb1EEENS1_36VarlenDynamicPersistentTileSchedulerILi128ELi160ELi256ELi128ELb0ELb1ELb1ELb0ELb1ELb1EEEEEEEEEvNT_6ParamsE --------------------------
	.section	.text._ZN7cutlass13device_kernelIN5flash11enable_sm90INS1_16FlashAttnFwdSm90INS1_25CollectiveMainloopFwdSm90ILi2EN4cute5tupleIJNS5_1CILi1EEES8_S8_EEENS6_IJNS7_ILi128EEENS7_ILi160EEENS7_ILi192EEEEEELi128ENS_12float_e4m3_tEfNS_4arch4Sm90ELb0ELb0ELb0ELb1ELb1ELb0ELb0ELb1ELb1ELb1ELb0ELb0EEENS1_21CollectiveEpilogueFwdINS6_IJSA_SA_SB_EEES9_NS_10bfloat16_tESG_Li256ELb1ELb1ELb0ELb1EEENS1_36VarlenDynamicPersistentTileSchedulerILi128ELi160ELi256ELi128ELb0ELb1ELb1ELb0ELb1ELb1EEEEEEEEEvNT_6ParamsE,"ax",@progbits
	.align	128
.text._ZN7cutlass13device_kernelIN5flash11enable_sm90INS1_16FlashAttnFwdSm90INS1_25CollectiveMainloopFwdSm90ILi2EN4cute5tupleIJNS5_1CILi1EEES8_S8_EEENS6_IJNS7_ILi128EEENS7_ILi160EEENS7_ILi192EEEEEELi128ENS_12float_e4m3_tEfNS_4arch4Sm90ELb0ELb0ELb0ELb1ELb1ELb0ELb0ELb1ELb1ELb1ELb0ELb0EEENS1_21CollectiveEpilogueFwdINS6_IJSA_SA_SB_EEES9_NS_10bfloat16_tESG_Li256ELb1ELb1ELb0ELb1EEENS1_36VarlenDynamicPersistentTileSchedulerILi128ELi160ELi256ELi128ELb0ELb1ELb1ELb0ELb1ELb1EEEEEEEEEvNT_6ParamsE:
        .type           _ZN7cutlass13device_kernelIN5flash11enable_sm90INS1_16FlashAttnFwdSm90INS1_25CollectiveMainloopFwdSm90ILi2EN4cute5tupleIJNS5_1CILi1EEES8_S8_EEENS6_IJNS7_ILi128EEENS7_ILi160EEENS7_ILi192EEEEEELi128ENS_12float_e4m3_tEfNS_4arch4Sm90ELb0ELb0ELb0ELb1ELb1ELb0ELb0ELb1ELb1ELb1ELb0ELb0EEENS1_21CollectiveEpilogueFwdINS6_IJSA_SA_SB_EEES9_NS_10bfloat16_tESG_Li256ELb1ELb1ELb0ELb1EEENS1_36VarlenDynamicPersistentTileSchedulerILi128ELi160ELi256ELi128ELb0ELb1ELb1ELb0ELb1ELb1EEEEEEEEEvNT_6ParamsE,@function
        .size           _ZN7cutlass13device_kernelIN5flash11enable_sm90INS1_16FlashAttnFwdSm90INS1_25CollectiveMainloopFwdSm90ILi2EN4cute5tupleIJNS5_1CILi1EEES8_S8_EEENS6_IJNS7_ILi128EEENS7_ILi160EEENS7_ILi192EEEEEELi128ENS_12float_e4m3_tEfNS_4arch4Sm90ELb0ELb0ELb0ELb1ELb1ELb0ELb0ELb1ELb1ELb1ELb0ELb0EEENS1_21CollectiveEpilogueFwdINS6_IJSA_SA_SB_EEES9_NS_10bfloat16_tESG_Li256ELb1ELb1ELb0ELb1EEENS1_36VarlenDynamicPersistentTileSchedulerILi128ELi160ELi256ELi128ELb0ELb1ELb1ELb0ELb1ELb1EEEEEEEEEvNT_6ParamsE,(.L_x_3191 - _ZN7cutlass13device_kernelIN5flash11enable_sm90INS1_16FlashAttnFwdSm90INS1_25CollectiveMainloopFwdSm90ILi2EN4cute5tupleIJNS5_1CILi1EEES8_S8_EEENS6_IJNS7_ILi128EEENS7_ILi160EEENS7_ILi192EEEEEELi128ENS_12float_e4m3_tEfNS_4arch4Sm90ELb0ELb0ELb0ELb1ELb1ELb0ELb0ELb1ELb1ELb1ELb0ELb0EEENS1_21CollectiveEpilogueFwdINS6_IJSA_SA_SB_EEES9_NS_10bfloat16_tESG_Li256ELb1ELb1ELb0ELb1EEENS1_36VarlenDynamicPersistentTileSchedulerILi128ELi160ELi256ELi128ELb0ELb1ELb1ELb0ELb1ELb1EEEEEEEEEvNT_6ParamsE)
        .other          _ZN7cutlass13device_kernelIN5flash11enable_sm90INS1_16FlashAttnFwdSm90INS1_25CollectiveMainloopFwdSm90ILi2EN4cute5tupleIJNS5_1CILi1EEES8_S8_EEENS6_IJNS7_ILi128EEENS7_ILi160EEENS7_ILi192EEEEEELi128ENS_12float_e4m3_tEfNS_4arch4Sm90ELb0ELb0ELb0ELb1ELb1ELb0ELb0ELb1ELb1ELb1ELb0ELb0EEENS1_21CollectiveEpilogueFwdINS6_IJSA_SA_SB_EEES9_NS_10bfloat16_tESG_Li256ELb1ELb1ELb0ELb1EEENS1_36VarlenDynamicPersistentTileSchedulerILi128ELi160ELi256ELi128ELb0ELb1ELb1ELb0ELb1ELb1EEEEEEEEEvNT_6ParamsE,@"STO_CUDA_ENTRY STV_DEFAULT"
_ZN7cutlass13device_kernelIN5flash11enable_sm90INS1_16FlashAttnFwdSm90INS1_25CollectiveMainloopFwdSm90ILi2EN4cute5tupleIJNS5_1CILi1EEES8_S8_EEENS6_IJNS7_ILi128EEENS7_ILi160EEENS7_ILi192EEEEEELi128ENS_12float_e4m3_tEfNS_4arch4Sm90ELb0ELb0ELb0ELb1ELb1ELb0ELb0ELb1ELb1ELb1ELb0ELb0EEENS1_21CollectiveEpilogueFwdINS6_IJSA_SA_SB_EEES9_NS_10bfloat16_tESG_Li256ELb1ELb1ELb0ELb1EEENS1_36VarlenDynamicPersistentTileSchedulerILi128ELi160ELi256ELi128ELb0ELb1ELb1ELb0ELb1ELb1EEEEEEEEEvNT_6ParamsE:
        /* <DEDUP_REMOVED lines=45> */
.L_x_183:
        /* <DEDUP_REMOVED lines=22> */
.L_x_184:
        /* <DEDUP_REMOVED lines=18> */
.L_x_185:
        /* <DEDUP_REMOVED lines=22> */
.L_x_186:
[----:B------:R-:W5:Y:S01]  /*06b0*/  SHFL.IDX PT, R3, R0, RZ, 0x1f ;  /* 0x00001fff00037589 */ /* 0x000f6200000e0000 */
[----:B------:R-:W-:Y:S01]  /*06c0*/  R2UR UR9, R4 ;  /* 0x00000000040972ca */ /* 0x000fe200000e0000 */
[----:B------:R-:W-:Y:S01]  /*06d0*/  NOP ;  /* 0x0000000000007918 */ /* 0x000fe20000000000 */
[----:B------:R-:W0:Y:S01]  /*06e0*/  S2R R2, SR_CgaCtaId ;  /* 0x0000000000027919 */ /* 0x000e220000008800 */
        /* <DEDUP_REMOVED lines=20> */
.L_x_187:
        /* <DEDUP_REMOVED lines=8> */
.L_x_189:
[----:B------:R-:W-:-:S08]  /*08b0*/  NOP ;  /* 0x0000000000007918 */ /* 0x000fd00000000000 */
[----:B------:R-:W0:Y:S02]  /*08c0*/  USETMAXREG.TRY_ALLOC.CTAPOOL UP0, 0xe8 ;  /* 0x000000e8000079c8 */ /* 0x000e240008000600 */
[----:B0-----:R-:W-:-:S13]  /*08d0*/  PLOP3.LUT P0, PT, PT, PT, UP0, 0x80, 0x0 ;  /* 0x000000000000781c */ /* 0x001fda0003f0f008 */
[----:B------:R-:W-:Y:S05]  /*08e0*/  @!P0 BRA `(.L_x_189) ;  /* 0xfffffffc00f08947 */ /* 0x000fea000383ffff */
[----:B------:R-:W0:Y:S01]  /*08f0*/  S2R R2, SR_TID.X ;  /* 0x0000000000027919 */ /* 0x000e220000002100 */
[----:B------:R-:W1:Y:S01]  /*0900*/  S2UR UR5, SR_CgaCtaId ;  /* 0x00000000000579c3 */ /* 0x000e620000008800 */
[----:B------:R-:W-:-:S07]  /*0910*/  UMOV UR4, 0x400 ;  /* 0x0000040000047882 */ /* 0x000fce0000000000 */
[----:B------:R-:W-:Y:S06]  /*0920*/  BAR.ARV 0x8, 0x180 ;  /* 0x0206000000007b1d */ /* 0x000fec0000002000 */
[----:B-1----:R-:W-:Y:S01]  /*0930*/  ULEA UR4, UR5, UR4, 0x18 ;  /* 0x0000000405047291 */ /* 0x002fe2000f8ec03f */
[----:B0-----:R-:W-:-:S04]  /*0940*/  LOP3.LUT R0, R2, 0xffffff80, RZ, 0xc0, !PT ;  /* 0xffffff8002007812 */ /* 0x001fc800078ec0ff */
[----:B------:R-:W-:-:S13]  /*0950*/  ISETP.NE.AND P0, PT, R0, 0x80, PT ;  /* 0x000000800000780c */ /* 0x000fda0003f05270 */
[----:B------:R-:W-:Y:S08]  /*0960*/  @!P0 BAR.ARV 0x9, 0x100 ;  /* 0x0244000000008b1d */ /* 0x000ff00000002000 */
[----:B------:R-:W-:Y:S06]  /*0970*/  BAR.SYNC.DEFER_BLOCKING 0x5, 0x180 ;  /* 0x0146000000007b1d */ /* 0x000fec0000010000 */
[----:B------:R-:W0:Y:S01]  /*0980*/  LDS.128 R48, [UR4+0x298d0] ;  /* 0x0298d004ff307984 */ /* 0x000e220008000c00 */
[----:B------:R-:W-:Y:S01]  /*0990*/  ULDC UR4, c[0x0][0xc3c] ;  /* 0x00030f0000047ab9 */ /* 0x000fe20000000800 */
[----:B------:R-:W-:Y:S06]  /*09a0*/  BAR.ARV 0x4, 0x180 ;  /* 0x0106000000007b1d */ /* 0x000fec0000002000 */
[----:B0-----:R-:W-:-:S13]  /*09b0*/  ISETP.GE.AND P0, PT, R51, UR4, PT ;  /* 0x0000000433007c0c */ /* 0x001fda000bf06270 */
[----:B------:R-:W-:Y:S05]  /*09c0*/  @P0 EXIT ;  /* 0x000000000000094d */ /* 0x000fea0003800000 */
[----:B------:R-:W-:Y:S01]  /*09d0*/  VIADD R194, R2, 0xffffff80 ;  /* 0xffffff8002c27836 */ /* 0x000fe20000000000 */
[----:B------:R-:W-:Y:S01]  /*09e0*/  R2UR UR5, R49 ;  /* 0x00000000310572ca */ /* 0x000fe200000e0000 */
[----:B------:R-:W-:Y:S01]  /*09f0*/  IMAD.MOV.U32 R169, RZ, RZ, -0x2 ;  /* 0xfffffffeffa97424 */ /* 0x000fe200078e00ff */
[----:B------:R-:W-:Y:S01]  /*0a00*/  R2UR UR47, R50 ;  /* 0x00000000322f72ca */ /* 0x000fe200000e0000 */
[----:B------:R-:W-:Y:S01]  /*0a10*/  ULOP3.LUT UR46, UR36, 0x1, URZ, 0xfc, !UPT ;  /* 0x00000001242e7892 */ /* 0x000fe2000f8efc3f */
[----:B------:R-:W-:Y:S01]  /*0a20*/  SHF.R.S32.HI R3, RZ, 0x1f, R194 ;  /* 0x0000001fff037819 */ /* 0x000fe200000114c2 */
[----:B------:R-:W-:Y:S01]  /*0a30*/  UMOV UR45, URZ ;  /* 0x0000003f002d7c82 */ /* 0x000fe20008000000 */
[----:B------:R-:W-:Y:S01]  /*0a40*/  UMOV UR44, URZ ;  /* 0x0000003f002c7c82 */ /* 0x000fe20008000000 */
[----:B------:R-:W-:Y:S01]  /*0a50*/  UMOV UR43, URZ ;  /* 0x0000003f002b7c82 */ /* 0x000fe20008000000 */
[CC--:B------:R-:W-:Y:S02]  /*0a60*/  LEA.HI R2, R3.reuse, R194.reuse, RZ, 0x4 ;  /* 0x000000c203027211 */ /* 0x0c0fe400078f20ff */
[----:B------:R-:W-:-:S02]  /*0a70*/  LEA.HI R4, R3, R194, RZ, 0x5 ;  /* 0x000000c203047211 */ /* 0x000fc400078f28ff */
[----:B------:R-:W-:Y:S02]  /*0a80*/  LEA.HI R0, R3, R194, RZ, 0x7 ;  /* 0x000000c203007211 */ /* 0x000fe400078f38ff */
[----:B------:R-:W-:Y:S01]  /*0a90*/  SHF.R.S32.HI R7, RZ, 0x4, R2 ;  /* 0x00000004ff077819 */ /* 0x000fe20000011402 */
[----:B------:R-:W-:Y:S01]  /*0aa0*/  IMAD.SHL.U32 R4, R4, 0x20, RZ ;  /* 0x0000002004047824 */ /* 0x000fe200078e00ff */
[----:B------:R-:W-:Y:S02]  /*0ab0*/  LOP3.LUT R5, R2, 0x3fffff0, RZ, 0xc0, !PT ;  /* 0x03fffff002057812 */ /* 0x000fe400078ec0ff */
[----:B------:R-:W-:Y:S02]  /*0ac0*/  LOP3.LUT R19, R0, 0xffffff80, RZ, 0xc0, !PT ;  /* 0xffffff8000137812 */ /* 0x000fe400078ec0ff */
[----:B------:R-:W-:Y:S01]  /*0ad0*/  LEA.HI R2, R2, R7, RZ, 0x1 ;  /* 0x0000000702027211 */ /* 0x000fe200078f08ff */
[----:B------:R-:W-:Y:S01]  /*0ae0*/  IMAD.IADD R5, R194, 0x1, -R5 ;  /* 0x00000001c2057824 */ /* 0x000fe200078e0a05 */
[----:B------:R-:W-:Y:S01]  /*0af0*/  LOP3.LUT R4, R4, 0xfffffc00, RZ, 0xc0, !PT ;  /* 0xfffffc0004047812 */ /* 0x000fe200078ec0ff */
[----:B------:R-:W-:Y:S01]  /*0b00*/  IMAD.IADD R19, R194, 0x1, -R19 ;  /* 0x00000001c2137824 */ /* 0x000fe200078e0a13 */
[----:B------:R-:W-:-:S02]  /*0b10*/  LOP3.LUT R2, R2, 0x1ffffffe, RZ, 0xc0, !PT ;  /* 0x1ffffffe02027812 */ /* 0x000fc400078ec0ff */
[----:B------:R-:W-:Y:S01]  /*0b20*/  SHF.R.S32.HI R23, RZ, 0x7, R0 ;  /* 0x00000007ff177819 */ /* 0x000fe20000011400 */
[----:B------:R-:W-:Y:S01]  /*0b30*/  IMAD R5, R5, 0x40, R4 ;  /* 0x0000004005057824 */ /* 0x000fe200078e0204 */
[----:B------:R-:W-:Y:S01]  /*0b40*/  SHF.R.S32.HI R6, RZ, 0x1f, R19 ;  /* 0x0000001fff067819 */ /* 0x000fe20000011413 */
[----:B------:R-:W-:Y:S01]  /*0b50*/  IMAD.IADD R2, R7, 0x1, -R2 ;  /* 0x0000000107027824 */ /* 0x000fe200078e0a02 */
[----:B------:R-:W-:Y:S02]  /*0b60*/  LEA.HI R4, R3, R194, RZ, 0x2 ;  /* 0x000000c203047211 */ /* 0x000fe400078f10ff */
[----:B------:R-:W-:Y:S01]  /*0b70*/  LEA.HI R8, R6, R19, RZ, 0x2 ;  /* 0x0000001306087211 */ /* 0x000fe200078f10ff */
[----:B------:R-:W-:Y:S01]  /*0b80*/  IMAD R171, R2, 0x8, R5 ;  /* 0x0000000802ab7824 */ /* 0x000fe200078e0205 */
[----:B------:R-:W-:Y:S02]  /*0b90*/  LOP3.LUT R5, R4, 0xfffffffc, RZ, 0xc0, !PT ;  /* 0xfffffffc04057812 */ /* 0x000fe400078ec0ff */
[----:B------:R-:W-:-:S02]  /*0ba0*/  SHF.R.S32.HI R9, RZ, 0x2, R8 ;  /* 0x00000002ff097819 */ /* 0x000fc40000011408 */
[----:B------:R-:W-:Y:S01]  /*0bb0*/  SHF.R.S32.HI R10, RZ, 0x1f, R8 ;  /* 0x0000001fff0a7819 */ /* 0x000fe20000011408 */
[----:B------:R-:W-:Y:S01]  /*0bc0*/  IMAD.IADD R5, R194, 0x1, -R5 ;  /* 0x00000001c2057824 */ /* 0x000fe200078e0a05 */
[----:B------:R-:W-:Y:S02]  /*0bd0*/  LEA.HI R3, R3, R194, RZ, 0x3 ;  /* 0x000000c203037211 */ /* 0x000fe400078f18ff */
[----:B------:R-:W-:Y:S02]  /*0be0*/  LEA.HI R10, R10, R9, RZ, 0x3 ;  /* 0x000000090a0a7211 */ /* 0x000fe400078f18ff */
[----:B------:R-:W-:Y:S02]  /*0bf0*/  LEA.HI R2, R5, R5, RZ, 0x1 ;  /* 0x0000000505027211 */ /* 0x000fe400078f08ff */
[----:B------:R-:W-:Y:S02]  /*0c00*/  LOP3.LUT R17, R3, 0xfffffff8, RZ, 0xc0, !PT ;  /* 0xfffffff803117812 */ /* 0x000fe400078ec0ff */
[----:B------:R-:W-:-:S02]  /*0c10*/  LOP3.LUT R10, R10, 0xfffffff8, RZ, 0xc0, !PT ;  /* 0xfffffff80a0a7812 */ /* 0x000fc400078ec0ff */
[----:B------:R-:W-:Y:S01]  /*0c20*/  LEA.HI R6, R6, R19, RZ, 0x5 ;  /* 0x0000001306067211 */ /* 0x000fe200078f28ff */
[----:B------:R-:W-:Y:S01]  /*0c30*/  IMAD.IADD R17, R194, 0x1, -R17 ;  /* 0x00000001c2117824 */ /* 0x000fe200078e0a11 */
[----:B------:R-:W-:Y:S01]  /*0c40*/  LEA.HI R0, R0, R23, RZ, 0x1 ;  /* 0x0000001700007211 */ /* 0x000fe200078f08ff */
[----:B------:R-:W-:Y:S01]  /*0c50*/  IMAD.IADD R9, R9, 0x1, -R10 ;  /* 0x0000000109097824 */ /* 0x000fe200078e0a0a */
[----:B------:R-:W-:Y:S02]  /*0c60*/  LOP3.LUT R2, R2, 0x1ffffffe, RZ, 0xc0, !PT ;  /* 0x1ffffffe02027812 */ /* 0x000fe400078ec0ff */
[----:B------:R-:W-:Y:S02]  /*0c70*/  SHF.R.S32.HI R6, RZ, 0x5, R6 ;  /* 0x00000005ff067819 */ /* 0x000fe40000011406 */
[----:B------:R-:W-:Y:S01]  /*0c80*/  LOP3.LUT R0, R0, 0x3fffffe, RZ, 0xc0, !PT ;  /* 0x03fffffe00007812 */ /* 0x000fe200078ec0ff */
[----:B------:R-:W-:Y:S01]  /*0c90*/  IMAD.IADD R5, R5, 0x1, -R2 ;  /* 0x0000000105057824 */ /* 0x000fe200078e0a02 */
[----:B------:R-:W-:Y:S01]  /*0ca0*/  LOP3.LUT R8, R8, 0x7ffffffc, RZ, 0xc0, !PT ;  /* 0x7ffffffc08087812 */ /* 0x000fe200078ec0ff */
[----:B------:R-:W-:Y:S01]  /*0cb0*/  IMAD.SHL.U32 R2, R17, 0x8, RZ ;  /* 0x0000000811027824 */ /* 0x000fe200078e00ff */
[----:B------:R-:W-:Y:S01]  /*0cc0*/  SHF.R.S32.HI R18, RZ, 0x3, R3 ;  /* 0x00000003ff127819 */ /* 0x000fe20000011403 */
[----:B------:R-:W-:-:S02]  /*0cd0*/  IMAD R9, R6, 0x10, R9 ;  /* 0x0000001006097824 */ /* 0x000fc400078e0209 */
[----:B------:R-:W-:Y:S01]  /*0ce0*/  IMAD.IADD R0, R23, 0x1, -R0 ;  /* 0x0000000117007824 */ /* 0x000fe200078e0a00 */
[----:B------:R-:W-:Y:S01]  /*0cf0*/  SHF.R.S32.HI R193, RZ, 0x1f, R2 ;  /* 0x0000001fffc17819 */ /* 0x000fe20000011402 */
[----:B------:R-:W-:Y:S02]  /*0d00*/  VIADD R16, R2, 0x40 ;  /* 0x0000004002107836 */ /* 0x000fe40000000000 */
[----:B------:R-:W-:Y:S02]  /*0d10*/  IMAD.IADD R8, R19, 0x1, -R8 ;  /* 0x0000000113087824 */ /* 0x000fe400078e0a08 */
[----:B------:R-:W-:Y:S01]  /*0d20*/  IMAD R168, R0, 0x40, R9 ;  /* 0x0000004000a87824 */ /* 0x000fe200078e0209 */
[----:B------:R-:W-:Y:S01]  /*0d30*/  SHF.R.S32.HI R192, RZ, 0x1f, R16 ;  /* 0x0000001fffc07819 */ /* 0x000fe20000011410 */
[----:B------:R-:W-:Y:S02]  /*0d40*/  IMAD R169, R8, R169, 0xa0 ;  /* 0x000000a008a97424 */ /* 0x000fe400078e02a9 */
[----:B------:R-:W-:-:S07]  /*0d50*/  IMAD R170, R5, 0x8, R168 ;  /* 0x0000000805aa7824 */ /* 0x000fce00078e02a8 */
.L_x_235:
[----:B01-34-:R-:W0:Y:S01]  /*0d60*/  LDC.64 R4, c[0x0][0xc88] ;  /* 0x00032200ff047b82 */ /* 0x01be220000000a00 */
[----:B------:R-:W-:Y:S01]  /*0d70*/  ULDC.64 UR6, c[0x0][0x990] ;  /* 0x0002640000067ab9 */ /* 0x000fe20000000a00 */
[----:B------:R-:W-:Y:S01]  /*0d80*/  ULDC.64 UR8, c[0x0][0x998] ;  /* 0x0002660000087ab9 */ /* 0x000fe20000000a00 */
[----:B0-----:R-:W-:-:S06]  /*0d90*/  IMAD.WIDE R4, R51, 0x4, R4 ;  /* 0x0000000433047825 */ /* 0x001fcc00078e0204 */
[----:B--2---:R-:W2:Y:S01]  /*0da0*/  LDG.E R4, desc[UR50][R4.64] ;  /* 0x0000003204047981 */ /* 0x004ea2000c1e1900 */
[----:B------:R-:W-:Y:S01]  /*0db0*/  UISETP.NE.U32.AND UP0, UPT, UR6, URZ, UPT ;  /* 0x0000003f0600728c */ /* 0x000fe2000bf05070 */
[----:B------:R-:W-:Y:S01]  /*0dc0*/  IMAD.MOV.U32 R3, RZ, RZ, 0x3f800000 ;  /* 0x3f800000ff037424 */ /* 0x000fe200078e00ff */
[----:B------:R-:W-:Y:S01]  /*0dd0*/  UISETP.NE.U32.AND UP3, UPT, UR8, URZ, UPT ;  /* 0x0000003f0800728c */ /* 0x000fe2000bf65070 */
[----:B------:R-:W-:Y:S01]  /*0de0*/  IMAD.MOV.U32 R0, RZ, RZ, 0x3f800000 ;  /* 0x3f800000ff007424 */ /* 0x000fe200078e00ff */
[----:B------:R-:W-:Y:S02]  /*0df0*/  UISETP.NE.AND.EX UP0, UPT, UR7, URZ, UPT, UP0 ;  /* 0x0000003f0700728c */ /* 0x000fe4000bf05300 */
[----:B------:R-:W-:-:S04]  /*0e00*/  UISETP.NE.AND.EX UP3, UPT, UR9, URZ, UPT, UP3 ;  /* 0x0000003f0900728c */ /* 0x000fc8000bf65330 */
[----:B------:R-:W-:Y:S02]  /*0e10*/  PLOP3.LUT P2, PT, PT, PT, UP0, 0x80, 0x0 ;  /* 0x000000000000781c */ /* 0x000fe40003f4f008 */
[----:B------:R-:W-:-:S03]  /*0e20*/  PLOP3.LUT P3, PT, PT, PT, UP3, 0x80, 0x0 ;  /* 0x000000000000781c */ /* 0x000fc60003f6f038 */
[----:B------:R-:W-:Y:S01]  /*0e30*/  @UP0 ULDC.64 UR12, c[0x0][0x9a8] ;  /* 0x00026a00000c0ab9 */ /* 0x000fe20000000a00 */
[----:B------:R-:W-:Y:S01]  /*0e40*/  @UP0 ULDC.64 UR14, c[0x0][0x9b0] ;  /* 0x00026c00000e0ab9 */ /* 0x000fe20000000a00 */
[----:B------:R-:W-:Y:S01]  /*0e50*/  @UP3 ULDC.64 UR18, c[0x0][0x9b8] ;  /* 0x00026e0000123ab9 */ /* 0x000fe20000000a00 */
[----:B------:R-:W-:Y:S01]  /*0e60*/  @UP3 ULDC.64 UR20, c[0x0][0x9c0] ;  /* 0x0002700000143ab9 */ /* 0x000fe20000000a00 */
[----:B--2---:R-:W-:-:S13]  /*0e70*/  R2UR UR37, R4 ;  /* 0x00000000042572ca */ /* 0x004fda00000e0000 */
[----:B------:R-:W-:Y:S02]  /*0e80*/  USHF.R.S32.HI UR38, URZ, 0x1f, UR37 ;  /* 0x0000001f3f267899 */ /* 0x000fe40008011425 */
[----:B------:R-:W-:Y:S02]  /*0e90*/  @UP0 UIMAD.WIDE.U32 UR10, UR37, UR12, URZ ;  /* 0x0000000c250a02a5 */ /* 0x000fe4000f8e003f */
[----:B------:R-:W-:Y:S02]  /*0ea0*/  @UP0 UIMAD UR4, UR38, UR12, URZ ;  /* 0x0000000c260402a4 */ /* 0x000fe4000f8e023f */
[----:B------:R-:W-:Y:S02]  /*0eb0*/  @UP3 UIMAD.WIDE.U32 UR16, UR37, UR18, URZ ;  /* 0x00000012251032a5 */ /* 0x000fe4000f8e003f */
[----:B------:R-:W-:Y:S02]  /*0ec0*/  @UP0 UIMAD UR12, UR37, UR13, UR4 ;  /* 0x0000000d250c02a4 */ /* 0x000fe4000f8e0204 */
[----:B------:R-:W-:-:S02]  /*0ed0*/  @UP0 USHF.R.S32.HI UR4, URZ, 0x1f, UR47 ;  /* 0x0000001f3f040899 */ /* 0x000fc4000801142f */
[----:B------:R-:W-:Y:S02]  /*0ee0*/  @UP3 UIMAD UR13, UR38, UR18, URZ ;  /* 0x00000012260d32a4 */ /* 0x000fe4000f8e023f */
[----:B------:R-:W-:Y:S02]  /*0ef0*/  @UP0 UIADD3 UR11, UR11, UR12, URZ ;  /* 0x0000000c0b0b0290 */ /* 0x000fe4000fffe03f */
[----:B------:R-:W-:Y:S02]  /*0f00*/  @UP0 UIMAD UR4, UR4, UR14, URZ ;  /* 0x0000000e040402a4 */ /* 0x000fe4000f8e023f */
[----:B------:R-:W-:Y:S02]  /*0f10*/  @UP3 UIMAD UR18, UR37, UR19, UR13 ;  /* 0x00000013251232a4 */ /* 0x000fe4000f8e020d */
[----:B------:R-:W-:Y:S02]  /*0f20*/  @UP3 USHF.R.S32.HI UR19, URZ, 0x1f, UR47 ;  /* 0x0000001f3f133899 */ /* 0x000fe4000801142f */
[----:B------:R-:W-:-:S02]  /*0f30*/  @UP0 UIMAD UR4, UR47, UR15, UR4 ;  /* 0x0000000f2f0402a4 */ /* 0x000fc4000f8e0204 */
[----:B------:R-:W-:Y:S02]  /*0f40*/  @UP0 UIMAD.WIDE.U32 UR14, UR47, UR14, UR10 ;  /* 0x0000000e2f0e02a5 */ /* 0x000fe4000f8e000a */
[----:B------:R-:W-:Y:S01]  /*0f50*/  @UP3 UIADD3 UR17, UR17, UR18, URZ ;  /* 0x0000001211113290 */ /* 0x000fe2000fffe03f */
[----:B------:R-:W-:Y:S01]  /*0f60*/  ULDC.64 UR10, c[0x0][0xa28] ;  /* 0x00028a00000a7ab9 */ /* 0x000fe20000000a00 */
[----:B------:R-:W-:Y:S01]  /*0f70*/  ULDC.64 UR12, c[0x0][0xa20] ;  /* 0x00028800000c7ab9 */ /* 0x000fe20000000a00 */
[----:B------:R-:W-:Y:S02]  /*0f80*/  @UP3 UIMAD UR18, UR19, UR20, URZ ;  /* 0x00000014131232a4 */ /* 0x000fe4000f8e023f */
[----:B------:R-:W-:Y:S02]  /*0f90*/  UISETP.NE.U32.AND UP1, UPT, UR10, URZ, UPT ;  /* 0x0000003f0a00728c */ /* 0x000fe4000bf25070 */
[----:B------:R-:W-:Y:S02]  /*0fa0*/  UISETP.NE.U32.AND UP2, UPT, UR12, URZ, UPT ;  /* 0x0000003f0c00728c */ /* 0x000fe4000bf45070 */
[----:B------:R-:W-:-:S02]  /*0fb0*/  @UP3 UIMAD UR18, UR47, UR21, UR18 ;  /* 0x000000152f1232a4 */ /* 0x000fc4000f8e0212 */
[----:B------:R-:W-:Y:S02]  /*0fc0*/  @UP3 UIMAD.WIDE.U32 UR16, UR47, UR20, UR16 ;  /* 0x000000142f1032a5 */ /* 0x000fe4000f8e0010 */
[----:B------:R-:W-:Y:S02]  /*0fd0*/  UISETP.NE.AND.EX UP1, UPT, UR11, URZ, UPT, UP1 ;  /* 0x0000003f0b00728c */ /* 0x000fe4000bf25310 */
[----:B------:R-:W-:Y:S02]  /*0fe0*/  UISETP.NE.AND.EX UP2, UPT, UR13, URZ, UPT, UP2 ;  /* 0x0000003f0d00728c */ /* 0x000fe4000bf45320 */
[----:B------:R-:W-:Y:S02]  /*0ff0*/  @UP0 UIADD3 UR15, UR15, UR4, URZ ;  /* 0x000000040f0f0290 */ /* 0x000fe4000fffe03f */
[----:B------:R-:W-:Y:S01]  /*1000*/  @UP0 ULEA UR6, UP4, UR14, UR6, 0x2 ;  /* 0x000000060e060291 */ /* 0x000fe2000f88103f */
[----:B------:R-:W-:Y:S01]  /*1010*/  PLOP3.LUT P0, PT, PT, PT, UP1, 0x80, 0x0 ;  /* 0x000000000000781c */ /* 0x000fe20003f0f018 */
[----:B------:R-:W-:Y:S01]  /*1020*/  @UP3 UIADD3 UR4, UR17, UR18, URZ ;  /* 0x0000001211043290 */ /* 0x000fe2000fffe03f */
[----:B------:R-:W-:Y:S01]  /*1030*/  PLOP3.LUT P1, PT, PT, PT, UP2, 0x80, 0x0 ;  /* 0x000000000000781c */ /* 0x000fe20003f2f028 */
[----:B------:R-:W-:-:S02]  /*1040*/  @UP3 ULEA UR8, UP5, UR16, UR8, 0x2 ;  /* 0x0000000810083291 */ /* 0x000fc4000f8a103f */
[----:B------:R-:W-:Y:S01]  /*1050*/  @UP0 ULEA.HI.X UR7, UR14, UR7, UR15, 0x2, UP4 ;  /* 0x000000070e070291 */ /* 0x000fe2000a0f140f */
[----:B-----5:R-:W-:Y:S01]  /*1060*/  IMAD.U32 R8, RZ, RZ, UR6 ;  /* 0x00000006ff087e24 */ /* 0x020fe2000f8e00ff */
[----:B------:R-:W-:Y:S02]  /*1070*/  @UP3 ULEA.HI.X UR9, UR16, UR9, UR4, 0x2, UP5 ;  /* 0x0000000910093291 */ /* 0x000fe4000a8f1404 */
[----:B------:R-:W-:Y:S01]  /*1080*/  @UP1 ULEA UR10, UP0, UR37, UR10, 0x2 ;  /* 0x0000000a250a1291 */ /* 0x000fe2000f80103f */
[----:B------:R-:W-:Y:S01]  /*1090*/  IMAD.U32 R10, RZ, RZ, UR8 ;  /* 0x00000008ff0a7e24 */ /* 0x000fe2000f8e00ff */
[----:B------:R-:W-:Y:S01]  /*10a0*/  @UP2 ULEA UR12, UP3, UR37, UR12, 0x2 ;  /* 0x0000000c250c2291 */ /* 0x000fe2000f86103f */
[----:B------:R-:W-:Y:S01]  /*10b0*/  IMAD.U32 R9, RZ, RZ, UR7 ;  /* 0x00000007ff097e24 */ /* 0x000fe2000f8e00ff */
[----:B------:R-:W-:Y:S01]  /*10c0*/  @UP1 ULEA.HI.X UR11, UR37, UR11, UR38, 0x2, UP0 ;  /* 0x0000000b250b1291 */ /* 0x000fe200080f1426 */
[----:B------:R-:W-:Y:S01]  /*10d0*/  IMAD.U32 R11, RZ, RZ, UR9 ;  /* 0x00000009ff0b7e24 */ /* 0x000fe2000f8e00ff */
[----:B------:R-:W-:-:S02]  /*10e0*/  @UP2 ULEA.HI.X UR13, UR37, UR13, UR38, 0x2, UP3 ;  /* 0x0000000d250d2291 */ /* 0x000fc400098f1426 */
[----:B------:R0:W2:Y:S01]  /*10f0*/  @P2 LDG.E R3, desc[UR50][R8.64] ;  /* 0x0000003208032981 */ /* 0x0000a2000c1e1900 */
[----:B------:R-:W-:Y:S01]  /*1100*/  IMAD.U32 R4, RZ, RZ, UR10 ;  /* 0x0000000aff047e24 */ /* 0x000fe2000f8e00ff */
[----:B------:R-:W-:Y:S01]  /*1110*/  ULDC.64 UR6, c[0x0][0x418] ;  /* 0x0001060000067ab9 */ /* 0x000fe20000000a00 */
[----:B------:R-:W-:Y:S01]  /*1120*/  ULDC UR4, c[0x0][0x424] ;  /* 0x0001090000047ab9 */ /* 0x000fe20000000800 */
[----:B------:R1:W2:Y:S01]  /*1130*/  @P3 LDG.E R0, desc[UR50][R10.64] ;  /* 0x000000320a003981 */ /* 0x0002a2000c1e1900 */
[----:B------:R-:W-:Y:S02]  /*1140*/  IMAD.U32 R6, RZ, RZ, UR12 ;  /* 0x0000000cff067e24 */ /* 0x000fe4000f8e00ff */
[----:B------:R-:W-:Y:S02]  /*1150*/  IMAD.U32 R5, RZ, RZ, UR11 ;  /* 0x0000000bff057e24 */ /* 0x000fe4000f8e00ff */
[----:B------:R-:W-:-:S03]  /*1160*/  IMAD.U32 R7, RZ, RZ, UR13 ;  /* 0x0000000dff077e24 */ /* 0x000fc6000f8e00ff */
[----:B------:R-:W3:Y:S04]  /*1170*/  @P0 LDG.E R4, desc[UR50][R4.64] ;  /* 0x0000003204040981 */ /* 0x000ee8000c1e1900 */
[----:B------:R-:W4:Y:S01]  /*1180*/  @P1 LDG.E R6, desc[UR50][R6.64] ;  /* 0x0000003206061981 */ /* 0x000f22000c1e1900 */
[----:B------:R-:W-:Y:S01]  /*1190*/  UISETP.NE.U32.AND UP0, UPT, UR6, URZ, UPT ;  /* 0x0000003f0600728c */ /* 0x000fe2000bf05070 */
[----:B------:R-:W-:Y:S01]  /*11a0*/  IMAD.MOV.U32 R87, RZ, RZ, RZ ;  /* 0x000000ffff577224 */ /* 0x000fe200078e00ff */
[----:B------:R-:W-:Y:S01]  /*11b0*/  UMOV UR53, URZ ;  /* 0x0000003f00357c82 */ /* 0x000fe20008000000 */
[----:B------:R-:W-:Y:S01]  /*11c0*/  ULDC UR6, c[0x0][0x2f0] ;  /* 0x0000bc0000067ab9 */ /* 0x000fe20000000800 */
[----:B------:R-:W-:Y:S01]  /*11d0*/  UISETP.NE.AND.EX UP0, UPT, UR7, URZ, UPT, UP0 ;  /* 0x0000003f0700728c */ /* 0x000fe2000bf05300 */
[----:B0-----:R-:W-:Y:S01]  /*11e0*/  CS2R R8, SRZ ;  /* 0x0000000000087805 */ /* 0x001fe2000001ff00 */
[----:B------:R-:W-:Y:S01]  /*11f0*/  UMOV UR40, UR5 ;  /* 0x0000000500287c82 */ /* 0x000fe20008000000 */
[----:B------:R-:W-:Y:S01]  /*1200*/  ULDC UR7, c[0x0][0x988] ;  /* 0x0002620000077ab9 */ /* 0x000fe20000000800 */
[----:B------:R-:W-:Y:S01]  /*1210*/  USEL UR4, UR4, 0x1, UP0 ;  /* 0x0000000104047887 */ /* 0x000fe20008000000 */
[----:B-1----:R-:W-:-:S02]  /*1220*/  CS2R R10, SRZ ;  /* 0x00000000000a7805 */ /* 0x002fc4000001ff00 */
[----:B------:R-:W-:Y:S02]  /*1230*/  CS2R R12, SRZ ;  /* 0x00000000000c7805 */ /* 0x000fe4000001ff00 */
[----:B------:R-:W-:Y:S01]  /*1240*/  CS2R R14, SRZ ;  /* 0x00000000000e7805 */ /* 0x000fe2000001ff00 */
[----:B------:R-:W-:Y:S01]  /*1250*/  UIMAD UR4, UR4, UR6, URZ ;  /* 0x00000006040472a4 */ /* 0x000fe2000f8e023f */
        /* <DEDUP_REMOVED lines=18> */
[----:B------:R-:W-:Y:S02]  /*1380*/  IMAD.MOV.U32 R60, RZ, RZ, RZ ;  /* 0x000000ffff3c7224 */ /* 0x000fe400078e00ff */
[----:B--2---:R-:W-:Y:S01]  /*1390*/  FMUL.FTZ R0, R3, R0 ;  /* 0x0000000003007220 */ /* 0x004fe20000410000 */
[----:B------:R-:W-:-:S03]  /*13a0*/  IMAD.MOV.U32 R3, RZ, RZ, RZ ;  /* 0x000000ffff037224 */ /* 0x000fc600078e00ff */
[----:B------:R-:W-:Y:S01]  /*13b0*/  FMUL.FTZ R0, R0, UR7 ;  /* 0x0000000700007c20 */ /* 0x000fe20008410000 */
[----:B---3--:R-:W-:Y:S02]  /*13c0*/  @P0 R2UR UR53, R4 ;  /* 0x00000000043502ca */ /* 0x008fe400000e0000 */
[----:B------:R-:W-:Y:S02]  /*13d0*/  CS2R R4, SRZ ;  /* 0x0000000000047805 */ /* 0x000fe4000001ff00 */
[----:B------:R-:W-:Y:S02]  /*13e0*/  R2UR UR39, R0 ;  /* 0x00000000002772ca */ /* 0x000fe400000e0000 */
[----:B----4-:R-:W-:Y:S02]  /*13f0*/  @P1 R2UR UR4, R6 ;  /* 0x00000000060412ca */ /* 0x010fe400000e0000 */
[----:B------:R-:W-:Y:S01]  /*1400*/  PLOP3.LUT P0, PT, PT, PT, PT, 0x80, 0x0 ;  /* 0x000000000000781c */ /* 0x000fe20003f0f070 */
[----:B------:R-:W-:-:S12]  /*1410*/  @P1 BRA `(.L_x_190) ;  /* 0x0000000000341947 */ /* 0x000fd80003800000 */
[----:B------:R-:W-:Y:S02]  /*1420*/  ULDC.64 UR6, c[0x0][0xa08] ;  /* 0x0002820000067ab9 */ /* 0x000fe40000000a00 */
[----:B------:R-:W-:-:S04]  /*1430*/  ISETP.NE.U32.AND P1, PT, RZ, UR6, PT ;  /* 0x00000006ff007c0c */ /* 0x000fc8000bf25070 */
[----:B------:R-:W-:-:S13]  /*1440*/  ISETP.NE.AND.EX P1, PT, RZ, UR7, PT, P1 ;  /* 0x00000007ff007c0c */ /* 0x000fda000bf25310 */
[----:B------:R-:W-:Y:S05]  /*1450*/  @!P1 BRA `(.L_x_190) ;  /* 0x0000000000249947 */ /* 0x000fea0003800000 */
[----:B------:R-:W-:Y:S02]  /*1460*/  ULDC.64 UR4, c[0x0][0xa08] ;  /* 0x0002820000047ab9 */ /* 0x000fe40000000a00 */
[----:B------:R-:W-:-:S06]  /*1470*/  UIMAD.WIDE UR4, UR37, 0x4, UR4 ;  /* 0x00000004250478a5 */ /* 0x000fcc000f8e0204 */
[----:B------:R-:W-:Y:S02]  /*1480*/  IMAD.U32 R6, RZ, RZ, UR4 ;  /* 0x00000004ff067e24 */ /* 0x000fe4000f8e00ff */
[----:B------:R-:W-:-:S05]  /*1490*/  IMAD.U32 R7, RZ, RZ, UR5 ;  /* 0x00000005ff077e24 */ /* 0x000fca000f8e00ff */
[----:B------:R-:W2:Y:S04]  /*14a0*/  LDG.E R48, desc[UR50][R6.64] ;  /* 0x0000003206307981 */ /* 0x000ea8000c1e1900 */
[----:B------:R-:W3:Y:S01]  /*14b0*/  LDG.E R0, desc[UR50][R6.64+0x4] ;  /* 0x0000043206007981 */ /* 0x000ee2000c1e1900 */
[----:B--2---:R-:W-:Y:S02]  /*14c0*/  R2UR UR4, R48 ;  /* 0x00000000300472ca */ /* 0x004fe400000e0000 */
[----:B---3--:R-:W-:-:S13]  /*14d0*/  R2UR UR5, R0 ;  /* 0x00000000000572ca */ /* 0x008fda00000e0000 */
[----:B------:R-:W-:-:S12]  /*14e0*/  UIADD3 UR4, -UR4, UR5, URZ ;  /* 0x0000000504047290 */ /* 0x000fd8000fffe13f */
.L_x_190:
[----:B------:R-:W-:Y:S01]  /*14f0*/  UIADD3 UR53, -UR53, UR4, URZ ;  /* 0x0000000435357290 */ /* 0x000fe2000fffe13f */
[----:B------:R-:W-:Y:S01]  /*1500*/  CS2R R94, SRZ ;  /* 0x00000000005e7805 */ /* 0x000fe2000001ff00 */
[----:B------:R-:W-:Y:S01]  /*1510*/  UMOV UR41, UR47 ;  /* 0x0000002f00297c82 */ /* 0x000fe20008000000 */
[----:B------:R-:W-:Y:S01]  /*1520*/  IMAD.MOV.U32 R61, RZ, RZ, RZ ;  /* 0x000000ffff3d7224 */ /* 0x000fe200078e00ff */
[----:B------:R-:W-:Y:S01]  /*1530*/  UISETP.GE.AND UP0, UPT, UR53, 0x1, UPT ;  /* 0x000000013500788c */ /* 0x000fe2000bf06270 */
[----:B------:R-:W-:Y:S01]  /*1540*/  CS2R R64, SRZ ;  /* 0x0000000000407805 */ /* 0x000fe2000001ff00 */
[----:B------:R-:W-:Y:S01]  /*1550*/  UIADD3 UR4, UR53, 0x9f, URZ ;  /* 0x0000009f35047890 */ /* 0x000fe2000fffe03f */
[----:B------:R-:W-:Y:S02]  /*1560*/  CS2R R96, SRZ ;  /* 0x0000000000607805 */ /* 0x000fe4000001ff00 */
[----:B------:R-:W-:Y:S02]  /*1570*/  CS2R R68, SRZ ;  /* 0x0000000000447805 */ /* 0x000fe4000001ff00 */
[----:B------:R-:W-:-:S02]  /*1580*/  CS2R R98, SRZ ;  /* 0x0000000000627805 */ /* 0x000fc4000001ff00 */
[----:B------:R-:W-:Y:S01]  /*1590*/  PLOP3.LUT P1, PT, PT, PT, UP0, 0x80, 0x0 ;  /* 0x000000000000781c */ /* 0x000fe20003f2f008 */
[----:B------:R-:W-:Y:S01]  /*15a0*/  UIMAD.WIDE UR4, UR4, 0x66666667, URZ ;  /* 0x66666667040478a5 */ /* 0x000fe2000f8e023f */
[----:B------:R-:W-:Y:S02]  /*15b0*/  CS2R R72, SRZ ;  /* 0x0000000000487805 */ /* 0x000fe4000001ff00 */
[----:B------:R-:W-:Y:S01]  /*15c0*/  CS2R R100, SRZ ;  /* 0x0000000000647805 */ /* 0x000fe2000001ff00 */
[----:B------:R-:W-:Y:S01]  /*15d0*/  IMAD.MOV.U32 R76, RZ, RZ, RZ ;  /* 0x000000ffff4c7224 */ /* 0x000fe200078e00ff */
[----:B------:R-:W-:Y:S01]  /*15e0*/  USHF.R.U32.HI UR52, URZ, 0x1f, UR5 ;  /* 0x0000001f3f347899 */ /* 0x000fe20008011605 */
[----:B------:R-:W-:-:S03]  /*15f0*/  IMAD.MOV.U32 R102, RZ, RZ, RZ ;  /* 0x000000ffff667224 */ /* 0x000fc600078e00ff */
[----:B------:R-:W-:-:S03]  /*1600*/  ULEA.HI.SX32 UR52, UR5, UR52, 0x1a ;  /* 0x0000003405347291 */ /* 0x000fc6000f8fd23f */
[----:B------:R-:W-:Y:S09]  /*1610*/  @!P1 BRA `(.L_x_191) ;  /* 0x0000006c00a89947 */ /* 0x000ff20003800000 */
[----:B------:R-:W0:Y:S01]  /*1620*/  SHFL.IDX PT, R0, R23, RZ, 0x1f ;  /* 0x00001fff17007589 */ /* 0x000e2200000e0000 */
[----:B------:R-:W1:Y:S01]  /*1630*/  S2UR UR49, SR_CgaCtaId ;  /* 0x00000000003179c3 */ /* 0x000e620000008800 */
[----:B------:R-:W-:Y:S01]  /*1640*/  UMOV UR48, 0x400 ;  /* 0x0000040000307882 */ /* 0x000fe20000000000 */
[----:B0-----:R-:W-:Y:S01]  /*1650*/  R2UR UR42, R0 ;  /* 0x00000000002a72ca */ /* 0x001fe200000e0000 */
[----:B-1----:R-:W-:-:S04]  /*1660*/  ULEA UR48, UR49, UR48, 0x18 ;  /* 0x0000003031307291 */ /* 0x002fc8000f8ec03f */
[----:B------:R-:W-:-:S04]  /*1670*/  UIADD3 UR5, UR48, 0x14400, URZ ;  /* 0x0001440030057890 */ /* 0x000fc8000fffe03f */
[----:B------:R-:W-:-:S04]  /*1680*/  ULOP3.LUT UP0, URZ, UR5, 0x9f, URZ, 0xc0, !UPT ;  /* 0x0000009f053f7892 */ /* 0x000fc8000f80c03f */
[----:B------:R-:W-:Y:S02]  /*1690*/  ULEA.HI UR4, UR42, UR42, URZ, 0x1 ;  /* 0x0000002a2a047291 */ /* 0x000fe4000f8f083f */
[----:B------:R-:W-:Y:S02]  /*16a0*/  PLOP3.LUT P0, PT, PT, PT, UP0, 0x80, 0x0 ;  /* 0x000000000000781c */ /* 0x000fe40003f0f008 */
[----:B------:R-:W-:-:S04]  /*16b0*/  ULOP3.LUT UR4, UR4, 0x3e, URZ, 0xc0, !UPT ;  /* 0x0000003e04047892 */ /* 0x000fc8000f8ec03f */
[----:B------:R-:W-:-:S04]  /*16c0*/  UIADD3 UR4, UR42, -UR4, URZ ;  /* 0x800000042a047290 */ /* 0x000fc8000fffe03f */
[----:B------:R-:W-:-:S04]  /*16d0*/  ULEA UR4, UR4, UR5, 0xc ;  /* 0x0000000504047291 */ /* 0x000fc8000f8e603f */
[----:B------:R-:W-:-:S04]  /*16e0*/  USHF.R.U32.HI UR4, URZ, 0x4, UR4 ;  /* 0x000000043f047899 */ /* 0x000fc80008011604 */
[----:B------:R-:W-:Y:S01]  /*16f0*/  ULOP3.LUT UR54, UR4, 0x3fff, URZ, 0xc0, !UPT ;  /* 0x00003fff04367892 */ /* 0x000fe2000f8ec03f */
[----:B------:R-:W-:Y:S11]  /*1700*/  @!P0 BRA `(.L_x_192) ;  /* 0x0000000000408947 */ /* 0x000ff60003800000 */
        /* <DEDUP_REMOVED lines=16> */
.L_x_192:
[----:B------:R-:W-:Y:S01]  /*1810*/  ULEA.HI UR4, UR45, UR45, URZ, 0x1 ;  /* 0x0000002d2d047291 */ /* 0x000fe2000f8f083f */
[----:B------:R-:W-:-:S03]  /*1820*/  IMAD.U32 R3, RZ, RZ, UR46 ;  /* 0x0000002eff037e24 */ /* 0x000fc6000f8e00ff */
[----:B------:R-:W-:Y:S02]  /*1830*/  ULOP3.LUT UR4, UR4, 0xfffffffe, URZ, 0xc0, !UPT ;  /* 0xfffffffe04047892 */ /* 0x000fe4000f8ec03f */
[----:B------:R-:W-:Y:S02]  /*1840*/  ISETP.NE.AND P0, PT, R3, 0x3, PT ;  /* 0x000000030300780c */ /* 0x000fe40003f05270 */
[----:B------:R-:W-:-:S06]  /*1850*/  UIADD3 UR4, UR45, -UR4, URZ ;  /* 0x800000042d047290 */ /* 0x000fcc000fffe03f */
[----:B------:R-:W-:-:S05]  /*1860*/  IMAD.U32 R0, RZ, RZ, UR4 ;  /* 0x00000004ff007e24 */ /* 0x000fca000f8e00ff */
[----:B------:R-:W-:-:S04]  /*1870*/  SHF.L.U32 R0, R0, 0x1f, RZ ;  /* 0x0000001f00007819 */ /* 0x000fc800000006ff */
[----:B------:R-:W0:Y:S02]  /*1880*/  SYNCS.PHASECHK.TRANS64.TRYWAIT P1, [UR48+0x29800], R0 ;  /* 0x02980000ff0075a7 */ /* 0x000e240008020170 */
[----:B0-----:R-:W-:Y:S05]  /*1890*/  @!P1 BRA `(.L_x_193) ;  /* 0x000000f800609947 */ /* 0x001fea0003800000 */
.L_x_339:
[----:B------:R-:W-:Y:S05]  /*18a0*/  @!P0 BRA `(.L_x_194) ;  /* 0x0000000000048947 */ /* 0x000fea0003800000 */
[----:B------:R-:W-:Y:S01]  /*18b0*/  BPT.TRAP 0x1 ;  /* 0x000000040000795c */ /* 0x000fe20000300000 */
.L_x_194:
[----:B------:R-:W-:Y:S02]  /*18c0*/  IMAD.U32 R4, RZ, RZ, UR43 ;  /* 0x0000002bff047e24 */ /* 0x000fe4000f8e00ff */
[----:B0-----:R-:W-:-:S03]  /*18d0*/  IMAD.U32 R3, RZ, RZ, UR44 ;  /* 0x0000002cff037e24 */ /* 0x001fc6000f8e00ff */
[----:B------:R-:W-:Y:S02]  /*18e0*/  LEA R4, R4, UR48, 0x3 ;  /* 0x0000003004047c11 */ /* 0x000fe4000f8e18ff */
[----:B------:R-:W-:-:S04]  /*18f0*/  SHF.L.U32 R3, R3, 0x1f, RZ ;  /* 0x0000001f03037819 */ /* 0x000fc800000006ff */
[----:B------:R0:W1:Y:S01]  /*1900*/  SYNCS.PHASECHK.TRANS64.TRYWAIT P1, [R4+URZ+0x29830], R3 ;  /* 0x02983003040075a7 */ /* 0x000062000802017f */
[----:B------:R-:W-:Y:S05]  /*1910*/  @!P0 BRA `(.L_x_195) ;  /* 0x0000000000048947 */ /* 0x000fea0003800000 */
[----:B------:R-:W-:Y:S01]  /*1920*/  BPT.TRAP 0x1 ;  /* 0x000000040000795c */ /* 0x000fe20000300000 */
.L_x_195:
[----:B------:R-:W-:Y:S01]  /*1930*/  IMAD.MOV.U32 R87, RZ, RZ, RZ ;  /* 0x000000ffff577224 */ /* 0x000fe200078e00ff */
[----:B-1----:R-:W-:Y:S06]  /*1940*/  @P1 BRA `(.L_x_196) ;  /* 0x0000000000081947 */ /* 0x002fec0003800000 */
[----:B------:R-:W1:Y:S02]  /*1950*/  SYNCS.PHASECHK.TRANS64.TRYWAIT P1, [R4+URZ+0x29830], R3 ;  /* 0x02983003040075a7 */ /* 0x000e64000802017f */
[----:B-1----:R-:W-:Y:S05]  /*1960*/  @!P1 BRA `(.L_x_197) ;  /* 0x000000f800449947 */ /* 0x002fea0003800000 */
.L_x_196:
        /* <DEDUP_REMOVED lines=11> */
[----:B------:R-:W-:Y:S01]  /*1a20*/  UMOV UR4, UR24 ;  /* 0x0000001800047c82 */ /* 0x000fe20008000000 */
[----:B------:R-:W-:Y:S02]  /*1a30*/  UMOV UR7, 0x80000020 ;  /* 0x8000002000077882 */ /* 0x000fe40000000000 */
        /* <DEDUP_REMOVED lines=191> */
.L_x_198:
        /* <DEDUP_REMOVED lines=172> */
[----:B------:R-:W-:-:S02]  /*30f0*/  FSEL R25, R25, -INF , P0 ;  /* 0xff80000019197808 */ /* 0x000fc40000000000 */
[----:B------:R-:W-:Y:S02]  /*3100*/  ISETP.NE.AND P2, PT, R12, RZ, PT ;  /* 0x000000ff0c00720c */ /* 0x000fe40003f45270 */
[----:B------:R-:W-:Y:S02]  /*3110*/  FSEL R62, R36, -INF , P5 ;  /* 0xff800000243e7808 */ /* 0x000fe40002800000 */
[----:B0-----:R-:W-:Y:S02]  /*3120*/  FMNMX.FTZ R27, R8, R27, !PT ;  /* 0x0000001b081b7209 */ /* 0x001fe40007810000 */
[----:B------:R-:W-:Y:S02]  /*3130*/  FSEL R37, R37, -INF , P6 ;  /* 0xff80000025257808 */ /* 0x000fe40003000000 */
[----:B------:R-:W-:Y:S01]  /*3140*/  ISETP.NE.AND P0, PT, R72, RZ, PT ;  /* 0x000000ff4800720c */ /* 0x000fe20003f05270 */
[----:B------:R-:W0:Y:S02]  /*3150*/  SHFL.BFLY PT, R0, R27, 0x1, 0x1f ;  /* 0x0c201f001b007f89 */ /* 0x000e2400000e0000 */
        /* <DEDUP_REMOVED lines=19> */
[--C-:B------:R-:W-:Y:S01]  /*3290*/  FFMA.FTZ R51, R81, UR39, -R6.reuse ;  /* 0x0000002751337c23 */ /* 0x100fe20008010806 */
[----:B------:R-:W-:Y:S01]  /*32a0*/  FMNMX.FTZ R20, R112, R13, !PT ;  /* 0x0000000d70147209 */ /* 0x000fe20007810000 */
[----:B------:R-:W-:Y:S01]  /*32b0*/  MUFU.EX2 R5, R5 ;  /* 0x0000000500057308 */ /* 0x000fe20000000800 */
[----:B------:R-:W-:-:S01]  /*32c0*/  FFMA.FTZ R12, R123, UR39, -R6 ;  /* 0x000000277b0c7c23 */ /* 0x000fc20008010806 */
[--C-:B------:R-:W-:Y:S01]  /*32d0*/  FFMA.FTZ R74, R85, UR39, -R6.reuse ;  /* 0x00000027554a7c23 */ /* 0x100fe20008010806 */
[----:B------:R-:W-:Y:S01]  /*32e0*/  FMNMX.FTZ R13, R113, R20, !PT ;  /* 0x00000014710d7209 */ /* 0x000fe20007810000 */
[--C-:B------:R-:W-:Y:S01]  /*32f0*/  FFMA.FTZ R125, R125, UR39, -R6.reuse ;  /* 0x000000277d7d7c23 */ /* 0x100fe20008010806 */
[----:B------:R-:W-:-:S01]  /*3300*/  FFMA.FTZ R14, R127, UR39, -R6 ;  /* 0x000000277f0e7c23 */ /* 0x000fc20008010806 */
[--C-:B------:R-:W-:Y:S01]  /*3310*/  FFMA.FTZ R129, R129, UR39, -R6.reuse ;  /* 0x0000002781817c23 */ /* 0x100fe20008010806 */
[----:B------:R-:W-:Y:S01]  /*3320*/  FMNMX.FTZ R20, R116, R13, !PT ;  /* 0x0000000d74147209 */ /* 0x000fe20007810000 */
[----:B------:R-:W0:Y:S01]  /*3330*/  MUFU.EX2 R8, R8 ;  /* 0x0000000800087308 */ /* 0x000e220000000800 */
[----:B------:R-:W-:-:S01]  /*3340*/  FFMA.FTZ R133, R133, UR39, -R6 ;  /* 0x0000002785857c23 */ /* 0x000fc20008010806 */
        /* <DEDUP_REMOVED lines=8> */
[----:B------:R-:W-:Y:S01]  /*33d0*/  FFMA.FTZ R35, R35, UR39, -R6 ;  /* 0x0000002723237c23 */ /* 0x000fe20008010806 */
[----:B------:R-:W-:-:S04]  /*33e0*/  FMNMX.FTZ R15, R89, R26, !PT ;  /* 0x0000001a590f7209 */ /* 0x000fc80007810000 */
[----:B------:R-:W-:Y:S01]  /*33f0*/  FMNMX.FTZ R26, R92, R15, !PT ;  /* 0x0000000f5c1a7209 */ /* 0x000fe20007810000 */
[----:B------:R-:W-:Y:S03]  /*3400*/  MUFU.EX2 R10, R10 ;  /* 0x0000000a000a7308 */ /* 0x000fe60000000800 */
[----:B------:R-:W-:Y:S01]  /*3410*/  FMNMX.FTZ R27, R93, R26, !PT ;  /* 0x0000001a5d1b7209 */ /* 0x000fe20007810000 */
[----:B------:R-:W-:-:S03]  /*3420*/  FFMA.FTZ R26, R135, UR39, -R6 ;  /* 0x00000027871a7c23 */ /* 0x000fc60008010806 */
[----:B------:R-:W-:Y:S01]  /*3430*/  FMNMX.FTZ R30, R96, R27, !PT ;  /* 0x0000001b601e7209 */ /* 0x000fe20007810000 */
[----:B------:R-:W-:Y:S03]  /*3440*/  MUFU.EX2 R9, R9 ;  /* 0x0000000900097308 */ /* 0x000fe60000000800 */
        /* <DEDUP_REMOVED lines=20> */
[----:B------:R1:W-:Y:S03]  /*3590*/  MUFU.EX2 R31, R50 ;  /* 0x00000032001f7308 */ /* 0x0003e60000000800 */
        /* <DEDUP_REMOVED lines=9> */
[----:B-1----:R-:W-:Y:S01]  /*3630*/  FMNMX.FTZ R50, R52, R79, !PT ;  /* 0x0000004f34327209 */ /* 0x002fe20007810000 */
[----:B------:R1:W-:Y:S03]  /*3640*/  MUFU.EX2 R75, R58 ;  /* 0x0000003a004b7308 */ /* 0x0003e60000000800 */
[----:B------:R-:W-:Y:S02]  /*3650*/  FMNMX.FTZ R77, R53, R50, !PT ;  /* 0x00000032354d7209 */ /* 0x000fe40007810000 */
[----:B------:R-:W-:Y:S01]  /*3660*/  FSEL R50, R28, -INF , P1 ;  /* 0xff8000001c327808 */ /* 0x000fe20000800000 */
[----:B------:R-:W-:-:S01]  /*3670*/  FFMA.FTZ R28, R63, UR39, -R6 ;  /* 0x000000273f1c7c23 */ /* 0x000fc20008010806 */
[----:B------:R-:W-:Y:S01]  /*3680*/  FMNMX.FTZ R54, R24, R77, !PT ;  /* 0x0000004d18367209 */ /* 0x000fe20007810000 */
[----:B------:R-:W-:Y:S01]  /*3690*/  MUFU.EX2 R21, R21 ;  /* 0x0000001500157308 */ /* 0x000fe20000000800 */
[----:B-1----:R-:W-:Y:S01]  /*36a0*/  FSEL R58, R33, -INF , P4 ;  /* 0xff800000213a7808 */ /* 0x002fe20002000000 */
[----:B------:R-:W-:Y:S01]  /*36b0*/  FFMA.FTZ R33, R3, UR39, -R6 ;  /* 0x0000002703217c23 */ /* 0x000fe20008010806 */
[----:B------:R-:W-:-:S02]  /*36c0*/  FMNMX.FTZ R77, R25, R54, !PT ;  /* 0x00000036194d7209 */ /* 0x000fc40007810000 */
        /* <DEDUP_REMOVED lines=196> */
[--C-:B------:R-:W-:Y:S01]  /*4310*/  IMAD.MOV.U32 R29, RZ, RZ, R87.reuse ;  /* 0x000000ffff1d7224 */ /* 0x100fe200078e0057 */
[----:B------:R-:W2:Y:S01]  /*4320*/  MUFU.EX2 R41, R41 ;  /* 0x0000002900297308 */ /* 0x000ea20000000800 */
[C---:B-1----:R-:W-:Y:S01]  /*4330*/  F2FP.SATFINITE.E4M3.F32.PACK_AB_MERGE_C R68, R69.reuse, R68, RZ ;  /* 0x000000444544723e */ /* 0x042fe200048070ff */
[----:B------:R-:W-:Y:S01]  /*4340*/  FADD.FTZ R69, R69, R4 ;  /* 0x0000000445457221 */ /* 0x000fe20000010000 */
[----:B------:R-:W-:-:S02]  /*4350*/  IMAD.MOV.U32 R28, RZ, RZ, R87 ;  /* 0x000000ffff1c7224 */ /* 0x000fc400078e0057 */
        /* <DEDUP_REMOVED lines=146> */
[----:B------:R-:W-:Y:S01]  /*4c80*/  UMOV UR53, UR44 ;  /* 0x0000002c00357c82 */ /* 0x000fe20008000000 */
[----:B------:R-:W-:-:S10]  /*4c90*/  UMOV UR49, UR43 ;  /* 0x0000002b00317c82 */ /* 0x000fd40008000000 */
.L_x_210:
[----:B------:R-:W-:Y:S01]  /*4ca0*/  ISETP.NE.AND P2, PT, RZ, UR42, PT ;  /* 0x0000002aff007c0c */ /* 0x000fe2000bf45270 */
[----:B------:R-:W-:-:S04]  /*4cb0*/  UISETP.NE.AND UP0, UPT, UR49, 0x1, UPT ;  /* 0x000000013100788c */ /* 0x000fc8000bf05270 */
[----:B------:R-:W-:-:S04]  /*4cc0*/  USEL UR44, URZ, 0x1, UP0 ;  /* 0x000000013f2c7887 */ /* 0x000fc80008000000 */
[----:B------:R-:W-:-:S04]  /*4cd0*/  ULOP3.LUT UR44, UR53, UR44, URZ, 0x3c, !UPT ;  /* 0x0000002c352c7292 */ /* 0x000fc8000f8e3c3f */
[----:B------:R-:W-:Y:S08]  /*4ce0*/  @P2 BRA `(.L_x_200) ;  /* 0x0000000000442947 */ /* 0x000ff00003800000 */
[----:B------:R-:W-:Y:S05]  /*4cf0*/  @!P0 BRA `(.L_x_201) ;  /* 0x0000000000048947 */ /* 0x000fea0003800000 */
[----:B------:R-:W-:Y:S01]  /*4d00*/  BPT.TRAP 0x1 ;  /* 0x000000040000795c */ /* 0x000fe20000300000 */
.L_x_201:
[----:B------:R-:W0:Y:S01]  /*4d10*/  S2UR UR10, SR_CgaCtaId ;  /* 0x00000000000a79c3 */ /* 0x000e220000008800 */
[----:B------:R-:W-:Y:S01]  /*4d20*/  UIADD3 UR6, UR49, 0x1, URZ ;  /* 0x0000000131067890 */ /* 0x000fe2000fffe03f */
[----:B------:R-:W-:Y:S01]  /*4d30*/  IMAD.U32 R0, RZ, RZ, UR44 ;  /* 0x0000002cff007e24 */ /* 0x000fe2000f8e00ff */
[----:B------:R-:W-:Y:S02]  /*4d40*/  UMOV UR7, 0x400 ;  /* 0x0000040000077882 */ /* 0x000fe40000000000 */
[----:B------:R-:W-:Y:S02]  /*4d50*/  UISETP.NE.AND UP0, UPT, UR6, 0x2, UPT ;  /* 0x000000020600788c */ /* 0x000fe4000bf05270 */
[----:B------:R-:W-:Y:S02]  /*4d60*/  SHF.L.U32 R0, R0, 0x1f, RZ ;  /* 0x0000001f00007819 */ /* 0x000fe400000006ff */
[----:B------:R-:W-:Y:S02]  /*4d70*/  USEL UR6, UR6, URZ, UP0 ;  /* 0x0000003f06067287 */ /* 0x000fe40008000000 */
[----:B0-----:R-:W-:-:S04]  /*4d80*/  ULEA UR7, UR10, UR7, 0x18 ;  /* 0x000000070a077291 */ /* 0x001fc8000f8ec03f */
[----:B------:R-:W-:-:S09]  /*4d90*/  ULEA UR6, UR6, UR7, 0x3 ;  /* 0x0000000706067291 */ /* 0x000fd2000f8e183f */
[----:B------:R0:W1:Y:S01]  /*4da0*/  SYNCS.PHASECHK.TRANS64.TRYWAIT P1, [UR6+0x29830], R0 ;  /* 0x02983000ff0075a7 */ /* 0x0000620008020146 */
[----:B------:R-:W-:Y:S05]  /*4db0*/  @!P0 BRA `(.L_x_202) ;  /* 0x0000000000048947 */ /* 0x000fea0003800000 */
[----:B------:R-:W-:Y:S01]  /*4dc0*/  BPT.TRAP 0x1 ;  /* 0x000000040000795c */ /* 0x000fe20000300000 */
.L_x_202:
[----:B-1----:R-:W-:Y:S05]  /*4dd0*/  @P1 BRA `(.L_x_200) ;  /* 0x0000000000081947 */ /* 0x002fea0003800000 */
[----:B------:R-:W1:Y:S02]  /*4de0*/  SYNCS.PHASECHK.TRANS64.TRYWAIT P1, [UR6+0x29830], R0 ;  /* 0x02983000ff0075a7 */ /* 0x000e640008020146 */
[----:B-1----:R-:W-:Y:S05]  /*4df0*/  @!P1 BRA `(.L_x_203) ;  /* 0x000000c400349947 */ /* 0x002fea0003800000 */
.L_x_200:
        /* <DEDUP_REMOVED lines=189> */
.L_x_205:
[----:B------:R-:W0:Y:S01]  /*59d0*/  S2UR UR7, SR_CgaCtaId ;  /* 0x00000000000779c3 */ /* 0x000e220000008800 */
[----:B------:R-:W-:Y:S01]  /*59e0*/  UMOV UR6, 0x400 ;  /* 0x0000040000067882 */ /* 0x000fe20000000000 */
[----:B------:R-:W-:-:S05]  /*59f0*/  IMAD.U32 R0, RZ, RZ, UR53 ;  /* 0x00000035ff007e24 */ /* 0x000fca000f8e00ff */
[----:B------:R-:W-:Y:S01]  /*5a00*/  SHF.L.U32 R0, R0, 0x1f, RZ ;  /* 0x0000001f00007819 */ /* 0x000fe200000006ff */
[----:B0-----:R-:W-:-:S04]  /*5a10*/  ULEA UR6, UR7, UR6, 0x18 ;  /* 0x0000000607067291 */ /* 0x001fc8000f8ec03f */
[----:B------:R-:W-:-:S09]  /*5a20*/  ULEA UR6, UR49, UR6, 0x3 ;  /* 0x0000000631067291 */ /* 0x000fd2000f8e183f */
[----:B------:R0:W1:Y:S01]  /*5a30*/  SYNCS.PHASECHK.TRANS64.TRYWAIT P1, [UR6+0x29850], R0 ;  /* 0x02985000ff0075a7 */ /* 0x0000620008020146 */
[----:B------:R-:W-:Y:S05]  /*5a40*/  @!P0 BRA `(.L_x_206) ;  /* 0x0000000000048947 */ /* 0x000fea0003800000 */
[----:B------:R-:W-:Y:S01]  /*5a50*/  BPT.TRAP 0x1 ;  /* 0x000000040000795c */ /* 0x000fe20000300000 */
.L_x_206:
[----:B-1----:R-:W-:Y:S05]  /*5a60*/  @P1 BRA `(.L_x_204) ;  /* 0x0000000000081947 */ /* 0x002fea0003800000 */
[----:B------:R-:W1:Y:S02]  /*5a70*/  SYNCS.PHASECHK.TRANS64.TRYWAIT P1, [UR6+0x29850], R0 ;  /* 0x02985000ff0075a7 */ /* 0x000e640008020146 */
[----:B-1----:R-:W-:Y:S05]  /*5a80*/  @!P1 BRA `(.L_x_207) ;  /* 0x000000b800289947 */ /* 0x002fea0003800000 */
.L_x_204:
[----:B------:R-:W2:Y:S01]  /*5a90*/  S2UR UR11, SR_CgaCtaId ;  /* 0x00000000000b79c3 */ /* 0x000ea20000008800 */
[----:B------:R-:W-:Y:S01]  /*5aa0*/  UMOV UR6, 0x400 ;  /* 0x0000040000067882 */ /* 0x000fe20000000000 */
[----:B------:R-:W-:Y:S01]  /*5ab0*/  WARPGROUP.ARRIVE ;  /* 0x00000000000079c5 */ /* 0x000fe20000000000 */
[----:B------:R-:W-:Y:S01]  /*5ac0*/  UMOV UR7, 0xc0000010 ;  /* 0xc000001000077882 */ /* 0x000fe20000000000 */
[----:B01----:R-:W-:Y:S01]  /*5ad0*/  IADD3 R0, -R22, 0xb, RZ ;  /* 0x0000000b16007810 */ /* 0x003fe20007ffe1ff */
[----:B--2---:R-:W-:-:S04]  /*5ae0*/  ULEA UR14, UR11, UR6, 0x18 ;  /* 0x000000060b0e7291 */ /* 0x004fc8000f8ec03f */
[----:B------:R-:W-:-:S04]  /*5af0*/  UIADD3 UR6, UR14, 0x400, URZ ;  /* 0x000004000e067890 */ /* 0x000fc8000fffe03f */
        /* <DEDUP_REMOVED lines=30> */
.L_x_208:
        /* <DEDUP_REMOVED lines=344> */
.L_x_209:
        /* <DEDUP_REMOVED lines=116> */
.L_x_199:
[----:B------:R-:W-:Y:S06]  /*79a0*/  BAR.ARV 0x8, 0x180 ;  /* 0x0206000000007b1d */ /* 0x000fec0000002000 */
[----:B------:R-:W-:Y:S05]  /*79b0*/  @!P0 BRA `(.L_x_211) ;  /* 0x0000000000048947 */ /* 0x000fea0003800000 */
[----:B------:R-:W-:Y:S01]  /*79c0*/  BPT.TRAP 0x1 ;  /* 0x000000040000795c */ /* 0x000fe20000300000 */
.L_x_211:
        /* <DEDUP_REMOVED lines=9> */
.L_x_212:
[----:B-1----:R-:W-:Y:S05]  /*7a60*/  @P1 BRA `(.L_x_213) ;  /* 0x0000000000081947 */ /* 0x002fea0003800000 */
[----:B------:R-:W1:Y:S02]  /*7a70*/  SYNCS.PHASECHK.TRANS64.TRYWAIT P1, [UR9+0x29850], R6 ;  /* 0x02985006ff0075a7 */ /* 0x000e640008020149 */
[----:B-1----:R-:W-:Y:S05]  /*7a80*/  @!P1 BRA `(.L_x_214) ;  /* 0x0000009800409947 */ /* 0x002fea0003800000 */
.L_x_213:
[----:B------:R-:W-:Y:S01]  /*7a90*/  UIADD3 UR4, UR4, 0x400, URZ ;  /* 0x0000040004047890 */ /* 0x000fe2000fffe03f */
[----:B------:R-:W-:Y:S01]  /*7aa0*/  WARPGROUP.ARRIVE ;  /* 0x00000000000079c5 */ /* 0x000fe20000000000 */
[----:B------:R-:W-:Y:S01]  /*7ab0*/  UMOV UR7, 0xc0000010 ;  /* 0xc000001000077882 */ /* 0x000fe20000000000 */
[----:B------:R-:W-:Y:S01]  /*7ac0*/  ULDC.64 UR10, c[0x0][0x9a0] ;  /* 0x00026800000a7ab9 */ /* 0x000fe20000000a00 */
[----:B------:R-:W-:Y:S01]  /*7ad0*/  USHF.R.U32.HI UR4, URZ, 0x4, UR4 ;  /* 0x000000043f047899 */ /* 0x000fe20008011604 */
[----:B------:R-:W-:Y:S01]  /*7ae0*/  IMAD.MOV.U32 R8, RZ, RZ, 0x3f800000 ;  /* 0x3f800000ff087424 */ /* 0x000fe200078e00ff */
[----:B------:R-:W-:Y:S02]  /*7af0*/  UISETP.NE.U32.AND UP0, UPT, UR10, URZ, UPT ;  /* 0x0000003f0a00728c */ /* 0x000fe4000bf05070 */
[----:B------:R-:W-:Y:S02]  /*7b00*/  ULOP3.LUT UR4, UR4, 0x3fff, URZ, 0xc0, !UPT ;  /* 0x00003fff04047892 */ /* 0x000fe4000f8ec03f */
[----:B------:R-:W-:-:S02]  /*7b10*/  UISETP.NE.AND.EX UP0, UPT, UR11, URZ, UPT, UP0 ;  /* 0x0000003f0b00728c */ /* 0x000fc4000bf05300 */
[----:B------:R-:W-:-:S04]  /*7b20*/  ULOP3.LUT UR4, UR4, 0x10000, URZ, 0xfc, !UPT ;  /* 0x0001000004047892 */ /* 0x000fc8000f8efc3f */
[----:B------:R-:W-:Y:S01]  /*7b30*/  UIMAD UR8, UR43, 0x500, UR4 ;  /* 0x000005002b0878a4 */ /* 0x000fe2000f8e0204 */
[----:B------:R-:W-:-:S03]  /*7b40*/  PLOP3.LUT P1, PT, PT, PT, UP0, 0x80, 0x0 ;  /* 0x000000000000781c */ /* 0x000fc60003f2f008 */
[----:B------:R-:W-:Y:S01]  /*7b50*/  UIADD3 UR4, UR8, 0x100, URZ ;  /* 0x0000010008047890 */ /* 0x000fe2000fffe03f */
[----:B------:R-:W-:Y:S02]  /*7b60*/  @UP0 ULDC.64 UR12, c[0x0][0x9c8] ;  /* 0x00027200000c0ab9 */ /* 0x000fe40000000a00 */
[----:B------:R-:W-:-:S06]  /*7b70*/  UMOV UR6, UR8 ;  /* 0x0000000800067c82 */ /* 0x000fcc0008000000 */
[----:B------:R-:W-:Y:S01]  /*7b80*/  QGMMA.64x128x32.F32.E4M3.E4M3 R24, R172, gdesc[UR4], R24, gsb0 ;  /* 0x01e00004ac187df3 */ /* 0x000fe20008000818 */
[----:B------:R-:W-:Y:S01]  /*7b90*/  UMOV UR7, 0xc0000010 ;  /* 0xc000001000077882 */ /* 0x000fe20000000000 */
[----:B------:R-:W-:Y:S01]  /*7ba0*/  UMOV UR6, UR4 ;  /* 0x0000000400067c82 */ /* 0x000fe20008000000 */
[----:B------:R-:W-:Y:S01]  /*7bb0*/  @UP0 UIMAD.WIDE.U32 UR4, UR37, UR12, URZ ;  /* 0x0000000c250402a5 */ /* 0x000fe2000f8e003f */
[----:B------:R-:W-:Y:S02]  /*7bc0*/  WARPGROUP.DEPBAR.LE gsb0, 0x0 ;  /* 0x00008000000079c5 */ /* 0x000fe40000010000 */
[----:B------:R-:W-:-:S06]  /*7bd0*/  WARPGROUP.ARRIVE ;  /* 0x00000000000079c5 */ /* 0x000fcc0000000000 */
[----:B------:R-:W-:Y:S01]  /*7be0*/  QGMMA.64x128x32.F32.E4M3.E4M3 R24, R176, gdesc[UR4], R24, gsb0 ;  /* 0x01e00004b0187df3 */ /* 0x000fe20008000818 */
[----:B------:R-:W-:Y:S02]  /*7bf0*/  @UP0 UIMAD UR6, UR38, UR12, URZ ;  /* 0x0000000c260602a4 */ /* 0x000fe4000f8e023f */
[----:B------:R-:W-:Y:S02]  /*7c00*/  @UP0 USHF.R.S32.HI UR7, URZ, 0x1f, UR47 ;  /* 0x0000001f3f070899 */ /* 0x000fe4000801142f */
[----:B------:R-:W-:-:S03]  /*7c10*/  @UP0 UIMAD UR6, UR37, UR13, UR6 ;  /* 0x0000000d250602a4 */ /* 0x000fc6000f8e0206 */
[----:B------:R-:W-:Y:S01]  /*7c20*/  @UP0 ULDC.64 UR12, c[0x0][0x9d0] ;  /* 0x00027400000c0ab9 */ /* 0x000fe20000000a00 */
[----:B------:R-:W-:Y:S02]  /*7c30*/  @UP0 UIADD3 UR5, UR5, UR6, URZ ;  /* 0x0000000605050290 */ /* 0x000fe4000fffe03f */
[----:B------:R-:W-:Y:S02]  /*7c40*/  @UP0 UIMAD UR6, UR7, UR12, URZ ;  /* 0x0000000c070602a4 */ /* 0x000fe4000f8e023f */
[----:B------:R-:W-:Y:S02]  /*7c50*/  @UP0 UIMAD.WIDE.U32 UR4, UR47, UR12, UR4 ;  /* 0x0000000c2f0402a5 */ /* 0x000fe4000f8e0004 */
[----:B------:R-:W-:-:S04]  /*7c60*/  @UP0 UIMAD UR6, UR47, UR13, UR6 ;  /* 0x0000000d2f0602a4 */ /* 0x000fc8000f8e0206 */
[----:B------:R-:W-:Y:S02]  /*7c70*/  @UP0 UIADD3 UR5, UR5, UR6, URZ ;  /* 0x0000000605050290 */ /* 0x000fe4000fffe03f */
[----:B------:R-:W-:-:S04]  /*7c80*/  @UP0 ULEA UR6, UP1, UR4, UR10, 0x2 ;  /* 0x0000000a04060291 */ /* 0x000fc8000f82103f */
[----:B------:R-:W-:Y:S02]  /*7c90*/  @UP0 ULEA.HI.X UR7, UR4, UR11, UR5, 0x2, UP1 ;  /* 0x0000000b04070291 */ /* 0x000fe400088f1405 */
[----:B------:R-:W-:Y:S01]  /*7ca0*/  UIADD3 UR4, UR8, 0x200, URZ ;  /* 0x0000020008047890 */ /* 0x000fe2000fffe03f */
[----:B01----:R-:W-:-:S03]  /*7cb0*/  IMAD.U32 R6, RZ, RZ, UR6 ;  /* 0x00000006ff067e24 */ /* 0x003fc6000f8e00ff */
[----:B------:R-:W-:Y:S01]  /*7cc0*/  IMAD.U32 R7, RZ, RZ, UR7 ;  /* 0x00000007ff077e24 */ /* 0x000fe2000f8e00ff */
[----:B------:R-:W-:Y:S02]  /*7cd0*/  UMOV UR7, 0xc0000010 ;  /* 0xc000001000077882 */ /* 0x000fe40000000000 */
[----:B------:R-:W-:Y:S02]  /*7ce0*/  UMOV UR6, UR4 ;  /* 0x0000000400067c82 */ /* 0x000fe40008000000 */
[----:B------:R0:W2:Y:S01]  /*7cf0*/  @P1 LDG.E R8, desc[UR50][R6.64] ;  /* 0x0000003206081981 */ /* 0x0000a2000c1e1900 */
[----:B------:R-:W-:Y:S01]  /*7d00*/  UIADD3 UR4, UR8, 0x300, URZ ;  /* 0x0000030008047890 */ /* 0x000fe2000fffe03f */
[----:B------:R-:W-:Y:S02]  /*7d10*/  WARPGROUP.DEPBAR.LE gsb0, 0x0 ;  /* 0x00008000000079c5 */ /* 0x000fe40000010000 */
[----:B------:R-:W-:-:S06]  /*7d20*/  WARPGROUP.ARRIVE ;  /* 0x00000000000079c5 */ /* 0x000fcc0000000000 */
[----:B------:R-:W-:Y:S01]  /*7d30*/  QGMMA.64x128x32.F32.E4M3.E4M3 R24, R180, gdesc[UR4], R24, gsb0 ;  /* 0x01e00004b4187df3 */ /* 0x000fe20008000818 */
[----:B------:R-:W-:Y:S01]  /*7d40*/  UMOV UR6, UR4 ;  /* 0x0000000400067c82 */ /* 0x000fe20008000000 */
[----:B------:R-:W-:Y:S01]  /*7d50*/  UMOV UR7, 0xc0000010 ;  /* 0xc000001000077882 */ /* 0x000fe20000000000 */
[----:B------:R-:W-:Y:S01]  /*7d60*/  UIADD3 UR8, UR8, 0x400, URZ ;  /* 0x0000040008087890 */ /* 0x000fe2000fffe03f */
[----:B------:R-:W1:Y:S04]  /*7d70*/  SHFL.BFLY PT, R9, R4, 0x2, 0x1f ;  /* 0x0c401f0004097f89 */ /* 0x000e6800000e0000 */
[----:B------:R-:W3:Y:S01]  /*7d80*/  SHFL.BFLY PT, R10, R5, 0x2, 0x1f ;  /* 0x0c401f00050a7f89 */ /* 0x000ee200000e0000 */
[----:B------:R-:W-:Y:S02]  /*7d90*/  WARPGROUP.DEPBAR.LE gsb0, 0x0 ;  /* 0x00008000000079c5 */ /* 0x000fe40000010000 */
[----:B------:R-:W-:-:S06]  /*7da0*/  WARPGROUP.ARRIVE ;  /* 0x00000000000079c5 */ /* 0x000fcc0000000000 */
[----:B------:R-:W-:Y:S01]  /*7db0*/  QGMMA.64x128x32.F32.E4M3.E4M3 R24, R184, gdesc[UR4], R24, gsb0 ;  /* 0x01e00004b8187df3 */ /* 0x000fe20008000818 */
[----:B------:R-:W-:Y:S01]  /*7dc0*/  UMOV UR6, UR8 ;  /* 0x0000000800067c82 */ /* 0x000fe20008000000 */
        /* <DEDUP_REMOVED lines=20> */
[----:B------:R0:W1:Y:S08]  /*7f10*/  @P2 MUFU.LG2 R9, R13 ;  /* 0x0000000d00092308 */ /* 0x0000700000000c00 */
[----:B------:R-:W3:Y:S01]  /*7f20*/  @P1 MUFU.RCP R11, R12 ;  /* 0x0000000c000b1308 */ /* 0x000ee20000001000 */
        /* <DEDUP_REMOVED lines=15> */
.L_x_215:
[----:B------:R-:W-:Y:S01]  /*8020*/  UIADD3 UR4, UR9, 0x29860, URZ ;  /* 0x0002986009047890 */ /* 0x000fe2000fffe03f */
[-C--:B------:R-:W-:Y:S01]  /*8030*/  FMUL.FTZ R102, R24, R7.reuse ;  /* 0x0000000718667220 */ /* 0x080fe20000410000 */
[----:B------:R-:W-:Y:S01]  /*8040*/  UIADD3 UR43, UR43, 0x1, URZ ;  /* 0x000000012b2b7890 */ /* 0x000fe2000fffe03f */
[-C--:B------:R-:W-:Y:S01]  /*8050*/  FMUL.FTZ R100, R25, R7.reuse ;  /* 0x0000000719647220 */ /* 0x080fe20000410000 */
[----:B------:R-:W-:Y:S01]  /*8060*/  UPRMT UR4, UR14, 0x654, UR4 ;  /* 0x000006540e047896 */ /* 0x000fe20008000004 */
[-C--:B------:R-:W-:Y:S01]  /*8070*/  FMUL.FTZ R101, R28, R7.reuse ;  /* 0x000000071c657220 */ /* 0x080fe20000410000 */
[----:B------:R-:W-:Y:S01]  /*8080*/  UISETP.NE.AND UP0, UPT, UR43, 0x2, UPT ;  /* 0x000000022b00788c */ /* 0x000fe2000bf05270 */
        /* <DEDUP_REMOVED lines=21> */
[----:B------:R-:W-:Y:S01]  /*81e0*/  SYNCS.ARRIVE.TRANS64.RED.A1T0 RZ, [UR4], RZ ;  /* 0x000000ffffff79a7 */ /* 0x000fe20008100404 */
        /* <DEDUP_REMOVED lines=13> */
[----:B------:R-:W-:Y:S01]  /*82c0*/  USEL UR4, URZ, 0x1, UP0 ;  /* 0x000000013f047887 */ /* 0x000fe20008000000 */
        /* <DEDUP_REMOVED lines=22> */
[----:B------:R-:W-:Y:S01]  /*8430*/  PLOP3.LUT P0, PT, PT, PT, PT, 0x8, 0x0 ;  /* 0x000000000000781c */ /* 0x000fe20003f0e170 */
[-C--:B------:R-:W-:Y:S01]  /*8440*/  FMUL.FTZ R13, R79, R0.reuse ;  /* 0x000000004f0d7220 */ /* 0x080fe20000410000 */
[-C--:B------:R-:W-:Y:S01]  /*8450*/  FMUL.FTZ R12, R82, R0.reuse ;  /* 0x00000000520c7220 */ /* 0x080fe20000410000 */
[-C--:B------:R-:W-:Y:S01]  /*8460*/  FMUL.FTZ R8, R83, R0.reuse ;  /* 0x0000000053087220 */ /* 0x080fe20000410000 */
[-C--:B------:R-:W-:Y:S01]  /*8470*/  FMUL.FTZ R9, R86, R0.reuse ;  /* 0x0000000056097220 */ /* 0x080fe20000410000 */
[----:B------:R-:W-:Y:S01]  /*8480*/  FMUL.FTZ R87, R87, R0 ;  /* 0x0000000057577220 */ /* 0x000fe20000410000 */
[----:B------:R-:W-:-:S02]  /*8490*/  UIADD3 UR45, UR45, 0x1, URZ ;  /* 0x000000012d2d7890 */ /* 0x000fc4000fffe03f */
[----:B------:R-:W-:Y:S02]  /*84a0*/  USEL UR43, UR43, URZ, UP0 ;  /* 0x0000003f2b2b7287 */ /* 0x000fe40008000000 */
[----:B------:R-:W-:-:S12]  /*84b0*/  ULOP3.LUT UR44, UR44, UR4, URZ, 0x3c, !UPT ;  /* 0x000000042c2c7292 */ /* 0x000fd8000f8e3c3f */
.L_x_191:
[----:B------:R-:W0:Y:S01]  /*84c0*/  S2R R7, SR_CgaCtaId ;  /* 0x0000000000077919 */ /* 0x000e220000008800 */
[----:B------:R-:W-:Y:S01]  /*84d0*/  MOV R0, 0x400 ;  /* 0x0000040000007802 */ /* 0x000fe20000000f00 */
[----:B------:R-:W-:Y:S01]  /*84e0*/  BSSY B0, `(.L_x_216) ;  /* 0x000027d000007945 */ /* 0x000fe20003800000 */
[----:B------:R-:W-:Y:S02]  /*84f0*/  BAR.SYNC.DEFER_BLOCKING 0x5, 0x180 ;  /* 0x0146000000007b1d */ /* 0x000fe40000010000 */
[----:B0-----:R-:W-:-:S05]  /*8500*/  LEA R0, R7, R0, 0x18 ;  /* 0x0000000007007211 */ /* 0x001fca00078ec0ff */
[----:B------:R-:W0:Y:S02]  /*8510*/  LDS.128 R48, [R0+0x298d0] ;  /* 0x0298d00000307984 */ /* 0x000e240000000c00 */
[----:B0-----:R-:W-:Y:S02]  /*8520*/  R2UR UR5, R49 ;  /* 0x00000000310572ca */ /* 0x001fe400000e0000 */
[----:B------:R-:W-:Y:S01]  /*8530*/  R2UR UR47, R50 ;  /* 0x00000000322f72ca */ /* 0x000fe200000e0000 */
[----:B------:R-:W-:Y:S06]  /*8540*/  BAR.ARV 0x4, 0x180 ;  /* 0x0106000000007b1d */ /* 0x000fec0000002000 */
[----:B------:R-:W-:Y:S08]  /*8550*/  @P0 BRA `(.L_x_217) ;  /* 0x0000001800ec0947 */ /* 0x000ff00003800000 */
[----:B------:R-:W0:Y:S01]  /*8560*/  S2R R54, SR_TID.X ;  /* 0x0000000000367919 */ /* 0x000e220000002100 */
[----:B------:R-:W-:Y:S01]  /*8570*/  ULDC.64 UR6, c[0x4][0x40] ;  /* 0x0100100000067ab9 */ /* 0x000fe20000000a00 */
[----:B0-----:R-:W-:-:S05]  /*8580*/  IMAD.SHL.U32 R6, R54, 0x4, RZ ;  /* 0x0000000436067824 */ /* 0x001fca00078e00ff */
[----:B------:R-:W-:-:S04]  /*8590*/  LOP3.LUT R6, R6, 0xc, RZ, 0xc0, !PT ;  /* 0x0000000c06067812 */ /* 0x000fc800078ec0ff */
[----:B------:R-:W-:-:S05]  /*85a0*/  IADD3 R6, P0, R6, UR6, RZ ;  /* 0x0000000606067c10 */ /* 0x000fca000ff1e0ff */
[----:B------:R-:W-:Y:S01]  /*85b0*/  IMAD.X R7, RZ, RZ, UR7, P0 ;  /* 0x00000007ff077e24 */ /* 0x000fe200080e06ff */
[----:B------:R-:W-:Y:S01]  /*85c0*/  F2FP.BF16.F32.PACK_AB R30, R27, R30 ;  /* 0x0000001e1b1e723e */ /* 0x000fe200000010ff */
[----:B------:R-:W-:-:S03]  /*85d0*/  ULDC.64 UR6, c[0x0][0xc00] ;  /* 0x0003000000067ab9 */ /* 0x000fc60000000a00 */
[----:B------:R0:W2:Y:S01]  /*85e0*/  LDG.E.CONSTANT R48, desc[UR50][R6.64] ;  /* 0x0000003206307981 */ /* 0x0000a2000c1e9900 */
[----:B------:R-:W-:Y:S01]  /*85f0*/  F2FP.BF16.F32.PACK_AB R12, R9, R12 ;  /* 0x0000000c090c723e */ /* 0x000fe200000010ff */
[----:B------:R-:W-:Y:S01]  /*8600*/  UISETP.NE.U32.AND UP0, UPT, UR6, URZ, UPT ;  /* 0x0000003f0600728c */ /* 0x000fe2000bf05070 */
[----:B------:R-:W-:Y:S01]  /*8610*/  F2FP.BF16.F32.PACK_AB R87, R87, R8 ;  /* 0x000000085757723e */ /* 0x000fe200000010ff */
[----:B------:R-:W1:Y:S01]  /*8620*/  S2R R27, SR_SWINHI ;  /* 0x00000000001b7919 */ /* 0x000e620000002f00 */
[----:B------:R-:W-:Y:S01]  /*8630*/  F2FP.BF16.F32.PACK_AB R57, R57, R60 ;  /* 0x0000003c3939723e */ /* 0x000fe200000010ff */
[----:B------:R-:W-:Y:S01]  /*8640*/  USHF.L.U32 UR8, UR37, 0x2, URZ ;  /* 0x0000000225087899 */ /* 0x000fe2000800063f */
[----:B------:R-:W-:Y:S01]  /*8650*/  F2FP.BF16.F32.PACK_AB R56, R53, R56 ;  /* 0x000000383538723e */ /* 0x000fe200000010ff */
[----:B------:R-:W-:Y:S01]  /*8660*/  UISETP.NE.AND.EX UP0, UPT, UR7, URZ, UPT, UP0 ;  /* 0x0000003f0700728c */ /* 0x000fe2000bf05300 */
[----:B------:R-:W-:Y:S01]  /*8670*/  F2FP.BF16.F32.PACK_AB R47, R47, R52 ;  /* 0x000000342f2f723e */ /* 0x000fe200000010ff */
[----:B------:R-:W-:Y:S01]  /*8680*/  USHF.L.U64.HI UR9, UR37, 0x2, UR38 ;  /* 0x0000000225097899 */ /* 0x000fe20008010226 */
[----:B0-----:R-:W-:Y:S01]  /*8690*/  LOP3.LUT P0, R6, R54, 0x3, RZ, 0xc0, !PT ;  /* 0x0000000336067812 */ /* 0x001fe2000780c0ff */
[----:B------:R-:W-:Y:S01]  /*86a0*/  UIADD3 UR4, UP1, UR8, UR6, URZ ;  /* 0x0000000608047290 */ /* 0x000fe2000ff3e03f */
[----:B------:R-:W-:-:S02]  /*86b0*/  F2FP.BF16.F32.PACK_AB R46, R43, R46 ;  /* 0x0000002e2b2e723e */ /* 0x000fc400000010ff */
[----:B------:R-:W-:Y:S01]  /*86c0*/  ISETP.EQ.OR P0, PT, R6, 0x3, !P0 ;  /* 0x000000030600780c */ /* 0x000fe20004702670 */
[----:B------:R-:W-:Y:S01]  /*86d0*/  UIADD3.X UR6, UR9, UR7, URZ, UP1, !UPT ;  /* 0x0000000709067290 */ /* 0x000fe20008ffe43f */
[----:B------:R-:W-:Y:S02]  /*86e0*/  F2FP.BF16.F32.PACK_AB R64, R61, R64 ;  /* 0x000000403d40723e */ /* 0x000fe400000010ff */
[----:B------:R-:W-:Y:S02]  /*86f0*/  F2FP.BF16.F32.PACK_AB R10, R3, R10 ;  /* 0x0000000a030a723e */ /* 0x000fe400000010ff */
[----:B------:R-:W-:Y:S02]  /*8700*/  F2FP.BF16.F32.PACK_AB R39, R39, R42 ;  /* 0x0000002a2727723e */ /* 0x000fe400000010ff */
[----:B------:R-:W-:Y:S02]  /*8710*/  F2FP.BF16.F32.PACK_AB R38, R35, R38 ;  /* 0x000000262326723e */ /* 0x000fe400000010ff */
[----:B------:R-:W-:-:S02]  /*8720*/  F2FP.BF16.F32.PACK_AB R11, R11, R14 ;  /* 0x0000000e0b0b723e */ /* 0x000fc400000010ff */
[----:B------:R-:W-:Y:S02]  /*8730*/  SEL R61, R57, R56, P0 ;  /* 0x00000038393d7207 */ /* 0x000fe40000000000 */
[----:B------:R-:W-:Y:S02]  /*8740*/  SEL R63, R12, R87, P0 ;  /* 0x000000570c3f7207 */ /* 0x000fe40000000000 */
[----:B------:R-:W-:Y:S02]  /*8750*/  SEL R54, R87, R12, P0 ;  /* 0x0000000c57367207 */ /* 0x000fe40000000000 */
[----:B------:R-:W-:Y:S02]  /*8760*/  F2FP.BF16.F32.PACK_AB R73, R73, R76 ;  /* 0x0000004c4949723e */ /* 0x000fe400000010ff */
[----:B------:R-:W-:Y:S02]  /*8770*/  F2FP.BF16.F32.PACK_AB R72, R69, R72 ;  /* 0x000000484548723e */ /* 0x000fe400000010ff */
[----:B------:R-:W-:-:S02]  /*8780*/  MOV R6, R0 ;  /* 0x0000000000067202 */ /* 0x000fc40000000f00 */
[----:B-1----:R-:W-:Y:S02]  /*8790*/  MOV R7, R27 ;  /* 0x0000001b00077202 */ /* 0x002fe40000000f00 */
[----:B------:R-:W-:Y:S02]  /*87a0*/  F2FP.BF16.F32.PACK_AB R65, R65, R68 ;  /* 0x000000444141723e */ /* 0x000fe400000010ff */
[----:B------:R-:W-:Y:S01]  /*87b0*/  SEL R56, R56, R57, P0 ;  /* 0x0000003938387207 */ /* 0x000fe20000000000 */
[----:B------:R-:W-:Y:S01]  /*87c0*/  IMAD.WIDE R8, R171, 0x2, R6 ;  /* 0x00000002ab087825 */ /* 0x000fe200078e0206 */
[----:B------:R-:W-:Y:S02]  /*87d0*/  F2FP.BF16.F32.PACK_AB R31, R31, R34 ;  /* 0x000000221f1f723e */ /* 0x000fe400000010ff */
[----:B------:R-:W-:Y:S02]  /*87e0*/  SEL R57, R47, R46, P0 ;  /* 0x0000002e2f397207 */ /* 0x000fe40000000000 */
[----:B------:R-:W-:-:S02]  /*87f0*/  LOP3.LUT R3, R8, 0x380, RZ, 0xc0, !PT ;  /* 0x0000038008037812 */ /* 0x000fc400078ec0ff */
[----:B------:R-:W-:Y:S02]  /*8800*/  IADD3 R12, P6, R8, 0x20, RZ ;  /* 0x00000020080c7810 */ /* 0x000fe40007fde0ff */
[----:B------:R-:W-:Y:S02]  /*8810*/  F2FP.BF16.F32.PACK_AB R33, R33, R36 ;  /* 0x000000242121723e */ /* 0x000fe400000010ff */
[----:B------:R-:W-:Y:S02]  /*8820*/  SEL R46, R46, R47, P0 ;  /* 0x0000002f2e2e7207 */ /* 0x000fe40000000000 */
[----:B------:R-:W-:Y:S02]  /*8830*/  SEL R53, R11, R10, P0 ;  /* 0x0000000a0b357207 */ /* 0x000fe40000000000 */
[----:B------:R-:W-:Y:S02]  /*8840*/  SEL R36, R10, R11, P0 ;  /* 0x0000000b0a247207 */ /* 0x000fe40000000000 */
[----:B------:R-:W-:-:S02]  /*8850*/  SEL R47, R39, R38, P0 ;  /* 0x00000026272f7207 */ /* 0x000fc40000000000 */
[----:B------:R-:W-:Y:S02]  /*8860*/  SHF.R.U64 R3, R3, 0x3, RZ ;  /* 0x0000000303037819 */ /* 0x000fe400000012ff */
[----:B------:R-:W-:Y:S01]  /*8870*/  F2FP.BF16.F32.PACK_AB R32, R29, R32 ;  /* 0x000000201d20723e */ /* 0x000fe200000010ff */
[----:B------:R-:W-:Y:S01]  /*8880*/  IMAD.X R29, RZ, RZ, R9, P6 ;  /* 0x000000ffff1d7224 */ /* 0x000fe200030e0609 */
[----:B------:R-:W-:Y:S02]  /*8890*/  SEL R55, R73, R72, P0 ;  /* 0x0000004849377207 */ /* 0x000fe40000000000 */
[----:B------:R-:W-:Y:S02]  /*88a0*/  SEL R59, R65, R64, P0 ;  /* 0x00000040413b7207 */ /* 0x000fe40000000000 */
[----:B------:R-:W-:Y:S02]  /*88b0*/  SEL R38, R38, R39, P0 ;  /* 0x0000002726267207 */ /* 0x000fe40000000000 */
[----:B------:R-:W-:-:S02]  /*88c0*/  LOP3.LUT R10, R12, 0x380, RZ, 0xc0, !PT ;  /* 0x000003800c0a7812 */ /* 0x000fc400078ec0ff */
[----:B------:R-:W-:Y:S02]  /*88d0*/  SEL R72, R72, R73, P0 ;  /* 0x0000004948487207 */ /* 0x000fe40000000000 */
[----:B------:R-:W-:Y:S02]  /*88e0*/  SEL R64, R64, R65, P0 ;  /* 0x0000004140407207 */ /* 0x000fe40000000000 */
[----:B------:R-:W-:Y:S02]  /*88f0*/  SEL R39, R31, R30, P0 ;  /* 0x0000001e1f277207 */ /* 0x000fe40000000000 */
[----:B------:R-:W-:Y:S02]  /*8900*/  SEL R50, R30, R31, P0 ;  /* 0x0000001f1e327207 */ /* 0x000fe40000000000 */
[C---:B------:R-:W-:Y:S02]  /*8910*/  IADD3 R65, P1, R8.reuse, 0x40, RZ ;  /* 0x0000004008417810 */ /* 0x040fe40007f3e0ff */
[----:B------:R-:W-:-:S02]  /*8920*/  IADD3 R67, P2, R8, 0x60, RZ ;  /* 0x0000006008437810 */ /* 0x000fc40007f5e0ff */
[C---:B------:R-:W-:Y:S01]  /*8930*/  IADD3 R30, P3, R8.reuse, 0x4000, RZ ;  /* 0x00004000081e7810 */ /* 0x040fe20007f7e0ff */
[--C-:B------:R-:W-:Y:S01]  /*8940*/  IMAD.X R27, RZ, RZ, R9.reuse, P1 ;  /* 0x000000ffff1b7224 */ /* 0x100fe200008e0609 */
[C---:B------:R-:W-:Y:S02]  /*8950*/  IADD3 R69, P4, R8.reuse, 0x4020, RZ ;  /* 0x0000402008457810 */ /* 0x040fe40007f9e0ff */
[C---:B------:R-:W-:Y:S02]  /*8960*/  IADD3 R71, P5, R8.reuse, 0x4040, RZ ;  /* 0x0000404008477810 */ /* 0x040fe40007fbe0ff */
[----:B------:R-:W-:Y:S02]  /*8970*/  IADD3 R73, P6, R8, 0x4060, RZ ;  /* 0x0000406008497810 */ /* 0x000fe40007fde0ff */
[----:B------:R-:W-:Y:S02]  /*8980*/  LOP3.LUT R8, R3, R8, RZ, 0x3c, !PT ;  /* 0x0000000803087212 */ /* 0x000fe400078e3cff */
[----:B------:R-:W-:Y:S01]  /*8990*/  SHF.R.U64 R3, R10, 0x3, RZ ;  /* 0x000000030a037819 */ /* 0x000fe200000012ff */
[----:B------:R-:W-:Y:S01]  /*89a0*/  IMAD.X R11, RZ, RZ, R9, P6 ;  /* 0x000000ffff0b7224 */ /* 0x000fe200030e0609 */
[----:B------:R-:W-:-:S02]  /*89b0*/  LOP3.LUT R14, R65, 0x380, RZ, 0xc0, !PT ;  /* 0x00000380410e7812 */ /* 0x000fc400078ec0ff */
[----:B------:R-:W-:Y:S02]  /*89c0*/  F2FP.BF16.F32.PACK_AB R25, R25, R28 ;  /* 0x0000001c1919723e */ /* 0x000fe400000010ff */
[----:B------:R-:W-:Y:S02]  /*89d0*/  F2FP.BF16.F32.PACK_AB R21, R21, R26 ;  /* 0x0000001a1515723e */ /* 0x000fe400000010ff */
[----:B------:R-:W-:Y:S01]  /*89e0*/  F2FP.BF16.F32.PACK_AB R20, R13, R20 ;  /* 0x000000140d14723e */ /* 0x000fe200000010ff */
[----:B------:R-:W-:Y:S01]  /*89f0*/  IMAD.X R13, RZ, RZ, R9, P5 ;  /* 0x000000ffff0d7224 */ /* 0x000fe200028e0609 */
[----:B------:R-:W-:Y:S02]  /*8a00*/  LOP3.LUT R28, R3, R12, RZ, 0x3c, !PT ;  /* 0x0000000c031c7212 */ /* 0x000fe400078e3cff */
[----:B------:R-:W-:Y:S02]  /*8a10*/  LOP3.LUT R3, R30, 0x380, RZ, 0xc0, !PT ;  /* 0x000003801e037812 */ /* 0x000fe400078ec0ff */
[----:B------:R-:W-:-:S02]  /*8a20*/  SHF.R.U64 R10, R14, 0x3, RZ ;  /* 0x000000030e0a7819 */ /* 0x000fc400000012ff */
[----:B------:R-:W-:Y:S02]  /*8a30*/  F2FP.BF16.F32.PACK_AB R41, R41, R44 ;  /* 0x0000002c2929723e */ /* 0x000fe400000010ff */
[----:B------:R-:W-:Y:S02]  /*8a40*/  F2FP.BF16.F32.PACK_AB R40, R37, R40 ;  /* 0x000000282528723e */ /* 0x000fe400000010ff */
[----:B------:R-:W-:Y:S02]  /*8a50*/  SEL R31, R21, R20, P0 ;  /* 0x00000014151f7207 */ /* 0x000fe40000000000 */
[----:B------:R-:W-:Y:S01]  /*8a60*/  SEL R52, R20, R21, P0 ;  /* 0x0000001514347207 */ /* 0x000fe20000000000 */
[----:B------:R-:W-:Y:S01]  /*8a70*/  IMAD.X R21, RZ, RZ, R9, P3 ;  /* 0x000000ffff157224 */ /* 0x000fe200018e0609 */
[----:B------:R-:W-:Y:S02]  /*8a80*/  F2FP.BF16.F32.PACK_AB R101, R101, R102 ;  /* 0x000000666565723e */ /* 0x000fe400000010ff */
[----:B------:R-:W-:-:S02]  /*8a90*/  F2FP.BF16.F32.PACK_AB R100, R99, R100 ;  /* 0x000000646364723e */ /* 0x000fc400000010ff */
[----:B------:R-:W-:Y:S02]  /*8aa0*/  LOP3.LUT R20, R67, 0x380, RZ, 0xc0, !PT ;  /* 0x0000038043147812 */ /* 0x000fe400078ec0ff */
[----:B------:R-:W-:Y:S02]  /*8ab0*/  F2FP.BF16.F32.PACK_AB R97, R97, R98 ;  /* 0x000000626161723e */ /* 0x000fe400000010ff */
[----:B------:R-:W-:Y:S02]  /*8ac0*/  F2FP.BF16.F32.PACK_AB R96, R95, R96 ;  /* 0x000000605f60723e */ /* 0x000fe400000010ff */
[----:B------:R-:W-:Y:S02]  /*8ad0*/  SHF.R.U64 R3, R3, 0x3, RZ ;  /* 0x0000000303037819 */ /* 0x000fe400000012ff */
[----:B------:R-:W-:Y:S02]  /*8ae0*/  F2FP.BF16.F32.PACK_AB R93, R93, R94 ;  /* 0x0000005e5d5d723e */ /* 0x000fe400000010ff */
[----:B------:R-:W-:-:S02]  /*8af0*/  F2FP.BF16.F32.PACK_AB R92, R91, R92 ;  /* 0x0000005c5b5c723e */ /* 0x000fc400000010ff */
[----:B------:R-:W-:Y:S02]  /*8b00*/  LOP3.LUT R26, R10, R65, RZ, 0x3c, !PT ;  /* 0x000000410a1a7212 */ /* 0x000fe400078e3cff */
[----:B------:R-:W-:Y:S02]  /*8b10*/  F2FP.BF16.F32.PACK_AB R89, R89, R90 ;  /* 0x0000005a5959723e */ /* 0x000fe400000010ff */
[----:B------:R-:W-:Y:S02]  /*8b20*/  F2FP.BF16.F32.PACK_AB R88, R45, R88 ;  /* 0x000000582d58723e */ /* 0x000fe400000010ff */
[----:B------:R-:W-:Y:S01]  /*8b30*/  F2FP.BF16.F32.PACK_AB R24, R15, R24 ;  /* 0x000000180f18723e */ /* 0x000fe200000010ff */
[----:B------:R-:W-:Y:S01]  /*8b40*/  IMAD.X R15, RZ, RZ, R9, P4 ;  /* 0x000000ffff0f7224 */ /* 0x000fe200020e0609 */
[----:B------:R-:W-:Y:S02]  /*8b50*/  SEL R49, R41, R40, P0 ;  /* 0x0000002829317207 */ /* 0x000fe40000000000 */
[----:B------:R-:W-:-:S02]  /*8b60*/  LOP3.LUT R10, R69, 0x380, RZ, 0xc0, !PT ;  /* 0x00000380450a7812 */ /* 0x000fc400078ec0ff */
[----:B------:R-:W-:Y:S02]  /*8b70*/  LOP3.LUT R42, R73, 0x380, RZ, 0xc0, !PT ;  /* 0x00000380492a7812 */ /* 0x000fe400078ec0ff */
[----:B------:R-:W-:Y:S02]  /*8b80*/  SEL R35, R101, R100, P0 ;  /* 0x0000006465237207 */ /* 0x000fe40000000000 */
[----:B------:R-:W-:Y:S02]  /*8b90*/  SEL R40, R40, R41, P0 ;  /* 0x0000002928287207 */ /* 0x000fe40000000000 */
[----:B------:R-:W-:Y:S02]  /*8ba0*/  SHF.R.U64 R14, R20, 0x3, RZ ;  /* 0x00000003140e7819 */ /* 0x000fe400000012ff */
[----:B------:R-:W-:Y:S02]  /*8bb0*/  SEL R100, R100, R101, P0 ;  /* 0x0000006564647207 */ /* 0x000fe40000000000 */
[----:B------:R-:W-:-:S02]  /*8bc0*/  SEL R37, R97, R96, P0 ;  /* 0x0000006061257207 */ /* 0x000fc40000000000 */
[----:B------:R-:W-:Y:S02]  /*8bd0*/  SEL R41, R33, R32, P0 ;  /* 0x0000002021297207 */ /* 0x000fe40000000000 */
[----:B------:R-:W-:Y:S02]  /*8be0*/  LOP3.LUT R20, R3, R30, RZ, 0x3c, !PT ;  /* 0x0000001e03147212 */ /* 0x000fe400078e3cff */
[----:B------:R-:W-:Y:S02]  /*8bf0*/  SEL R96, R96, R97, P0 ;  /* 0x0000006160607207 */ /* 0x000fe40000000000 */
[----:B------:R-:W-:Y:S02]  /*8c00*/  SEL R43, R93, R92, P0 ;  /* 0x0000005c5d2b7207 */ /* 0x000fe40000000000 */
[----:B------:R-:W-:Y:S02]  /*8c10*/  SEL R32, R32, R33, P0 ;  /* 0x0000002120207207 */ /* 0x000fe40000000000 */
[----:B------:R-:W-:-:S02]  /*8c20*/  SEL R92, R92, R93, P0 ;  /* 0x0000005d5c5c7207 */ /* 0x000fc40000000000 */
[----:B------:R-:W-:Y:S02]  /*8c30*/  SEL R45, R89, R88, P0 ;  /* 0x00000058592d7207 */ /* 0x000fe40000000000 */
[----:B------:R-:W-:Y:S02]  /*8c40*/  SEL R33, R25, R24, P0 ;  /* 0x0000001819217207 */ /* 0x000fe40000000000 */
[----:B------:R-:W-:Y:S02]  /*8c50*/  SHF.R.U64 R10, R10, 0x3, RZ ;  /* 0x000000030a0a7819 */ /* 0x000fe400000012ff */
[----:B------:R-:W-:Y:S02]  /*8c60*/  SHF.R.U64 R42, R42, 0x3, RZ ;  /* 0x000000032a2a7819 */ /* 0x000fe400000012ff */
[----:B------:R-:W-:Y:S02]  /*8c70*/  SEL R88, R88, R89, P0 ;  /* 0x0000005958587207 */ /* 0x000fe40000000000 */
[----:B------:R-:W-:Y:S01]  /*8c80*/  SEL R34, R24, R25, P0 ;  /* 0x0000001918227207 */ /* 0x000fe20000000000 */
[----:B------:R-:W-:Y:S01]  /*8c90*/  IMAD.X R25, RZ, RZ, R9, P2 ;  /* 0x000000ffff197224 */ /* 0x000fe200010e0609 */
[----:B------:R-:W-:-:S02]  /*8ca0*/  LOP3.LUT R24, R14, R67, RZ, 0x3c, !PT ;  /* 0x000000430e187212 */ /* 0x000fc400078e3cff */
[----:B------:R-:W-:Y:S02]  /*8cb0*/  LOP3.LUT R14, R10, R69, RZ, 0x3c, !PT ;  /* 0x000000450a0e7212 */ /* 0x000fe400078e3cff */
[----:B------:R-:W-:Y:S02]  /*8cc0*/  LOP3.LUT R10, R42, R73, RZ, 0x3c, !PT ;  /* 0x000000492a0a7212 */ /* 0x000fe400078e3cff */
[----:B------:R-:W-:Y:S02]  /*8cd0*/  MOV R65, R20 ;  /* 0x0000001400417202 */ /* 0x000fe40000000f00 */
[----:B------:R-:W-:Y:S02]  /*8ce0*/  LOP3.LUT R12, R71, 0x380, RZ, 0xc0, !PT ;  /* 0x00000380470c7812 */ /* 0x000fe400078ec0ff */
[----:B------:R-:W-:Y:S02]  /*8cf0*/  MOV R69, R8 ;  /* 0x0000000800457202 */ /* 0x000fe40000000f00 */
[----:B------:R-:W-:-:S02]  /*8d00*/  SHF.R.U64 R12, R12, 0x3, RZ ;  /* 0x000000030c0c7819 */ /* 0x000fc400000012ff */
[----:B------:R-:W-:Y:S02]  /*8d10*/  MOV R58, R10 ;  /* 0x0000000a003a7202 */ /* 0x000fe40000000f00 */
[----:B------:R-:W-:Y:S02]  /*8d20*/  LOP3.LUT R12, R12, R71, RZ, 0x3c, !PT ;  /* 0x000000470c0c7212 */ /* 0x000fe400078e3cff */
[----:B------:R-:W-:Y:S02]  /*8d30*/  MOV R62, R14 ;  /* 0x0000000e003e7202 */ /* 0x000fe40000000f00 */
[----:B------:R-:W-:Y:S02]  /*8d40*/  MOV R60, R12 ;  /* 0x0000000c003c7202 */ /* 0x000fe40000000f00 */
[----:B------:R-:W-:Y:S02]  /*8d50*/  MOV R68, R28 ;  /* 0x0000001c00447202 */ /* 0x000fe40000000f00 */
[----:B------:R-:W-:-:S02]  /*8d60*/  MOV R67, R26 ;  /* 0x0000001a00437202 */ /* 0x000fc40000000f00 */
[----:B------:R-:W-:Y:S02]  /*8d70*/  MOV R66, R24 ;  /* 0x0000001800427202 */ /* 0x000fe40000000f00 */
[----:B------:R-:W-:Y:S02]  /*8d80*/  PLOP3.LUT P2, PT, PT, PT, UP0, 0x80, 0x0 ;  /* 0x000000000000781c */ /* 0x000fe40003f4f008 */
[----:B--2---:R-:W-:Y:S01]  /*8d90*/  LOP3.LUT R3, R48, 0x2, RZ, 0x3c, !PT ;  /* 0x0000000230037812 */ /* 0x004fe200078e3cff */
[----:B------:R-:W-:Y:S04]  /*8da0*/  SHFL.IDX PT, R35, R35, R48, 0x1c1f ;  /* 0x001c1f3023237589 */ /* 0x000fe800000e0000 */
[----:B------:R-:W0:Y:S04]  /*8db0*/  SHFL.IDX PT, R100, R100, R3, 0x1c1f ;  /* 0x001c1f0364647589 */ /* 0x000e2800000e0000 */
[----:B------:R-:W-:Y:S04]  /*8dc0*/  SHFL.IDX PT, R55, R55, R48, 0x1c1f ;  /* 0x001c1f3037377589 */ /* 0x000fe800000e0000 */
[----:B------:R-:W1:Y:S04]  /*8dd0*/  SHFL.IDX PT, R72, R72, R3, 0x1c1f ;  /* 0x001c1f0348487589 */ /* 0x000e6800000e0000 */
[----:B------:R-:W-:Y:S04]  /*8de0*/  SHFL.IDX PT, R37, R37, R48, 0x1c1f ;  /* 0x001c1f3025257589 */ /* 0x000fe800000e0000 */
[----:B------:R-:W-:Y:S04]  /*8df0*/  SHFL.IDX PT, R49, R49, R48, 0x1c1f ;  /* 0x001c1f3031317589 */ /* 0x000fe800000e0000 */
[----:B------:R-:W-:Y:S04]  /*8e00*/  SHFL.IDX PT, R59, R59, R48, 0x1c1f ;  /* 0x001c1f303b3b7589 */ /* 0x000fe800000e0000 */
[----:B------:R-:W2:Y:S01]  /*8e10*/  SHFL.IDX PT, R96, R96, R3, 0x1c1f ;  /* 0x001c1f0360607589 */ /* 0x000ea200000e0000 */
[----:B0-----:R-:W-:-:S02]  /*8e20*/  SEL R8, R35, R100, P0 ;  /* 0x0000006423087207 */ /* 0x001fc40000000000 */
[----:B------:R-:W-:Y:S01]  /*8e30*/  SEL R10, R100, R35, P0 ;  /* 0x00000023640a7207 */ /* 0x000fe20000000000 */
[----:B------:R-:W0:Y:S04]  /*8e40*/  SHFL.IDX PT, R64, R64, R3, 0x1c1f ;  /* 0x001c1f0340407589 */ /* 0x000e2800000e0000 */
[----:B------:R-:W3:Y:S01]  /*8e50*/  SHFL.IDX PT, R40, R40, R3, 0x1c1f ;  /* 0x001c1f0328287589 */ /* 0x000ee200000e0000 */
[----:B-1----:R-:W-:Y:S02]  /*8e60*/  SEL R9, R55, R72, P0 ;  /* 0x0000004837097207 */ /* 0x002fe40000000000 */
[----:B------:R-:W-:Y:S01]  /*8e70*/  SEL R11, R72, R55, P0 ;  /* 0x00000037480b7207 */ /* 0x000fe20000000000 */
[----:B------:R-:W-:Y:S04]  /*8e80*/  SHFL.IDX PT, R43, R43, R48, 0x1c1f ;  /* 0x001c1f302b2b7589 */ /* 0x000fe800000e0000 */
[----:B------:R-:W-:Y:S04]  /*8e90*/  SHFL.IDX PT, R33, R33, R48, 0x1c1f ;  /* 0x001c1f3021217589 */ /* 0x000fe800000e0000 */
[----:B------:R-:W-:Y:S04]  /*8ea0*/  SHFL.IDX PT, R61, R61, R48, 0x1c1f ;  /* 0x001c1f303d3d7589 */ /* 0x000fe800000e0000 */
[----:B------:R-:W1:Y:S01]  /*8eb0*/  SHFL.IDX PT, R92, R92, R3, 0x1c1f ;  /* 0x001c1f035c5c7589 */ /* 0x000e6200000e0000 */
[----:B--2---:R-:W-:-:S02]  /*8ec0*/  SEL R12, R37, R96, P0 ;  /* 0x00000060250c7207 */ /* 0x004fc40000000000 */
[----:B------:R-:W-:Y:S01]  /*8ed0*/  SEL R14, R96, R37, P0 ;  /* 0x00000025600e7207 */ /* 0x000fe20000000000 */
[----:B------:R-:W2:Y:S01]  /*8ee0*/  SHFL.IDX PT, R56, R56, R3, 0x1c1f ;  /* 0x001c1f0338387589 */ /* 0x000ea200000e0000 */
[----:B0-----:R-:W-:Y:S02]  /*8ef0*/  SEL R13, R59, R64, P0 ;  /* 0x000000403b0d7207 */ /* 0x001fe40000000000 */
[----:B------:R-:W-:Y:S01]  /*8f00*/  SEL R15, R64, R59, P0 ;  /* 0x0000003b400f7207 */ /* 0x000fe20000000000 */
[----:B------:R3:W-:Y:S04]  /*8f10*/  SHFL.IDX PT, R42, R34, R3, 0x1c1f ;  /* 0x001c1f03222a7589 */ /* 0x0007e800000e0000 */
[----:B------:R-:W-:Y:S04]  /*8f20*/  SHFL.IDX PT, R45, R45, R48, 0x1c1f ;  /* 0x001c1f302d2d7589 */ /* 0x000fe800000e0000 */
[----:B------:R-:W-:Y:S01]  /*8f30*/  SHFL.IDX PT, R41, R41, R48, 0x1c1f ;  /* 0x001c1f3029297589 */ /* 0x000fe200000e0000 */
[----:B---3--:R-:W-:-:S03]  /*8f40*/  SEL R34, R40, R49, P0 ;  /* 0x0000003128227207 */ /* 0x008fc60000000000 */
[----:B------:R-:W-:Y:S04]  /*8f50*/  SHFL.IDX PT, R53, R53, R48, 0x1c1f ;  /* 0x001c1f3035357589 */ /* 0x000fe800000e0000 */
[----:B------:R-:W-:Y:S01]  /*8f60*/  SHFL.IDX PT, R57, R57, R48, 0x1c1f ;  /* 0x001c1f3039397589 */ /* 0x000fe200000e0000 */
[----:B-1----:R-:W-:Y:S02]  /*8f70*/  SEL R24, R43, R92, P0 ;  /* 0x0000005c2b187207 */ /* 0x002fe40000000000 */
[----:B------:R-:W-:Y:S01]  /*8f80*/  SEL R26, R92, R43, P0 ;  /* 0x0000002b5c1a7207 */ /* 0x000fe20000000000 */
[----:B------:R-:W-:Y:S01]  /*8f90*/  SHFL.IDX PT, R47, R47, R48, 0x1c1f ;  /* 0x001c1f302f2f7589 */ /* 0x000fe200000e0000 */
[----:B--2---:R-:W-:Y:S02]  /*8fa0*/  SEL R25, R61, R56, P0 ;  /* 0x000000383d197207 */ /* 0x004fe40000000000 */
[----:B------:R-:W-:Y:S01]  /*8fb0*/  SEL R27, R56, R61, P0 ;  /* 0x0000003d381b7207 */ /* 0x000fe20000000000 */
[----:B------:R-:W-:Y:S04]  /*8fc0*/  SHFL.IDX PT, R39, R39, R48, 0x1c1f ;  /* 0x001c1f3027277589 */ /* 0x000fe800000e0000 */
[----:B------:R-:W0:Y:S04]  /*8fd0*/  SHFL.IDX PT, R88, R88, R3, 0x1c1f ;  /* 0x001c1f0358587589 */ /* 0x000e2800000e0000 */
[----:B------:R-:W-:Y:S04]  /*8fe0*/  SHFL.IDX PT, R21, R31, R48, 0x1c1f ;  /* 0x001c1f301f157589 */ /* 0x000fe800000e0000 */
[----:B------:R-:W-:Y:S04]  /*8ff0*/  SHFL.IDX PT, R63, R63, R48, 0x1c1f ;  /* 0x001c1f303f3f7589 */ /* 0x000fe800000e0000 */
[----:B------:R-:W1:Y:S04]  /*9000*/  SHFL.IDX PT, R46, R46, R3, 0x1c1f ;  /* 0x001c1f032e2e7589 */ /* 0x000e6800000e0000 */
[----:B------:R-:W2:Y:S04]  /*9010*/  SHFL.IDX PT, R48, R38, R3, 0x1c1f ;  /* 0x001c1f0326307589 */ /* 0x000ea800000e0000 */
[----:B------:R-:W3:Y:S04]  /*9020*/  SHFL.IDX PT, R50, R50, R3, 0x1c1f ;  /* 0x001c1f0332327589 */ /* 0x000ee800000e0000 */
[----:B------:R4:W3:Y:S01]  /*9030*/  SHFL.IDX PT, R20, R32, R3, 0x1c1f ;  /* 0x001c1f0320147589 */ /* 0x0008e200000e0000 */
[----:B0-----:R-:W-:-:S02]  /*9040*/  SEL R28, R45, R88, P0 ;  /* 0x000000582d1c7207 */ /* 0x001fc40000000000 */
[----:B------:R-:W-:Y:S01]  /*9050*/  SEL R30, R88, R45, P0 ;  /* 0x0000002d581e7207 */ /* 0x000fe20000000000 */
[----:B------:R-:W-:Y:S01]  /*9060*/  BAR.SYNC.DEFER_BLOCKING 0x1, 0x100 ;  /* 0x0044000000007b1d */ /* 0x000fe20000010000 */
[----:B----4-:R-:W-:-:S05]  /*9070*/  SEL R32, R49, R40, P0 ;  /* 0x0000002831207207 */ /* 0x010fca0000000000 */
[----:B------:R-:W0:Y:S01]  /*9080*/  SHFL.IDX PT, R52, R52, R3, 0x1c1f ;  /* 0x001c1f0334347589 */ /* 0x000e2200000e0000 */
[----:B------:R-:W-:Y:S02]  /*9090*/  SEL R40, R33, R42, P0 ;  /* 0x0000002a21287207 */ /* 0x000fe40000000000 */
[----:B-1----:R-:W-:Y:S01]  /*90a0*/  SEL R29, R57, R46, P0 ;  /* 0x0000002e391d7207 */ /* 0x002fe20000000000 */
[----:B------:R1:W4:Y:S01]  /*90b0*/  SHFL.IDX PT, R44, R36, R3, 0x1c1f ;  /* 0x001c1f03242c7589 */ /* 0x00032200000e0000 */
[----:B------:R-:W-:Y:S02]  /*90c0*/  SEL R31, R46, R57, P0 ;  /* 0x000000392e1f7207 */ /* 0x000fe40000000000 */
[----:B------:R-:W-:Y:S01]  /*90d0*/  SEL R42, R42, R33, P0 ;  /* 0x000000212a2a7207 */ /* 0x000fe20000000000 */
[----:B------:R-:W4:Y:S01]  /*90e0*/  SHFL.IDX PT, R54, R54, R3, 0x1c1f ;  /* 0x001c1f0336367589 */ /* 0x000f2200000e0000 */
[----:B--2---:R-:W-:Y:S02]  /*90f0*/  SEL R33, R47, R48, P0 ;  /* 0x000000302f217207 */ /* 0x004fe40000000000 */
[----:B------:R-:W-:-:S02]  /*9100*/  SEL R35, R48, R47, P0 ;  /* 0x0000002f30237207 */ /* 0x000fc40000000000 */
[----:B---3--:R-:W-:Y:S02]  /*9110*/  SEL R37, R39, R50, P0 ;  /* 0x0000003227257207 */ /* 0x008fe40000000000 */
[----:B-1----:R-:W-:Y:S01]  /*9120*/  SEL R36, R41, R20, P0 ;  /* 0x0000001429247207 */ /* 0x002fe20000000000 */
[----:B------:R1:W-:Y:S01]  /*9130*/  STSM.16.M88.4 [R69], R8 ;  /* 0x0000000845007844 */ /* 0x0003e20000000200 */
[----:B------:R-:W-:Y:S02]  /*9140*/  SEL R38, R20, R41, P0 ;  /* 0x0000002914267207 */ /* 0x000fe40000000000 */
[----:B------:R-:W-:Y:S01]  /*9150*/  SEL R39, R50, R39, P0 ;  /* 0x0000002732277207 */ /* 0x000fe20000000000 */
[----:B------:R4:W-:Y:S01]  /*9160*/  STSM.16.M88.4 [R68], R12 ;  /* 0x0000000c44007844 */ /* 0x0009e20000000200 */
[----:B------:R-:W2:Y:S01]  /*9170*/  LDC R50, c[0x0][0xbe8] ;  /* 0x0002fa00ff327b82 */ /* 0x000ea20000000800 */
[----:B0-----:R-:W-:Y:S02]  /*9180*/  SEL R41, R21, R52, P0 ;  /* 0x0000003415297207 */ /* 0x001fe40000000000 */
[----:B------:R-:W-:Y:S01]  /*9190*/  STSM.16.M88.4 [R67], R24 ;  /* 0x0000001843007844 */ /* 0x000fe20000000200 */
[----:B------:R-:W-:-:S03]  /*91a0*/  SEL R43, R52, R21, P0 ;  /* 0x00000015342b7207 */ /* 0x000fc60000000000 */
[----:B------:R-:W-:Y:S01]  /*91b0*/  STSM.16.M88.4 [R66], R28 ;  /* 0x0000001c42007844 */ /* 0x000fe20000000200 */
[----:B-1----:R-:W-:-:S03]  /*91c0*/  IMAD.U32 R8, RZ, RZ, UR4 ;  /* 0x00000004ff087e24 */ /* 0x002fc6000f8e00ff */
[----:B------:R-:W-:Y:S01]  /*91d0*/  STSM.16.M88.4 [R65], R32 ;  /* 0x0000002041007844 */ /* 0x000fe20000000200 */
[----:B------:R-:W-:Y:S01]  /*91e0*/  IMAD.U32 R9, RZ, RZ, UR6 ;  /* 0x00000006ff097e24 */ /* 0x000fe2000f8e00ff */
[----:B------:R-:W-:Y:S01]  /*91f0*/  ULDC.64 UR6, c[0x0][0xc08] ;  /* 0x0003020000067ab9 */ /* 0x000fe20000000a00 */
[----:B----4-:R-:W-:Y:S01]  /*9200*/  SEL R12, R53, R44, P0 ;  /* 0x0000002c350c7207 */ /* 0x010fe20000000000 */
[----:B------:R-:W-:Y:S01]  /*9210*/  STSM.16.M88.4 [R62], R36 ;  /* 0x000000243e007844 */ /* 0x000fe20000000200 */
[----:B------:R-:W-:Y:S02]  /*9220*/  SEL R14, R44, R53, P0 ;  /* 0x000000352c0e7207 */ /* 0x000fe40000000000 */
[----:B------:R-:W-:Y:S01]  /*9230*/  SEL R13, R63, R54, P0 ;  /* 0x000000363f0d7207 */ /* 0x000fe20000000000 */
[----:B------:R-:W-:Y:S01]  /*9240*/  STSM.16.M88.4 [R60], R40 ;  /* 0x000000283c007844 */ /* 0x000fe20000000200 */
[----:B------:R-:W-:-:S05]  /*9250*/  SEL R15, R54, R63, P0 ;  /* 0x0000003f360f7207 */ /* 0x000fca0000000000 */
[----:B------:R0:W-:Y:S01]  /*9260*/  STSM.16.M88.4 [R58], R12 ;  /* 0x0000000c3a007844 */ /* 0x0001e20000000200 */
[----:B------:R-:W-:Y:S06]  /*9270*/  BAR.SYNC.DEFER_BLOCKING 0x1, 0x100 ;  /* 0x0044000000007b1d */ /* 0x000fec0000010000 */
[----:B------:R-:W3:Y:S01]  /*9280*/  @P2 LDG.E R3, desc[UR50][R8.64] ;  /* 0x0000003208032981 */ /* 0x000ee2000c1e1900 */
[----:B------:R-:W-:Y:S01]  /*9290*/  UISETP.NE.U32.AND UP1, UPT, UR6, URZ, UPT ;  /* 0x0000003f0600728c */ /* 0x000fe2000bf25070 */
[----:B--2---:R-:W-:Y:S01]  /*92a0*/  ISETP.NE.AND P1, PT, R50, 0x1, PT ;  /* 0x000000013200780c */ /* 0x004fe20003f25270 */
[----:B------:R-:W-:Y:S01]  /*92b0*/  UMOV UR4, URZ ;  /* 0x0000003f00047c82 */ /* 0x000fe20008000000 */
[----:B0-----:R-:W-:Y:S01]  /*92c0*/  IMAD.U32 R13, RZ, RZ, UR40 ;  /* 0x00000028ff0d7e24 */ /* 0x001fe2000f8e00ff */
[----:B------:R-:W-:-:S06]  /*92d0*/  UISETP.NE.AND.EX UP1, UPT, UR7, URZ, UPT, UP1 ;  /* 0x0000003f0700728c */ /* 0x000fcc000bf25310 */
[----:B------:R-:W-:-:S04]  /*92e0*/  PLOP3.LUT P0, PT, PT, PT, UP1, 0x80, 0x0 ;  /* 0x000000000000781c */ /* 0x000fc80003f0f018 */
[----:B------:R-:W0:Y:S01]  /*92f0*/  @P1 LDC R10, c[0x0][0xbec] ;  /* 0x0002fb00ff0a1b82 */ /* 0x000e220000000800 */
[----:B------:R-:W-:-:S03]  /*9300*/  @UP1 UIADD3 UR6, UP2, UR8, UR6, URZ ;  /* 0x0000000608061290 */ /* 0x000fc6000ff5e03f */
[----:B------:R-:W-:Y:S01]  /*9310*/  ULDC UR8, c[0x0][0xa88] ;  /* 0x0002a20000087ab9 */ /* 0x000fe20000000800 */
[----:B------:R-:W-:Y:S02]  /*9320*/  @UP1 UIADD3.X UR7, UR9, UR7, URZ, UP2, !UPT ;  /* 0x0000000709071290 */ /* 0x000fe400097fe43f */
[----:B------:R-:W-:Y:S01]  /*9330*/  IMAD.U32 R14, RZ, RZ, UR6 ;  /* 0x00000006ff0e7e24 */ /* 0x000fe2000f8e00ff */
[----:B------:R-:W1:Y:S03]  /*9340*/  @P1 LDC R20, c[0x0][0xbf0] ;  /* 0x0002fc00ff141b82 */ /* 0x000e660000000800 */
[----:B------:R-:W-:Y:S01]  /*9350*/  IMAD.U32 R15, RZ, RZ, UR7 ;  /* 0x00000007ff0f7e24 */ /* 0x000fe2000f8e00ff */
[----:B---3--:R-:W-:Y:S01]  /*9360*/  @P2 R2UR UR4, R3 ;  /* 0x00000000030422ca */ /* 0x008fe200000e0000 */
[----:B------:R-:W-:-:S06]  /*9370*/  IMAD.U32 R3, RZ, RZ, UR8 ;  /* 0x00000008ff037e24 */ /* 0x000fcc000f8e00ff */
[----:B------:R2:W5:Y:S01]  /*9380*/  @P0 LDG.E R3, desc[UR50][R14.64] ;  /* 0x000000320e030981 */ /* 0x000562000c1e1900 */
[----:B01----:R-:W-:Y:S07]  /*9390*/  @P0 BRA `(.L_x_218) ;  /* 0x0000000000100947 */ /* 0x003fee0003800000 */
[----:B------:R-:W-:Y:S05]  /*93a0*/  @!P2 BRA `(.L_x_218) ;  /* 0x00000000000ca947 */ /* 0x000fea0003800000 */
[----:B------:R-:W3:Y:S04]  /*93b0*/  LDG.E R12, desc[UR50][R8.64] ;  /* 0x00000032080c7981 */ /* 0x000ee8000c1e1900 */
[----:B-----5:R-:W3:Y:S02]  /*93c0*/  LDG.E R3, desc[UR50][R8.64+0x4] ;  /* 0x0000043208037981 */ /* 0x020ee4000c1e1900 */
[----:B---3--:R-:W-:-:S07]  /*93d0*/  IMAD.IADD R3, R3, 0x1, -R12 ;  /* 0x0000000103037824 */ /* 0x008fce00078e0a0c */
.L_x_218:
[----:B------:R-:W-:Y:S01]  /*93e0*/  USHF.R.S32.HI UR14, URZ, 0x1f, UR41 ;  /* 0x0000001f3f0e7899 */ /* 0x000fe20008011429 */
[----:B------:R-:W-:Y:S01]  /*93f0*/  IMAD R13, R13, 0x80, R170 ;  /* 0x000000800d0d7824 */ /* 0x000fe200078e02aa */
[----:B------:R-:W-:Y:S01]  /*9400*/  ULDC.64 UR12, c[0x0][0xb90] ;  /* 0x0002e400000c7ab9 */ /* 0x000fe20000000a00 */
[----:B------:R-:W-:Y:S01]  /*9410*/  USHF.R.S32.HI UR9, URZ, 0x1f, UR4 ;  /* 0x0000001f3f097899 */ /* 0x000fe20008011404 */
[----:B------:R-:W-:Y:S01]  /*9420*/  IMAD.U32 R27, RZ, RZ, UR40 ;  /* 0x00000028ff1b7e24 */ /* 0x000fe2000f8e00ff */
[----:B------:R-:W-:Y:S01]  /*9430*/  UIMAD UR10, UR14, UR12, URZ ;  /* 0x0000000c0e0a72a4 */ /* 0x000fe2000f8e023f */
[----:B------:R-:W-:Y:S01]  /*9440*/  @P1 IMAD.HI.U32 R9, R13, R10, RZ ;  /* 0x0000000a0d091227 */ /* 0x000fe200078e00ff */
[----:B------:R-:W-:Y:S01]  /*9450*/  UMOV UR8, UR4 ;  /* 0x0000000400087c82 */ /* 0x000fe20008000000 */
[----:B------:R-:W-:Y:S02]  /*9460*/  USEL UR38, UR38, URZ, !UP0 ;  /* 0x0000003f26267287 */ /* 0x000fe4000c000000 */
[----:B------:R-:W-:Y:S01]  /*9470*/  UIMAD.WIDE.U32 UR6, UR41, UR12, UR8 ;  /* 0x0000000c290672a5 */ /* 0x000fe2000f8e0008 */
[----:B------:R-:W-:Y:S01]  /*9480*/  IMAD.MOV.U32 R8, RZ, RZ, R13 ;  /* 0x000000ffff087224 */ /* 0x000fe200078e000d */
[----:B------:R-:W-:Y:S01]  /*9490*/  UIMAD UR10, UR41, UR13, UR10 ;  /* 0x0000000d290a72a4 */ /* 0x000fe2000f8e020a */
[----:B------:R-:W-:Y:S01]  /*94a0*/  @P1 SHF.R.U32.HI R8, RZ, R20, R9 ;  /* 0x00000014ff081219 */ /* 0x000fe20000011609 */
[----:B------:R-:W-:Y:S01]  /*94b0*/  USEL UR37, UR37, URZ, !UP0 ;  /* 0x0000003f25257287 */ /* 0x000fe2000c000000 */
[----:B------:R-:W-:Y:S01]  /*94c0*/  IMAD R9, R18, 0x40, R2 ;  /* 0x0000004012097824 */ /* 0x000fe200078e0202 */
[----:B------:R-:W-:Y:S01]  /*94d0*/  ULDC.64 UR12, c[0x0][0xb98] ;  /* 0x0002e600000c7ab9 */ /* 0x000fe20000000a00 */
[----:B------:R-:W-:Y:S01]  /*94e0*/  UIADD3 UR7, UR7, UR10, URZ ;  /* 0x0000000a07077290 */ /* 0x000fe2000fffe03f */
[----:B------:R-:W-:Y:S01]  /*94f0*/  IMAD.MOV R11, RZ, RZ, -R8 ;  /* 0x000000ffff0b7224 */ /* 0x000fe200078e0a08 */
[----:B------:R-:W-:Y:S01]  /*9500*/  UIMAD UR8, UR38, UR12, URZ ;  /* 0x0000000c260872a4 */ /* 0x000fe2000f8e023f */
[----:B------:R-:W-:Y:S01]  /*9510*/  IMAD.WIDE R6, R9, 0x2, R6 ;  /* 0x0000000209067825 */ /* 0x000fe200078e0206 */
[----:B------:R-:W-:Y:S01]  /*9520*/  UIMAD.WIDE.U32 UR6, UR37, UR12, UR6 ;  /* 0x0000000c250672a5 */ /* 0x000fe2000f8e0006 */
[----:B------:R-:W-:Y:S01]  /*9530*/  SHF.R.S32.HI R9, RZ, 0x1f, R8 ;  /* 0x0000001fff097819 */ /* 0x000fe20000011408 */
[----:B------:R-:W-:Y:S01]  /*9540*/  UIMAD UR8, UR37, UR13, UR8 ;  /* 0x0000000d250872a4 */ /* 0x000fe2000f8e0208 */
[----:B------:R-:W-:Y:S01]  /*9550*/  IMAD R11, R50, R11, R13 ;  /* 0x0000000b320b7224 */ /* 0x000fe200078e020d */
[----:B--2---:R-:W-:Y:S01]  /*9560*/  IADD3 R15, P3, R6, 0x2000, RZ ;  /* 0x00002000060f7810 */ /* 0x004fe20007f7e0ff */
[----:B------:R-:W-:Y:S01]  /*9570*/  IMAD R27, R27, 0x80, R168 ;  /* 0x000000801b1b7824 */ /* 0x000fe200078e02a8 */
[----:B------:R-:W-:Y:S01]  /*9580*/  IADD3 R8, P2, R8, UR6, RZ ;  /* 0x0000000608087c10 */ /* 0x000fe2000ff5e0ff */
[----:B-----5:R-:W-:Y:S01]  /*9590*/  IMAD R52, R3, R50, RZ ;  /* 0x0000003203347224 */ /* 0x020fe200078e02ff */
[----:B------:R-:W-:Y:S01]  /*95a0*/  LOP3.LUT R12, R15, 0x380, RZ, 0xc0, !PT ;  /* 0x000003800f0c7812 */ /* 0x000fe200078ec0ff */
[----:B------:R-:W-:Y:S01]  /*95b0*/  IMAD.U32 R10, RZ, RZ, UR8 ;  /* 0x00000008ff0a7e24 */ /* 0x000fe2000f8e00ff */
[----:B------:R-:W-:Y:S01]  /*95c0*/  IADD3 R25, P0, R6, 0x1000, RZ ;  /* 0x0000100006197810 */ /* 0x000fe20007f1e0ff */
[----:B------:R-:W-:Y:S01]  /*95d0*/  ULDC.64 UR10, c[0x0][0xaa0] ;  /* 0x0002a800000a7ab9 */ /* 0x000fe20000000a00 */
[----:B------:R-:W-:-:S02]  /*95e0*/  SHF.R.U64 R12, R12, 0x3, RZ ;  /* 0x000000030c0c7819 */ /* 0x000fc400000012ff */
[----:B------:R-:W-:Y:S01]  /*95f0*/  IADD3.X R9, R9, UR7, R10, P2, !PT ;  /* 0x0000000709097c10 */ /* 0x000fe200097fe40a */
[----:B------:R-:W-:Y:S01]  /*9600*/  ULDC.64 UR6, c[0x0][0xb88] ;  /* 0x0002e20000067ab9 */ /* 0x000fe20000000a00 */
[----:B------:R-:W-:Y:S02]  /*9610*/  SHF.R.S32.HI R10, RZ, 0x1f, R11 ;  /* 0x0000001fff0a7819 */ /* 0x000fe4000001140b */
[----:B------:R-:W-:Y:S01]  /*9620*/  LOP3.LUT R12, R12, R15, RZ, 0x3c, !PT ;  /* 0x0000000f0c0c7212 */ /* 0x000fe200078e3cff */
[----:B------:R-:W-:Y:S01]  /*9630*/  IMAD.WIDE.U32 R8, R11, UR6, R8 ;  /* 0x000000060b087c25 */ /* 0x000fe2000f8e0008 */
[----:B------:R-:W-:Y:S02]  /*9640*/  LOP3.LUT R24, R25, 0x380, RZ, 0xc0, !PT ;  /* 0x0000038019187812 */ /* 0x000fe400078ec0ff */
[----:B------:R-:W-:Y:S01]  /*9650*/  IADD3 R13, P2, R6, 0x3000, RZ ;  /* 0x00003000060d7810 */ /* 0x000fe20007f5e0ff */
[----:B------:R-:W-:Y:S01]  /*9660*/  IMAD R14, R10, UR6, RZ ;  /* 0x000000060a0e7c24 */ /* 0x000fe2000f8e02ff */
[----:B------:R-:W-:-:S02]  /*9670*/  SHF.R.U64 R24, R24, 0x3, RZ ;  /* 0x0000000318187819 */ /* 0x000fc400000012ff */
[----:B------:R-:W-:Y:S01]  /*9680*/  LOP3.LUT R10, R13, 0x380, RZ, 0xc0, !PT ;  /* 0x000003800d0a7812 */ /* 0x000fe200078ec0ff */
[----:B------:R-:W-:Y:S01]  /*9690*/  IMAD R15, R11, UR7, R14 ;  /* 0x000000070b0f7c24 */ /* 0x000fe2000f8e020e */
[----:B------:R-:W-:Y:S01]  /*96a0*/  ULDC.64 UR6, c[0x0][0xb50] ;  /* 0x0002d40000067ab9 */ /* 0x000fe20000000a00 */
[----:B------:R-:W-:Y:S01]  /*96b0*/  LOP3.LUT R24, R24, R25, RZ, 0x3c, !PT ;  /* 0x0000001918187212 */ /* 0x000fe200078e3cff */
[----:B------:R-:W-:Y:S01]  /*96c0*/  IMAD.X R25, RZ, RZ, R7, P0 ;  /* 0x000000ffff197224 */ /* 0x000fe200000e0607 */
[----:B------:R-:W-:Y:S01]  /*96d0*/  LOP3.LUT P0, RZ, R19, 0x3, RZ, 0xc0, !PT ;  /* 0x0000000313ff7812 */ /* 0x000fe2000780c0ff */
[----:B------:R-:W-:Y:S01]  /*96e0*/  IMAD.IADD R9, R9, 0x1, R15 ;  /* 0x0000000109097824 */ /* 0x000fe200078e020f */
[C---:B------:R-:W-:Y:S01]  /*96f0*/  LEA R15, P4, R8.reuse, UR6, 0x2 ;  /* 0x00000006080f7c11 */ /* 0x040fe2000f8810ff */
[----:B------:R-:W-:Y:S01]  /*9700*/  IMAD.X R11, RZ, RZ, R7, P2 ;  /* 0x000000ffff0b7224 */ /* 0x000fe200010e0607 */
[C---:B------:R-:W-:Y:S02]  /*9710*/  ISETP.GE.OR P2, PT, R27.reuse, R52, P0 ;  /* 0x000000341b00720c */ /* 0x040fe40000746670 */
[----:B------:R-:W-:Y:S01]  /*9720*/  LEA.HI.X R26, R8, UR7, R9, 0x2, P4 ;  /* 0x00000007081a7c11 */ /* 0x000fe2000a0f1409 */
[----:B------:R-:W-:Y:S01]  /*9730*/  SHFL.IDX PT, R20, R15, RZ, 0x1c1f ;  /* 0x001c1fff0f147589 */ /* 0x000fe200000e0000 */
[----:B------:R-:W-:Y:S01]  /*9740*/  VIADD R8, R27, 0x8 ;  /* 0x000000081b087836 */ /* 0x000fe20000000000 */
[----:B------:R-:W-:-:S02]  /*9750*/  IADD3 R45, P6, R6, 0x4000, RZ ;  /* 0x00004000062d7810 */ /* 0x000fc40007fde0ff */
[----:B------:R-:W0:Y:S01]  /*9760*/  SHFL.IDX PT, R21, R26, RZ, 0x1c1f ;  /* 0x001c1fff1a157589 */ /* 0x000e2200000e0000 */
[----:B------:R-:W-:Y:S02]  /*9770*/  IADD3 R41, P5, R6, 0x5000, RZ ;  /* 0x0000500006297810 */ /* 0x000fe40007fbe0ff */
[----:B------:R-:W-:Y:S01]  /*9780*/  ISETP.GE.OR P0, PT, R8, R52, P0 ;  /* 0x000000340800720c */ /* 0x000fe20000706670 */
[----:B------:R-:W-:Y:S01]  /*9790*/  SHFL.IDX PT, R48, R15, 0x1, 0x1c1f ;  /* 0x003c1f000f307f89 */ /* 0x000fe200000e0000 */
[C---:B------:R-:W-:Y:S02]  /*97a0*/  IADD3 R37, P4, R6.reuse, 0x6000, RZ ;  /* 0x0000600006257810 */ /* 0x040fe40007f9e0ff */
[----:B------:R-:W-:Y:S01]  /*97b0*/  LOP3.LUT R9, R6, 0x380, RZ, 0xc0, !PT ;  /* 0x0000038006097812 */ /* 0x000fe200078ec0ff */
[----:B------:R-:W1:Y:S01]  /*97c0*/  SHFL.IDX PT, R49, R26, 0x1, 0x1c1f ;  /* 0x003c1f001a317f89 */ /* 0x000e6200000e0000 */
[----:B------:R-:W-:Y:S02]  /*97d0*/  SHF.R.U64 R10, R10, 0x3, RZ ;  /* 0x000000030a0a7819 */ /* 0x000fe400000012ff */
[----:B------:R-:W-:-:S02]  /*97e0*/  LOP3.LUT R44, R45, 0x380, RZ, 0xc0, !PT ;  /* 0x000003802d2c7812 */ /* 0x000fc400078ec0ff */
[----:B------:R-:W-:Y:S02]  /*97f0*/  LOP3.LUT R40, R41, 0x380, RZ, 0xc0, !PT ;  /* 0x0000038029287812 */ /* 0x000fe400078ec0ff */
[----:B------:R-:W-:Y:S02]  /*9800*/  LOP3.LUT R36, R37, 0x380, RZ, 0xc0, !PT ;  /* 0x0000038025247812 */ /* 0x000fe400078ec0ff */
[----:B------:R-:W-:Y:S02]  /*9810*/  SHF.R.U64 R9, R9, 0x3, RZ ;  /* 0x0000000309097819 */ /* 0x000fe400000012ff */
[----:B------:R-:W-:Y:S01]  /*9820*/  LOP3.LUT R10, R10, R13, RZ, 0x3c, !PT ;  /* 0x0000000d0a0a7212 */ /* 0x000fe200078e3cff */
[--C-:B------:R-:W-:Y:S01]  /*9830*/  IMAD.X R13, RZ, RZ, R7.reuse, P3 ;  /* 0x000000ffff0d7224 */ /* 0x100fe200018e0607 */
[----:B------:R-:W-:Y:S02]  /*9840*/  IADD3 R14, P3, R6, 0x7000, RZ ;  /* 0x00007000060e7810 */ /* 0x000fe40007f7e0ff */
[----:B------:R-:W-:Y:S01]  /*9850*/  SHF.R.U64 R44, R44, 0x3, RZ ;  /* 0x000000032c2c7819 */ /* 0x000fe200000012ff */
[----:B0-----:R0:W-:Y:S01]  /*9860*/  @!P2 ST.E desc[UR50][R20.64], R5 ;  /* 0x000000051400a985 */ /* 0x0011e2000c101932 */
[----:B------:R-:W-:Y:S01]  /*9870*/  SHF.R.U64 R40, R40, 0x3, RZ ;  /* 0x0000000328287819 */ /* 0x000fe200000012ff */
[----:B------:R-:W-:Y:S01]  /*9880*/  IMAD.X R33, RZ, RZ, R7, P3 ;  /* 0x000000ffff217224 */ /* 0x000fe200018e0607 */
[----:B------:R-:W-:-:S02]  /*9890*/  SHF.R.U64 R36, R36, 0x3, RZ ;  /* 0x0000000324247819 */ /* 0x000fc400000012ff */
[----:B------:R-:W-:Y:S02]  /*98a0*/  LOP3.LUT R6, R9, R6, RZ, 0x3c, !PT ;  /* 0x0000000609067212 */ /* 0x000fe400078e3cff */
[----:B------:R-:W-:Y:S01]  /*98b0*/  LOP3.LUT R44, R44, R45, RZ, 0x3c, !PT ;  /* 0x0000002d2c2c7212 */ /* 0x000fe200078e3cff */
[----:B-1----:R1:W-:Y:S01]  /*98c0*/  @!P0 ST.E desc[UR50][R48.64], R4 ;  /* 0x0000000430008985 */ /* 0x0023e2000c101932 */
[----:B------:R-:W-:Y:S01]  /*98d0*/  LOP3.LUT R40, R40, R41, RZ, 0x3c, !PT ;  /* 0x0000002928287212 */ /* 0x000fe200078e3cff */
[--C-:B------:R-:W-:Y:S01]  /*98e0*/  IMAD.X R45, RZ, RZ, R7.reuse, P6 ;  /* 0x000000ffff2d7224 */ /* 0x100fe200030e0607 */
[----:B------:R-:W-:Y:S01]  /*98f0*/  LOP3.LUT R36, R36, R37, RZ, 0x3c, !PT ;  /* 0x0000002524247212 */ /* 0x000fe200078e3cff */
[----:B0-----:R-:W1:Y:S01]  /*9900*/  @P1 LDC R5, c[0x0][0xbec] ;  /* 0x0002fb00ff051b82 */ /* 0x001e620000000800 */
[--C-:B------:R-:W-:Y:S01]  /*9910*/  IMAD.X R41, RZ, RZ, R7.reuse, P5 ;  /* 0x000000ffff297224 */ /* 0x100fe200028e0607 */
[----:B------:R0:W5:Y:S01]  /*9920*/  LD.E.128 R28, desc[UR50][R6.64] ;  /* 0x00000032061c7980 */ /* 0x000162000c101d00 */
[----:B------:R-:W-:Y:S01]  /*9930*/  IMAD.X R37, RZ, RZ, R7, P4 ;  /* 0x000000ffff257224 */ /* 0x000fe200020e0607 */
[----:B------:R-:W-:Y:S01]  /*9940*/  LOP3.LUT R3, R14, 0x380, RZ, 0xc0, !PT ;  /* 0x000003800e037812 */ /* 0x000fe200078ec0ff */
[----:B------:R-:W-:-:S02]  /*9950*/  UIMAD UR8, UR9, UR10, URZ ;  /* 0x0000000a090872a4 */ /* 0x000fc4000f8e023f */
[----:B------:R-:W-:Y:S01]  /*9960*/  UIMAD.WIDE.U32 UR6, UR4, UR10, URZ ;  /* 0x0000000a040672a5 */ /* 0x000fe2000f8e003f */
[----:B------:R-:W-:Y:S01]  /*9970*/  SHF.R.U64 R3, R3, 0x3, RZ ;  /* 0x0000000303037819 */ /* 0x000fe200000012ff */
[----:B------:R-:W-:Y:S01]  /*9980*/  IMAD.U32 R20, RZ, RZ, UR40 ;  /* 0x00000028ff147e24 */ /* 0x000fe2000f8e00ff */
[----:B------:R-:W5:Y:S01]  /*9990*/  LD.E.128 R24, desc[UR50][R24.64] ;  /* 0x0000003218187980 */ /* 0x000f62000c101d00 */
[----:B0-----:R-:W0:Y:S01]  /*99a0*/  @P1 LDC R7, c[0x0][0xbf0] ;  /* 0x0002fc00ff071b82 */ /* 0x001e220000000800 */
[----:B------:R-:W-:Y:S01]  /*99b0*/  UIMAD UR8, UR4, UR11, UR8 ;  /* 0x0000000b040872a4 */ /* 0x000fe2000f8e0208 */
[----:B------:R-:W-:Y:S01]  /*99c0*/  LOP3.LUT R32, R3, R14, RZ, 0x3c, !PT ;  /* 0x0000000e03207212 */ /* 0x000fe200078e3cff */
[----:B------:R-:W5:Y:S01]  /*99d0*/  LD.E.128 R8, desc[UR50][R10.64] ;  /* 0x000000320a087980 */ /* 0x000f62000c101d00 */
[----:B------:R-:W-:Y:S01]  /*99e0*/  ULDC.64 UR10, c[0x0][0xae8] ;  /* 0x0002ba00000a7ab9 */ /* 0x000fe20000000a00 */
[----:B------:R-:W-:Y:S01]  /*99f0*/  UIADD3 UR7, UR7, UR8, URZ ;  /* 0x0000000807077290 */ /* 0x000fe2000fffe03f */
[----:B------:R-:W-:Y:S01]  /*9a00*/  IMAD R3, R17, 0x20, R18 ;  /* 0x0000002011037824 */ /* 0x000fe200078e0212 */
[----:B------:R-:W-:Y:S01]  /*9a10*/  UIMAD UR4, UR14, UR10, URZ ;  /* 0x0000000a0e0472a4 */ /* 0x000fe2000f8e023f */
[----:B------:R-:W5:Y:S01]  /*9a20*/  LD.E.128 R12, desc[UR50][R12.64] ;  /* 0x000000320c0c7980 */ /* 0x000f62000c101d00 */
[----:B------:R-:W-:Y:S01]  /*9a30*/  UIMAD.WIDE.U32 UR6, UR41, UR10, UR6 ;  /* 0x0000000a290672a5 */ /* 0x000fe2000f8e0006 */
[----:B------:R-:W-:Y:S01]  /*9a40*/  IMAD R20, R20, 0x80, R3 ;  /* 0x0000008014147824 */ /* 0x000fe200078e0203 */
[----:B------:R-:W-:Y:S01]  /*9a50*/  UIMAD UR4, UR41, UR11, UR4 ;  /* 0x0000000b290472a4 */ /* 0x000fe2000f8e0204 */
[----:B------:R-:W5:Y:S01]  /*9a60*/  LD.E.128 R44, desc[UR50][R44.64] ;  /* 0x000000322c2c7980 */ /* 0x000f62000c101d00 */
[----:B------:R-:W-:Y:S01]  /*9a70*/  ULDC.64 UR8, c[0x0][0xaf0] ;  /* 0x0002bc0000087ab9 */ /* 0x000fe20000000a00 */
[----:B-1----:R-:W-:Y:S01]  /*9a80*/  @P1 IMAD.HI.U32 R4, R20, R5, RZ ;  /* 0x0000000514041227 */ /* 0x002fe200078e00ff */
[----:B------:R-:W-:Y:S01]  /*9a90*/  UIADD3 UR7, UR7, UR4, URZ ;  /* 0x0000000407077290 */ /* 0x000fe2000fffe03f */
[----:B------:R-:W5:Y:S01]  /*9aa0*/  LD.E.128 R40, desc[UR50][R40.64] ;  /* 0x0000003228287980 */ /* 0x000f62000c101d00 */
[----:B------:R-:W-:Y:S01]  /*9ab0*/  UIMAD UR4, UR38, UR8, URZ ;  /* 0x00000008260472a4 */ /* 0x000fe2000f8e023f */
[----:B------:R-:W-:Y:S01]  /*9ac0*/  IMAD.MOV.U32 R3, RZ, RZ, R20 ;  /* 0x000000ffff037224 */ /* 0x000fe200078e0014 */
[----:B------:R-:W-:Y:S01]  /*9ad0*/  UIMAD.WIDE.U32 UR6, UR37, UR8, UR6 ;  /* 0x00000008250672a5 */ /* 0x000fe2000f8e0006 */
[----:B------:R-:W5:Y:S01]  /*9ae0*/  LD.E.128 R36, desc[UR50][R36.64] ;  /* 0x0000003224247980 */ /* 0x000f62000c101d00 */
[----:B------:R-:W-:Y:S01]  /*9af0*/  UIMAD UR4, UR37, UR9, UR4 ;  /* 0x00000009250472a4 */ /* 0x000fe2000f8e0204 */
[----:B0-----:R-:W-:-:S03]  /*9b00*/  @P1 SHF.R.U32.HI R3, RZ, R7, R4 ;  /* 0x00000007ff031219 */ /* 0x001fc60000011604 */
[----:B------:R-:W-:Y:S01]  /*9b10*/  UIADD3 UR4, UR7, UR4, URZ ;  /* 0x0000000407047290 */ /* 0x000fe2000fffe03f */
[----:B------:R-:W-:Y:S01]  /*9b20*/  IMAD.U32 R4, RZ, RZ, UR6 ;  /* 0x00000006ff047e24 */ /* 0x000fe2000f8e00ff */
[----:B------:R-:W5:Y:S01]  /*9b30*/  LD.E.128 R32, desc[UR50][R32.64] ;  /* 0x0000003220207980 */ /* 0x000f62000c101d00 */
[--C-:B------:R-:W-:Y:S01]  /*9b40*/  SHF.R.S32.HI R6, RZ, 0x1f, R3.reuse ;  /* 0x0000001fff067819 */ /* 0x100fe20000011403 */
[----:B------:R-:W-:Y:S02]  /*9b50*/  IMAD.MOV R7, RZ, RZ, -R3 ;  /* 0x000000ffff077224 */ /* 0x000fe400078e0a03 */
[----:B------:R-:W-:Y:S01]  /*9b60*/  IMAD.U32 R5, RZ, RZ, UR7 ;  /* 0x00000007ff057e24 */ /* 0x000fe2000f8e00ff */
[----:B------:R-:W-:Y:S01]  /*9b70*/  ULDC.64 UR6, c[0x0][0xae0] ;  /* 0x0002b80000067ab9 */ /* 0x000fe20000000a00 */
[----:B------:R-:W-:Y:S01]  /*9b80*/  IMAD.U32 R5, RZ, RZ, UR4 ;  /* 0x00000004ff057e24 */ /* 0x000fe2000f8e00ff */
[----:B------:R-:W-:Y:S01]  /*9b90*/  @!PT LDS RZ, [RZ] ;  /* 0x00000000fffff984 */ /* 0x000fe20000000800 */
[----:B------:R-:W-:Y:S01]  /*9ba0*/  @!PT LDS RZ, [RZ] ;  /* 0x00000000fffff984 */ /* 0x000fe20000000800 */
[----:B------:R-:W-:Y:S01]  /*9bb0*/  @!PT LDS RZ, [RZ] ;  /* 0x00000000fffff984 */ /* 0x000fe20000000800 */
[----:B------:R-:W-:Y:S01]  /*9bc0*/  @!PT LDS RZ, [RZ] ;  /* 0x00000000fffff984 */ /* 0x000fe20000000800 */
[----:B------:R0:W-:Y:S06]  /*9bd0*/  MEMBAR.ALL.CTA ;  /* 0x0000000000007992 */ /* 0x0001ec0000008000 */
[----:B0-----:R-:W0:Y:S01]  /*9be0*/  FENCE.VIEW.ASYNC.S ;  /* 0x00000000000073c6 */ /* 0x001e220000000000 */
[----:B------:R-:W-:-:S02]  /*9bf0*/  IMAD R6, R6, UR6, RZ ;  /* 0x0000000606067c24 */ /* 0x000fc4000f8e02ff */
[----:B------:R-:W-:Y:S02]  /*9c00*/  IMAD R7, R50, R7, R20 ;  /* 0x0000000732077224 */ /* 0x000fe400078e0214 */
[----:B------:R-:W-:Y:S02]  /*9c10*/  IMAD.U32 R49, RZ, RZ, UR40 ;  /* 0x00000028ff317e24 */ /* 0x000fe4000f8e00ff */
[C---:B------:R-:W-:Y:S02]  /*9c20*/  IMAD R21, R3.reuse, UR7, R6 ;  /* 0x0000000703157c24 */ /* 0x040fe4000f8e0206 */
[----:B------:R-:W-:Y:S01]  /*9c30*/  IMAD.WIDE.U32 R4, R3, UR6, R4 ;  /* 0x0000000603047c25 */ /* 0x000fe2000f8e0004 */
[----:B------:R-:W-:Y:S01]  /*9c40*/  SHF.R.S32.HI R3, RZ, 0x1f, R7 ;  /* 0x0000001fff037819 */ /* 0x000fe20000011407 */
[----:B------:R-:W-:Y:S02]  /*9c50*/  ULDC.64 UR6, c[0x0][0xad8] ;  /* 0x0002b60000067ab9 */ /* 0x000fe40000000a00 */
[----:B------:R-:W-:-:S02]  /*9c60*/  IMAD R49, R49, 0x80, R18 ;  /* 0x0000008031317824 */ /* 0x000fc400078e0212 */
[----:B------:R-:W-:Y:S02]  /*9c70*/  IMAD.IADD R5, R5, 0x1, R21 ;  /* 0x0000000105057824 */ /* 0x000fe400078e0215 */
[----:B------:R-:W-:Y:S02]  /*9c80*/  IMAD R6, R3, UR6, RZ ;  /* 0x0000000603067c24 */ /* 0x000fe4000f8e02ff */
[----:B------:R-:W-:Y:S02]  /*9c90*/  VIADD R3, R49, 0x20 ;  /* 0x0000002031037836 */ /* 0x000fe40000000000 */
[C---:B------:R-:W-:Y:S02]  /*9ca0*/  IMAD R21, R7.reuse, UR7, R6 ;  /* 0x0000000707157c24 */ /* 0x040fe4000f8e0206 */
[----:B------:R-:W-:Y:S01]  /*9cb0*/  IMAD.WIDE.U32 R4, R7, UR6, R4 ;  /* 0x0000000607047c25 */ /* 0x000fe2000f8e0004 */
[-C--:B------:R-:W-:Y:S01]  /*9cc0*/  ISETP.GE.AND P0, PT, R3, R52.reuse, PT ;  /* 0x000000340300720c */ /* 0x080fe20003f06270 */
[----:B------:R-:W-:Y:S01]  /*9cd0*/  ULDC.64 UR6, c[0x0][0xa80] ;  /* 0x0002a00000067ab9 */ /* 0x000fe20000000a00 */
[C---:B------:R-:W-:Y:S01]  /*9ce0*/  ISETP.GE.AND P2, PT, R49.reuse, R52, PT ;  /* 0x000000343100720c */ /* 0x040fe20003f46270 */
[----:B------:R-:W-:Y:S01]  /*9cf0*/  VIADD R3, R49, 0x40 ;  /* 0x0000004031037836 */ /* 0x000fe20000000000 */
[----:B------:R-:W-:Y:S01]  /*9d00*/  LEA R20, P3, R4, UR6, 0x1 ;  /* 0x0000000604147c11 */ /* 0x000fe2000f8608ff */
[----:B------:R-:W-:-:S02]  /*9d10*/  IMAD.IADD R5, R5, 0x1, R21 ;  /* 0x0000000105057824 */ /* 0x000fc400078e0215 */
[----:B------:R-:W-:Y:S01]  /*9d20*/  VIADD R0, R0, 0x29820 ;  /* 0x0002982000007836 */ /* 0x000fe20000000000 */
[----:B------:R-:W-:Y:S02]  /*9d30*/  ISETP.GE.AND P1, PT, R3, R52, PT ;  /* 0x000000340300720c */ /* 0x000fe40003f26270 */
[----:B------:R-:W-:Y:S02]  /*9d40*/  LEA.HI.X R3, R4, UR7, R5, 0x1, P3 ;  /* 0x0000000704037c11 */ /* 0x000fe400098f0c05 */
[----:B------:R-:W-:Y:S01]  /*9d50*/  PRMT R0, RZ, 0x654, R0 ;  /* 0x00000654ff007816 */ /* 0x000fe20000000000 */
[----:B0-----:R0:W1:Y:S01]  /*9d60*/  SHFL.IDX PT, R5, R20, RZ, 0x181f ;  /* 0x00181fff14057589 */ /* 0x00106200000e0000 */
[----:B------:R-:W-:Y:S02]  /*9d70*/  BSSY B1, `(.L_x_219) ;  /* 0x000000d000017945 */ /* 0x000fe40003800000 */
[----:B------:R0:W-:Y:S01]  /*9d80*/  SYNCS.ARRIVE.TRANS64.RED.A1T0 RZ, [R0+URZ], RZ ;  /* 0x000000ff00ff79a7 */ /* 0x0001e2000810043f */
[----:B------:R0:W2:Y:S01]  /*9d90*/  SHFL.IDX PT, R7, R3, RZ, 0x181f ;  /* 0x00181fff03077589 */ /* 0x0000a200000e0000 */
[----:B------:R-:W-:Y:S05]  /*9da0*/  @P2 BRA `(.L_x_220) ;  /* 0x0000000000242947 */ /* 0x000fea0003800000 */
[----:B------:R-:W-:Y:S02]  /*9db0*/  ULDC UR4, c[0x0][0xac8] ;  /* 0x0002b20000047ab9 */ /* 0x000fe40000000800 */
[----:B------:R-:W-:Y:S02]  /*9dc0*/  ISETP.GE.AND P2, PT, R2, UR4, PT ;  /* 0x0000000402007c0c */ /* 0x000fe4000bf46270 */
[----:B------:R-:W-:-:S11]  /*9dd0*/  ISETP.GE.AND P3, PT, R16, UR4, PT ;  /* 0x0000000410007c0c */ /* 0x000fd6000bf66270 */
[-C--:B-1----:R-:W-:Y:S02]  /*9de0*/  @!P2 LEA R4, P4, R2, R5.reuse, 0x1 ;  /* 0x000000050204a211 */ /* 0x082fe400078808ff */
[----:B------:R-:W-:Y:S02]  /*9df0*/  @!P3 LEA R6, P5, R16, R5, 0x1 ;  /* 0x000000051006b211 */ /* 0x000fe400078a08ff */
[-C--:B--2---:R-:W-:Y:S02]  /*9e00*/  @!P2 LEA.HI.X R5, R2, R7.reuse, R193, 0x1, P4 ;  /* 0x000000070205a211 */ /* 0x084fe400020f0cc1 */
[----:B------:R-:W-:-:S03]  /*9e10*/  @!P3 LEA.HI.X R7, R16, R7, R192, 0x1, P5 ;  /* 0x000000071007b211 */ /* 0x000fc600028f0cc0 */
[----:B-----5:R3:W-:Y:S04]  /*9e20*/  @!P2 ST.E.128 desc[UR50][R4.64], R28 ;  /* 0x0000001c0400a985 */ /* 0x0207e8000c101d32 */
[----:B------:R3:W-:Y:S02]  /*9e30*/  @!P3 ST.E.128 desc[UR50][R6.64], R44 ;  /* 0x0000002c0600b985 */ /* 0x0007e4000c101d32 */
.L_x_220:
[----:B------:R-:W-:Y:S05]  /*9e40*/  BSYNC B1 ;  /* 0x0000000000017941 */ /* 0x000fea0003800000 */
.L_x_219:
[----:B--23--:R2:W3:Y:S01]  /*9e50*/  SHFL.IDX PT, R7, R3, 0x1, 0x181f ;  /* 0x00381f0003077f89 */ /* 0x00c4e200000e0000 */
[----:B------:R-:W-:Y:S03]  /*9e60*/  BSSY B1, `(.L_x_221) ;  /* 0x000000c000017945 */ /* 0x000fe60003800000 */
[----:B-1----:R2:W1:Y:S01]  /*9e70*/  SHFL.IDX PT, R5, R20, 0x1, 0x181f ;  /* 0x00381f0014057f89 */ /* 0x00246200000e0000 */
[----:B------:R-:W-:Y:S05]  /*9e80*/  @P0 BRA `(.L_x_222) ;  /* 0x0000000000240947 */ /* 0x000fea0003800000 */
[----:B------:R-:W-:Y:S02]  /*9e90*/  ULDC UR4, c[0x0][0xac8] ;  /* 0x0002b20000047ab9 */ /* 0x000fe40000000800 */
[----:B------:R-:W-:Y:S02]  /*9ea0*/  ISETP.GE.AND P3, PT, R2, UR4, PT ;  /* 0x0000000402007c0c */ /* 0x000fe4000bf66270 */
[----:B------:R-:W-:-:S11]  /*9eb0*/  ISETP.GE.AND P4, PT, R16, UR4, PT ;  /* 0x0000000410007c0c */ /* 0x000fd6000bf86270 */
[-C--:B-1----:R-:W-:Y:S02]  /*9ec0*/  @!P3 LEA R4, P0, R2, R5.reuse, 0x1 ;  /* 0x000000050204b211 */ /* 0x082fe400078008ff */
[----:B------:R-:W-:Y:S02]  /*9ed0*/  @!P4 LEA R6, P2, R16, R5, 0x1 ;  /* 0x000000051006c211 */ /* 0x000fe400078408ff */
[-C--:B---3--:R-:W-:Y:S02]  /*9ee0*/  @!P3 LEA.HI.X R5, R2, R7.reuse, R193, 0x1, P0 ;  /* 0x000000070205b211 */ /* 0x088fe400000f0cc1 */
[----:B------:R-:W-:-:S03]  /*9ef0*/  @!P4 LEA.HI.X R7, R16, R7, R192, 0x1, P2 ;  /* 0x000000071007c211 */ /* 0x000fc600010f0cc0 */
[----:B-----5:R4:W-:Y:S04]  /*9f00*/  @!P3 ST.E.128 desc[UR50][R4.64], R24 ;  /* 0x000000180400b985 */ /* 0x0209e8000c101d32 */
[----:B------:R4:W-:Y:S02]  /*9f10*/  @!P4 ST.E.128 desc[UR50][R6.64], R40 ;  /* 0x000000280600c985 */ /* 0x0009e4000c101d32 */
.L_x_222:
[----:B------:R-:W-:Y:S05]  /*9f20*/  BSYNC B1 ;  /* 0x0000000000017941 */ /* 0x000fea0003800000 */
.L_x_221:
[----:B---34-:R3:W4:Y:S01]  /*9f30*/  SHFL.IDX PT, R7, R3, 0x2, 0x181f ;  /* 0x00581f0003077f89 */ /* 0x01872200000e0000 */
        /* <DEDUP_REMOVED lines=8> */
[-C--:B----4-:R-:W-:Y:S02]  /*9fc0*/  @!P2 LEA.HI.X R5, R2, R7.reuse, R193, 0x1, P0 ;  /* 0x000000070205a211 */ /* 0x090fe400000f0cc1 */
[----:B------:R-:W-:-:S03]  /*9fd0*/  @!P3 LEA.HI.X R7, R16, R7, R192, 0x1, P1 ;  /* 0x000000071007b211 */ /* 0x000fc600008f0cc0 */
[----:B-----5:R1:W-:Y:S04]  /*9fe0*/  @!P2 ST.E.128 desc[UR50][R4.64], R12 ;  /* 0x0000000c0400a985 */ /* 0x0203e8000c101d32 */
[----:B------:R1:W-:Y:S02]  /*9ff0*/  @!P3 ST.E.128 desc[UR50][R6.64], R36 ;  /* 0x000000240600b985 */ /* 0x0003e4000c101d32 */
.L_x_224:
[----:B------:R-:W-:Y:S05]  /*a000*/  BSYNC B1 ;  /* 0x0000000000017941 */ /* 0x000fea0003800000 */
.L_x_223:
[----:B0-----:R-:W-:Y:S01]  /*a010*/  VIADD R0, R49, 0x60 ;  /* 0x0000006031007836 */ /* 0x001fe20000000000 */
[----:B--23--:R-:W0:Y:S04]  /*a020*/  SHFL.IDX PT, R3, R3, 0x3, 0x181f ;  /* 0x00781f0003037f89 */ /* 0x00ce2800000e0000 */
[----:B------:R-:W-:Y:S01]  /*a030*/  ISETP.GE.AND P0, PT, R0, R52, PT ;  /* 0x000000340000720c */ /* 0x000fe20003f06270 */
[----:B-1--4-:R1:W2:-:S12]  /*a040*/  SHFL.IDX PT, R7, R20, 0x3, 0x181f ;  /* 0x00781f0014077f89 */ /* 0x01229800000e0000 */
[----:B-1----:R-:W-:Y:S05]  /*a050*/  @P0 BRA `(.L_x_225) ;  /* 0x0000000c00140947 */ /* 0x002fea0003800000 */
[----:B------:R-:W-:Y:S02]  /*a060*/  ULDC UR4, c[0x0][0xac8] ;  /* 0x0002b20000047ab9 */ /* 0x000fe40000000800 */
[----:B------:R-:W-:-:S13]  /*a070*/  ISETP.GE.AND P1, PT, R2, UR4, PT ;  /* 0x0000000402007c0c */ /* 0x000fda000bf26270 */
[----:B--2---:R-:W-:-:S04]  /*a080*/  @!P1 LEA R4, P0, R2, R7, 0x1 ;  /* 0x0000000702049211 */ /* 0x004fc800078008ff */
[----:B0-----:R-:W-:Y:S02]  /*a090*/  @!P1 LEA.HI.X R5, R2, R3, R193, 0x1, P0 ;  /* 0x0000000302059211 */ /* 0x001fe400000f0cc1 */
[----:B------:R-:W-:-:S03]  /*a0a0*/  ISETP.GE.AND P0, PT, R16, UR4, PT ;  /* 0x0000000410007c0c */ /* 0x000fc6000bf06270 */
[----:B-----5:R1:W-:Y:S10]  /*a0b0*/  @!P1 ST.E.128 desc[UR50][R4.64], R8 ;  /* 0x0000000804009985 */ /* 0x0203f4000c101d32 */
[----:B------:R-:W-:Y:S05]  /*a0c0*/  @P0 BRA `(.L_x_225) ;  /* 0x0000000800f80947 */ /* 0x000fea0003800000 */
[----:B-1----:R-:W-:-:S04]  /*a0d0*/  LEA R4, P0, R16, R7, 0x1 ;  /* 0x0000000710047211 */ /* 0x002fc800078008ff */
[----:B------:R-:W-:-:S05]  /*a0e0*/  LEA.HI.X R5, R16, R3, R192, 0x1, P0 ;  /* 0x0000000310057211 */ /* 0x000fca00000f0cc0 */
[----:B------:R3:W-:Y:S01]  /*a0f0*/  ST.E.128 desc[UR50][R4.64], R32 ;  /* 0x0000002004007985 */ /* 0x0007e2000c101d32 */
[----:B------:R-:W-:Y:S05]  /*a100*/  BRA `(.L_x_225) ;  /* 0x0000000800e87947 */ /* 0x000fea0003800000 */
.L_x_217:
[----:B------:R-:W-:Y:S01]  /*a110*/  ULDC.64 UR6, c[0x0][0xc00] ;  /* 0x0003000000067ab9 */ /* 0x000fe20000000a00 */
[----:B------:R-:W-:Y:S01]  /*a120*/  ULDC UR4, c[0x0][0xa88] ;  /* 0x0002a20000047ab9 */ /* 0x000fe20000000800 */
[----:B------:R-:W-:Y:S01]  /*a130*/  UISETP.NE.U32.AND UP0, UPT, UR6, URZ, UPT ;  /* 0x0000003f0600728c */ /* 0x000fe2000bf05070 */
[----:B------:R-:W0:Y:S03]  /*a140*/  LDC R11, c[0x0][0xbe8] ;  /* 0x0002fa00ff0b7b82 */ /* 0x000e260000000800 */
[----:B------:R-:W-:-:S03]  /*a150*/  UISETP.NE.AND.EX UP0, UPT, UR7, URZ, UPT, UP0 ;  /* 0x0000003f0700728c */ /* 0x000fc6000bf05300 */
[----:B------:R-:W-:Y:S02]  /*a160*/  ULDC.64 UR6, c[0x0][0xc00] ;  /* 0x0003000000067ab9 */ /* 0x000fe40000000a00 */
[----:B------:R-:W-:Y:S01]  /*a170*/  UIMAD.WIDE UR6, UR37, 0x4, UR6 ;  /* 0x00000004250678a5 */ /* 0x000fe2000f8e0206 */
[----:B------:R-:W-:-:S05]  /*a180*/  PLOP3.LUT P2, PT, PT, PT, UP0, 0x80, 0x0 ;  /* 0x000000000000781c */ /* 0x000fca0003f4f008 */
[----:B------:R-:W-:Y:S02]  /*a190*/  IMAD.U32 R4, RZ, RZ, UR6 ;  /* 0x00000006ff047e24 */ /* 0x000fe4000f8e00ff */
[----:B------:R-:W-:Y:S01]  /*a1a0*/  IMAD.U32 R5, RZ, RZ, UR7 ;  /* 0x00000007ff057e24 */ /* 0x000fe2000f8e00ff */
[----:B------:R-:W-:Y:S02]  /*a1b0*/  ULDC.64 UR6, c[0x0][0xc08] ;  /* 0x0003020000067ab9 */ /* 0x000fe40000000a00 */
[----:B------:R-:W-:-:S03]  /*a1c0*/  UISETP.NE.U32.AND UP1, UPT, UR6, URZ, UPT ;  /* 0x0000003f0600728c */ /* 0x000fc6000bf25070 */
[----:B------:R-:W2:Y:S01]  /*a1d0*/  @P2 LDG.E R3, desc[UR50][R4.64] ;  /* 0x0000003204032981 */ /* 0x000ea2000c1e1900 */
[----:B------:R-:W-:Y:S01]  /*a1e0*/  UISETP.NE.AND.EX UP1, UPT, UR7, URZ, UPT, UP1 ;  /* 0x0000003f0700728c */ /* 0x000fe2000bf25310 */
[----:B------:R-:W-:-:S05]  /*a1f0*/  IMAD.U32 R0, RZ, RZ, UR4 ;  /* 0x00000004ff007e24 */ /* 0x000fca000f8e00ff */
[----:B------:R-:W-:-:S05]  /*a200*/  PLOP3.LUT P3, PT, PT, PT, UP1, 0x80, 0x0 ;  /* 0x000000000000781c */ /* 0x000fca0003f6f018 */
[----:B------:R-:W-:Y:S02]  /*a210*/  @UP1 ULDC.64 UR6, c[0x0][0xc08] ;  /* 0x0003020000061ab9 */ /* 0x000fe40000000a00 */
[----:B------:R-:W-:-:S06]  /*a220*/  @UP1 UIMAD.WIDE UR6, UR37, 0x4, UR6 ;  /* 0x00000004250618a5 */ /* 0x000fcc000f8e0206 */
[----:B------:R-:W-:Y:S02]  /*a230*/  IMAD.U32 R6, RZ, RZ, UR6 ;  /* 0x00000006ff067e24 */ /* 0x000fe4000f8e00ff */
[----:B------:R-:W-:-:S05]  /*a240*/  IMAD.U32 R7, RZ, RZ, UR7 ;  /* 0x00000007ff077e24 */ /* 0x000fca000f8e00ff */
[----:B------:R1:W5:Y:S01]  /*a250*/  @P3 LDG.E R0, desc[UR50][R6.64] ;  /* 0x0000003206003981 */ /* 0x000362000c1e1900 */
[----:B0-----:R-:W-:Y:S01]  /*a260*/  ISETP.NE.AND P0, PT, R11, 0x1, PT ;  /* 0x000000010b00780c */ /* 0x001fe20003f05270 */
[----:B------:R-:W-:Y:S01]  /*a270*/  UMOV UR4, URZ ;  /* 0x0000003f00047c82 */ /* 0x000fe20008000000 */
[----:B------:R-:W-:Y:S01]  /*a280*/  USHF.R.S32.HI UR10, URZ, 0x1f, UR41 ;  /* 0x0000001f3f0a7899 */ /* 0x000fe20008011429 */
[----:B------:R-:W-:-:S10]  /*a290*/  ISETP.GE.AND P1, PT, R194, 0x80, PT ;  /* 0x00000080c200780c */ /* 0x000fd40003f26270 */
[----:B------:R-:W0:Y:S01]  /*a2a0*/  @P0 LDC R9, c[0x0][0xbec] ;  /* 0x0002fb00ff090b82 */ /* 0x000e220000000800 */
[----:B--2---:R-:W-:-:S13]  /*a2b0*/  @P2 R2UR UR4, R3 ;  /* 0x00000000030422ca */ /* 0x004fda00000e0000 */
[----:B------:R-:W-:Y:S01]  /*a2c0*/  USHF.R.S32.HI UR9, URZ, 0x1f, UR4 ;  /* 0x0000001f3f097899 */ /* 0x000fe20008011404 */
[----:B01----:R-:W-:Y:S11]  /*a2d0*/  @P3 BRA `(.L_x_226) ;  /* 0x0000000000103947 */ /* 0x003ff60003800000 */
[----:B------:R-:W-:Y:S05]  /*a2e0*/  @!P2 BRA `(.L_x_226) ;  /* 0x00000000000ca947 */ /* 0x000fea0003800000 */
[----:B------:R-:W2:Y:S04]  /*a2f0*/  LDG.E R3, desc[UR50][R4.64] ;  /* 0x0000003204037981 */ /* 0x000ea8000c1e1900 */
[----:B-----5:R-:W2:Y:S02]  /*a300*/  LDG.E R0, desc[UR50][R4.64+0x4] ;  /* 0x0000043204007981 */ /* 0x020ea4000c1e1900 */
[----:B--2---:R-:W-:-:S07]  /*a310*/  IMAD.IADD R0, R0, 0x1, -R3 ;  /* 0x0000000100007824 */ /* 0x004fce00078e0a03 */
.L_x_226:
[----:B------:R-:W-:Y:S01]  /*a320*/  USEL UR37, UR37, URZ, !UP0 ;  /* 0x0000003f25257287 */ /* 0x000fe2000c000000 */
[----:B------:R-:W-:Y:S01]  /*a330*/  BSSY B1, `(.L_x_227) ;  /* 0x000002d000017945 */ /* 0x000fe20003800000 */
[----:B------:R-:W-:-:S03]  /*a340*/  USEL UR38, UR38, URZ, !UP0 ;  /* 0x0000003f26267287 */ /* 0x000fc6000c000000 */
[----:B------:R-:W-:Y:S09]  /*a350*/  @P1 BRA `(.L_x_228) ;  /* 0x0000000000a81947 */ /* 0x000ff20003800000 */
[----:B------:R-:W0:Y:S01]  /*a360*/  S2R R4, SR_TID.X ;  /* 0x0000000000047919 */ /* 0x000e220000002100 */
[----:B------:R-:W1:Y:S01]  /*a370*/  LDC R6, c[0x0][0xbe8] ;  /* 0x0002fa00ff067b82 */ /* 0x000e620000000800 */
[----:B------:R-:W-:-:S04]  /*a380*/  IMAD.U32 R3, RZ, RZ, UR40 ;  /* 0x00000028ff037e24 */ /* 0x000fc8000f8e00ff */
[----:B0-----:R-:W-:Y:S02]  /*a390*/  IMAD R3, R3, 0x80, R4 ;  /* 0x0000008003037824 */ /* 0x001fe400078e0204 */
[----:B-1---5:R-:W-:Y:S02]  /*a3a0*/  IMAD R4, R0, R6, RZ ;  /* 0x0000000600047224 */ /* 0x022fe400078e02ff */
[----:B------:R-:W-:-:S05]  /*a3b0*/  VIADD R5, R3, 0xffffff80 ;  /* 0xffffff8003057836 */ /* 0x000fca0000000000 */
[----:B------:R-:W-:-:S13]  /*a3c0*/  ISETP.GE.AND P1, PT, R5, R4, PT ;  /* 0x000000040500720c */ /* 0x000fda0003f26270 */
[----:B------:R-:W-:Y:S05]  /*a3d0*/  @P1 BRA `(.L_x_228) ;  /* 0x0000000000881947 */ /* 0x000fea0003800000 */
[----:B------:R-:W-:Y:S01]  /*a3e0*/  ISETP.NE.AND P1, PT, R6, 0x1, PT ;  /* 0x000000010600780c */ /* 0x000fe20003f25270 */
[----:B------:R-:W-:Y:S01]  /*a3f0*/  ULDC.64 UR12, c[0x0][0xb90] ;  /* 0x0002e400000c7ab9 */ /* 0x000fe20000000a00 */
[----:B------:R-:W-:Y:S01]  /*a400*/  UMOV UR6, UR4 ;  /* 0x0000000400067c82 */ /* 0x000fe20008000000 */
[----:B------:R-:W-:Y:S01]  /*a410*/  UIMAD UR8, UR10, UR12, URZ ;  /* 0x0000000c0a0872a4 */ /* 0x000fe2000f8e023f */
[----:B------:R-:W-:Y:S02]  /*a420*/  UMOV UR7, UR9 ;  /* 0x0000000900077c82 */ /* 0x000fe40008000000 */
[----:B------:R-:W-:Y:S02]  /*a430*/  UIMAD.WIDE.U32 UR6, UR41, UR12, UR6 ;  /* 0x0000000c290672a5 */ /* 0x000fe4000f8e0006 */
[----:B------:R-:W-:-:S03]  /*a440*/  UIMAD UR8, UR41, UR13, UR8 ;  /* 0x0000000d290872a4 */ /* 0x000fc6000f8e0208 */
[----:B------:R-:W-:Y:S02]  /*a450*/  ULDC.64 UR12, c[0x0][0xb98] ;  /* 0x0002e600000c7ab9 */ /* 0x000fe40000000a00 */
[----:B------:R-:W0:Y:S01]  /*a460*/  @P1 LDC R4, c[0x0][0xbec] ;  /* 0x0002fb00ff041b82 */ /* 0x000e220000000800 */
[----:B------:R-:W-:Y:S02]  /*a470*/  UIADD3 UR7, UR7, UR8, URZ ;  /* 0x0000000807077290 */ /* 0x000fe4000fffe03f */
[----:B------:R-:W-:Y:S02]  /*a480*/  UIMAD UR8, UR38, UR12, URZ ;  /* 0x0000000c260872a4 */ /* 0x000fe4000f8e023f */
[----:B------:R-:W-:Y:S02]  /*a490*/  UIMAD.WIDE.U32 UR6, UR37, UR12, UR6 ;  /* 0x0000000c250672a5 */ /* 0x000fe4000f8e0006 */
[----:B------:R-:W-:Y:S01]  /*a4a0*/  UIMAD UR8, UR37, UR13, UR8 ;  /* 0x0000000d250872a4 */ /* 0x000fe2000f8e0208 */
[----:B------:R-:W1:Y:S02]  /*a4b0*/  @P1 LDC R8, c[0x0][0xbf0] ;  /* 0x0002fc00ff081b82 */ /* 0x000e640000000800 */
[----:B------:R-:W-:Y:S01]  /*a4c0*/  ULDC.64 UR12, c[0x0][0xb88] ;  /* 0x0002e200000c7ab9 */ /* 0x000fe20000000a00 */
[----:B0-----:R-:W-:-:S04]  /*a4d0*/  @P1 IMAD.HI.U32 R3, R5, R4, RZ ;  /* 0x0000000405031227 */ /* 0x001fc800078e00ff */
[----:B------:R-:W-:Y:S01]  /*a4e0*/  IMAD.MOV.U32 R4, RZ, RZ, R5 ;  /* 0x000000ffff047224 */ /* 0x000fe200078e0005 */
[----:B-1----:R-:W-:Y:S01]  /*a4f0*/  @P1 SHF.R.U32.HI R4, RZ, R8, R3 ;  /* 0x00000008ff041219 */ /* 0x002fe20000011603 */
[----:B------:R-:W-:-:S04]  /*a500*/  IMAD.U32 R8, RZ, RZ, UR8 ;  /* 0x00000008ff087e24 */ /* 0x000fc8000f8e00ff */
[----:B------:R-:W-:-:S04]  /*a510*/  IMAD.MOV R3, RZ, RZ, -R4 ;  /* 0x000000ffff037224 */ /* 0x000fc800078e0a04 */
[----:B------:R-:W-:Y:S01]  /*a520*/  IMAD R3, R6, R3, R5 ;  /* 0x0000000306037224 */ /* 0x000fe200078e0205 */
[----:B------:R-:W-:Y:S02]  /*a530*/  SHF.R.S32.HI R5, RZ, 0x1f, R4 ;  /* 0x0000001fff057819 */ /* 0x000fe40000011404 */
[----:B------:R-:W-:Y:S02]  /*a540*/  IADD3 R4, P1, R4, UR6, RZ ;  /* 0x0000000604047c10 */ /* 0x000fe4000ff3e0ff */
[----:B------:R-:W-:Y:S02]  /*a550*/  SHF.R.S32.HI R6, RZ, 0x1f, R3 ;  /* 0x0000001fff067819 */ /* 0x000fe40000011403 */
[----:B------:R-:W-:Y:S01]  /*a560*/  IADD3.X R5, R5, UR7, R8, P1, !PT ;  /* 0x0000000705057c10 */ /* 0x000fe20008ffe408 */
[----:B------:R-:W-:Y:S02]  /*a570*/  ULDC.64 UR6, c[0x0][0xb50] ;  /* 0x0002d40000067ab9 */ /* 0x000fe40000000a00 */
[----:B------:R-:W-:-:S02]  /*a580*/  IMAD R6, R6, UR12, RZ ;  /* 0x0000000c06067c24 */ /* 0x000fc4000f8e02ff */
[----:B------:R-:W-:-:S04]  /*a590*/  IMAD.WIDE.U32 R4, R3, UR12, R4 ;  /* 0x0000000c03047c25 */ /* 0x000fc8000f8e0004 */
[----:B------:R-:W-:Y:S01]  /*a5a0*/  IMAD R7, R3, UR13, R6 ;  /* 0x0000000d03077c24 */ /* 0x000fe2000f8e0206 */
[----:B------:R-:W-:-:S03]  /*a5b0*/  LEA R6, P1, R4, UR6, 0x2 ;  /* 0x0000000604067c11 */ /* 0x000fc6000f8210ff */
[----:B------:R-:W-:-:S05]  /*a5c0*/  IMAD.IADD R3, R5, 0x1, R7 ;  /* 0x0000000105037824 */ /* 0x000fca00078e0207 */
[----:B------:R-:W-:Y:S01]  /*a5d0*/  LEA.HI.X R7, R4, UR7, R3, 0x2, P1 ;  /* 0x0000000704077c11 */ /* 0x000fe200088f1403 */
[----:B------:R-:W-:-:S05]  /*a5e0*/  IMAD.MOV.U32 R3, RZ, RZ, -0x800000 ;  /* 0xff800000ff037424 */ /* 0x000fca00078e00ff */
[----:B------:R0:W-:Y:S02]  /*a5f0*/  STG.E desc[UR50][R6.64], R3 ;  /* 0x0000000306007986 */ /* 0x0001e4000c101932 */
.L_x_228:
[----:B------:R-:W-:Y:S05]  /*a600*/  BSYNC B1 ;  /* 0x0000000000017941 */ /* 0x000fea0003800000 */
.L_x_227:
[----:B------:R-:W1:Y:S01]  /*a610*/  @P0 LDC R5, c[0x0][0xbf0] ;  /* 0x0002fc00ff050b82 */ /* 0x000e620000000800 */
[----:B------:R-:W-:Y:S01]  /*a620*/  ULDC.64 UR12, c[0x0][0xaa0] ;  /* 0x0002a800000c7ab9 */ /* 0x000fe20000000a00 */
[----:B0-----:R-:W-:Y:S01]  /*a630*/  IMAD R3, R17, 0x20, R18 ;  /* 0x0000002011037824 */ /* 0x001fe200078e0212 */
[----:B------:R-:W-:Y:S01]  /*a640*/  UIMAD UR8, UR9, UR12, URZ ;  /* 0x0000000c090872a4 */ /* 0x000fe2000f8e023f */
[----:B------:R-:W-:Y:S01]  /*a650*/  IMAD.U32 R8, RZ, RZ, UR40 ;  /* 0x00000028ff087e24 */ /* 0x000fe2000f8e00ff */
[----:B------:R-:W-:Y:S01]  /*a660*/  UIMAD.WIDE.U32 UR6, UR4, UR12, URZ ;  /* 0x0000000c040672a5 */ /* 0x000fe2000f8e003f */
[----:B------:R-:W-:Y:S01]  /*a670*/  IMAD.U32 R13, RZ, RZ, UR40 ;  /* 0x00000028ff0d7e24 */ /* 0x000fe2000f8e00ff */
[----:B------:R-:W-:Y:S01]  /*a680*/  UIMAD UR8, UR4, UR13, UR8 ;  /* 0x0000000d040872a4 */ /* 0x000fe2000f8e0208 */
[----:B------:R-:W-:Y:S01]  /*a690*/  IMAD R8, R8, 0x80, R3 ;  /* 0x0000008008087824 */ /* 0x000fe200078e0203 */
[----:B------:R-:W-:Y:S01]  /*a6a0*/  BSSY B1, `(.L_x_229) ;  /* 0x0000036000017945 */ /* 0x000fe20003800000 */
[----:B------:R-:W-:Y:S01]  /*a6b0*/  ULDC.64 UR12, c[0x0][0xae8] ;  /* 0x0002ba00000c7ab9 */ /* 0x000fe20000000a00 */
[----:B------:R-:W-:Y:S01]  /*a6c0*/  UIADD3 UR7, UR7, UR8, URZ ;  /* 0x0000000807077290 */ /* 0x000fe2000fffe03f */
[----:B------:R-:W-:Y:S01]  /*a6d0*/  @P0 IMAD.HI.U32 R4, R8, R9, RZ ;  /* 0x0000000908040227 */ /* 0x000fe200078e00ff */
[----:B------:R-:W-:-:S02]  /*a6e0*/  UIMAD UR4, UR10, UR12, URZ ;  /* 0x0000000c0a0472a4 */ /* 0x000fc4000f8e023f */
[----:B------:R-:W-:Y:S01]  /*a6f0*/  UIMAD.WIDE.U32 UR6, UR41, UR12, UR6 ;  /* 0x0000000c290672a5 */ /* 0x000fe2000f8e0006 */
[----:B------:R-:W-:Y:S01]  /*a700*/  IMAD.MOV.U32 R3, RZ, RZ, R8 ;  /* 0x000000ffff037224 */ /* 0x000fe200078e0008 */
[----:B------:R-:W-:Y:S01]  /*a710*/  UIMAD UR4, UR41, UR13, UR4 ;  /* 0x0000000d290472a4 */ /* 0x000fe2000f8e0204 */
[----:B------:R-:W-:-:S03]  /*a720*/  ULDC.64 UR8, c[0x0][0xaf0] ;  /* 0x0002bc0000087ab9 */ /* 0x000fc60000000a00 */
[----:B------:R-:W-:Y:S02]  /*a730*/  UIADD3 UR7, UR7, UR4, URZ ;  /* 0x0000000407077290 */ /* 0x000fe4000fffe03f */
[----:B------:R-:W-:Y:S01]  /*a740*/  UIMAD UR4, UR38, UR8, URZ ;  /* 0x00000008260472a4 */ /* 0x000fe2000f8e023f */
[----:B-1----:R-:W-:Y:S01]  /*a750*/  @P0 SHF.R.U32.HI R3, RZ, R5, R4 ;  /* 0x00000005ff030219 */ /* 0x002fe20000011604 */
[----:B------:R-:W-:Y:S02]  /*a760*/  UIMAD.WIDE.U32 UR6, UR37, UR8, UR6 ;  /* 0x00000008250672a5 */ /* 0x000fe4000f8e0006 */
[----:B------:R-:W-:Y:S01]  /*a770*/  UIMAD UR4, UR37, UR9, UR4 ;  /* 0x00000009250472a4 */ /* 0x000fe2000f8e0204 */
[--C-:B------:R-:W-:Y:S01]  /*a780*/  SHF.R.S32.HI R4, RZ, 0x1f, R3.reuse ;  /* 0x0000001fff047819 */ /* 0x100fe20000011403 */
[----:B------:R-:W-:Y:S01]  /*a790*/  IMAD.MOV R7, RZ, RZ, -R3 ;  /* 0x000000ffff077224 */ /* 0x000fe200078e0a03 */
[----:B------:R-:W-:Y:S01]  /*a7a0*/  ULDC.64 UR8, c[0x0][0xae0] ;  /* 0x0002b80000087ab9 */ /* 0x000fe20000000a00 */
[----:B------:R-:W-:-:S02]  /*a7b0*/  UIADD3 UR4, UR7, UR4, URZ ;  /* 0x0000000407047290 */ /* 0x000fc4000fffe03f */
[----:B------:R-:W-:Y:S02]  /*a7c0*/  IMAD.U32 R5, RZ, RZ, UR7 ;  /* 0x00000007ff057e24 */ /* 0x000fe4000f8e00ff */
[----:B------:R-:W-:Y:S02]  /*a7d0*/  IMAD R6, R4, UR8, RZ ;  /* 0x0000000804067c24 */ /* 0x000fe4000f8e02ff */
[----:B------:R-:W-:Y:S01]  /*a7e0*/  IMAD.U32 R4, RZ, RZ, UR6 ;  /* 0x00000006ff047e24 */ /* 0x000fe2000f8e00ff */
[----:B------:R-:W-:Y:S01]  /*a7f0*/  ULDC.64 UR6, c[0x0][0xad8] ;  /* 0x0002b60000067ab9 */ /* 0x000fe20000000a00 */
[----:B------:R-:W-:Y:S02]  /*a800*/  IMAD.U32 R5, RZ, RZ, UR4 ;  /* 0x00000004ff057e24 */ /* 0x000fe4000f8e00ff */
[----:B------:R-:W-:Y:S02]  /*a810*/  IMAD R7, R11, R7, R8 ;  /* 0x000000070b077224 */ /* 0x000fe400078e0208 */
[----:B------:R-:W-:-:S02]  /*a820*/  IMAD R9, R3, UR9, R6 ;  /* 0x0000000903097c24 */ /* 0x000fc4000f8e0206 */
[----:B------:R-:W-:Y:S01]  /*a830*/  IMAD.WIDE.U32 R4, R3, UR8, R4 ;  /* 0x0000000803047c25 */ /* 0x000fe2000f8e0004 */
[----:B------:R-:W-:-:S03]  /*a840*/  SHF.R.S32.HI R3, RZ, 0x1f, R7 ;  /* 0x0000001fff037819 */ /* 0x000fc60000011407 */
[----:B------:R-:W-:Y:S02]  /*a850*/  IMAD.IADD R5, R5, 0x1, R9 ;  /* 0x0000000105057824 */ /* 0x000fe400078e0209 */
[----:B------:R-:W-:Y:S02]  /*a860*/  IMAD R6, R3, UR6, RZ ;  /* 0x0000000603067c24 */ /* 0x000fe4000f8e02ff */
[----:B------:R-:W-:Y:S02]  /*a870*/  IMAD R8, R13, 0x80, R18 ;  /* 0x000000800d087824 */ /* 0x000fe400078e0212 */
[----:B-----5:R-:W-:Y:S02]  /*a880*/  IMAD R11, R0, R11, RZ ;  /* 0x0000000b000b7224 */ /* 0x020fe400078e02ff */
[C---:B------:R-:W-:Y:S02]  /*a890*/  IMAD R3, R7.reuse, UR7, R6 ;  /* 0x0000000707037c24 */ /* 0x040fe4000f8e0206 */
[----:B------:R-:W-:Y:S01]  /*a8a0*/  IMAD.WIDE.U32 R4, R7, UR6, R4 ;  /* 0x0000000607047c25 */ /* 0x000fe2000f8e0004 */
[----:B------:R-:W-:Y:S01]  /*a8b0*/  ISETP.GE.AND P2, PT, R8, R11, PT ;  /* 0x0000000b0800720c */ /* 0x000fe20003f46270 */
[----:B------:R-:W-:-:S02]  /*a8c0*/  ULDC.64 UR6, c[0x0][0xa80] ;  /* 0x0002a00000067ab9 */ /* 0x000fc40000000a00 */
[----:B------:R-:W-:Y:S01]  /*a8d0*/  IMAD.IADD R3, R5, 0x1, R3 ;  /* 0x0000000105037824 */ /* 0x000fe200078e0203 */
[----:B------:R-:W-:Y:S01]  /*a8e0*/  LEA R6, P3, R4, UR6, 0x1 ;  /* 0x0000000604067c11 */ /* 0x000fe2000f8608ff */
[----:B------:R-:W-:-:S03]  /*a8f0*/  VIADD R0, R8, 0x20 ;  /* 0x0000002008007836 */ /* 0x000fc60000000000 */
[----:B------:R-:W-:Y:S01]  /*a900*/  LEA.HI.X R3, R4, UR7, R3, 0x1, P3 ;  /* 0x0000000704037c11 */ /* 0x000fe200098f0c03 */
[----:B------:R0:W1:Y:S01]  /*a910*/  SHFL.IDX PT, R7, R6, RZ, 0x181f ;  /* 0x00181fff06077589 */ /* 0x00006200000e0000 */
[-C--:B------:R-:W-:Y:S01]  /*a920*/  ISETP.GE.AND P1, PT, R0, R11.reuse, PT ;  /* 0x0000000b0000720c */ /* 0x080fe20003f26270 */
[----:B------:R-:W-:Y:S02]  /*a930*/  VIADD R0, R8, 0x40 ;  /* 0x0000004008007836 */ /* 0x000fe40000000000 */
[----:B------:R0:W2:Y:S03]  /*a940*/  SHFL.IDX PT, R5, R3, RZ, 0x181f ;  /* 0x00181fff03057589 */ /* 0x0000a600000e0000 */
[----:B------:R-:W-:Y:S01]  /*a950*/  ISETP.GE.AND P0, PT, R0, R11, PT ;  /* 0x0000000b0000720c */ /* 0x000fe20003f06270 */
[----:B------:R-:W-:-:S12]  /*a960*/  @P2 BRA `(.L_x_230) ;  /* 0x0000000000242947 */ /* 0x000fd80003800000 */
[----:B------:R-:W-:Y:S02]  /*a970*/  ULDC UR4, c[0x0][0xac8] ;  /* 0x0002b20000047ab9 */ /* 0x000fe40000000800 */
[----:B------:R-:W-:Y:S02]  /*a980*/  ISETP.GE.AND P4, PT, R2, UR4, PT ;  /* 0x0000000402007c0c */ /* 0x000fe4000bf86270 */
[----:B------:R-:W-:-:S11]  /*a990*/  ISETP.GE.AND P5, PT, R16, UR4, PT ;  /* 0x0000000410007c0c */ /* 0x000fd6000bfa6270 */
[-C--:B-1----:R-:W-:Y:S02]  /*a9a0*/  @!P4 LEA R12, P2, R2, R7.reuse, 0x1 ;  /* 0x00000007020cc211 */ /* 0x082fe400078408ff */
[----:B------:R-:W-:Y:S02]  /*a9b0*/  @!P5 LEA R4, P3, R16, R7, 0x1 ;  /* 0x000000071004d211 */ /* 0x000fe400078608ff */
[-C--:B--2---:R-:W-:Y:S02]  /*a9c0*/  @!P4 LEA.HI.X R13, R2, R5.reuse, R193, 0x1, P2 ;  /* 0x00000005020dc211 */ /* 0x084fe400010f0cc1 */
[----:B------:R-:W-:-:S03]  /*a9d0*/  @!P5 LEA.HI.X R5, R16, R5, R192, 0x1, P3 ;  /* 0x000000051005d211 */ /* 0x000fc600018f0cc0 */
[----:B------:R3:W-:Y:S04]  /*a9e0*/  @!P4 ST.E.128 desc[UR50][R12.64], RZ ;  /* 0x000000ff0c00c985 */ /* 0x0007e8000c101d32 */
[----:B------:R3:W-:Y:S02]  /*a9f0*/  @!P5 ST.E.128 desc[UR50][R4.64], RZ ;  /* 0x000000ff0400d985 */ /* 0x0007e4000c101d32 */
.L_x_230:
[----:B------:R-:W-:Y:S05]  /*aa00*/  BSYNC B1 ;  /* 0x0000000000017941 */ /* 0x000fea0003800000 */
.L_x_229:
        /* <DEDUP_REMOVED lines=11> */
[----:B------:R4:W-:Y:S04]  /*aac0*/  @!P3 ST.E.128 desc[UR50][R12.64], RZ ;  /* 0x000000ff0c00b985 */ /* 0x0009e8000c101d32 */
[----:B------:R4:W-:Y:S02]  /*aad0*/  @!P4 ST.E.128 desc[UR50][R4.64], RZ ;  /* 0x000000ff0400c985 */ /* 0x0009e4000c101d32 */
.L_x_232:
[----:B------:R-:W-:Y:S05]  /*aae0*/  BSYNC B1 ;  /* 0x0000000000017941 */ /* 0x000fea0003800000 */
.L_x_231:
        /* <DEDUP_REMOVED lines=11> */
[----:B------:R1:W-:Y:S04]  /*aba0*/  @!P2 ST.E.128 desc[UR50][R12.64], RZ ;  /* 0x000000ff0c00a985 */ /* 0x0003e8000c101d32 */
[----:B------:R1:W-:Y:S02]  /*abb0*/  @!P3 ST.E.128 desc[UR50][R4.64], RZ ;  /* 0x000000ff0400b985 */ /* 0x0003e4000c101d32 */
.L_x_234:
[----:B------:R-:W-:Y:S05]  /*abc0*/  BSYNC B1 ;  /* 0x0000000000017941 */ /* 0x000fea0003800000 */
.L_x_233:
[----:B------:R-:W-:Y:S01]  /*abd0*/  VIADD R0, R8, 0x60 ;  /* 0x0000006008007836 */ /* 0x000fe20000000000 */
[----:B0-23--:R-:W0:Y:S04]  /*abe0*/  SHFL.IDX PT, R3, R3, 0x3, 0x181f ;  /* 0x00781f0003037f89 */ /* 0x00de2800000e0000 */
[----:B------:R-:W-:Y:S01]  /*abf0*/  ISETP.GE.AND P0, PT, R0, R11, PT ;  /* 0x0000000b0000720c */ /* 0x000fe20003f06270 */
[----:B-1--4-:R4:W1:-:S12]  /*ac00*/  SHFL.IDX PT, R5, R6, 0x3, 0x181f ;  /* 0x00781f0006057f89 */ /* 0x01285800000e0000 */
[----:B----4-:R-:W-:Y:S05]  /*ac10*/  @P0 BRA `(.L_x_225) ;  /* 0x0000000000240947 */ /* 0x010fea0003800000 */
[----:B------:R-:W-:Y:S02]  /*ac20*/  ULDC UR4, c[0x0][0xac8] ;  /* 0x0002b20000047ab9 */ /* 0x000fe40000000800 */
[----:B------:R-:W-:Y:S02]  /*ac30*/  ISETP.GE.AND P2, PT, R2, UR4, PT ;  /* 0x0000000402007c0c */ /* 0x000fe4000bf46270 */
[----:B------:R-:W-:-:S11]  /*ac40*/  ISETP.GE.AND P3, PT, R16, UR4, PT ;  /* 0x0000000410007c0c */ /* 0x000fd6000bf66270 */
[-C--:B-1----:R-:W-:Y:S02]  /*ac50*/  @!P2 LEA R6, P0, R2, R5.reuse, 0x1 ;  /* 0x000000050206a211 */ /* 0x082fe400078008ff */
[----:B------:R-:W-:Y:S02]  /*ac60*/  @!P3 LEA R4, P1, R16, R5, 0x1 ;  /* 0x000000051004b211 */ /* 0x000fe400078208ff */
[-C--:B0-----:R-:W-:Y:S02]  /*ac70*/  @!P2 LEA.HI.X R7, R2, R3.reuse, R193, 0x1, P0 ;  /* 0x000000030207a211 */ /* 0x081fe400000f0cc1 */
[----:B------:R-:W-:-:S03]  /*ac80*/  @!P3 LEA.HI.X R5, R16, R3, R192, 0x1, P1 ;  /* 0x000000031005b211 */ /* 0x000fc600008f0cc0 */
[----:B------:R4:W-:Y:S04]  /*ac90*/  @!P2 ST.E.128 desc[UR50][R6.64], RZ ;  /* 0x000000ff0600a985 */ /* 0x0009e8000c101d32 */
[----:B------:R4:W-:Y:S02]  /*aca0*/  @!P3 ST.E.128 desc[UR50][R4.64], RZ ;  /* 0x000000ff0400b985 */ /* 0x0009e4000c101d32 */
.L_x_225:
[----:B------:R-:W-:Y:S05]  /*acb0*/  BSYNC B0 ;  /* 0x0000000000007941 */ /* 0x000fea0003800000 */
.L_x_216:
[----:B------:R-:W-:Y:S02]  /*acc0*/  ULDC UR4, c[0x0][0xc3c] ;  /* 0x00030f0000047ab9 */ /* 0x000fe40000000800 */
[----:B------:R-:W-:-:S13]  /*acd0*/  ISETP.GE.AND P0, PT, R51, UR4, PT ;  /* 0x0000000433007c0c */ /* 0x000fda000bf06270 */
[----:B------:R-:W-:Y:S05]  /*ace0*/  @!P0 BRA `(.L_x_235) ;  /* 0xffffff60001c8947 */ /* 0x000fea000383ffff */
[----:B------:R-:W-:Y:S05]  /*acf0*/  EXIT ;  /* 0x000000000000794d */ /* 0x000fea0003800000 */
.L_x_188:
[----:B------:R-:W-:-:S08]  /*ad00*/  NOP ;  /* 0x0000000000007918 */ /* 0x000fd00000000000 */
[----:B------:R-:W0:-:S00]  /*ad10*/  USETMAXREG.DEALLOC.CTAPOOL 0x28 ;  /* 0x00000028000079c8 */ /* 0x000e0000080e0500 */
[----:B0-----:R-:W-:Y:S02]  /*ad20*/  LOP3.LUT R0, R0, 0x3, RZ, 0xc0, !PT ;  /* 0x0000000300007812 */ /* 0x001fe400078ec0ff */
[----:B------:R-:W-:-:S04]  /*ad30*/  LOP3.LUT R23, R23, 0xfffffdff, RZ, 0xc0, !PT ;  /* 0xfffffdff17177812 */ /* 0x000fc800078ec0ff */
[----:B------:R-:W0:Y:S02]  /*ad40*/  SHFL.IDX PT, R0, R0, RZ, 0x1f ;  /* 0x00001fff00007589 */ /* 0x000e2400000e0000 */
[----:B0-----:R-:W-:-:S13]  /*ad50*/  ISETP.NE.AND P0, PT, R0, RZ, PT ;  /* 0x000000ff0000720c */ /* 0x001fda0003f05270 */
[----:B------:R-:W-:Y:S01]  /*ad60*/  @P0 BAR.SYNC.DEFER_BLOCKING 0x5, 0x180 ;  /* 0x0146000000000b1d */ /* 0x000fe20000010000 */
[----:B------:R-:W-:Y:S02]  /*ad70*/  @P0 MOV R3, 0x400 ;  /* 0x0000040000030802 */ /* 0x000fe40000000f00 */
[----:B------:R-:W-:Y:S02]  /*ad80*/  @P0 LOP3.LUT R23, R23, 0x200, RZ, 0xfc, !PT ;  /* 0x0000020017170812 */ /* 0x000fe400078efcff */
[----:B------:R-:W-:-:S05]  /*ad90*/  @P0 LEA R2, R2, R3, 0x18 ;  /* 0x0000000302020211 */ /* 0x000fca00078ec0ff */
[----:B------:R-:W0:Y:S02]  /*ada0*/  @P0 LDS.128 R16, [R2+0x298d0] ;  /* 0x0298d00002100984 */ /* 0x000e240000000c00 */
[----:B0-----:R-:W-:Y:S01]  /*adb0*/  @P0 R2UR UR40, R19 ;  /* 0x00000000132802ca */ /* 0x001fe200000e0000 */
[----:B------:R-:W-:Y:S06]  /*adc0*/  @P0 BAR.ARV 0x4, 0x180 ;  /* 0x0106000000000b1d */ /* 0x000fec0000002000 */
[----:B------:R-:W-:Y:S08]  /*add0*/  @P0 BRA `(.L_x_236) ;  /* 0x00000008000c0947 */ /* 0x000ff00003800000 */
[----:B------:R-:W0:Y:S01]  /*ade0*/  S2R R4, SR_TID.X ;  /* 0x0000000000047919 */ /* 0x000e220000002100 */
[----:B------:R-:W-:Y:S01]  /*adf0*/  ULDC UR4, c[0x0][0xc3c] ;  /* 0x00030f0000047ab9 */ /* 0x000fe20000000800 */
[----:B------:R-:W-:Y:S01]  /*ae00*/  IMAD.MOV.U32 R0, RZ, RZ, RZ ;  /* 0x000000ffff007224 */ /* 0x000fe200078e00ff */
[----:B------:R-:W1:Y:S01]  /*ae10*/  LDC R11, c[0x0][0xc38] ;  /* 0x00030e00ff0b7b82 */ /* 0x000e620000000800 */
[----:B0-----:R-:W-:-:S04]  /*ae20*/  LOP3.LUT R5, R4, 0x1f, RZ, 0xc0, !PT ;  /* 0x0000001f04057812 */ /* 0x001fc800078ec0ff */
[----:B------:R-:W-:-:S04]  /*ae30*/  ISETP.NE.AND P0, PT, R5, 0x1f, PT ;  /* 0x0000001f0500780c */ /* 0x000fc80003f05270 */
[----:B------:R-:W-:-:S13]  /*ae40*/  ISETP.GE.OR P1, PT, R5, UR4, !P0 ;  /* 0x0000000405007c0c */ /* 0x000fda000c726670 */
[----:B------:R-:W0:Y:S02]  /*ae50*/  @!P1 LDC.64 R2, c[0x0][0xc80] ;  /* 0x00032000ff029b82 */ /* 0x000e240000000a00 */
[----:B0-----:R-:W-:-:S05]  /*ae60*/  @!P1 IMAD.WIDE.U32 R2, R5, 0x4, R2 ;  /* 0x0000000405029825 */ /* 0x001fca00078e0002 */
[----:B------:R-:W2:Y:S01]  /*ae70*/  @!P1 LDG.E R0, desc[UR50][R2.64] ;  /* 0x0000003202009981 */ /* 0x000ea2000c1e1900 */
[C---:B------:R-:W-:Y:S01]  /*ae80*/  ISETP.NE.AND P1, PT, R5.reuse, RZ, PT ;  /* 0x000000ff0500720c */ /* 0x040fe20003f25270 */
[----:B------:R-:W-:Y:S01]  /*ae90*/  UMOV UR4, URZ ;  /* 0x0000003f00047c82 */ /* 0x000fe20008000000 */
[C---:B------:R-:W-:Y:S01]  /*aea0*/  ISETP.GE.U32.AND P2, PT, R5.reuse, 0x2, PT ;  /* 0x000000020500780c */ /* 0x040fe20003f46070 */
[----:B------:R-:W-:Y:S01]  /*aeb0*/  IMAD.MOV.U32 R16, RZ, RZ, RZ ;  /* 0x000000ffff107224 */ /* 0x000fe200078e00ff */
[C---:B------:R-:W-:Y:S02]  /*aec0*/  ISETP.GE.U32.AND P3, PT, R5.reuse, 0x4, PT ;  /* 0x000000040500780c */ /* 0x040fe40003f66070 */
[C---:B------:R-:W-:Y:S02]  /*aed0*/  ISETP.GE.U32.AND P4, PT, R5.reuse, 0x8, PT ;  /* 0x000000080500780c */ /* 0x040fe40003f86070 */
[----:B------:R-:W-:Y:S01]  /*aee0*/  ISETP.GE.U32.AND P5, PT, R5, 0x10, PT ;  /* 0x000000100500780c */ /* 0x000fe20003fa6070 */
[----:B--2---:R-:W0:Y:S02]  /*aef0*/  SHFL.UP PT, R4, R0, 0x1, RZ ;  /* 0x0420000000047989 */ /* 0x004e2400000e00ff */
[----:B0-----:R-:W-:-:S05]  /*af00*/  SEL R7, R4, RZ, P1 ;  /* 0x000000ff04077207 */ /* 0x001fca0000800000 */
[----:B------:R-:W-:-:S05]  /*af10*/  IMAD.IADD R7, R0, 0x1, R7 ;  /* 0x0000000100077824 */ /* 0x000fca00078e0207 */
[----:B------:R-:W0:Y:S02]  /*af20*/  SHFL.UP PT, R4, R7, 0x2, RZ ;  /* 0x0440000007047989 */ /* 0x000e2400000e00ff */
        /* <DEDUP_REMOVED lines=10> */
[----:B------:R-:W-:Y:S02]  /*afd0*/  IMAD.IADD R6, R2, 0x1, R7 ;  /* 0x0000000102067824 */ /* 0x000fe400078e0207 */
[----:B------:R-:W0:Y:S03]  /*afe0*/  S2R R7, SR_CTAID.X ;  /* 0x0000000000077919 */ /* 0x000e260000002500 */
[----:B------:R-:W1:Y:S02]  /*aff0*/  SHFL.IDX PT, R4, R6, 0x1f, 0x1f ;  /* 0x03e01f0006047f89 */ /* 0x000e6400000e0000 */
[----:B-1----:R-:W-:-:S04]  /*b000*/  IMAD R4, R4, R11, RZ ;  /* 0x0000000b04047224 */ /* 0x002fc800078e02ff */
[----:B------:R-:W-:Y:S01]  /*b010*/  IMAD.MOV.U32 R3, RZ, RZ, R4 ;  /* 0x000000ffff037224 */ /* 0x000fe200078e0004 */
[----:B0-----:R-:W-:-:S13]  /*b020*/  ISETP.GT.AND P6, PT, R4, R7, PT ;  /* 0x000000070400720c */ /* 0x001fda0003fc4270 */
[----:B------:R-:W-:Y:S05]  /*b030*/  @P6 BRA `(.L_x_237) ;  /* 0x0000000000946947 */ /* 0x000fea0003800000 */
[----:B------:R-:W-:Y:S01]  /*b040*/  IMAD.MOV.U32 R4, RZ, RZ, R3 ;  /* 0x000000ffff047224 */ /* 0x000fe200078e0003 */
[----:B------:R-:W-:Y:S01]  /*b050*/  UMOV UR4, URZ ;  /* 0x0000003f00047c82 */ /* 0x000fe20008000000 */
[----:B------:R-:W-:-:S05]  /*b060*/  ULDC UR5, c[0x0][0xc3c] ;  /* 0x00030f0000057ab9 */ /* 0x000fca0000000800 */
.L_x_241:
[----:B------:R-:W-:-:S04]  /*b070*/  UIADD3 UR4, UR4, 0x1f, URZ ;  /* 0x0000001f04047890 */ /* 0x000fc8000fffe03f */
[----:B------:R-:W-:-:S06]  /*b080*/  UISETP.GE.AND UP0, UPT, UR4, UR5, UPT ;  /* 0x000000050400728c */ /* 0x000fcc000bf06270 */
[----:B------:R-:W-:-:S13]  /*b090*/  PLOP3.LUT P6, PT, PT, PT, UP0, 0x40, 0x0 ;  /* 0x000000000000781c */ /* 0x000fda0003fce808 */
[----:B------:R-:W-:Y:S05]  /*b0a0*/  @!P6 BRA `(.L_x_238) ;  /* 0x00000004002ce947 */ /* 0x000fea0003800000 */
[----:B------:R-:W-:Y:S01]  /*b0b0*/  VIADD R9, R5, UR4 ;  /* 0x0000000405097c36 */ /* 0x000fe20008000000 */
[----:B------:R-:W-:Y:S01]  /*b0c0*/  BSSY B0, `(.L_x_239) ;  /* 0x0000007000007945 */ /* 0x000fe20003800000 */
[----:B------:R-:W-:-:S03]  /*b0d0*/  IMAD.MOV.U32 R0, RZ, RZ, RZ ;  /* 0x000000ffff007224 */ /* 0x000fc600078e00ff */
[----:B------:R-:W-:-:S13]  /*b0e0*/  ISETP.GE.OR P6, PT, R9, UR5, !P0 ;  /* 0x0000000509007c0c */ /* 0x000fda000c7c6670 */
[----:B------:R-:W-:Y:S05]  /*b0f0*/  @P6 BRA `(.L_x_240) ;  /* 0x00000000000c6947 */ /* 0x000fea0003800000 */
[----:B------:R-:W0:Y:S02]  /*b100*/  LDC.64 R2, c[0x0][0xc80] ;  /* 0x00032000ff027b82 */ /* 0x000e240000000a00 */
[----:B0-----:R-:W-:-:S05]  /*b110*/  IMAD.WIDE R2, R9, 0x4, R2 ;  /* 0x0000000409027825 */ /* 0x001fca00078e0202 */
[----:B------:R0:W5:Y:S02]  /*b120*/  LDG.E R0, desc[UR50][R2.64] ;  /* 0x0000003202007981 */ /* 0x000164000c1e1900 */
.L_x_240:
[----:B------:R-:W-:Y:S05]  /*b130*/  BSYNC B0 ;  /* 0x0000000000007941 */ /* 0x000fea0003800000 */
.L_x_239:
[----:B0----5:R-:W0:Y:S02]  /*b140*/  SHFL.UP PT, R2, R0, 0x1, RZ ;  /* 0x0420000000027989 */ /* 0x021e2400000e00ff */
        /* <DEDUP_REMOVED lines=14> */
[----:B------:R-:W0:Y:S03]  /*b230*/  LDC R11, c[0x0][0xc38] ;  /* 0x00030e00ff0b7b82 */ /* 0x000e260000000800 */
[----:B------:R-:W0:Y:S02]  /*b240*/  SHFL.IDX PT, R3, R6, 0x1f, 0x1f ;  /* 0x03e01f0006037f89 */ /* 0x000e2400000e0000 */
[----:B0-----:R-:W-:-:S04]  /*b250*/  IMAD R3, R3, R11, RZ ;  /* 0x0000000b03037224 */ /* 0x001fc800078e02ff */
[----:B------:R-:W-:-:S05]  /*b260*/  IMAD.IADD R4, R3, 0x1, R4 ;  /* 0x0000000103047824 */ /* 0x000fca00078e0204 */
[----:B------:R-:W-:-:S13]  /*b270*/  ISETP.GT.AND P6, PT, R4, R7, PT ;  /* 0x000000070400720c */ /* 0x000fda0003fc4270 */
[----:B------:R-:W-:Y:S05]  /*b280*/  @!P6 BRA `(.L_x_241) ;  /* 0xfffffffc0078e947 */ /* 0x000fea000383ffff */
.L_x_237:
[----:B------:R-:W-:-:S04]  /*b290*/  IMAD.IADD R8, R4, 0x1, -R3 ;  /* 0x0000000104087824 */ /* 0x000fc800078e0a03 */
[----:B------:R-:W-:-:S05]  /*b2a0*/  IMAD R2, R6, R11, R8 ;  /* 0x0000000b06027224 */ /* 0x000fca00078e0208 */
[----:B------:R-:W-:-:S13]  /*b2b0*/  ISETP.GT.AND P0, PT, R2, R7, PT ;  /* 0x000000070200720c */ /* 0x000fda0003f04270 */
[----:B------:R-:W-:Y:S02]  /*b2c0*/  VOTEU.ANY UR5, UPT, !P0 ;  /* 0x0000000000057886 */ /* 0x000fe400040e0100 */
[----:B------:R-:W-:Y:S02]  /*b2d0*/  UPOPC UR40, UR5 ;  /* 0x00000005002872bf */ /* 0x000fe40008000000 */
[----:B------:R-:W-:-:S04]  /*b2e0*/  ISETP.NE.AND P0, PT, RZ, UR5, PT ;  /* 0x00000005ff007c0c */ /* 0x000fc8000bf05270 */
[----:B------:R-:W-:-:S05]  /*b2f0*/  IMAD.U32 R13, RZ, RZ, UR40 ;  /* 0x00000028ff0d7e24 */ /* 0x000fca000f8e00ff */
[----:B------:R-:W0:Y:S02]  /*b300*/  SHFL.IDX PT, R10, R0, R13, 0x1f ;  /* 0x00001f0d000a7589 */ /* 0x000e2400000e0000 */
[----:B0-----:R-:W-:-:S04]  /*b310*/  IABS R9, R10 ;  /* 0x0000000a00097213 */ /* 0x001fc80000000000 */
[----:B------:R-:W0:Y:S08]  /*b320*/  I2F.RP R4, R9 ;  /* 0x0000000900047306 */ /* 0x000e300000209400 */
[----:B0-----:R-:W0:Y:S02]  /*b330*/  MUFU.RCP R4, R4 ;  /* 0x0000000400047308 */ /* 0x001e240000001000 */
[----:B0-----:R-:W-:-:S06]  /*b340*/  VIADD R2, R4, 0xffffffe ;  /* 0x0ffffffe04027836 */ /* 0x001fcc0000000000 */
[----:B------:R0:W1:Y:S01]  /*b350*/  F2I.FTZ.U32.TRUNC.NTZ R3, R2 ;  /* 0x0000000200037305 */ /* 0x000062000021f000 */
[----:B------:R-:W-:Y:S05]  /*b360*/  @!P0 BRA `(.L_x_242) ;  /* 0x00000000000c8947 */ /* 0x000fea0003800000 */
[----:B------:R-:W-:-:S06]  /*b370*/  UIADD3 UR5, UR40, -0x1, URZ ;  /* 0xffffffff28057890 */ /* 0x000fcc000fffe03f */
[----:B------:R-:W-:-:S05]  /*b380*/  IMAD.U32 R13, RZ, RZ, UR5 ;  /* 0x00000005ff0d7e24 */ /* 0x000fca000f8e00ff */
[----:B------:R2:W3:Y:S02]  /*b390*/  SHFL.IDX PT, R16, R6, R13, 0x1f ;  /* 0x00001f0d06107589 */ /* 0x0004e400000e0000 */
.L_x_242:
[----:B---3--:R-:W-:Y:S01]  /*b3a0*/  IMAD R16, R16, R11, R8 ;  /* 0x0000000b10107224 */ /* 0x008fe200078e0208 */
[----:B0-----:R-:W-:Y:S01]  /*b3b0*/  IABS R2, R10 ;  /* 0x0000000a00027213 */ /* 0x001fe20000000000 */
[----:B-1----:R-:W-:Y:S01]  /*b3c0*/  IMAD.MOV R0, RZ, RZ, -R3 ;  /* 0x000000ffff007224 */ /* 0x002fe200078e0a03 */
[----:B------:R-:W-:Y:S01]  /*b3d0*/  UIADD3 UR40, UR40, UR4, URZ ;  /* 0x0000000428287290 */ /* 0x000fe2000fffe03f */
[----:B------:R-:W-:Y:S02]  /*b3e0*/  IMAD.IADD R11, R7, 0x1, -R16 ;  /* 0x00000001070b7824 */ /* 0x000fe400078e0a10 */
[----:B------:R-:W-:Y:S02]  /*b3f0*/  IMAD.MOV R4, RZ, RZ, -R2 ;  /* 0x000000ffff047224 */ /* 0x000fe400078e0a02 */
[----:B------:R-:W-:Y:S01]  /*b400*/  IMAD R7, R0, R9, RZ ;  /* 0x0000000900077224 */ /* 0x000fe200078e02ff */
[----:B------:R-:W-:Y:S01]  /*b410*/  IABS R0, R11 ;  /* 0x0000000b00007213 */ /* 0x000fe20000000000 */
[----:B------:R-:W-:-:S04]  /*b420*/  IMAD.MOV.U32 R2, RZ, RZ, RZ ;  /* 0x000000ffff027224 */ /* 0x000fc800078e00ff */
[----:B------:R-:W-:-:S04]  /*b430*/  IMAD.HI.U32 R2, R3, R7, R2 ;  /* 0x0000000703027227 */ /* 0x000fc800078e0002 */
[----:B------:R-:W-:Y:S02]  /*b440*/  IMAD.MOV.U32 R3, RZ, RZ, R0 ;  /* 0x000000ffff037224 */ /* 0x000fe400078e0000 */
[----:B------:R-:W-:Y:S02]  /*b450*/  IMAD.MOV.U32 R0, RZ, RZ, R4 ;  /* 0x000000ffff007224 */ /* 0x000fe400078e0004 */
[----:B------:R-:W-:-:S04]  /*b460*/  IMAD.HI.U32 R2, R2, R3, RZ ;  /* 0x0000000302027227 */ /* 0x000fc800078e00ff */
[----:B------:R-:W-:-:S05]  /*b470*/  IMAD R0, R2, R0, R3 ;  /* 0x0000000002007224 */ /* 0x000fca00078e0203 */
[----:B------:R-:W-:-:S13]  /*b480*/  ISETP.GT.U32.AND P1, PT, R9, R0, PT ;  /* 0x000000000900720c */ /* 0x000fda0003f24070 */
[----:B------:R-:W-:Y:S02]  /*b490*/  @!P1 IMAD.IADD R0, R0, 0x1, -R9 ;  /* 0x0000000100009824 */ /* 0x000fe400078e0a09 */
[----:B------:R-:W-:Y:S01]  /*b4a0*/  @!P1 VIADD R2, R2, 0x1 ;  /* 0x0000000102029836 */ /* 0x000fe20000000000 */
[----:B------:R-:W-:Y:S02]  /*b4b0*/  ISETP.NE.AND P1, PT, R10, RZ, PT ;  /* 0x000000ff0a00720c */ /* 0x000fe40003f25270 */
[----:B------:R-:W-:Y:S02]  /*b4c0*/  ISETP.GE.U32.AND P0, PT, R0, R9, PT ;  /* 0x000000090000720c */ /* 0x000fe40003f06070 */
[----:B------:R-:W-:-:S04]  /*b4d0*/  LOP3.LUT R0, R11, R10, RZ, 0x3c, !PT ;  /* 0x0000000a0b007212 */ /* 0x000fc800078e3cff */
[----:B------:R-:W-:-:S07]  /*b4e0*/  ISETP.GE.AND P2, PT, R0, RZ, PT ;  /* 0x000000ff0000720c */ /* 0x000fce0003f46270 */
[----:B------:R-:W-:-:S06]  /*b4f0*/  @P0 VIADD R2, R2, 0x1 ;  /* 0x0000000102020836 */ /* 0x000fcc0000000000 */
[----:B------:R-:W-:Y:S01]  /*b500*/  @!P2 IMAD.MOV R2, RZ, RZ, -R2 ;  /* 0x000000ffff02a224 */ /* 0x000fe200078e0a02 */
[----:B------:R-:W-:-:S05]  /*b510*/  @!P1 LOP3.LUT R2, RZ, R10, RZ, 0x33, !PT ;  /* 0x0000000aff029212 */ /* 0x000fca00078e33ff */
[--C-:B------:R-:W-:Y:S02]  /*b520*/  IMAD.MOV R17, RZ, RZ, -R2.reuse ;  /* 0x000000ffff117224 */ /* 0x100fe400078e0a02 */
[----:B------:R-:W-:Y:S02]  /*b530*/  IMAD.MOV.U32 R18, RZ, RZ, R2 ;  /* 0x000000ffff127224 */ /* 0x000fe400078e0002 */
[----:B------:R-:W-:Y:S01]  /*b540*/  IMAD R17, R10, R17, R11 ;  /* 0x000000110a117224 */ /* 0x000fe200078e020b */
[----:B------:R-:W-:Y:S06]  /*b550*/  BRA `(.L_x_243) ;  /* 0x0000000000107947 */ /* 0x000fec0003800000 */
.L_x_238:
[----:B------:R-:W-:Y:S01]  /*b560*/  IMAD.MOV.U32 R16, RZ, RZ, R7 ;  /* 0x000000ffff107224 */ /* 0x000fe200078e0007 */
[----:B------:R-:W-:Y:S01]  /*b570*/  ULDC UR40, c[0x0][0xc3c] ;  /* 0x00030f0000287ab9 */ /* 0x000fe20000000800 */
[----:B------:R-:W-:Y:S02]  /*b580*/  IMAD.MOV.U32 R17, RZ, RZ, RZ ;  /* 0x000000ffff117224 */ /* 0x000fe400078e00ff */
[----:B------:R-:W-:-:S07]  /*b590*/  IMAD.MOV.U32 R18, RZ, RZ, RZ ;  /* 0x000000ffff127224 */ /* 0x000fce00078e00ff */
.L_x_243:
[----:B------:R-:W-:Y:S01]  /*b5a0*/  ISETP.NE.AND P0, PT, R5, RZ, PT ;  /* 0x000000ff0500720c */ /* 0x000fe20003f05270 */
[----:B------:R-:W-:-:S12]  /*b5b0*/  IMAD.U32 R19, RZ, RZ, UR40 ;  /* 0x00000028ff137e24 */ /* 0x000fd8000f8e00ff */
[----:B------:R-:W0:Y:S01]  /*b5c0*/  @!P0 S2R R3, SR_CgaCtaId ;  /* 0x0000000000038919 */ /* 0x000e220000008800 */
[----:B------:R-:W-:-:S04]  /*b5d0*/  @!P0 MOV R0, 0x400 ;  /* 0x0000040000008802 */ /* 0x000fc80000000f00 */
[----:B0-----:R-:W-:-:S05]  /*b5e0*/  @!P0 LEA R0, R3, R0, 0x18 ;  /* 0x0000000003008211 */ /* 0x001fca00078ec0ff */
[----:B------:R0:W-:Y:S01]  /*b5f0*/  @!P0 STS.128 [R0+0x298d0], R16 ;  /* 0x0298d01000008388 */ /* 0x0001e20000000c00 */
[----:B------:R-:W-:Y:S06]  /*b600*/  BAR.ARV 0x5, 0x180 ;  /* 0x0146000000007b1d */ /* 0x000fec0000002000 */
.L_x_236:
[----:B------:R-:W-:Y:S01]  /*b610*/  ULDC UR4, c[0x0][0xc3c] ;  /* 0x00030f0000047ab9 */ /* 0x000fe20000000800 */
[----:B------:R1:W-:Y:S01]  /*b620*/  STL [R1+0x1c], RZ ;  /* 0x00001cff01007387 */ /* 0x0003e20000100800 */
[----:B------:R-:W-:Y:S01]  /*b630*/  UISETP.GE.AND UP0, UPT, UR40, UR4, UPT ;  /* 0x000000042800728c */ /* 0x000fe2000bf06270 */
[----:B------:R-:W-:Y:S02]  /*b640*/  IMAD.MOV.U32 R33, RZ, RZ, 0x1 ;  /* 0x00000001ff217424 */ /* 0x000fe400078e00ff */
[----:B------:R-:W-:-:S03]  /*b650*/  IMAD.MOV.U32 R28, RZ, RZ, RZ ;  /* 0x000000ffff1c7224 */ /* 0x000fc600078e00ff */
[----:B------:R-:W-:-:S13]  /*b660*/  PLOP3.LUT P0, PT, PT, PT, UP0, 0x80, 0x0 ;  /* 0x000000000000781c */ /* 0x000fda0003f0f008 */
[----:B-1----:R-:W-:Y:S05]  /*b670*/  @P0 BRA `(.L_x_244) ;  /* 0x0000005400e00947 */ /* 0x002fea0003800000 */
[----:B------:R-:W1:Y:S01]  /*b680*/  S2R R14, SR_TID.X ;  /* 0x00000000000e7919 */ /* 0x000e620000002100 */
[----:B------:R-:W3:Y:S01]  /*b690*/  S2UR UR4, SR_CgaCtaId ;  /* 0x00000000000479c3 */ /* 0x000ee20000008800 */
[----:B------:R-:W-:Y:S01]  /*b6a0*/  MOV R22, 0x400 ;  /* 0x0000040000167802 */ /* 0x000fe20000000f00 */
[----:B------:R-:W-:Y:S01]  /*b6b0*/  IMAD.MOV.U32 R36, RZ, RZ, 0x40 ;  /* 0x00000040ff247424 */ /* 0x000fe200078e00ff */
[----:B------:R-:W-:Y:S01]  /*b6c0*/  ULOP3.LUT UR46, UR36, 0x2, URZ, 0xfc, !UPT ;  /* 0x00000002242e7892 */ /* 0x000fe2000f8efc3f */
[----:B------:R-:W-:Y:S01]  /*b6d0*/  IMAD.MOV.U32 R33, RZ, RZ, 0x1 ;  /* 0x00000001ff217424 */ /* 0x000fe200078e00ff */
[----:B------:R-:W-:Y:S01]  /*b6e0*/  ULOP3.LUT UR48, UR36, 0x1, URZ, 0xfc, !UPT ;  /* 0x0000000124307892 */ /* 0x000fe2000f8efc3f */
[----:B------:R-:W-:Y:S01]  /*b6f0*/  IMAD.MOV.U32 R28, RZ, RZ, RZ ;  /* 0x000000ffff1c7224 */ /* 0x000fe200078e00ff */
[----:B------:R-:W-:Y:S01]  /*b700*/  ULDC UR49, c[0x0][0xc] ;  /* 0x0000030000317ab9 */ /* 0x000fe20000000800 */
[C---:B-1----:R-:W-:Y:S01]  /*b710*/  IMAD.SHL.U32 R4, R14.reuse, 0x10, RZ ;  /* 0x000000100e047824 */ /* 0x042fe200078e00ff */
[C---:B--2---:R-:W-:Y:S01]  /*b720*/  LOP3.LUT R13, R14.reuse, 0x7f, RZ, 0xc0, !PT ;  /* 0x0000007f0e0d7812 */ /* 0x044fe200078ec0ff */
[C---:B------:R-:W-:Y:S01]  /*b730*/  IMAD.SHL.U32 R3, R14.reuse, 0x2, RZ ;  /* 0x000000020e037824 */ /* 0x040fe200078e00ff */
[C---:B------:R-:W-:Y:S01]  /*b740*/  R2P PR, R14.reuse, 0x14 ;  /* 0x000000140e007804 */ /* 0x040fe20000000000 */
[----:B------:R-:W-:Y:S01]  /*b750*/  IMAD.SHL.U32 R11, R14, 0x4, RZ ;  /* 0x000000040e0b7824 */ /* 0x000fe200078e00ff */
[----:B0-----:R-:W-:-:S02]  /*b760*/  LOP3.LUT R0, R4, 0x1b0, RZ, 0xc0, !PT ;  /* 0x000001b004007812 */ /* 0x001fc400078ec0ff */
[----:B------:R-:W-:Y:S02]  /*b770*/  SHF.R.U32.HI R2, RZ, 0x5, R13 ;  /* 0x00000005ff027819 */ /* 0x000fe4000001160d */
[----:B------:R-:W-:Y:S01]  /*b780*/  LOP3.LUT R10, R0, 0x30, R3, 0x78, !PT ;  /* 0x00000030000a7812 */ /* 0x000fe200078e7803 */
[----:B------:R-:W-:Y:S01]  /*b790*/  IMAD.SHL.U32 R3, R14, 0x80, RZ ;  /* 0x000000800e037824 */ /* 0x000fe200078e00ff */
[----:B------:R-:W-:Y:S01]  /*b7a0*/  LOP3.LUT R37, R4, 0x30, RZ, 0xc0, !PT ;  /* 0x0000003004257812 */ /* 0x000fe200078ec0ff */
[----:B------:R-:W-:Y:S02]  /*b7b0*/  IMAD.SHL.U32 R0, R14, 0x20, RZ ;  /* 0x000000200e007824 */ /* 0x000fe400078e00ff */
[----:B------:R-:W-:Y:S01]  /*b7c0*/  IMAD.SHL.U32 R7, R2, 0x200, RZ ;  /* 0x0000020002077824 */ /* 0x000fe200078e00ff */
[----:B------:R-:W-:Y:S02]  /*b7d0*/  LOP3.LUT R5, R3, 0x380, RZ, 0xc0, !PT ;  /* 0x0000038003057812 */ /* 0x000fe400078ec0ff */
[----:B------:R-:W-:-:S02]  /*b7e0*/  LOP3.LUT R6, R0, 0x80, RZ, 0xc0, !PT ;  /* 0x0000008000067812 */ /* 0x000fc400078ec0ff */
[----:B------:R-:W-:Y:S01]  /*b7f0*/  LOP3.LUT R9, R0, 0x380, RZ, 0xc0, !PT ;  /* 0x0000038000097812 */ /* 0x000fe200078ec0ff */
[----:B------:R-:W-:Y:S01]  /*b800*/  IMAD R5, R2, 0x10, R5 ;  /* 0x0000001002057824 */ /* 0x000fe200078e0205 */
[----:B------:R-:W-:Y:S01]  /*b810*/  LOP3.LUT R6, R6, 0x10, R14, 0xf8, !PT ;  /* 0x0000001006067812 */ /* 0x000fe200078ef80e */
[----:B------:R-:W-:Y:S01]  /*b820*/  IMAD.SHL.U32 R2, R2, 0x400, RZ ;  /* 0x0000040002027824 */ /* 0x000fe200078e00ff */
[----:B------:R-:W-:Y:S02]  /*b830*/  LOP3.LUT R35, R9, 0x30, R4, 0xf8, !PT ;  /* 0x0000003009237812 */ /* 0x000fe400078ef804 */
[----:B------:R-:W-:Y:S02]  /*b840*/  LOP3.LUT R9, R7, 0x60, R0, 0xf8, !PT ;  /* 0x0000006007097812 */ /* 0x000fe400078ef800 */
[----:B------:R-:W-:Y:S02]  /*b850*/  LOP3.LUT R8, R6, 0x10, R11, 0x78, !PT ;  /* 0x0000001006087812 */ /* 0x000fe400078e780b */
[----:B------:R-:W-:-:S02]  /*b860*/  LOP3.LUT R6, R5, 0x70, R4, 0x78, !PT ;  /* 0x0000007005067812 */ /* 0x000fc400078e7804 */
[----:B------:R-:W-:Y:S02]  /*b870*/  LOP3.LUT R7, R7, 0x40, R4, 0xf8, !PT ;  /* 0x0000004007077812 */ /* 0x000fe400078ef804 */
[----:B------:R-:W-:Y:S02]  /*b880*/  LOP3.LUT R9, R9, 0x100, R0, 0xf8, !PT ;  /* 0x0000010009097812 */ /* 0x000fe400078ef800 */
[----:B------:R-:W-:Y:S02]  /*b890*/  LOP3.LUT R5, R6, 0xc00, R3, 0xf8, !PT ;  /* 0x00000c0006057812 */ /* 0x000fe400078ef803 */
[----:B------:R-:W-:Y:S02]  /*b8a0*/  LOP3.LUT R12, R7, R10, RZ, 0xfc, !PT ;  /* 0x0000000a070c7212 */ /* 0x000fe400078efcff */
[----:B------:R-:W-:Y:S01]  /*b8b0*/  LOP3.LUT R3, R9, R8, RZ, 0xfc, !PT ;  /* 0x0000000809037212 */ /* 0x000fe200078efcff */
[----:B------:R0:W-:Y:S01]  /*b8c0*/  STL [R1+0x10], R5 ;  /* 0x0000100501007387 */ /* 0x0001e20000100800 */
[----:B------:R-:W-:-:S02]  /*b8d0*/  SHF.R.U32.HI R4, RZ, 0x2, R13 ;  /* 0x00000002ff047819 */ /* 0x000fc4000001160d */
[----:B------:R-:W-:Y:S01]  /*b8e0*/  LOP3.LUT R35, R35, 0x70, R11, 0x78, !PT ;  /* 0x0000007023237812 */ /* 0x000fe200078e780b */
[----:B------:R-:W-:Y:S01]  /*b8f0*/  STL [R1+0x8], R12 ;  /* 0x0000080c01007387 */ /* 0x000fe20000100800 */
[----:B------:R-:W-:Y:S02]  /*b900*/  LOP3.LUT R0, R4, 0x60, R0, 0xf8, !PT ;  /* 0x0000006004007812 */ /* 0x000fe400078ef800 */
[----:B------:R-:W-:Y:S01]  /*b910*/  LOP3.LUT R4, R37, 0x40, RZ, 0xfc, !PT ;  /* 0x0000004025047812 */ /* 0x000fe200078efcff */
[----:B------:R3:W-:Y:S01]  /*b920*/  STL [R1+0xc], R3 ;  /* 0x00000c0301007387 */ /* 0x0007e20000100800 */
[----:B------:R-:W-:Y:S02]  /*b930*/  LOP3.LUT R2, R0, 0x80, RZ, 0xfc, !PT ;  /* 0x0000008000027812 */ /* 0x000fe400078efcff */
[C---:B0-----:R-:W-:Y:S02]  /*b940*/  SEL R5, R36.reuse, 0xffffffc0, !P2 ;  /* 0xffffffc024057807 */ /* 0x041fe40005000000 */
[----:B------:R-:W-:-:S03]  /*b950*/  SEL R36, R36, 0xffffffc0, !P4 ;  /* 0xffffffc024247807 */ /* 0x000fc60006000000 */
[----:B------:R-:W-:Y:S01]  /*b960*/  STL [R1+0x14], R5 ;  /* 0x0000140501007387 */ /* 0x000fe20000100800 */
[----:B---3--:R-:W-:-:S05]  /*b970*/  IMAD.U32 R3, RZ, RZ, UR4 ;  /* 0x00000004ff037e24 */ /* 0x008fca000f8e00ff */
[----:B------:R-:W-:Y:S01]  /*b980*/  LEA R22, R3, R22, 0x18 ;  /* 0x0000001603167211 */ /* 0x000fe200078ec0ff */
[----:B------:R0:W-:Y:S04]  /*b990*/  STL [R1+0x4], R3 ;  /* 0x0000040301007387 */ /* 0x0001e80000100800 */
[----:B------:R-:W-:Y:S01]  /*b9a0*/  IMAD.IADD R0, R22, 0x1, R12 ;  /* 0x0000000116007824 */ /* 0x000fe200078e020c */
[----:B------:R1:W-:Y:S04]  /*b9b0*/  STL [R1+0x1c], RZ ;  /* 0x00001cff01007387 */ /* 0x0003e80000100800 */
[----:B------:R1:W-:Y:S01]  /*b9c0*/  STL [R1+0x18], R0 ;  /* 0x0000180001007387 */ /* 0x0003e20000100800 */
[----:B0-----:R-:W-:-:S07]  /*b9d0*/  LOP3.LUT R3, R37, 0x80, RZ, 0xfc, !PT ;  /* 0x0000008025037812 */ /* 0x001fce00078efcff */
.L_x_321:
[----:B------:R-:W-:Y:S01]  /*b9e0*/  ULDC.64 UR4, c[0x0][0xc88] ;  /* 0x0003220000047ab9 */ /* 0x000fe20000000a00 */
[----:B------:R-:W-:Y:S01]  /*b9f0*/  ULDC.64 UR6, c[0x0][0xa18] ;  /* 0x0002860000067ab9 */ /* 0x000fe20000000a00 */
[----:B------:R-:W-:Y:S01]  /*ba00*/  UIMAD.WIDE UR4, UR40, 0x4, UR4 ;  /* 0x00000004280478a5 */ /* 0x000fe2000f8e0204 */
[----:B------:R-:W-:-:S05]  /*ba10*/  ULDC.64 UR8, c[0x0][0xa00] ;  /* 0x0002800000087ab9 */ /* 0x000fca0000000a00 */
[----:B0-----:R-:W-:Y:S02]  /*ba20*/  IMAD.U32 R2, RZ, RZ, UR4 ;  /* 0x00000004ff027e24 */ /* 0x001fe4000f8e00ff */
[----:B------:R-:W-:Y:S01]  /*ba30*/  IMAD.U32 R3, RZ, RZ, UR5 ;  /* 0x00000005ff037e24 */ /* 0x000fe2000f8e00ff */
[----:B------:R-:W-:-:S04]  /*ba40*/  ULDC.64 UR4, c[0x0][0xa28] ;  /* 0x00028a0000047ab9 */ /* 0x000fc80000000a00 */
[----:B------:R-:W2:Y:S01]  /*ba50*/  LDG.E R2, desc[UR50][R2.64] ;  /* 0x0000003202027981 */ /* 0x000ea2000c1e1900 */
[----:B------:R-:W-:Y:S02]  /*ba60*/  UISETP.NE.U32.AND UP1, UPT, UR4, URZ, UPT ;  /* 0x0000003f0400728c */ /* 0x000fe4000bf25070 */
[----:B------:R-:W-:Y:S02]  /*ba70*/  UISETP.NE.U32.AND UP0, UPT, UR6, URZ, UPT ;  /* 0x0000003f0600728c */ /* 0x000fe4000bf05070 */
[----:B------:R-:W-:Y:S02]  /*ba80*/  UISETP.NE.AND.EX UP2, UPT, UR5, URZ, UPT, UP1 ;  /* 0x0000003f0500728c */ /* 0x000fe4000bf45310 */
[----:B------:R-:W-:Y:S02]  /*ba90*/  UISETP.NE.AND.EX UP0, UPT, UR7, URZ, UPT, UP0 ;  /* 0x0000003f0700728c */ /* 0x000fe4000bf05300 */
[----:B------:R-:W-:Y:S02]  /*baa0*/  UISETP.NE.U32.AND UP1, UPT, UR8, URZ, UPT ;  /* 0x0000003f0800728c */ /* 0x000fe4000bf25070 */
[----:B------:R-:W-:-:S02]  /*bab0*/  PLOP3.LUT P0, PT, PT, PT, UP2, 0x80, 0x0 ;  /* 0x000000000000781c */ /* 0x000fc40003f0f028 */
[----:B------:R-:W-:Y:S01]  /*bac0*/  PLOP3.LUT P1, PT, PT, PT, UP0, 0x80, 0x0 ;  /* 0x000000000000781c */ /* 0x000fe20003f2f008 */
[----:B------:R-:W-:Y:S01]  /*bad0*/  UISETP.NE.AND.EX UP5, UPT, UR9, URZ, UPT, UP1 ;  /* 0x0000003f0900728c */ /* 0x000fe2000bfa5310 */
[----:B------:R-:W-:-:S03]  /*bae0*/  IMAD.MOV.U32 R26, RZ, RZ, RZ ;  /* 0x000000ffff1a7224 */ /* 0x000fc600078e00ff */
[----:B------:R-:W-:Y:S02]  /*baf0*/  UP2UR UR47, UPR, URZ, 0x20 ;  /* 0x000000203f2f7883 */ /* 0x000fe40008000000 */
[----:B------:R-:W-:Y:S02]  /*bb00*/  PLOP3.LUT P2, PT, PT, PT, UP5, 0x80, 0x0 ;  /* 0x000000000000781c */ /* 0x000fe40003f4f058 */
[----:B--2---:R-:W-:-:S13]  /*bb10*/  R2UR UR44, R2 ;  /* 0x00000000022c72ca */ /* 0x004fda00000e0000 */
[----:B------:R-:W-:Y:S02]  /*bb20*/  USHF.R.S32.HI UR45, URZ, 0x1f, UR44 ;  /* 0x0000001f3f2d7899 */ /* 0x000fe4000801142c */
[----:B------:R-:W-:Y:S02]  /*bb30*/  @UP2 ULEA UR4, UP3, UR44, UR4, 0x2 ;  /* 0x000000042c042291 */ /* 0x000fe4000f86103f */
[----:B------:R-:W-:Y:S02]  /*bb40*/  USHF.L.U32 UR38, UR44, 0x2, URZ ;  /* 0x000000022c267899 */ /* 0x000fe4000800063f */
[----:B------:R-:W-:Y:S02]  /*bb50*/  @UP2 ULEA.HI.X UR5, UR44, UR5, UR45, 0x2, UP3 ;  /* 0x000000052c052291 */ /* 0x000fe400098f142d */
[----:B------:R-:W-:Y:S01]  /*bb60*/  USHF.L.U64.HI UR39, UR44, 0x2, UR45 ;  /* 0x000000022c277899 */ /* 0x000fe2000801022d */
[----:B------:R-:W-:Y:S01]  /*bb70*/  IMAD.U32 R2, RZ, RZ, UR4 ;  /* 0x00000004ff027e24 */ /* 0x000fe2000f8e00ff */
[----:B------:R-:W-:-:S02]  /*bb80*/  @UP0 UIADD3 UR6, UP4, UR38, UR6, URZ ;  /* 0x0000000626060290 */ /* 0x000fc4000ff9e03f */
[----:B------:R-:W-:Y:S02]  /*bb90*/  IMAD.U32 R3, RZ, RZ, UR5 ;  /* 0x00000005ff037e24 */ /* 0x000fe4000f8e00ff */
[----:B------:R-:W-:Y:S02]  /*bba0*/  @UP0 UIADD3.X UR7, UR39, UR7, URZ, UP4, !UPT ;  /* 0x0000000727070290 */ /* 0x000fe4000a7fe43f */
[----:B------:R-:W-:Y:S01]  /*bbb0*/  UIADD3 UR8, UP0, UR38, UR8, URZ ;  /* 0x0000000826087290 */ /* 0x000fe2000ff1e03f */
[----:B-1----:R0:W5:Y:S03]  /*bbc0*/  @P0 LDG.E R0, desc[UR50][R2.64] ;  /* 0x0000003202000981 */ /* 0x002166000c1e1900 */
[----:B------:R-:W-:Y:S01]  /*bbd0*/  UIADD3.X UR4, UR39, UR9, URZ, UP0, !UPT ;  /* 0x0000000927047290 */ /* 0x000fe200087fe43f */
[----:B0-----:R-:W-:Y:S02]  /*bbe0*/  IMAD.U32 R2, RZ, RZ, UR6 ;  /* 0x00000006ff027e24 */ /* 0x001fe4000f8e00ff */
[----:B------:R-:W-:-:S05]  /*bbf0*/  IMAD.U32 R3, RZ, RZ, UR7 ;  /* 0x00000007ff037e24 */ /* 0x000fca000f8e00ff */
[----:B------:R0:W2:Y:S02]  /*bc00*/  @P1 LDG.E R4, desc[UR50][R2.64] ;  /* 0x0000003202041981 */ /* 0x0000a4000c1e1900 */
[----:B0-----:R-:W-:Y:S02]  /*bc10*/  IMAD.U32 R2, RZ, RZ, UR8 ;  /* 0x00000008ff027e24 */ /* 0x001fe4000f8e00ff */
[----:B------:R-:W-:-:S05]  /*bc20*/  IMAD.U32 R3, RZ, RZ, UR4 ;  /* 0x00000004ff037e24 */ /* 0x000fca000f8e00ff */
[----:B------:R0:W5:Y:S01]  /*bc30*/  @P2 LDG.E R26, desc[UR50][R2.64] ;  /* 0x00000032021a2981 */ /* 0x000162000c1e1900 */
[----:B--2---:R-:W-:Y:S01]  /*bc40*/  @P1 R2UR UR41, R4 ;  /* 0x00000000042912ca */ /* 0x004fe200000e0000 */
[----:B0-----:R-:W-:-:S14]  /*bc50*/  @P1 BRA `(.L_x_245) ;  /* 0x0000000000241947 */ /* 0x001fdc0003800000 */
[----:B------:R-:W-:Y:S01]  /*bc60*/  UISETP.NE.AND UP0, UPT, UR47, URZ, UPT ;  /* 0x0000003f2f00728c */ /* 0x000fe2000bf05270 */
[----:B------:R-:W-:-:S05]  /*bc70*/  ULDC UR41, c[0x0][0x288] ;  /* 0x0000a20000297ab9 */ /* 0x000fca0000000800 */
[----:B------:R-:W-:-:S13]  /*bc80*/  PLOP3.LUT P1, PT, PT, PT, UP0, 0x40, 0x0 ;  /* 0x000000000000781c */ /* 0x000fda0003f2e808 */
[----:B------:R-:W-:Y:S05]  /*bc90*/  @P1 BRA `(.L_x_245) ;  /* 0x0000000000141947 */ /* 0x000fea0003800000 */
[----:B------:R-:W2:Y:S04]  /*bca0*/  LDG.E R5, desc[UR50][R2.64] ;  /* 0x0000003202057981 */ /* 0x000ea8000c1e1900 */
[----:B------:R-:W3:Y:S01]  /*bcb0*/  LDG.E R4, desc[UR50][R2.64+0x4] ;  /* 0x0000043202047981 */ /* 0x000ee2000c1e1900 */
[----:B--2---:R-:W-:Y:S02]  /*bcc0*/  R2UR UR4, R5 ;  /* 0x00000000050472ca */ /* 0x004fe400000e0000 */
[----:B---3--:R-:W-:-:S13]  /*bcd0*/  R2UR UR41, R4 ;  /* 0x00000000042972ca */ /* 0x008fda00000e0000 */
[----:B------:R-:W-:-:S12]  /*bce0*/  UIADD3 UR41, -UR4, UR41, URZ ;  /* 0x0000002904297290 */ /* 0x000fd8000fffe13f */
.L_x_245:
[----:B------:R-:W-:Y:S01]  /*bcf0*/  UMOV UR37, URZ ;  /* 0x0000003f00257c82 */ /* 0x000fe20008000000 */
[----:B------:R-:W-:Y:S01]  /*bd00*/  ULDC.64 UR6, c[0x0][0xa20] ;  /* 0x0002880000067ab9 */ /* 0x000fe20000000a00 */
[----:B-----5:R-:W-:Y:S01]  /*bd10*/  @P0 R2UR UR37, R0 ;  /* 0x00000000002502ca */ /* 0x020fe200000e0000 */
[----:B------:R-:W-:Y:S01]  /*bd20*/  ULDC.64 UR4, c[0x0][0x418] ;  /* 0x0001060000047ab9 */ /* 0x000fe20000000a00 */
[----:B------:R-:W-:Y:S01]  /*bd30*/  ISETP.NE.U32.AND P0, PT, RZ, UR6, PT ;  /* 0x00000006ff007c0c */ /* 0x000fe2000bf05070 */
[----:B------:R-:W-:Y:S01]  /*bd40*/  UISETP.NE.U32.AND UP0, UPT, UR4, URZ, UPT ;  /* 0x0000003f0400728c */ /* 0x000fe2000bf05070 */
[----:B------:R-:W-:Y:S01]  /*bd50*/  IMAD.U32 R32, RZ, RZ, UR44 ;  /* 0x0000002cff207e24 */ /* 0x000fe2000f8e00ff */
[----:B------:R-:W-:Y:S01]  /*bd60*/  ULDC UR42, c[0x0][0x2f0] ;  /* 0x0000bc00002a7ab9 */ /* 0x000fe20000000800 */
[----:B------:R-:W-:Y:S01]  /*bd70*/  ISETP.NE.AND.EX P0, PT, RZ, UR7, PT, P0 ;  /* 0x00000007ff007c0c */ /* 0x000fe2000bf05300 */
[----:B------:R-:W-:Y:S01]  /*bd80*/  UISETP.NE.AND.EX UP0, UPT, UR5, URZ, UPT, UP0 ;  /* 0x0000003f0500728c */ /* 0x000fe2000bf05300 */
[----:B------:R-:W-:-:S03]  /*bd90*/  ULDC UR4, c[0x0][0x424] ;  /* 0x0001090000047ab9 */ /* 0x000fc60000000800 */
[----:B------:R-:W-:-:S04]  /*bda0*/  USEL UR4, UR4, 0x1, UP0 ;  /* 0x0000000104047887 */ /* 0x000fc80008000000 */
[----:B------:R-:W-:-:S04]  /*bdb0*/  UIMAD UR42, UR4, UR42, URZ ;  /* 0x0000002a042a72a4 */ /* 0x000fc8000f8e023f */
[----:B------:R-:W-:Y:S08]  /*bdc0*/  @!P0 BRA `(.L_x_246) ;  /* 0x00000000001c8947 */ /* 0x000ff00003800000 */
[----:B------:R-:W-:-:S04]  /*bdd0*/  UIADD3 UR4, UP0, UR38, UR6, URZ ;  /* 0x0000000626047290 */ /* 0x000fc8000ff1e03f */
[----:B------:R-:W-:Y:S02]  /*bde0*/  UIADD3.X UR5, UR39, UR7, URZ, UP0, !UPT ;  /* 0x0000000727057290 */ /* 0x000fe400087fe43f */
[----:B------:R-:W-:-:S04]  /*bdf0*/  IMAD.U32 R2, RZ, RZ, UR4 ;  /* 0x00000004ff027e24 */ /* 0x000fc8000f8e00ff */
[----:B------:R-:W-:-:S05]  /*be00*/  IMAD.U32 R3, RZ, RZ, UR5 ;  /* 0x00000005ff037e24 */ /* 0x000fca000f8e00ff */
[----:B------:R-:W2:Y:S02]  /*be10*/  LDG.E R2, desc[UR50][R2.64] ;  /* 0x0000003202027981 */ /* 0x000ea4000c1e1900 */
[----:B--2---:R-:W-:Y:S01]  /*be20*/  R2UR UR42, R2 ;  /* 0x00000000022a72ca */ /* 0x004fe200000e0000 */
[----:B------:R-:W-:-:S14]  /*be30*/  BRA `(.L_x_247) ;  /* 0x00000000002c7947 */ /* 0x000fdc0003800000 */
.L_x_246:
[----:B------:R-:W-:Y:S02]  /*be40*/  ULDC.64 UR4, c[0x0][0xa08] ;  /* 0x0002820000047ab9 */ /* 0x000fe40000000a00 */
[----:B------:R-:W-:-:S04]  /*be50*/  ISETP.NE.U32.AND P0, PT, RZ, UR4, PT ;  /* 0x00000004ff007c0c */ /* 0x000fc8000bf05070 */
[----:B------:R-:W-:-:S13]  /*be60*/  ISETP.NE.AND.EX P0, PT, RZ, UR5, PT, P0 ;  /* 0x00000005ff007c0c */ /* 0x000fda000bf05300 */
[----:B------:R-:W-:Y:S05]  /*be70*/  @!P0 BRA `(.L_x_247) ;  /* 0x00000000001c8947 */ /* 0x000fea0003800000 */
[----:B------:R-:W0:Y:S02]  /*be80*/  LDC.64 R2, c[0x0][0xa08] ;  /* 0x00028200ff027b82 */ /* 0x000e240000000a00 */
[----:B0-----:R-:W-:-:S05]  /*be90*/  IMAD.WIDE R2, R32, 0x4, R2 ;  /* 0x0000000420027825 */ /* 0x001fca00078e0202 */
[----:B------:R-:W2:Y:S04]  /*bea0*/  LDG.E R4, desc[UR50][R2.64] ;  /* 0x0000003202047981 */ /* 0x000ea8000c1e1900 */
[----:B------:R-:W3:Y:S01]  /*beb0*/  LDG.E R0, desc[UR50][R2.64+0x4] ;  /* 0x0000043202007981 */ /* 0x000ee2000c1e1900 */
[----:B--2---:R-:W-:Y:S02]  /*bec0*/  R2UR UR42, R4 ;  /* 0x00000000042a72ca */ /* 0x004fe400000e0000 */
[----:B---3--:R-:W-:-:S13]  /*bed0*/  R2UR UR4, R0 ;  /* 0x00000000000472ca */ /* 0x008fda00000e0000 */
[----:B------:R-:W-:-:S12]  /*bee0*/  UIADD3 UR42, -UR42, UR4, URZ ;  /* 0x000000042a2a7290 */ /* 0x000fd8000fffe13f */
.L_x_247:
[----:B------:R-:W-:Y:S01]  /*bef0*/  UIADD3 UR42, -UR37, UR42, URZ ;  /* 0x0000002a252a7290 */ /* 0x000fe2000fffe13f */
[----:B------:R-:W-:Y:S03]  /*bf00*/  BSSY B7, `(.L_x_248) ;  /* 0x0000457000077945 */ /* 0x000fe60003800000 */
[----:B------:R-:W-:Y:S02]  /*bf10*/  UIADD3 UR4, UR42, 0x9f, URZ ;  /* 0x0000009f2a047890 */ /* 0x000fe4000fffe03f */
[----:B------:R-:W-:Y:S02]  /*bf20*/  ISETP.LT.AND P0, PT, RZ, UR42, PT ;  /* 0x0000002aff007c0c */ /* 0x000fe4000bf01270 */
[----:B------:R-:W-:-:S04]  /*bf30*/  UIMAD.WIDE UR4, UR4, 0x66666667, URZ ;  /* 0x66666667040478a5 */ /* 0x000fc8000f8e023f */
[----:B------:R-:W-:-:S04]  /*bf40*/  USHF.R.U32.HI UR43, URZ, 0x1f, UR5 ;  /* 0x0000001f3f2b7899 */ /* 0x000fc80008011605 */
[----:B------:R-:W-:-:S03]  /*bf50*/  ULEA.HI.SX32 UR43, UR5, UR43, 0x1a ;  /* 0x0000002b052b7291 */ /* 0x000fc6000f8fd23f */
[----:B------:R-:W-:Y:S09]  /*bf60*/  @P0 BRA `(.L_x_249) ;  /* 0x0000000000440947 */ /* 0x000ff20003800000 */
[----:B------:R-:W0:Y:S02]  /*bf70*/  S2R R0, SR_TID.X ;  /* 0x0000000000007919 */ /* 0x000e240000002100 */
[----:B0-----:R-:W-:-:S04]  /*bf80*/  LOP3.LUT R0, R0, 0x7f, RZ, 0xc0, !PT ;  /* 0x0000007f00007812 */ /* 0x001fc800078ec0ff */
[----:B------:R-:W-:-:S13]  /*bf90*/  ISETP.NE.AND P0, PT, R0, RZ, PT ;  /* 0x000000ff0000720c */ /* 0x000fda0003f05270 */
[----:B------:R-:W-:Y:S05]  /*bfa0*/  @P0 BRA `(.L_x_250) ;  /* 0x0000004400300947 */ /* 0x000fea0003800000 */
[----:B------:R-:W0:Y:S01]  /*bfb0*/  S2R R5, SR_LANEID ;  /* 0x0000000000057919 */ /* 0x000e220000000000 */
[----:B------:R-:W-:Y:S01]  /*bfc0*/  VOTEU.ANY UR4, UPT, PT ;  /* 0x0000000000047886 */ /* 0x000fe200038e0100 */
[----:B------:R-:W1:Y:S01]  /*bfd0*/  LDC.64 R2, c[0x0][0xc60] ;  /* 0x00031800ff027b82 */ /* 0x000e620000000a00 */
[----:B------:R-:W0:Y:S02]  /*bfe0*/  FLO.U32 R0, UR4 ;  /* 0x0000000400007d00 */ /* 0x000e2400080e0000 */
[----:B0-----:R-:W-:-:S06]  /*bff0*/  ISETP.EQ.U32.AND P0, PT, R0, R5, PT ;  /* 0x000000050000720c */ /* 0x001fcc0003f02070 */
[----:B------:R-:W1:Y:S07]  /*c000*/  POPC R5, UR4 ;  /* 0x0000000400057d09 */ /* 0x000e6e0008000000 */
[----:B-1----:R-:W2:Y:S01]  /*c010*/  @P0 ATOMG.E.ADD.STRONG.GPU PT, R3, desc[UR50][R2.64], R5 ;  /* 0x00000005020309a8 */ /* 0x002ea200081ee1f2 */
[----:B------:R-:W0:Y:S02]  /*c020*/  S2R R4, SR_LTMASK ;  /* 0x0000000000047919 */ /* 0x000e240000003900 */
[----:B0-----:R-:W-:-:S04]  /*c030*/  LOP3.LUT R4, R4, UR4, RZ, 0xc0, !PT ;  /* 0x0000000404047c12 */ /* 0x001fc8000f8ec0ff */
[----:B------:R-:W0:Y:S01]  /*c040*/  POPC R7, R4 ;  /* 0x0000000400077309 */ /* 0x000e220000000000 */
[----:B--2---:R-:W0:Y:S02]  /*c050*/  SHFL.IDX PT, R0, R3, R0, 0x1f ;  /* 0x00001f0003007589 */ /* 0x004e2400000e0000 */
[----:B0-----:R-:W-:Y:S01]  /*c060*/  IADD3 R16, R0, UR49, R7 ;  /* 0x0000003100107c10 */ /* 0x001fe2000fffe007 */
[----:B------:R-:W-:Y:S06]  /*c070*/  BRA `(.L_x_250) ;  /* 0x0000004000fc7947 */ /* 0x000fec0003800000 */
.L_x_249:
[----:B------:R-:W-:Y:S01]  /*c080*/  VIADD R0, R22, 0x1a400 ;  /* 0x0001a40016007836 */ /* 0x000fe20000000000 */
[----:B------:R-:W-:Y:S04]  /*c090*/  BSSY B6, `(.L_x_251) ;  /* 0x0000013000067945 */ /* 0x000fe80003800000 */
[----:B------:R-:W-:-:S13]  /*c0a0*/  LOP3.LUT P0, RZ, R0, 0x1bf, RZ, 0xc0, !PT ;  /* 0x000001bf00ff7812 */ /* 0x000fda000780c0ff */
[----:B------:R-:W-:Y:S05]  /*c0b0*/  @!P0 BRA `(.L_x_252) ;  /* 0x0000000000408947 */ /* 0x000fea0003800000 */
[----:B------:R-:W-:Y:S01]  /*c0c0*/  MOV R2, 0x0 ;  /* 0x0000000000027802 */ /* 0x000fe20000000f00 */
[----:B------:R-:W-:Y:S01]  /*c0d0*/  ULDC.64 UR6, c[0x4][0xc8] ;  /* 0x0100320000067ab9 */ /* 0x000fe20000000a00 */
[----:B------:R-:W-:Y:S01]  /*c0e0*/  ULDC.64 UR8, c[0x4][0xd0] ;  /* 0x0100340000087ab9 */ /* 0x000fe20000000a00 */
[----:B------:R-:W-:Y:S01]  /*c0f0*/  ULDC.64 UR4, c[0x4][0x8] ;  /* 0x0100020000047ab9 */ /* 0x000fe20000000a00 */
[----:B------:R-:W-:Y:S02]  /*c100*/  IMAD.U32 R4, RZ, RZ, UR6 ;  /* 0x00000006ff047e24 */ /* 0x000fe4000f8e00ff */
[----:B------:R-:W0:Y:S01]  /*c110*/  LDC.64 R2, c[0x4][R2] ;  /* 0x0100000002027b82 */ /* 0x000e220000000a00 */
        /* <DEDUP_REMOVED lines=9> */
[----:B0-----:R-:W-:Y:S05]  /*c1b0*/  CALL.ABS.NOINC R2 ;  /* 0x0000000002007343 */ /* 0x001fea0003c00000 */
.L_x_252:
[----:B------:R-:W-:Y:S05]  /*c1c0*/  BSYNC B6 ;  /* 0x0000000000067941 */ /* 0x000fea0003800000 */
.L_x_251:
[----:B------:R-:W-:Y:S01]  /*c1d0*/  VIADD R0, R22, 0xa400 ;  /* 0x0000a40016007836 */ /* 0x000fe20000000000 */
[----:B------:R-:W-:Y:S01]  /*c1e0*/  LOP3.LUT R23, R23, 0xfffffffe, RZ, 0xc0, !PT ;  /* 0xfffffffe17177812 */ /* 0x000fe200078ec0ff */
[----:B------:R-:W-:Y:S03]  /*c1f0*/  BSSY B6, `(.L_x_253) ;  /* 0x0000014000067945 */ /* 0x000fe60003800000 */
        /* <DEDUP_REMOVED lines=19> */
.L_x_254:
[----:B------:R-:W-:Y:S05]  /*c330*/  BSYNC B6 ;  /* 0x0000000000067941 */ /* 0x000fea0003800000 */
.L_x_253:
        /* <DEDUP_REMOVED lines=20> */
.L_x_256:
[----:B------:R-:W-:Y:S05]  /*c480*/  BSYNC B6 ;  /* 0x0000000000067941 */ /* 0x000fea0003800000 */
.L_x_255:
[----:B------:R-:W-:Y:S01]  /*c490*/  LOP3.LUT P6, RZ, R23, 0x1, RZ, 0xc0, !PT ;  /* 0x0000000117ff7812 */ /* 0x000fe200078cc0ff */
[----:B------:R-:W-:-:S12]  /*c4a0*/  BSSY B6, `(.L_x_257) ;  /* 0x0000012000067945 */ /* 0x000fd80003800000 */
        /* <DEDUP_REMOVED lines=17> */
.L_x_258:
[----:B------:R-:W-:Y:S05]  /*c5c0*/  BSYNC B6 ;  /* 0x0000000000067941 */ /* 0x000fea0003800000 */
.L_x_257:
[----:B------:R-:W-:Y:S01]  /*c5d0*/  ULDC.64 UR4, c[0x0][0x9f8] ;  /* 0x00027e0000047ab9 */ /* 0x000fe20000000a00 */
[----:B------:R-:W0:Y:S01]  /*c5e0*/  LDC R19, c[0x0][0x430] ;  /* 0x00010c00ff137b82 */ /* 0x000e220000000800 */
[----:B------:R-:W-:-:S04]  /*c5f0*/  UISETP.NE.U32.AND UP0, UPT, UR4, URZ, UPT ;  /* 0x0000003f0400728c */ /* 0x000fc8000bf05070 */
[----:B------:R-:W-:-:S06]  /*c600*/  UISETP.NE.AND.EX UP0, UPT, UR5, URZ, UPT, UP0 ;  /* 0x0000003f0500728c */ /* 0x000fcc000bf05300 */
[----:B------:R-:W-:-:S05]  /*c610*/  PLOP3.LUT P0, PT, PT, PT, UP0, 0x80, 0x0 ;  /* 0x000000000000781c */ /* 0x000fca0003f0f008 */
[----:B------:R-:W-:-:S04]  /*c620*/  @UP0 UIADD3 UR4, UP1, UR38, UR4, URZ ;  /* 0x0000000426040290 */ /* 0x000fc8000ff3e03f */
[----:B------:R-:W-:Y:S02]  /*c630*/  @UP0 UIADD3.X UR5, UR39, UR5, URZ, UP1, !UPT ;  /* 0x0000000527050290 */ /* 0x000fe40008ffe43f */
[----:B------:R-:W-:Y:S01]  /*c640*/  IMAD.U32 R2, RZ, RZ, UR4 ;  /* 0x00000004ff027e24 */ /* 0x000fe2000f8e00ff */
[----:B------:R-:W-:Y:S01]  /*c650*/  ULDC UR4, c[0x0][0x2f4] ;  /* 0x0000bd0000047ab9 */ /* 0x000fe20000000800 */
[----:B0-----:R-:W-:Y:S02]  /*c660*/  ISETP.NE.AND P2, PT, R19, 0x1, PT ;  /* 0x000000011300780c */ /* 0x001fe40003f45270 */
[----:B------:R-:W-:Y:S01]  /*c670*/  IMAD.U32 R3, RZ, RZ, UR5 ;  /* 0x00000005ff037e24 */ /* 0x000fe2000f8e00ff */
[----:B------:R-:W-:Y:S01]  /*c680*/  LOP3.LUT R23, R23, 0xffffff7f, RZ, 0xc0, !PT ;  /* 0xffffff7f17177812 */ /* 0x000fe200078ec0ff */
[----:B------:R-:W-:-:S03]  /*c690*/  ULDC UR5, c[0x0][0x320] ;  /* 0x0000c80000057ab9 */ /* 0x000fc60000000800 */
[----:B------:R0:W5:Y:S01]  /*c6a0*/  @P0 LDG.E R32, desc[UR50][R2.64] ;  /* 0x0000003202200981 */ /* 0x000162000c1e1900 */
[C---:B------:R-:W-:Y:S01]  /*c6b0*/  ISETP.GE.AND P0, PT, R37.reuse, UR4, PT ;  /* 0x0000000425007c0c */ /* 0x040fe2000bf06270 */
[----:B------:R-:W-:Y:S01]  /*c6c0*/  UMOV UR6, 0xffffffff ;  /* 0xffffffff00067882 */ /* 0x000fe20000000000 */
[C---:B------:R-:W-:Y:S02]  /*c6d0*/  LOP3.LUT R20, R37.reuse, 0x40, RZ, 0xfc, !PT ;  /* 0x0000004025147812 */ /* 0x040fe400078efcff */
[----:B------:R-:W-:Y:S02]  /*c6e0*/  LOP3.LUT R21, R37, 0x80, RZ, 0xfc, !PT ;  /* 0x0000008025157812 */ /* 0x000fe400078efcff */
[----:B------:R-:W-:Y:S02]  /*c6f0*/  @P2 LOP3.LUT R23, R23, 0x80, RZ, 0xfc, !PT ;  /* 0x0000008017172812 */ /* 0x000fe400078efcff */
[----:B------:R-:W-:Y:S02]  /*c700*/  ISETP.GE.AND P3, PT, R21, UR4, PT ;  /* 0x0000000415007c0c */ /* 0x000fe4000bf66270 */
[----:B------:R-:W-:-:S02]  /*c710*/  LOP3.LUT R23, R23, 0xffffffef, RZ, 0xc0, !PT ;  /* 0xffffffef17177812 */ /* 0x000fc400078ec0ff */
[----:B------:R-:W-:Y:S02]  /*c720*/  ISETP.GE.AND P1, PT, R37, UR5, PT ;  /* 0x0000000525007c0c */ /* 0x000fe4000bf26270 */
[----:B------:R-:W-:Y:S02]  /*c730*/  @P0 LOP3.LUT R23, R23, 0x10, RZ, 0xfc, !PT ;  /* 0x0000001017170812 */ /* 0x000fe400078efcff */
[----:B------:R-:W-:Y:S02]  /*c740*/  ISETP.GE.AND P0, PT, R20, UR4, PT ;  /* 0x0000000414007c0c */ /* 0x000fe4000bf06270 */
[----:B------:R-:W-:-:S11]  /*c750*/  LOP3.LUT R23, R23, 0xfffffff7, RZ, 0xc0, !PT ;  /* 0xfffffff717177812 */ /* 0x000fd600078ec0ff */
[----:B------:R-:W-:Y:S02]  /*c760*/  @P0 LOP3.LUT R23, R23, 0x8, RZ, 0xfc, !PT ;  /* 0x0000000817170812 */ /* 0x000fe400078efcff */
[----:B------:R-:W-:Y:S02]  /*c770*/  ISETP.GE.AND P0, PT, R20, UR5, PT ;  /* 0x0000000514007c0c */ /* 0x000fe4000bf06270 */
[----:B------:R-:W-:-:S04]  /*c780*/  LOP3.LUT R23, R23, 0xfffffffb, RZ, 0xc0, !PT ;  /* 0xfffffffb17177812 */ /* 0x000fc800078ec0ff */
[----:B------:R-:W-:-:S04]  /*c790*/  @P3 LOP3.LUT R23, R23, 0x4, RZ, 0xfc, !PT ;  /* 0x0000000417173812 */ /* 0x000fc800078efcff */
[----:B------:R-:W-:-:S04]  /*c7a0*/  LOP3.LUT R23, R23, 0xfffffffe, RZ, 0xc0, !PT ;  /* 0xfffffffe17177812 */ /* 0x000fc800078ec0ff */
[----:B------:R-:W-:-:S04]  /*c7b0*/  LOP3.LUT R23, R23, 0xfffffffd, RZ, 0xc0, !PT ;  /* 0xfffffffd17177812 */ /* 0x000fc800078ec0ff */
[----:B------:R-:W-:-:S04]  /*c7c0*/  @P1 LOP3.LUT R23, R23, 0x2, RZ, 0xfc, !PT ;  /* 0x0000000217171812 */ /* 0x000fc800078efcff */
[----:B------:R-:W-:Y:S01]  /*c7d0*/  @P0 LOP3.LUT R23, R23, 0x1, RZ, 0xfc, !PT ;  /* 0x0000000117170812 */ /* 0x000fe200078efcff */
[----:B0-----:R-:W-:Y:S06]  /*c7e0*/  BRA.DIV UR6, `(.L_x_259) ;  /* 0x0000004e06007947 */ /* 0x001fec000b800000 */
.L_x_341:
[----:B------:R-:W0:Y:S01]  /*c7f0*/  S2R R0, SR_TID.X ;  /* 0x0000000000007919 */ /* 0x000e220000002100 */
[----:B------:R-:W-:Y:S01]  /*c800*/  UMOV UR4, 0xa0 ;  /* 0x000000a000047882 */ /* 0x000fe20000000000 */
[----:B------:R-:W1:Y:S01]  /*c810*/  @P2 LDC R5, c[0x0][0x434] ;  /* 0x00010d00ff052b82 */ /* 0x000e620000000800 */
[----:B------:R-:W-:Y:S01]  /*c820*/  UIMAD UR4, UR43, UR4, -0xa0 ;  /* 0xffffff602b0474a4 */ /* 0x000fe2000f8e0204 */
[----:B------:R-:W2:Y:S01]  /*c830*/  S2R R12, SR_TID.X ;  /* 0x00000000000c7919 */ /* 0x000ea20000002100 */
[----:B-----5:R-:W-:-:S05]  /*c840*/  SHF.R.S32.HI R10, RZ, 0x1f, R32 ;  /* 0x0000001fff0a7819 */ /* 0x020fca0000011420 */
[----:B------:R-:W3:Y:S01]  /*c850*/  @P2 LDC R7, c[0x0][0x438] ;  /* 0x00010e00ff072b82 */ /* 0x000ee20000000800 */
[----:B------:R4:W-:Y:S01]  /*c860*/  STL [R1], R10 ;  /* 0x0000000a01007387 */ /* 0x0009e20000100800 */
[----:B0-----:R-:W-:Y:S01]  /*c870*/  LOP3.LUT R0, R0, 0x7f, RZ, 0xc0, !PT ;  /* 0x0000007f00007812 */ /* 0x001fe200078ec0ff */
[----:B--2---:R-:W-:-:S03]  /*c880*/  IMAD.SHL.U32 R11, R12, 0x20, RZ ;  /* 0x000000200c0b7824 */ /* 0x004fc600078e00ff */
[----:B------:R-:W-:Y:S01]  /*c890*/  SHF.R.U32.HI R13, RZ, 0x2, R0 ;  /* 0x00000002ff0d7819 */ /* 0x000fe20000011600 */
[----:B------:R-:W-:-:S03]  /*c8a0*/  IMAD.SHL.U32 R12, R12, 0x20, RZ ;  /* 0x000000200c0c7824 */ /* 0x000fc600078e00ff */
[C---:B------:R-:W-:Y:S02]  /*c8b0*/  LOP3.LUT R11, R13.reuse, 0x60, R11, 0xf8, !PT ;  /* 0x000000600d0b7812 */ /* 0x040fe400078ef80b */
[----:B------:R-:W-:Y:S02]  /*c8c0*/  LOP3.LUT R12, R13, 0x60, R12, 0xf8, !PT ;  /* 0x000000600d0c7812 */ /* 0x000fe400078ef80c */
[----:B------:R-:W-:-:S05]  /*c8d0*/  LOP3.LUT R11, R11, 0x80, RZ, 0xfc, !PT ;  /* 0x000000800b0b7812 */ /* 0x000fca00078efcff */
[----:B------:R-:W-:-:S05]  /*c8e0*/  VIADD R8, R11, UR4 ;  /* 0x000000040b087c36 */ /* 0x000fca0008000000 */
[C---:B------:R-:W-:Y:S01]  /*c8f0*/  ISETP.GE.AND P0, PT, R8.reuse, UR42, PT ;  /* 0x0000002a08007c0c */ /* 0x040fe2000bf06270 */
[----:B------:R-:W-:-:S03]  /*c900*/  VIADD R8, R8, UR37 ;  /* 0x0000002508087c36 */ /* 0x000fc60008000000 */
[----:B------:R-:W-:Y:S01]  /*c910*/  ISETP.GT.U32.OR P0, PT, R11, 0x9f, P0 ;  /* 0x0000009f0b00780c */ /* 0x000fe20000704470 */
[----:B-1----:R-:W-:-:S04]  /*c920*/  @P2 IMAD.HI.U32 R4, R8, R5, RZ ;  /* 0x0000000508042227 */ /* 0x002fc800078e00ff */
[----:B------:R-:W-:Y:S01]  /*c930*/  IMAD.MOV.U32 R0, RZ, RZ, R8 ;  /* 0x000000ffff007224 */ /* 0x000fe200078e0008 */
[----:B---3--:R-:W-:-:S07]  /*c940*/  @P2 SHF.R.U32.HI R0, RZ, R7, R4 ;  /* 0x00000007ff002219 */ /* 0x008fce0000011604 */
[----:B------:R-:W0:Y:S01]  /*c950*/  @!P0 LDC.64 R2, c[0x0][0x428] ;  /* 0x00010a00ff028b82 */ /* 0x000e220000000a00 */
[--C-:B------:R-:W-:Y:S01]  /*c960*/  @!P0 SHF.R.S32.HI R7, RZ, 0x1f, R0.reuse ;  /* 0x0000001fff078819 */ /* 0x100fe20000011400 */
[----:B------:R-:W-:-:S06]  /*c970*/  @!P0 IMAD.MOV.U32 R6, RZ, RZ, R0 ;  /* 0x000000ffff068224 */ /* 0x000fcc00078e0000 */
[----:B------:R-:W1:Y:S01]  /*c980*/  @!P0 LDC.64 R4, c[0x0][0x418] ;  /* 0x00010600ff048b82 */ /* 0x000e620000000a00 */
[----:B0-----:R-:W-:-:S04]  /*c990*/  @!P0 IMAD R9, R10, R2, RZ ;  /* 0x000000020a098224 */ /* 0x001fc800078e02ff */
[C---:B------:R-:W-:Y:S02]  /*c9a0*/  @!P0 IMAD R9, R32.reuse, R3, R9 ;  /* 0x0000000320098224 */ /* 0x040fe400078e0209 */
[----:B------:R-:W-:-:S04]  /*c9b0*/  @!P0 IMAD.WIDE.U32 R2, R32, R2, R6 ;  /* 0x0000000220028225 */ /* 0x000fc800078e0006 */
[----:B------:R-:W-:Y:S01]  /*c9c0*/  @!P0 IMAD.IADD R9, R9, 0x1, R3 ;  /* 0x0000000109098824 */ /* 0x000fe200078e0203 */
[----:B-1----:R-:W-:Y:S01]  /*c9d0*/  @!P0 LEA R4, P1, R2, R4, 0x2 ;  /* 0x0000000402048211 */ /* 0x002fe200078210ff */
[----:B------:R-:W-:-:S03]  /*c9e0*/  IMAD.MOV.U32 R6, RZ, RZ, RZ ;  /* 0x000000ffff067224 */ /* 0x000fc600078e00ff */
[----:B------:R-:W-:Y:S01]  /*c9f0*/  @!P0 LEA.HI.X R5, R2, R5, R9, 0x2, P1 ;  /* 0x0000000502058211 */ /* 0x000fe200008f1409 */
[----:B------:R-:W-:-:S04]  /*ca00*/  VIADD R9, R12, UR4 ;  /* 0x000000040c097c36 */ /* 0x000fc80008000000 */
[----:B------:R0:W5:Y:S01]  /*ca10*/  @!P0 LDG.E R6, desc[UR50][R4.64] ;  /* 0x0000003204068981 */ /* 0x000162000c1e1900 */
[C---:B------:R-:W-:Y:S01]  /*ca20*/  ISETP.GE.AND P0, PT, R9.reuse, UR42, PT ;  /* 0x0000002a09007c0c */ /* 0x040fe2000bf06270 */
[----:B------:R-:W-:-:S04]  /*ca30*/  VIADD R9, R9, UR37 ;  /* 0x0000002509097c36 */ /* 0x000fc80008000000 */
[----:B------:R-:W-:Y:S01]  /*ca40*/  IMAD.MOV.U32 R7, RZ, RZ, R9 ;  /* 0x000000ffff077224 */ /* 0x000fe200078e0009 */
[----:B0-----:R-:W0:Y:S08]  /*ca50*/  @P2 LDC R5, c[0x0][0x434] ;  /* 0x00010d00ff052b82 */ /* 0x001e300000000800 */
[----:B------:R-:W1:Y:S08]  /*ca60*/  @P2 LDC R4, c[0x0][0x438] ;  /* 0x00010e00ff042b82 */ /* 0x000e700000000800 */
[----:B------:R-:W4:Y:S01]  /*ca70*/  @!P0 LDC.64 R2, c[0x0][0x428] ;  /* 0x00010a00ff028b82 */ /* 0x000f220000000a00 */
[----:B0-----:R-:W-:-:S05]  /*ca80*/  @P2 IMAD.HI.U32 R5, R9, R5, RZ ;  /* 0x0000000509052227 */ /* 0x001fca00078e00ff */
[----:B-1----:R-:W-:-:S04]  /*ca90*/  @P2 SHF.R.U32.HI R7, RZ, R4, R5 ;  /* 0x00000004ff072219 */ /* 0x002fc80000011605 */
[--C-:B------:R-:W-:Y:S01]  /*caa0*/  @!P0 SHF.R.S32.HI R5, RZ, 0x1f, R7.reuse ;  /* 0x0000001fff058819 */ /* 0x100fe20000011407 */
[----:B------:R-:W-:Y:S02]  /*cab0*/  @!P0 IMAD.MOV.U32 R4, RZ, RZ, R7 ;  /* 0x000000ffff048224 */ /* 0x000fe400078e0007 */
[-C--:B----4-:R-:W-:Y:S02]  /*cac0*/  @!P0 IMAD R10, R10, R2.reuse, RZ ;  /* 0x000000020a0a8224 */ /* 0x090fe400078e02ff */
[----:B------:R-:W-:-:S04]  /*cad0*/  @!P0 IMAD.WIDE.U32 R4, R32, R2, R4 ;  /* 0x0000000220048225 */ /* 0x000fc800078e0004 */
[----:B------:R-:W-:Y:S02]  /*cae0*/  @!P0 IMAD R10, R32, R3, R10 ;  /* 0x00000003200a8224 */ /* 0x000fe400078e020a */
[----:B------:R-:W0:Y:S02]  /*caf0*/  @!P0 LDC.64 R2, c[0x0][0x418] ;  /* 0x00010600ff028b82 */ /* 0x000e240000000a00 */
[----:B------:R-:W-:Y:S01]  /*cb00*/  @!P0 IMAD.IADD R10, R5, 0x1, R10 ;  /* 0x00000001050a8824 */ /* 0x000fe200078e020a */
[----:B0-----:R-:W-:-:S04]  /*cb10*/  @!P0 LEA R2, P1, R4, R2, 0x2 ;  /* 0x0000000204028211 */ /* 0x001fc800078210ff */
[----:B------:R-:W-:Y:S01]  /*cb20*/  @!P0 LEA.HI.X R3, R4, R3, R10, 0x2, P1 ;  /* 0x0000000304038211 */ /* 0x000fe200008f140a */
[----:B------:R-:W-:-:S06]  /*cb30*/  IMAD.MOV.U32 R4, RZ, RZ, RZ ;  /* 0x000000ffff047224 */ /* 0x000fcc00078e00ff */
[----:B------:R0:W5:Y:S01]  /*cb40*/  @!P0 LDG.E R4, desc[UR50][R2.64] ;  /* 0x0000003202048981 */ /* 0x000162000c1e1900 */
[----:B------:R-:W-:Y:S01]  /*cb50*/  ISETP.GT.U32.AND P0, PT, R11, 0x9f, PT ;  /* 0x0000009f0b00780c */ /* 0x000fe20003f04070 */
[----:B------:R-:W-:Y:S01]  /*cb60*/  IMAD.MOV R5, RZ, RZ, -R0 ;  /* 0x000000ffff057224 */ /* 0x000fe200078e0a00 */
[----:B------:R-:W-:Y:S01]  /*cb70*/  LOP3.LUT R23, R23, 0xffffffbf, RZ, 0xc0, !PT ;  /* 0xffffffbf17177812 */ /* 0x000fe200078ec0ff */
[----:B------:R-:W-:Y:S01]  /*cb80*/  IMAD.MOV R0, RZ, RZ, -R7 ;  /* 0x000000ffff007224 */ /* 0x000fe200078e0a07 */
[----:B------:R-:W-:Y:S01]  /*cb90*/  SHF.R.S32.HI R34, RZ, 0x1f, R18 ;  /* 0x0000001fff227819 */ /* 0x000fe20000011412 */
[----:B------:R-:W-:Y:S02]  /*cba0*/  IMAD.U32 R12, RZ, RZ, UR43 ;  /* 0x0000002bff0c7e24 */ /* 0x000fe4000f8e00ff */
[----:B------:R-:W-:Y:S02]  /*cbb0*/  IMAD R7, R19, R5, R8 ;  /* 0x0000000513077224 */ /* 0x000fe400078e0208 */
[----:B0-----:R-:W-:-:S02]  /*cbc0*/  IMAD.U32 R2, RZ, RZ, UR46 ;  /* 0x0000002eff027e24 */ /* 0x001fc4000f8e00ff */
[----:B------:R-:W-:Y:S02]  /*cbd0*/  IMAD R5, R19, R0, R9 ;  /* 0x0000000013057224 */ /* 0x000fe400078e0209 */
[----:B------:R-:W-:Y:S01]  /*cbe0*/  VIADD R12, R12, 0xffffffff ;  /* 0xffffffff0c0c7836 */ /* 0x000fe20000000000 */
[----:B------:R-:W-:-:S13]  /*cbf0*/  ISETP.NE.AND P2, PT, R2, 0x3, PT ;  /* 0x000000030200780c */ /* 0x000fda0003f45270 */
[----:B------:R-:W-:-:S04]  /*cc00*/  @P2 LOP3.LUT R23, R23, 0x40, RZ, 0xfc, !PT ;  /* 0x0000004017172812 */ /* 0x000fc800078efcff */
[----:B------:R-:W-:-:S04]  /*cc10*/  LOP3.LUT R23, R23, 0xffffffdf, RZ, 0xc0, !PT ;  /* 0xffffffdf17177812 */ /* 0x000fc800078ec0ff */
[----:B------:R-:W-:Y:S01]  /*cc20*/  @P0 LOP3.LUT R23, R23, 0x20, RZ, 0xfc, !PT ;  /* 0x0000002017170812 */ /* 0x000fe200078efcff */
[----:B------:R-:W-:Y:S06]  /*cc30*/  @!P2 BRA `(.L_x_260) ;  /* 0x000000000004a947 */ /* 0x000fec0003800000 */
[----:B------:R-:W-:Y:S01]  /*cc40*/  BPT.TRAP 0x1 ;  /* 0x000000040000795c */ /* 0x000fe20000300000 */
.L_x_260:
[----:B------:R-:W-:Y:S01]  /*cc50*/  IMAD R0, R28, 0x8, R22 ;  /* 0x000000081c007824 */ /* 0x000fe200078e0216 */
[----:B------:R-:W-:Y:S01]  /*cc60*/  SHF.L.U32 R31, R33, 0x1f, RZ ;  /* 0x0000001f211f7819 */ /* 0x000fe200000006ff */
[----:B------:R-:W-:Y:S01]  /*cc70*/  BSSY B0, `(.L_x_261) ;  /* 0x0000004000007945 */ /* 0x000fe20003800000 */
[----:B------:R-:W-:Y:S02]  /*cc80*/  SHF.R.S32.HI R29, RZ, 0x1f, R5 ;  /* 0x0000001fff1d7819 */ /* 0x000fe40000011405 */
[----:B------:R-:W0:Y:S02]  /*cc90*/  SYNCS.PHASECHK.TRANS64.TRYWAIT P0, [R0+URZ+0x29880], R31 ;  /* 0x0298801f000075a7 */ /* 0x000e24000800017f */
[----:B0-----:R-:W-:Y:S05]  /*cca0*/  @!P0 BRA `(.L_x_262) ;  /* 0x0000004400fc8947 */ /* 0x001fea0003800000 */
.L_x_342:
[----:B------:R-:W-:Y:S05]  /*ccb0*/  BSYNC B0 ;  /* 0x0000000000007941 */ /* 0x000fea0003800000 */
.L_x_261:
[----:B------:R-:W-:Y:S01]  /*ccc0*/  ULDC.64 UR4, c[0x0][0x328] ;  /* 0x0000ca0000047ab9 */ /* 0x000fe20000000a00 */
[----:B-----5:R-:W-:Y:S01]  /*ccd0*/  SHF.R.S32.HI R30, RZ, 0x1f, R4 ;  /* 0x0000001fff1e7819 */ /* 0x020fe20000011404 */
[----:B------:R-:W-:Y:S01]  /*cce0*/  IMAD R8, R29, UR4, RZ ;  /* 0x000000041d087c24 */ /* 0x000fe2000f8e02ff */
[----:B------:R-:W-:Y:S01]  /*ccf0*/  ULDC.64 UR6, c[0x0][0x338] ;  /* 0x0000ce0000067ab9 */ /* 0x000fe20000000a00 */
[C---:B------:R-:W-:Y:S01]  /*cd00*/  IMAD.WIDE.U32 R2, R5.reuse, UR4, RZ ;  /* 0x0000000405027c25 */ /* 0x040fe2000f8e00ff */
[----:B------:R-:W-:Y:S01]  /*cd10*/  ULDC.64 UR8, c[0x0][0x330] ;  /* 0x0000cc0000087ab9 */ /* 0x000fe20000000a00 */
[----:B------:R-:W1:Y:S01]  /*cd20*/  S2R R13, SR_TID.X ;  /* 0x00000000000d7919 */ /* 0x000e620000002100 */
[----:B------:R-:W-:Y:S01]  /*cd30*/  SHF.R.S32.HI R25, RZ, 0x1f, R7 ;  /* 0x0000001fff197819 */ /* 0x000fe20000011407 */
[----:B------:R-:W-:Y:S01]  /*cd40*/  IMAD R8, R5, UR5, R8 ;  /* 0x0000000505087c24 */ /* 0x000fe2000f8e0208 */
[----:B------:R-:W-:Y:S01]  /*cd50*/  ULDC.64 UR10, c[0x0][0x318] ;  /* 0x0000c600000a7ab9 */ /* 0x000fe20000000a00 */
[----:B------:R-:W-:Y:S01]  /*cd60*/  IMAD R10, R34, UR8, RZ ;  /* 0x00000008220a7c24 */ /* 0x000fe2000f8e02ff */
[----:B------:R-:W-:Y:S01]  /*cd70*/  SHF.R.S32.HI R27, RZ, 0x1f, R6 ;  /* 0x0000001fff1b7819 */ /* 0x000fe20000011406 */
[----:B------:R-:W-:Y:S01]  /*cd80*/  IMAD.IADD R3, R3, 0x1, R8 ;  /* 0x0000000103037824 */ /* 0x000fe200078e0208 */
[----:B------:R-:W-:Y:S01]  /*cd90*/  LOP3.LUT P1, RZ, R23, 0x1, RZ, 0xc0, !PT ;  /* 0x0000000117ff7812 */ /* 0x000fe2000782c0ff */
[----:B------:R-:W-:-:S02]  /*cda0*/  IMAD R8, R30, UR6, RZ ;  /* 0x000000061e087c24 */ /* 0x000fc4000f8e02ff */
[----:B------:R-:W-:-:S04]  /*cdb0*/  IMAD.WIDE.U32 R2, R4, UR6, R2 ;  /* 0x0000000604027c25 */ /* 0x000fc8000f8e0002 */
[----:B------:R-:W-:Y:S02]  /*cdc0*/  IMAD R8, R4, UR7, R8 ;  /* 0x0000000704087c24 */ /* 0x000fe4000f8e0208 */
[C---:B------:R-:W-:Y:S02]  /*cdd0*/  IMAD R10, R18.reuse, UR9, R10 ;  /* 0x00000009120a7c24 */ /* 0x040fe4000f8e020a */
[----:B------:R-:W-:Y:S02]  /*cde0*/  IMAD.IADD R3, R3, 0x1, R8 ;  /* 0x0000000103037824 */ /* 0x000fe400078e0208 */
[----:B------:R-:W-:Y:S02]  /*cdf0*/  IMAD R11, R25, UR4, RZ ;  /* 0x00000004190b7c24 */ /* 0x000fe4000f8e02ff */
[----:B------:R-:W-:-:S04]  /*ce00*/  IMAD.WIDE.U32 R2, R18, UR8, R2 ;  /* 0x0000000812027c25 */ /* 0x000fc8000f8e0002 */
[----:B------:R-:W-:Y:S01]  /*ce10*/  IMAD R11, R7, UR5, R11 ;  /* 0x00000005070b7c24 */ /* 0x000fe2000f8e020b */
[----:B------:R-:W-:-:S04]  /*ce20*/  IADD3 R9, P0, R2, UR10, RZ ;  /* 0x0000000a02097c10 */ /* 0x000fc8000ff1e0ff */
[----:B------:R-:W-:Y:S01]  /*ce30*/  IADD3.X R8, R3, UR11, R10, P0, !PT ;  /* 0x0000000b03087c10 */ /* 0x000fe200087fe40a */
[----:B------:R-:W-:Y:S01]  /*ce40*/  IMAD.WIDE.U32 R2, R7, UR4, RZ ;  /* 0x0000000407027c25 */ /* 0x000fe2000f8e00ff */
[----:B-1----:R-:W-:Y:S01]  /*ce50*/  LOP3.LUT R13, R13, 0x7f, RZ, 0xc0, !PT ;  /* 0x0000007f0d0d7812 */ /* 0x002fe200078ec0ff */
[----:B------:R-:W-:Y:S02]  /*ce60*/  UMOV UR4, 0xffffffff ;  /* 0xffffffff00047882 */ /* 0x000fe40000000000 */
[----:B------:R-:W-:Y:S01]  /*ce70*/  IMAD.IADD R3, R3, 0x1, R11 ;  /* 0x0000000103037824 */ /* 0x000fe200078e020b */
[--C-:B------:R-:W-:Y:S01]  /*ce80*/  SHF.R.U32.HI R14, RZ, 0x2, R13.reuse ;  /* 0x00000002ff0e7819 */ /* 0x100fe2000001160d */
[----:B------:R-:W-:Y:S01]  /*ce90*/  IMAD R11, R27, UR6, RZ ;  /* 0x000000061b0b7c24 */ /* 0x000fe2000f8e02ff */
[----:B------:R-:W-:Y:S01]  /*cea0*/  SHF.R.U32.HI R13, RZ, 0x5, R13 ;  /* 0x00000005ff0d7819 */ /* 0x000fe2000001160d */
[----:B------:R-:W-:-:S04]  /*ceb0*/  IMAD.WIDE.U32 R2, R6, UR6, R2 ;  /* 0x0000000606027c25 */ /* 0x000fc8000f8e0002 */
[----:B------:R-:W-:Y:S02]  /*cec0*/  IMAD R11, R6, UR7, R11 ;  /* 0x00000007060b7c24 */ /* 0x000fe4000f8e020b */
[----:B------:R-:W-:Y:S02]  /*ced0*/  IMAD.SHL.U32 R13, R13, 0x400, RZ ;  /* 0x000004000d0d7824 */ /* 0x000fe400078e00ff */
[----:B------:R-:W-:Y:S02]  /*cee0*/  IMAD.IADD R3, R3, 0x1, R11 ;  /* 0x0000000103037824 */ /* 0x000fe400078e020b */
[----:B------:R-:W-:Y:S02]  /*cef0*/  IMAD R19, R28, 0x5000, R13 ;  /* 0x000050001c137824 */ /* 0x000fe400078e020d */
[----:B------:R-:W-:-:S03]  /*cf00*/  IMAD.WIDE.U32 R2, R18, UR8, R2 ;  /* 0x0000000812027c25 */ /* 0x000fc6000f8e0002 */
[----:B------:R-:W-:Y:S01]  /*cf10*/  IADD3 R24, P0, R2, UR10, RZ ;  /* 0x0000000a02187c10 */ /* 0x000fe2000ff1e0ff */
[----:B------:R-:W-:-:S03]  /*cf20*/  IMAD.MOV.U32 R2, RZ, RZ, -0xa0 ;  /* 0xffffff60ff027424 */ /* 0x000fc600078e00ff */
[----:B------:R-:W-:Y:S01]  /*cf30*/  IADD3.X R21, R10, UR11, R3, P0, !PT ;  /* 0x0000000b0a157c10 */ /* 0x000fe200087fe403 */
[----:B------:R-:W-:-:S04]  /*cf40*/  IMAD R12, R12, R2, UR42 ;  /* 0x0000002a0c0c7e24 */ /* 0x000fc8000f8e0202 */
[----:B------:R-:W-:-:S05]  /*cf50*/  IMAD.IADD R20, R12, 0x1, -R14 ;  /* 0x000000010c147824 */ /* 0x000fca00078e0a0e */
[----:B------:R-:W-:Y:S01]  /*cf60*/  ISETP.GE.AND P5, PT, R20, 0x1, PT ;  /* 0x000000011400780c */ /* 0x000fe20003fa6270 */
[----:B------:R-:W-:-:S12]  /*cf70*/  BRA.DIV UR4, `(.L_x_263) ;  /* 0x00000046045c7947 */ /* 0x000fd8000b800000 */
[----:B------:R-:W1:Y:S01]  /*cf80*/  SHFL.IDX PT, R2, R9, RZ, 0x1c1f ;  /* 0x001c1fff09027589 */ /* 0x000e6200000e0000 */
[C---:B------:R-:W-:Y:S02]  /*cf90*/  LOP3.LUT P6, RZ, R23.reuse, 0x2, RZ, 0xc0, !PT ;  /* 0x0000000217ff7812 */ /* 0x040fe400078cc0ff */
[----:B------:R-:W-:Y:S01]  /*cfa0*/  IADD3 R19, R22, R19, R35 ;  /* 0x0000001316137210 */ /* 0x000fe20007ffe023 */
[----:B------:R-:W2:Y:S01]  /*cfb0*/  SHFL.IDX PT, R3, R8, RZ, 0x1c1f ;  /* 0x001c1fff08037589 */ /* 0x000ea200000e0000 */
[----:B------:R-:W-:Y:S02]  /*cfc0*/  LOP3.LUT R23, R23, 0xfffffeff, RZ, 0xc0, !PT ;  /* 0xfffffeff17177812 */ /* 0x000fe400078ec0ff */
[----:B------:R-:W-:Y:S01]  /*cfd0*/  ISETP.GE.AND P4, PT, R20, 0x21, PT ;  /* 0x000000211400780c */ /* 0x000fe20003f86270 */
[----:B------:R-:W-:Y:S01]  /*cfe0*/  IMAD.IADD R10, R36, 0x1, R19 ;  /* 0x00000001240a7824 */ /* 0x000fe200078e0213 */
[----:B------:R-:W-:Y:S01]  /*cff0*/  SHFL.IDX PT, R21, R21, RZ, 0x1c1f ;  /* 0x001c1fff15157589 */ /* 0x000fe200000e0000 */
[----:B------:R-:W-:-:S02]  /*d000*/  ISETP.GE.AND P3, PT, R20, 0x41, PT ;  /* 0x000000411400780c */ /* 0x000fc40003f66270 */
[----:B------:R-:W-:Y:S02]  /*d010*/  ISETP.GE.AND P2, PT, R20, 0x61, PT ;  /* 0x000000611400780c */ /* 0x000fe40003f46270 */
[----:B-1----:R-:W-:-:S05]  /*d020*/  IADD3 R2, P0, R37, R2, RZ ;  /* 0x0000000225027210 */ /* 0x002fca0007f1e0ff */
[----:B--2---:R-:W-:Y:S01]  /*d030*/  IMAD.X R3, RZ, RZ, R3, P0 ;  /* 0x000000ffff037224 */ /* 0x004fe200000e0603 */
[----:B------:R-:W-:-:S13]  /*d040*/  ISETP.LT.OR P0, PT, R20, 0x1, P6 ;  /* 0x000000011400780c */ /* 0x000fda0003701670 */
[----:B------:R-:W-:Y:S01]  /*d050*/  LDGSTS.E.BYPASS.LTC128B.128 [R19+0xa400], desc[UR50][R2.64], !P0 ;  /* 0x0a40000002137fae */ /* 0x000fe2000c101d72 */
[----:B------:R-:W-:-:S13]  /*d060*/  ISETP.LT.OR P0, PT, R20, 0x1, P1 ;  /* 0x000000011400780c */ /* 0x000fda0000f01670 */
[----:B------:R1:W-:Y:S04]  /*d070*/  LDGSTS.E.BYPASS.LTC128B.128 [R10+0xa400], desc[UR50][R2.64+0x40], !P0 ;  /* 0x0a400040020a7fae */ /* 0x0003e8000c101d72 */
[----:B-1----:R-:W1:Y:S04]  /*d080*/  SHFL.IDX PT, R2, R9, 0x1, 0x1c1f ;  /* 0x003c1f0009027f89 */ /* 0x002e6800000e0000 */
[----:B------:R-:W2:Y:S01]  /*d090*/  SHFL.IDX PT, R3, R8, 0x1, 0x1c1f ;  /* 0x003c1f0008037f89 */ /* 0x000ea200000e0000 */
[----:B-1----:R-:W-:-:S05]  /*d0a0*/  IADD3 R2, P0, R37, R2, RZ ;  /* 0x0000000225027210 */ /* 0x002fca0007f1e0ff */
[----:B--2---:R-:W-:Y:S01]  /*d0b0*/  IMAD.X R3, RZ, RZ, R3, P0 ;  /* 0x000000ffff037224 */ /* 0x004fe200000e0603 */
[----:B------:R-:W-:-:S13]  /*d0c0*/  ISETP.LT.OR P0, PT, R20, 0x21, P6 ;  /* 0x000000211400780c */ /* 0x000fda0003701670 */
[----:B------:R-:W-:Y:S01]  /*d0d0*/  LDGSTS.E.BYPASS.LTC128B.128 [R19+0xb400], desc[UR50][R2.64], !P0 ;  /* 0x0b40000002137fae */ /* 0x000fe2000c101d72 */
[----:B------:R-:W-:-:S13]  /*d0e0*/  ISETP.LT.OR P0, PT, R20, 0x21, P1 ;  /* 0x000000211400780c */ /* 0x000fda0000f01670 */
[----:B------:R1:W-:Y:S04]  /*d0f0*/  LDGSTS.E.BYPASS.LTC128B.128 [R10+0xb400], desc[UR50][R2.64+0x40], !P0 ;  /* 0x0b400040020a7fae */ /* 0x0003e8000c101d72 */
[----:B-1----:R-:W1:Y:S04]  /*d100*/  SHFL.IDX PT, R2, R9, 0x2, 0x1c1f ;  /* 0x005c1f0009027f89 */ /* 0x002e6800000e0000 */
[----:B------:R-:W2:Y:S04]  /*d110*/  SHFL.IDX PT, R3, R8, 0x2, 0x1c1f ;  /* 0x005c1f0008037f89 */ /* 0x000ea800000e0000 */
[----:B------:R-:W-:Y:S01]  /*d120*/  SHFL.IDX PT, R8, R8, 0x3, 0x1c1f ;  /* 0x007c1f0008087f89 */ /* 0x000fe200000e0000 */
[----:B-1----:R-:W-:-:S05]  /*d130*/  IADD3 R2, P0, R37, R2, RZ ;  /* 0x0000000225027210 */ /* 0x002fca0007f1e0ff */
[----:B--2---:R-:W-:Y:S01]  /*d140*/  IMAD.X R3, RZ, RZ, R3, P0 ;  /* 0x000000ffff037224 */ /* 0x004fe200000e0603 */
[----:B------:R-:W-:-:S13]  /*d150*/  ISETP.LT.OR P0, PT, R20, 0x41, P6 ;  /* 0x000000411400780c */ /* 0x000fda0003701670 */
[----:B------:R-:W-:Y:S01]  /*d160*/  LDGSTS.E.BYPASS.LTC128B.128 [R19+0xc400], desc[UR50][R2.64], !P0 ;  /* 0x0c40000002137fae */ /* 0x000fe2000c101d72 */
[----:B------:R-:W-:-:S13]  /*d170*/  ISETP.LT.OR P0, PT, R20, 0x41, P1 ;  /* 0x000000411400780c */ /* 0x000fda0000f01670 */
[----:B------:R1:W-:Y:S04]  /*d180*/  LDGSTS.E.BYPASS.LTC128B.128 [R10+0xc400], desc[UR50][R2.64+0x40], !P0 ;  /* 0x0c400040020a7fae */ /* 0x0003e8000c101d72 */
[----:B-1----:R-:W1:Y:S02]  /*d190*/  SHFL.IDX PT, R2, R9, 0x3, 0x1c1f ;  /* 0x007c1f0009027f89 */ /* 0x002e6400000e0000 */
[----:B-1----:R-:W-:-:S05]  /*d1a0*/  IADD3 R2, P0, R37, R2, RZ ;  /* 0x0000000225027210 */ /* 0x002fca0007f1e0ff */
[----:B------:R-:W-:Y:S01]  /*d1b0*/  IMAD.X R3, RZ, RZ, R8, P0 ;  /* 0x000000ffff037224 */ /* 0x000fe200000e0608 */
[----:B------:R-:W-:-:S13]  /*d1c0*/  ISETP.LT.OR P0, PT, R20, 0x61, P6 ;  /* 0x000000611400780c */ /* 0x000fda0003701670 */
[----:B------:R-:W-:Y:S01]  /*d1d0*/  LDGSTS.E.BYPASS.LTC128B.128 [R19+0xd400], desc[UR50][R2.64], !P0 ;  /* 0x0d40000002137fae */ /* 0x000fe2000c101d72 */
[----:B------:R-:W-:-:S13]  /*d1e0*/  ISETP.LT.OR P0, PT, R20, 0x61, P1 ;  /* 0x000000611400780c */ /* 0x000fda0000f01670 */
[----:B------:R1:W-:Y:S01]  /*d1f0*/  LDGSTS.E.BYPASS.LTC128B.128 [R10+0xd400], desc[UR50][R2.64+0x40], !P0 ;  /* 0x0d400040020a7fae */ /* 0x0003e2000c101d72 */
[----:B------:R-:W-:-:S03]  /*d200*/  ISETP.GE.AND P0, PT, R20, 0x81, PT ;  /* 0x000000811400780c */ /* 0x000fc60003f06270 */
[----:B-1----:R1:W2:Y:S10]  /*d210*/  SHFL.IDX PT, R2, R24, RZ, 0x1c1f ;  /* 0x001c1fff18027589 */ /* 0x0022b400000e0000 */
[----:B------:R-:W-:-:S07]  /*d220*/  @P0 LOP3.LUT R23, R23, 0x100, RZ, 0xfc, !PT ;  /* 0x0000010017170812 */ /* 0x000fce00078efcff */
.L_x_354:
[----:B--2---:R-:W-:Y:S02]  /*d230*/  IADD3 R2, P0, R37, R2, RZ ;  /* 0x0000000225027210 */ /* 0x004fe40007f1e0ff */
[----:B------:R-:W-:-:S03]  /*d240*/  LOP3.LUT P6, RZ, R23, 0x2, RZ, 0xc0, !PT ;  /* 0x0000000217ff7812 */ /* 0x000fc600078cc0ff */
[----:B------:R-:W-:Y:S01]  /*d250*/  IMAD.X R3, RZ, RZ, R21, P0 ;  /* 0x000000ffff037224 */ /* 0x000fe200000e0615 */
[----:B------:R-:W-:-:S13]  /*d260*/  ISETP.LT.OR P0, PT, R20, 0x81, P6 ;  /* 0x000000811400780c */ /* 0x000fda0003701670 */
[----:B------:R-:W-:Y:S01]  /*d270*/  @!PT LDS RZ, [RZ] ;  /* 0x00000000fffff984 */ /* 0x000fe20000000800 */
[----:B------:R-:W-:Y:S01]  /*d280*/  @!PT LDS RZ, [RZ] ;  /* 0x00000000fffff984 */ /* 0x000fe20000000800 */
[----:B------:R-:W-:Y:S01]  /*d290*/  @!PT LDS RZ, [RZ] ;  /* 0x00000000fffff984 */ /* 0x000fe20000000800 */
[----:B------:R2:W-:Y:S01]  /*d2a0*/  LDGSTS.E.BYPASS.LTC128B.128 [R19+0xe400], desc[UR50][R2.64], !P0 ;  /* 0x0e40000002137fae */ /* 0x0005e2000c101d72 */
[----:B------:R-:W-:-:S13]  /*d2b0*/  ISETP.LT.OR P0, PT, R20, 0x81, P1 ;  /* 0x000000811400780c */ /* 0x000fda0000f01670 */
[----:B------:R2:W-:Y:S01]  /*d2c0*/  LDGSTS.E.BYPASS.LTC128B.128 [R10+0xe400], desc[UR50][R2.64+0x40], !P0 ;  /* 0x0e400040020a7fae */ /* 0x0005e2000c101d72 */
[----:B------:R-:W-:Y:S01]  /*d2d0*/  PLOP3.LUT P0, PT, PT, PT, PT, 0x80, 0x0 ;  /* 0x000000000000781c */ /* 0x000fe20003f0f070 */
[----:B------:R-:W-:-:S12]  /*d2e0*/  NOP ;  /* 0x0000000000007918 */ /* 0x000fd80000000000 */
.L_x_264:
        /* <DEDUP_REMOVED lines=11> */
.L_x_265:
[----:B------:R2:W-:Y:S01]  /*d3a0*/  SYNCS.ARRIVE.TRANS64.A1T0 RZ, [R0+URZ+0x29870], RZ ;  /* 0x029870ff00ff79a7 */ /* 0x0005e2000810003f */
[----:B------:R-:W-:Y:S05]  /*d3b0*/  @!P6 BRA `(.L_x_266) ;  /* 0x000000000004e947 */ /* 0x000fea0003800000 */
[----:B------:R-:W-:Y:S01]  /*d3c0*/  BPT.TRAP 0x1 ;  /* 0x000000040000795c */ /* 0x000fe20000300000 */
.L_x_266:
[----:B------:R-:W3:Y:S01]  /*d3d0*/  SYNCS.PHASECHK.TRANS64.TRYWAIT P0, [R0+URZ+0x29840], R31 ;  /* 0x0298401f000075a7 */ /* 0x000ee2000800017f */
[----:B------:R-:W-:Y:S04]  /*d3e0*/  BSSY B0, `(.L_x_267) ;  /* 0x0000002000007945 */ /* 0x000fe80003800000 */
[----:B---3--:R-:W-:Y:S05]  /*d3f0*/  @!P0 BRA `(.L_x_268) ;  /* 0x0000004800048947 */ /* 0x008fea0003800000 */
.L_x_355:
[----:B------:R-:W-:Y:S05]  /*d400*/  BSYNC B0 ;  /* 0x0000000000007941 */ /* 0x000fea0003800000 */
.L_x_267:
[----:B------:R-:W4:Y:S01]  /*d410*/  LDL R9, [R1+0x8] ;  /* 0x0000080001097983 */ /* 0x000f220000100800 */
[----:B------:R-:W-:Y:S01]  /*d420*/  ULDC.64 UR4, c[0x0][0x300] ;  /* 0x0000c00000047ab9 */ /* 0x000fe20000000a00 */
[----:B------:R-:W-:Y:S01]  /*d430*/  ULDC.64 UR6, c[0x0][0x310] ;  /* 0x0000c40000067ab9 */ /* 0x000fe20000000a00 */
[----:B------:R-:W-:Y:S02]  /*d440*/  IMAD R8, R29, UR4, RZ ;  /* 0x000000041d087c24 */ /* 0x000fe4000f8e02ff */
[----:B------:R-:W-:-:S04]  /*d450*/  IMAD.WIDE.U32 R2, R5, UR4, RZ ;  /* 0x0000000405027c25 */ /* 0x000fc8000f8e00ff */
[----:B------:R-:W-:Y:S02]  /*d460*/  IMAD R8, R5, UR5, R8 ;  /* 0x0000000505087c24 */ /* 0x000fe4000f8e0208 */
[----:B------:R-:W-:Y:S02]  /*d470*/  IMAD R30, R30, UR6, RZ ;  /* 0x000000061e1e7c24 */ /* 0x000fe4000f8e02ff */
[----:B------:R-:W-:Y:S02]  /*d480*/  IMAD.IADD R3, R3, 0x1, R8 ;  /* 0x0000000103037824 */ /* 0x000fe400078e0208 */
[----:B------:R-:W-:Y:S02]  /*d490*/  IMAD R8, R25, UR4, RZ ;  /* 0x0000000419087c24 */ /* 0x000fe4000f8e02ff */
[----:B------:R-:W-:-:S04]  /*d4a0*/  IMAD.WIDE.U32 R2, R4, UR6, R2 ;  /* 0x0000000604027c25 */ /* 0x000fc8000f8e0002 */
[----:B------:R-:W-:Y:S02]  /*d4b0*/  IMAD R4, R4, UR7, R30 ;  /* 0x0000000704047c24 */ /* 0x000fe4000f8e021e */
[----:B------:R-:W-:Y:S02]  /*d4c0*/  IMAD R8, R7, UR5, R8 ;  /* 0x0000000507087c24 */ /* 0x000fe4000f8e0208 */
[----:B------:R-:W-:Y:S02]  /*d4d0*/  IMAD.IADD R5, R3, 0x1, R4 ;  /* 0x0000000103057824 */ /* 0x000fe400078e0204 */
[----:B------:R-:W-:Y:S02]  /*d4e0*/  IMAD.MOV.U32 R4, RZ, RZ, R2 ;  /* 0x000000ffff047224 */ /* 0x000fe400078e0002 */
[----:B------:R-:W-:Y:S01]  /*d4f0*/  IMAD.WIDE.U32 R2, R7, UR4, RZ ;  /* 0x0000000407027c25 */ /* 0x000fe2000f8e00ff */
[----:B------:R-:W-:-:S03]  /*d500*/  ULDC.64 UR4, c[0x0][0x308] ;  /* 0x0000c20000047ab9 */ /* 0x000fc60000000a00 */
[----:B------:R-:W-:Y:S02]  /*d510*/  IMAD.IADD R3, R3, 0x1, R8 ;  /* 0x0000000103037824 */ /* 0x000fe400078e0208 */
[----:B------:R-:W-:Y:S02]  /*d520*/  IMAD R8, R27, UR6, RZ ;  /* 0x000000061b087c24 */ /* 0x000fe4000f8e02ff */
[----:B------:R-:W-:-:S04]  /*d530*/  IMAD.WIDE.U32 R2, R6, UR6, R2 ;  /* 0x0000000606027c25 */ /* 0x000fc8000f8e0002 */
[----:B------:R-:W-:Y:S01]  /*d540*/  IMAD R8, R6, UR7, R8 ;  /* 0x0000000706087c24 */ /* 0x000fe2000f8e0208 */
[----:B------:R-:W-:Y:S01]  /*d550*/  ULDC.64 UR6, c[0x0][0x2e8] ;  /* 0x0000ba0000067ab9 */ /* 0x000fe20000000a00 */
[----:B------:R-:W-:-:S04]  /*d560*/  IMAD.WIDE.U32 R6, R18, UR4, R4 ;  /* 0x0000000412067c25 */ /* 0x000fc8000f8e0004 */
[----:B------:R-:W-:Y:S01]  /*d570*/  IMAD R4, R34, UR4, RZ ;  /* 0x0000000422047c24 */ /* 0x000fe2000f8e02ff */
[----:B------:R-:W-:Y:S01]  /*d580*/  IADD3 R5, P0, R6, UR6, RZ ;  /* 0x0000000606057c10 */ /* 0x000fe2000ff1e0ff */
[----:B------:R-:W-:Y:S02]  /*d590*/  IMAD.IADD R3, R3, 0x1, R8 ;  /* 0x0000000103037824 */ /* 0x000fe400078e0208 */
[C---:B------:R-:W-:Y:S02]  /*d5a0*/  IMAD R4, R18.reuse, UR5, R4 ;  /* 0x0000000512047c24 */ /* 0x040fe4000f8e0204 */
[----:B------:R-:W-:Y:S01]  /*d5b0*/  IMAD.WIDE.U32 R2, R18, UR4, R2 ;  /* 0x0000000412027c25 */ /* 0x000fe2000f8e0002 */
[----:B------:R-:W-:Y:S02]  /*d5c0*/  UMOV UR4, 0xffffffff ;  /* 0xffffffff00047882 */ /* 0x000fe40000000000 */
[----:B------:R-:W-:Y:S02]  /*d5d0*/  IADD3.X R6, R7, UR7, R4, P0, !PT ;  /* 0x0000000707067c10 */ /* 0x000fe400087fe404 */
[----:B------:R-:W-:-:S04]  /*d5e0*/  IADD3 R8, P0, R2, UR6, RZ ;  /* 0x0000000602087c10 */ /* 0x000fc8000ff1e0ff */
[----:B------:R-:W-:Y:S01]  /*d5f0*/  IADD3.X R7, R4, UR7, R3, P0, !PT ;  /* 0x0000000704077c10 */ /* 0x000fe200087fe403 */
[----:B----4-:R-:W-:Y:S01]  /*d600*/  IMAD R4, R28, 0x7800, R9 ;  /* 0x000078001c047824 */ /* 0x010fe200078e0209 */
[----:B------:R-:W-:Y:S07]  /*d610*/  BRA.DIV UR4, `(.L_x_269) ;  /* 0x0000004604907947 */ /* 0x000fee000b800000 */
[----:B------:R-:W4:Y:S01]  /*d620*/  SHFL.IDX PT, R3, R5, RZ, 0x1c1f ;  /* 0x001c1fff05037589 */ /* 0x000f2200000e0000 */
[C---:B------:R-:W-:Y:S01]  /*d630*/  LOP3.LUT P6, RZ, R23.reuse, 0x8, RZ, 0xc0, !PT ;  /* 0x0000000817ff7812 */ /* 0x040fe200078cc0ff */
[C-C-:B------:R-:W-:Y:S01]  /*d640*/  @P5 IMAD.IADD R9, R22.reuse, 0x1, R4.reuse ;  /* 0x0000000116095824 */ /* 0x140fe200078e0204 */
[----:B------:R-:W-:Y:S01]  /*d650*/  LOP3.LUT P1, RZ, R23, 0x4, RZ, 0xc0, !PT ;  /* 0x0000000417ff7812 */ /* 0x000fe2000782c0ff */
[----:B------:R-:W5:Y:S01]  /*d660*/  SHFL.IDX PT, R2, R6, RZ, 0x1c1f ;  /* 0x001c1fff06027589 */ /* 0x000f6200000e0000 */
[----:B------:R-:W-:-:S03]  /*d670*/  @P4 IMAD.IADD R19, R22, 0x1, R4 ;  /* 0x0000000116134824 */ /* 0x000fc600078e0204 */
[----:B------:R-:W-:Y:S04]  /*d680*/  SHFL.IDX PT, R7, R7, RZ, 0x1c1f ;  /* 0x001c1fff07077589 */ /* 0x000fe800000e0000 */
[----:B------:R-:W-:Y:S01]  /*d690*/  SHFL.IDX PT, R14, R8, RZ, 0x1c1f ;  /* 0x001c1fff080e7589 */ /* 0x000fe200000e0000 */
[----:B----4-:R-:W-:-:S05]  /*d6a0*/  @P5 IADD3 R3, P0, R37, R3, RZ ;  /* 0x0000000325035210 */ /* 0x010fca0007f1e0ff */
[----:B-----5:R-:W-:Y:S01]  /*d6b0*/  @P5 IMAD.X R2, RZ, RZ, R2, P0 ;  /* 0x000000ffff025224 */ /* 0x020fe200000e0602 */
[----:B------:R-:W-:-:S04]  /*d6c0*/  LOP3.LUT P0, RZ, R23, 0x10, RZ, 0xc0, !PT ;  /* 0x0000001017ff7812 */ /* 0x000fc8000780c0ff */
[----:B------:R-:W-:-:S04]  /*d6d0*/  @P5 LOP3.LUT R3, R3, R2, RZ, 0x3c, !PT ;  /* 0x0000000203035212 */ /* 0x000fc800078e3cff */
[----:B------:R-:W-:-:S04]  /*d6e0*/  @P5 LOP3.LUT R2, R3, R2, RZ, 0x3c, !PT ;  /* 0x0000000203025212 */ /* 0x000fc800078e3cff */
[----:B------:R-:W-:-:S05]  /*d6f0*/  @P5 LOP3.LUT R3, R3, R2, RZ, 0x3c, !PT ;  /* 0x0000000203035212 */ /* 0x000fca00078e3cff */
[----:B------:R-:W-:Y:S04]  /*d700*/  @P5 LDGSTS.E.BYPASS.LTC128B.128 [R9+0x1a400], desc[UR50][R2.64], !P0 ;  /* 0x1a40000002095fae */ /* 0x000fe8000c101d72 */
[----:B------:R-:W-:Y:S04]  /*d710*/  @P5 LDGSTS.E.BYPASS.LTC128B.128 [R9+0x1cc00], desc[UR50][R2.64+0x40], !P6 ;  /* 0x1cc0004002095fae */ /* 0x000fe8000f101d72 */
[----:B------:R4:W-:Y:S01]  /*d720*/  @P5 LDGSTS.E.BYPASS.LTC128B.128 [R9+0x1f400], desc[UR50][R2.64+0x80], !P1 ;  /* 0x1f40008002095fae */ /* 0x0009e2000c901d72 */
[----:B------:R-:W-:-:S03]  /*d730*/  LOP3.LUT P5, RZ, R23, 0x10, RZ, 0xc0, !PT ;  /* 0x0000001017ff7812 */ /* 0x000fc600078ac0ff */
[----:B----4-:R-:W4:Y:S01]  /*d740*/  SHFL.IDX PT, R3, R5, 0x1, 0x1c1f ;  /* 0x003c1f0005037f89 */ /* 0x010f2200000e0000 */
[----:B------:R-:W-:-:S03]  /*d750*/  @P3 IMAD.IADD R9, R22, 0x1, R4 ;  /* 0x0000000116093824 */ /* 0x000fc600078e0204 */
[----:B------:R-:W5:Y:S01]  /*d760*/  SHFL.IDX PT, R2, R6, 0x1, 0x1c1f ;  /* 0x003c1f0006027f89 */ /* 0x000f6200000e0000 */
[----:B----4-:R-:W-:-:S05]  /*d770*/  @P4 IADD3 R3, P0, R37, R3, RZ ;  /* 0x0000000325034210 */ /* 0x010fca0007f1e0ff */
[----:B-----5:R-:W-:-:S05]  /*d780*/  @P4 IMAD.X R2, RZ, RZ, R2, P0 ;  /* 0x000000ffff024224 */ /* 0x020fca00000e0602 */
[----:B------:R-:W-:-:S04]  /*d790*/  @P4 LOP3.LUT R3, R3, R2, RZ, 0x3c, !PT ;  /* 0x0000000203034212 */ /* 0x000fc800078e3cff */
[----:B------:R-:W-:-:S04]  /*d7a0*/  @P4 LOP3.LUT R2, R3, R2, RZ, 0x3c, !PT ;  /* 0x0000000203024212 */ /* 0x000fc800078e3cff */
[----:B------:R-:W-:-:S05]  /*d7b0*/  @P4 LOP3.LUT R3, R3, R2, RZ, 0x3c, !PT ;  /* 0x0000000203034212 */ /* 0x000fca00078e3cff */
[----:B------:R-:W-:Y:S04]  /*d7c0*/  @P4 LDGSTS.E.BYPASS.LTC128B.128 [R19+0x1ac00], desc[UR50][R2.64], !P5 ;  /* 0x1ac0000002134fae */ /* 0x000fe8000e901d72 */
[----:B------:R-:W-:Y:S04]  /*d7d0*/  @P4 LDGSTS.E.BYPASS.LTC128B.128 [R19+0x1d400], desc[UR50][R2.64+0x40], !P6 ;  /* 0x1d40004002134fae */ /* 0x000fe8000f101d72 */
[----:B------:R4:W-:Y:S04]  /*d7e0*/  @P4 LDGSTS.E.BYPASS.LTC128B.128 [R19+0x1fc00], desc[UR50][R2.64+0x80], !P1 ;  /* 0x1fc0008002134fae */ /* 0x0009e8000c901d72 */
[----:B----4-:R-:W4:Y:S01]  /*d7f0*/  SHFL.IDX PT, R3, R5, 0x2, 0x1c1f ;  /* 0x005c1f0005037f89 */ /* 0x010f2200000e0000 */
[----:B------:R-:W-:-:S03]  /*d800*/  @P2 IMAD.IADD R19, R22, 0x1, R4 ;  /* 0x0000000116132824 */ /* 0x000fc600078e0204 */
[----:B------:R-:W5:Y:S04]  /*d810*/  SHFL.IDX PT, R2, R6, 0x2, 0x1c1f ;  /* 0x005c1f0006027f89 */ /* 0x000f6800000e0000 */
[----:B------:R-:W-:Y:S01]  /*d820*/  SHFL.IDX PT, R6, R6, 0x3, 0x1c1f ;  /* 0x007c1f0006067f89 */ /* 0x000fe200000e0000 */
        /* <DEDUP_REMOVED lines=8> */
[----:B----4-:R-:W4:Y:S02]  /*d8b0*/  SHFL.IDX PT, R2, R5, 0x3, 0x1c1f ;  /* 0x007c1f0005027f89 */ /* 0x010f2400000e0000 */
[----:B----4-:R-:W-:-:S05]  /*d8c0*/  @P2 IADD3 R2, P0, R37, R2, RZ ;  /* 0x0000000225022210 */ /* 0x010fca0007f1e0ff */
[----:B------:R-:W-:-:S05]  /*d8d0*/  @P2 IMAD.X R3, RZ, RZ, R6, P0 ;  /* 0x000000ffff032224 */ /* 0x000fca00000e0606 */
[----:B------:R4:W-:Y:S04]  /*d8e0*/  @P2 LDGSTS.E.BYPASS.LTC128B.128 [R19+0x1bc00], desc[UR50][R2.64], !P5 ;  /* 0x1bc0000002132fae */ /* 0x0009e8000e901d72 */
[----:B------:R4:W-:Y:S04]  /*d8f0*/  @P2 LDGSTS.E.BYPASS.LTC128B.128 [R19+0x1e400], desc[UR50][R2.64+0x40], !P6 ;  /* 0x1e40004002132fae */ /* 0x0009e8000f101d72 */
[----:B------:R4:W-:Y:S02]  /*d900*/  @P2 LDGSTS.E.BYPASS.LTC128B.128 [R19+0x20c00], desc[UR50][R2.64+0x80], !P1 ;  /* 0x20c0008002132fae */ /* 0x0009e4000c901d72 */
.L_x_367:
[----:B------:R-:W-:Y:S01]  /*d910*/  LOP3.LUT P0, RZ, R23, 0x100, RZ, 0xc0, !PT ;  /* 0x0000010017ff7812 */ /* 0x000fe2000780c0ff */
[----:B------:R-:W-:-:S12]  /*d920*/  BSSY B0, `(.L_x_270) ;  /* 0x000000e000007945 */ /* 0x000fd80003800000 */
[----:B------:R-:W-:Y:S05]  /*d930*/  @!P0 BRA `(.L_x_271) ;  /* 0x0000000000308947 */ /* 0x000fea0003800000 */
[C---:B------:R-:W-:Y:S01]  /*d940*/  LOP3.LUT P3, RZ, R23.reuse, 0x10, RZ, 0xc0, !PT ;  /* 0x0000001017ff7812 */ /* 0x040fe2000786c0ff */
[----:B------:R-:W-:Y:S01]  /*d950*/  IMAD.IADD R5, R22, 0x1, R4 ;  /* 0x0000000116057824 */ /* 0x000fe200078e0204 */
[C---:B------:R-:W-:Y:S02]  /*d960*/  LOP3.LUT P2, RZ, R23.reuse, 0x8, RZ, 0xc0, !PT ;  /* 0x0000000817ff7812 */ /* 0x040fe4000784c0ff */
[----:B------:R-:W-:Y:S02]  /*d970*/  LOP3.LUT P1, RZ, R23, 0x4, RZ, 0xc0, !PT ;  /* 0x0000000417ff7812 */ /* 0x000fe4000782c0ff */
[----:B----4-:R-:W-:-:S05]  /*d980*/  IADD3 R2, P0, R37, R14, RZ ;  /* 0x0000000e25027210 */ /* 0x010fca0007f1e0ff */
[----:B------:R-:W-:-:S05]  /*d990*/  IMAD.X R3, RZ, RZ, R7, P0 ;  /* 0x000000ffff037224 */ /* 0x000fca00000e0607 */
[----:B------:R-:W-:Y:S01]  /*d9a0*/  @!PT LDS RZ, [RZ] ;  /* 0x00000000fffff984 */ /* 0x000fe20000000800 */
[----:B------:R-:W-:Y:S01]  /*d9b0*/  @!PT LDS RZ, [RZ] ;  /* 0x00000000fffff984 */ /* 0x000fe20000000800 */
[----:B------:R-:W-:Y:S01]  /*d9c0*/  @!PT LDS RZ, [RZ] ;  /* 0x00000000fffff984 */ /* 0x000fe20000000800 */
[----:B------:R4:W-:Y:S04]  /*d9d0*/  LDGSTS.E.BYPASS.LTC128B.128 [R5+0x1c400], desc[UR50][R2.64], !P3 ;  /* 0x1c40000002057fae */ /* 0x0009e8000d901d72 */
[----:B------:R4:W-:Y:S04]  /*d9e0*/  LDGSTS.E.BYPASS.LTC128B.128 [R5+0x1ec00], desc[UR50][R2.64+0x40], !P2 ;  /* 0x1ec0004002057fae */ /* 0x0009e8000d101d72 */
[----:B------:R4:W-:Y:S02]  /*d9f0*/  LDGSTS.E.BYPASS.LTC128B.128 [R5+0x21400], desc[UR50][R2.64+0x80], !P1 ;  /* 0x2140008002057fae */ /* 0x0009e4000c901d72 */
.L_x_271:
[----:B------:R-:W-:Y:S05]  /*da00*/  BSYNC B0 ;  /* 0x0000000000007941 */ /* 0x000fea0003800000 */
.L_x_270:
[----:B------:R-:W-:Y:S01]  /*da10*/  NOP ;  /* 0x0000000000007918 */ /* 0x000fe20000000000 */
[----:B------:R-:W-:-:S13]  /*da20*/  PLOP3.LUT P0, PT, PT, PT, PT, 0x80, 0x0 ;  /* 0x000000000000781c */ /* 0x000fda0003f0f070 */
.L_x_272:
[----:B------:R-:W-:Y:S02]  /*da30*/  PLOP3.LUT P1, PT, P1, P0, PT, 0xa2, 0x0 ;  /* 0x000000000000781c */ /* 0x000fe40000f21472 */
[----:B------:R-:W-:-:S08]  /*da40*/  @P0 R2UR P1, UR4, R0 ;  /* 0x00000000000402ca */ /* 0x000fd00000020000 */
[----:B------:R-:W-:-:S05]  /*da50*/  @P0 PLOP3.LUT P0, PT, P1, PT, PT, 0x80, 0x0 ;  /* 0x000000000000081c */ /* 0x000fca0000f0f070 */
[----:B------:R-:W-:Y:S01]  /*da60*/  @!P1 SYNCS.ARRIVE.TRANS64.RED.A0T1 RZ, [UR4+0x29830], RZ ;  /* 0x029830ffffff99a7 */ /* 0x000fe20008200404 */
[----:B------:R-:W-:Y:S07]  /*da70*/  @!P1 ARRIVES.LDGSTSBAR.64.TRANSCNT [UR4+0x29830] ;  /* 0x02983000ff0099b0 */ /* 0x000fee0008000a84 */
[----:B------:R-:W-:Y:S05]  /*da80*/  @P0 BRA.U.ANY `(.L_x_272) ;  /* 0xfffffffd00e80947 */ /* 0x000fea000393ffff */
[----:B------:R-:W-:Y:S01]  /*da90*/  NOP ;  /* 0x0000000000007918 */ /* 0x000fe20000000000 */
[----:B----4-:R-:W-:-:S05]  /*daa0*/  IMAD.U32 R2, RZ, RZ, UR46 ;  /* 0x0000002eff027e24 */ /* 0x010fca000f8e00ff */
[----:B------:R-:W-:-:S13]  /*dab0*/  ISETP.NE.AND P2, PT, R2, 0x3, PT ;  /* 0x000000030200780c */ /* 0x000fda0003f45270 */
[----:B------:R-:W-:Y:S05]  /*dac0*/  @!P2 BRA `(.L_x_273) ;  /* 0x000000000004a947 */ /* 0x000fea0003800000 */
[----:B------:R-:W-:Y:S01]  /*dad0*/  BPT.TRAP 0x1 ;  /* 0x000000040000795c */ /* 0x000fe20000300000 */
.L_x_273:
[----:B------:R4:W-:Y:S02]  /*dae0*/  SYNCS.ARRIVE.TRANS64.A1T0 RZ, [R0+URZ+0x29830], RZ ;  /* 0x029830ff00ff79a7 */ /* 0x0009e4000810003f */
[----:B------:R-:W-:Y:S05]  /*daf0*/  WARPSYNC.ALL ;  /* 0x0000000000007948 */ /* 0x000fea0003800000 */
[----:B------:R-:W-:Y:S01]  /*db00*/  R2UR UR5, R26 ;  /* 0x000000001a0572ca */ /* 0x000fe200000e0000 */
[----:B0-234-:R-:W-:Y:S01]  /*db10*/  VIADD R0, R22, 0x14400 ;  /* 0x0001440016007836 */ /* 0x01dfe20000000000 */
[----:B------:R-:W-:Y:S01]  /*db20*/  R2UR UR38, R26 ;  /* 0x000000001a2672ca */ /* 0x000fe200000e0000 */
[----:B------:R-:W-:Y:S01]  /*db30*/  ULDC.64 UR6, c[0x0][0x298] ;  /* 0x0000a60000067ab9 */ /* 0x000fe20000000a00 */
[----:B------:R-:W-:Y:S01]  /*db40*/  UISETP.NE.AND UP0, UPT, UR47, URZ, UPT ;  /* 0x0000003f2f00728c */ /* 0x000fe2000bf05270 */
[----:B------:R-:W-:Y:S01]  /*db50*/  BSSY B6, `(.L_x_274) ;  /* 0x000001b000067945 */ /* 0x000fe20003800000 */
[----:B------:R-:W-:Y:S01]  /*db60*/  BAR.SYNC.DEFER_BLOCKING 0x8, 0x180 ;  /* 0x0206000000007b1d */ /* 0x000fe20000010000 */
[----:B------:R-:W-:Y:S01]  /*db70*/  LOP3.LUT P0, RZ, R0, 0x1bf, RZ, 0xc0, !PT ;  /* 0x000001bf00ff7812 */ /* 0x000fe2000780c0ff */
[----:B------:R-:W-:-:S02]  /*db80*/  USEL UR44, UR44, URZ, !UP0 ;  /* 0x0000003f2c2c7287 */ /* 0x000fc4000c000000 */
[----:B------:R-:W-:-:S03]  /*db90*/  USEL UR45, UR45, URZ, !UP0 ;  /* 0x0000003f2d2d7287 */ /* 0x000fc6000c000000 */
[----:B------:R-:W-:Y:S02]  /*dba0*/  USHF.R.S32.HI UR4, URZ, 0x1f, UR5 ;  /* 0x0000001f3f047899 */ /* 0x000fe40008011405 */
[----:B------:R-:W-:Y:S02]  /*dbb0*/  UIMAD.WIDE.U32 UR38, UR38, UR6, URZ ;  /* 0x00000006262672a5 */ /* 0x000fe4000f8e003f */
[----:B------:R-:W-:-:S04]  /*dbc0*/  UIMAD UR4, UR4, UR6, URZ ;  /* 0x00000006040472a4 */ /* 0x000fc8000f8e023f */
[----:B------:R-:W-:-:S04]  /*dbd0*/  UIMAD UR4, UR5, UR7, UR4 ;  /* 0x00000007050472a4 */ /* 0x000fc8000f8e0204 */
[----:B------:R-:W-:Y:S01]  /*dbe0*/  UIADD3 UR47, UR39, UR4, URZ ;  /* 0x00000004272f7290 */ /* 0x000fe2000fffe03f */
[----:B------:R-:W-:Y:S11]  /*dbf0*/  @!P0 BRA `(.L_x_275) ;  /* 0x0000000000408947 */ /* 0x000ff60003800000 */
        /* <DEDUP_REMOVED lines=16> */
.L_x_275:
[----:B------:R-:W-:Y:S05]  /*dd00*/  BSYNC B6 ;  /* 0x0000000000067941 */ /* 0x000fea0003800000 */
.L_x_274:
[----:B------:R0:W5:Y:S01]  /*dd10*/  LDL R9, [R1+0x18] ;  /* 0x0000180001097983 */ /* 0x0001620000100800 */
[----:B------:R-:W2:Y:S01]  /*dd20*/  LDC R5, c[0x0][0x448] ;  /* 0x00011200ff057b82 */ /* 0x000ea20000000800 */
[----:B------:R-:W3:Y:S01]  /*dd30*/  S2R R2, SR_TID.X ;  /* 0x0000000000027919 */ /* 0x000ee20000002100 */
[----:B------:R-:W-:Y:S01]  /*dd40*/  R2UR UR6, R34 ;  /* 0x00000000220672ca */ /* 0x000fe200000e0000 */
[----:B------:R-:W-:Y:S01]  /*dd50*/  IMAD.SHL.U32 R6, R17, 0x80, RZ ;  /* 0x0000008011067824 */ /* 0x000fe200078e00ff */
[C---:B------:R-:W-:Y:S01]  /*dd60*/  R2UR UR7, R18.reuse ;  /* 0x00000000120772ca */ /* 0x040fe200000e0000 */
[----:B------:R-:W-:Y:S01]  /*dd70*/  ULDC.64 UR8, c[0x0][0x2d8] ;  /* 0x0000b60000087ab9 */ /* 0x000fe20000000a00 */
[----:B--2---:R-:W-:Y:S02]  /*dd80*/  ISETP.NE.AND P0, PT, R5, 0x1, PT ;  /* 0x000000010500780c */ /* 0x004fe40003f05270 */
[----:B------:R-:W-:Y:S02]  /*dd90*/  R2UR UR10, R18 ;  /* 0x00000000120a72ca */ /* 0x000fe400000e0000 */
[C---:B---3--:R-:W-:Y:S01]  /*dda0*/  LOP3.LUT R19, R2.reuse, 0x7f, RZ, 0xc0, !PT ;  /* 0x0000007f02137812 */ /* 0x048fe200078ec0ff */
[----:B------:R-:W-:-:S08]  /*ddb0*/  IMAD.SHL.U32 R2, R2, 0x20, RZ ;  /* 0x0000002002027824 */ /* 0x000fd000078e00ff */
[----:B------:R-:W2:Y:S01]  /*ddc0*/  @P0 LDC R7, c[0x0][0x44c] ;  /* 0x00011300ff070b82 */ /* 0x000ea20000000800 */
[----:B------:R-:W-:-:S04]  /*ddd0*/  SHF.R.U32.HI R19, RZ, 0x2, R19 ;  /* 0x00000002ff137819 */ /* 0x000fc80000011613 */
[----:B------:R-:W-:-:S03]  /*dde0*/  LOP3.LUT R2, R19, 0x60, R2, 0xf8, !PT ;  /* 0x0000006013027812 */ /* 0x000fc600078ef802 */
[----:B------:R-:W3:Y:S01]  /*ddf0*/  @P0 LDC R3, c[0x0][0x450] ;  /* 0x00011400ff030b82 */ /* 0x000ee20000000800 */
[----:B------:R-:W-:Y:S01]  /*de00*/  UIMAD UR6, UR6, UR8, URZ ;  /* 0x00000008060672a4 */ /* 0x000fe2000f8e023f */
[----:B------:R-:W-:Y:S01]  /*de10*/  LOP3.LUT R0, R2, R6, RZ, 0xfc, !PT ;  /* 0x0000000602007212 */ /* 0x000fe200078efcff */
[----:B------:R-:W-:Y:S01]  /*de20*/  UMOV UR4, UR38 ;  /* 0x0000002600047c82 */ /* 0x000fe20008000000 */
[----:B------:R-:W-:Y:S01]  /*de30*/  UMOV UR5, UR47 ;  /* 0x0000002f00057c82 */ /* 0x000fe20008000000 */
[----:B------:R-:W-:Y:S02]  /*de40*/  UIMAD UR6, UR10, UR9, UR6 ;  /* 0x000000090a0672a4 */ /* 0x000fe4000f8e0206 */
[----:B------:R-:W-:Y:S01]  /*de50*/  UIMAD.WIDE.U32 UR4, UR7, UR8, UR4 ;  /* 0x00000008070472a5 */ /* 0x000fe2000f8e0004 */
[----:B------:R-:W-:Y:S02]  /*de60*/  IMAD.MOV.U32 R2, RZ, RZ, R0 ;  /* 0x000000ffff027224 */ /* 0x000fe400078e0000 */
[----:B------:R-:W-:Y:S01]  /*de70*/  ULDC.64 UR8, c[0x0][0x2e0] ;  /* 0x0000b80000087ab9 */ /* 0x000fe20000000a00 */
[----:B------:R-:W-:Y:S01]  /*de80*/  UIADD3 UR5, UR5, UR6, URZ ;  /* 0x0000000605057290 */ /* 0x000fe2000fffe03f */
[----:B--2---:R-:W-:Y:S01]  /*de90*/  @P0 IMAD.HI.U32 R4, R0, R7, RZ ;  /* 0x0000000700040227 */ /* 0x004fe200078e00ff */
[----:B------:R-:W-:Y:S01]  /*dea0*/  UIMAD UR6, UR45, UR8, URZ ;  /* 0x000000082d0672a4 */ /* 0x000fe2000f8e023f */
[----:B------:R-:W2:Y:S01]  /*deb0*/  S2R R19, SR_TID.X ;  /* 0x0000000000137919 */ /* 0x000ea20000002100 */
[----:B------:R-:W-:-:S02]  /*dec0*/  UIMAD.WIDE.U32 UR4, UR44, UR8, UR4 ;  /* 0x000000082c0472a5 */ /* 0x000fc4000f8e0004 */
[----:B---3--:R-:W-:Y:S01]  /*ded0*/  @P0 SHF.R.U32.HI R2, RZ, R3, R4 ;  /* 0x00000003ff020219 */ /* 0x008fe20000011604 */
[----:B------:R-:W-:-:S03]  /*dee0*/  UIMAD UR6, UR44, UR9, UR6 ;  /* 0x000000092c0672a4 */ /* 0x000fc6000f8e0206 */
[--C-:B------:R-:W-:Y:S01]  /*def0*/  SHF.R.S32.HI R3, RZ, 0x1f, R2.reuse ;  /* 0x0000001fff037819 */ /* 0x100fe20000011402 */
[----:B------:R-:W-:Y:S01]  /*df00*/  IMAD.MOV R4, RZ, RZ, -R2 ;  /* 0x000000ffff047224 */ /* 0x000fe200078e0a02 */
[----:B------:R-:W-:Y:S01]  /*df10*/  ULDC.64 UR8, c[0x0][0x2d0] ;  /* 0x0000b40000087ab9 */ /* 0x000fe20000000a00 */
[----:B------:R-:W-:Y:S02]  /*df20*/  UIADD3 UR5, UR5, UR6, URZ ;  /* 0x0000000605057290 */ /* 0x000fe4000fffe03f */
[----:B------:R-:W-:Y:S02]  /*df30*/  IMAD R7, R3, UR8, RZ ;  /* 0x0000000803077c24 */ /* 0x000fe4000f8e02ff */
[----:B------:R-:W-:Y:S02]  /*df40*/  IMAD.U32 R3, RZ, RZ, UR8 ;  /* 0x00000008ff037e24 */ /* 0x000fe4000f8e00ff */
        /* <DEDUP_REMOVED lines=11> */
[----:B------:R-:W-:Y:S01]  /*e000*/  ULDC UR4, c[0x0][0x2b8] ;  /* 0x0000ae0000047ab9 */ /* 0x000fe20000000800 */
[C---:B------:R-:W-:Y:S02]  /*e010*/  LOP3.LUT R10, R37.reuse, 0x40, RZ, 0xfc, !PT ;  /* 0x00000040250a7812 */ /* 0x040fe400078efcff */
[----:B------:R-:W-:Y:S02]  /*e020*/  LOP3.LUT R8, R37, 0x80, RZ, 0xfc, !PT ;  /* 0x0000008025087812 */ /* 0x000fe400078efcff */
[----:B------:R-:W-:Y:S01]  /*e030*/  IADD3.X R4, R3, UR5, R7, P0, !PT ;  /* 0x0000000503047c10 */ /* 0x000fe200087fe407 */
[----:B------:R-:W-:Y:S01]  /*e040*/  UMOV UR5, 0xffffffff ;  /* 0xffffffff00057882 */ /* 0x000fe20000000000 */
[----:B--2---:R-:W-:-:S02]  /*e050*/  LOP3.LUT R19, R19, 0x7f, RZ, 0xc0, !PT ;  /* 0x0000007f13137812 */ /* 0x004fc400078ec0ff */
[----:B------:R-:W-:Y:S02]  /*e060*/  ISETP.GE.AND P3, PT, R37, UR4, PT ;  /* 0x0000000425007c0c */ /* 0x000fe4000bf66270 */
[----:B------:R-:W-:Y:S02]  /*e070*/  ISETP.GE.AND P2, PT, R10, UR4, PT ;  /* 0x000000040a007c0c */ /* 0x000fe4000bf46270 */
[----:B------:R-:W-:Y:S02]  /*e080*/  ISETP.GE.AND P1, PT, R8, UR4, PT ;  /* 0x0000000408007c0c */ /* 0x000fe4000bf26270 */
[----:B------:R-:W-:Y:S01]  /*e090*/  SHF.R.U32.HI R10, RZ, 0x2, R19 ;  /* 0x00000002ff0a7819 */ /* 0x000fe20000011613 */
[----:B0-----:R-:W-:Y:S10]  /*e0a0*/  BRA.DIV UR5, `(.L_x_276) ;  /* 0x0000004205c87947 */ /* 0x001ff4000b800000 */
[----:B------:R-:W0:Y:S01]  /*e0b0*/  SHFL.IDX PT, R3, R0, RZ, 0x1c1f ;  /* 0x001c1fff00037589 */ /* 0x000e2200000e0000 */
[----:B------:R-:W-:Y:S02]  /*e0c0*/  IMAD R5, R5, UR41, RZ ;  /* 0x0000002905057c24 */ /* 0x000fe4000f8e02ff */
[----:B------:R-:W-:Y:S01]  /*e0d0*/  IMAD.IADD R6, R10, 0x1, R6 ;  /* 0x000000010a067824 */ /* 0x000fe200078e0206 */
[----:B------:R-:W2:Y:S03]  /*e0e0*/  SHFL.IDX PT, R2, R4, RZ, 0x1c1f ;  /* 0x001c1fff04027589 */ /* 0x000ea600000e0000 */
[C---:B------:R-:W-:Y:S01]  /*e0f0*/  VIADD R8, R6.reuse, 0x20 ;  /* 0x0000002006087836 */ /* 0x040fe20000000000 */
[----:B------:R-:W-:Y:S01]  /*e100*/  ISETP.GE.AND P0, PT, R6, R5, PT ;  /* 0x000000050600720c */ /* 0x000fe20003f06270 */
[----:B------:R-:W3:-:S12]  /*e110*/  SHFL.IDX PT, R14, R0, 0x1, 0x1c1f ;  /* 0x003c1f00000e7f89 */ /* 0x000ed800000e0000 */
[----:B0-----:R-:W-:-:S05]  /*e120*/  @!P0 IADD3 R7, P4, R37, R3, RZ ;  /* 0x0000000325078210 */ /* 0x001fca0007f9e0ff */
[----:B--2---:R-:W-:Y:S02]  /*e130*/  @!P0 IMAD.X R3, RZ, RZ, R2, P4 ;  /* 0x000000ffff038224 */ /* 0x004fe400020e0602 */
[----:B------:R-:W-:-:S05]  /*e140*/  @!P0 IMAD.MOV.U32 R2, RZ, RZ, R7 ;  /* 0x000000ffff028224 */ /* 0x000fca00078e0007 */
[----:B-----5:R-:W-:Y:S04]  /*e150*/  @!P0 LDGSTS.E.BYPASS.LTC128B.128 [R9+0x14400], desc[UR50][R2.64], !P3 ;  /* 0x1440000002098fae */ /* 0x020fe8000d901d72 */
[----:B------:R-:W-:Y:S04]  /*e160*/  @!P0 LDGSTS.E.BYPASS.LTC128B.128 [R9+0x16400], desc[UR50][R2.64+0x40], !P2 ;  /* 0x1640004002098fae */ /* 0x000fe8000d101d72 */
[----:B------:R0:W-:Y:S01]  /*e170*/  @!P0 LDGSTS.E.BYPASS.LTC128B.128 [R9+0x18400], desc[UR50][R2.64+0x80], !P1 ;  /* 0x1840008002098fae */ /* 0x0001e2000c901d72 */
[----:B------:R-:W-:Y:S01]  /*e180*/  ISETP.GE.AND P0, PT, R8, R5, PT ;  /* 0x000000050800720c */ /* 0x000fe20003f06270 */
[----:B------:R-:W-:-:S02]  /*e190*/  VIADD R8, R6, 0x40 ;  /* 0x0000004006087836 */ /* 0x000fc40000000000 */
[----:B0-----:R-:W0:Y:S10]  /*e1a0*/  SHFL.IDX PT, R2, R4, 0x1, 0x1c1f ;  /* 0x003c1f0004027f89 */ /* 0x001e3400000e0000 */
[----:B---3--:R-:W-:-:S05]  /*e1b0*/  @!P0 IADD3 R14, P4, R37, R14, RZ ;  /* 0x0000000e250e8210 */ /* 0x008fca0007f9e0ff */
[----:B0-----:R-:W-:Y:S02]  /*e1c0*/  @!P0 IMAD.X R7, RZ, RZ, R2, P4 ;  /* 0x000000ffff078224 */ /* 0x001fe400020e0602 */
[----:B------:R-:W-:Y:S02]  /*e1d0*/  @!P0 IMAD.MOV.U32 R2, RZ, RZ, R14 ;  /* 0x000000ffff028224 */ /* 0x000fe400078e000e */
[----:B------:R-:W-:Y:S01]  /*e1e0*/  @!P0 IMAD.MOV.U32 R3, RZ, RZ, R7 ;  /* 0x000000ffff038224 */ /* 0x000fe200078e0007 */
[----:B------:R-:W0:Y:S04]  /*e1f0*/  SHFL.IDX PT, R14, R0, 0x2, 0x1c1f ;  /* 0x005c1f00000e7f89 */ /* 0x000e2800000e0000 */
[----:B------:R-:W-:Y:S04]  /*e200*/  @!P0 LDGSTS.E.BYPASS.LTC128B.128 [R9+0x14c00], desc[UR50][R2.64], !P3 ;  /* 0x14c0000002098fae */ /* 0x000fe8000d901d72 */
[----:B------:R-:W-:Y:S04]  /*e210*/  @!P0 LDGSTS.E.BYPASS.LTC128B.128 [R9+0x16c00], desc[UR50][R2.64+0x40], !P2 ;  /* 0x16c0004002098fae */ /* 0x000fe8000d101d72 */
[----:B------:R2:W-:Y:S01]  /*e220*/  @!P0 LDGSTS.E.BYPASS.LTC128B.128 [R9+0x18c00], desc[UR50][R2.64+0x80], !P1 ;  /* 0x18c0008002098fae */ /* 0x0005e2000c901d72 */
[----:B------:R-:W-:-:S03]  /*e230*/  ISETP.GE.AND P0, PT, R8, R5, PT ;  /* 0x000000050800720c */ /* 0x000fc60003f06270 */
[----:B--2---:R-:W2:Y:S10]  /*e240*/  SHFL.IDX PT, R2, R4, 0x2, 0x1c1f ;  /* 0x005c1f0004027f89 */ /* 0x004eb400000e0000 */
[----:B0-----:R-:W-:Y:S01]  /*e250*/  @!P0 IADD3 R14, P4, R37, R14, RZ ;  /* 0x0000000e250e8210 */ /* 0x001fe20007f9e0ff */
[----:B------:R-:W0:Y:S04]  /*e260*/  SHFL.IDX PT, R4, R4, 0x3, 0x1c1f ;  /* 0x007c1f0004047f89 */ /* 0x000e2800000e0000 */
[----:B--2---:R-:W-:-:S02]  /*e270*/  @!P0 IMAD.X R7, RZ, RZ, R2, P4 ;  /* 0x000000ffff078224 */ /* 0x004fc400020e0602 */
[----:B------:R-:W-:Y:S02]  /*e280*/  @!P0 IMAD.MOV.U32 R2, RZ, RZ, R14 ;  /* 0x000000ffff028224 */ /* 0x000fe400078e000e */
[----:B------:R-:W-:Y:S01]  /*e290*/  @!P0 IMAD.MOV.U32 R3, RZ, RZ, R7 ;  /* 0x000000ffff038224 */ /* 0x000fe200078e0007 */
[----:B------:R2:W3:Y:S04]  /*e2a0*/  SHFL.IDX PT, R14, R0, 0x3, 0x1c1f ;  /* 0x007c1f00000e7f89 */ /* 0x0004e800000e0000 */
[----:B------:R2:W-:Y:S04]  /*e2b0*/  @!P0 LDGSTS.E.BYPASS.LTC128B.128 [R9+0x15400], desc[UR50][R2.64], !P3 ;  /* 0x1540000002098fae */ /* 0x0005e8000d901d72 */
[----:B------:R2:W-:Y:S04]  /*e2c0*/  @!P0 LDGSTS.E.BYPASS.LTC128B.128 [R9+0x17400], desc[UR50][R2.64+0x40], !P2 ;  /* 0x1740004002098fae */ /* 0x0005e8000d101d72 */
[----:B0-----:R2:W-:Y:S02]  /*e2d0*/  @!P0 LDGSTS.E.BYPASS.LTC128B.128 [R9+0x19400], desc[UR50][R2.64+0x80], !P1 ;  /* 0x1940008002098fae */ /* 0x0015e4000c901d72 */
.L_x_376:
[----:B------:R-:W-:Y:S01]  /*e2e0*/  VIADD R6, R6, 0x60 ;  /* 0x0000006006067836 */ /* 0x000fe20000000000 */
[----:B------:R-:W-:Y:S04]  /*e2f0*/  BSSY B0, `(.L_x_277) ;  /* 0x000000b000007945 */ /* 0x000fe80003800000 */
[----:B------:R-:W-:-:S13]  /*e300*/  ISETP.GE.AND P0, PT, R6, R5, PT ;  /* 0x000000050600720c */ /* 0x000fda0003f06270 */
[----:B------:R-:W-:Y:S05]  /*e310*/  @P0 BRA `(.L_x_278) ;  /* 0x0000000000200947 */ /* 0x000fea0003800000 */
[----:B--23--:R-:W-:-:S05]  /*e320*/  IADD3 R2, P0, R37, R14, RZ ;  /* 0x0000000e25027210 */ /* 0x00cfca0007f1e0ff */
[----:B------:R-:W-:-:S05]  /*e330*/  IMAD.X R3, RZ, RZ, R4, P0 ;  /* 0x000000ffff037224 */ /* 0x000fca00000e0604 */
[----:B------:R-:W-:Y:S01]  /*e340*/  @!PT LDS RZ, [RZ] ;  /* 0x00000000fffff984 */ /* 0x000fe20000000800 */
[----:B------:R-:W-:Y:S01]  /*e350*/  @!PT LDS RZ, [RZ] ;  /* 0x00000000fffff984 */ /* 0x000fe20000000800 */
[----:B------:R-:W-:Y:S01]  /*e360*/  @!PT LDS RZ, [RZ] ;  /* 0x00000000fffff984 */ /* 0x000fe20000000800 */
[----:B------:R0:W-:Y:S04]  /*e370*/  LDGSTS.E.BYPASS.LTC128B.128 [R9+0x15c00], desc[UR50][R2.64], !P3 ;  /* 0x15c0000002097fae */ /* 0x0001e8000d901d72 */
[----:B------:R0:W-:Y:S04]  /*e380*/  LDGSTS.E.BYPASS.LTC128B.128 [R9+0x17c00], desc[UR50][R2.64+0x40], !P2 ;  /* 0x17c0004002097fae */ /* 0x0001e8000d101d72 */
[----:B------:R0:W-:Y:S02]  /*e390*/  LDGSTS.E.BYPASS.LTC128B.128 [R9+0x19c00], desc[UR50][R2.64+0x80], !P1 ;  /* 0x19c0008002097fae */ /* 0x0001e4000c901d72 */
.L_x_278:
[----:B------:R-:W-:Y:S05]  /*e3a0*/  BSYNC B0 ;  /* 0x0000000000007941 */ /* 0x000fea0003800000 */
.L_x_277:
[----:B------:R-:W-:Y:S01]  /*e3b0*/  NOP ;  /* 0x0000000000007918 */ /* 0x000fe20000000000 */
[----:B------:R-:W-:-:S13]  /*e3c0*/  PLOP3.LUT P0, PT, PT, PT, PT, 0x80, 0x0 ;  /* 0x000000000000781c */ /* 0x000fda0003f0f070 */
.L_x_279:
[----:B------:R-:W-:Y:S02]  /*e3d0*/  PLOP3.LUT P1, PT, P1, P0, PT, 0xa2, 0x0 ;  /* 0x000000000000781c */ /* 0x000fe40000f21472 */
[----:B------:R-:W-:-:S08]  /*e3e0*/  @P0 R2UR P1, UR4, R22 ;  /* 0x00000000160402ca */ /* 0x000fd00000020000 */
[----:B------:R-:W-:-:S05]  /*e3f0*/  @P0 PLOP3.LUT P0, PT, P1, PT, PT, 0x80, 0x0 ;  /* 0x000000000000081c */ /* 0x000fca0000f0f070 */
[----:B------:R-:W-:Y:S01]  /*e400*/  @!P1 SYNCS.ARRIVE.TRANS64.RED.A0T1 RZ, [UR4+0x29800], RZ ;  /* 0x029800ffffff99a7 */ /* 0x000fe20008200404 */
[----:B------:R-:W-:Y:S07]  /*e410*/  @!P1 ARRIVES.LDGSTSBAR.64.TRANSCNT [UR4+0x29800] ;  /* 0x02980000ff0099b0 */ /* 0x000fee0008000a84 */
[----:B------:R-:W-:Y:S05]  /*e420*/  @P0 BRA.U.ANY `(.L_x_279) ;  /* 0xfffffffd00e80947 */ /* 0x000fea000393ffff */
[----:B0-2---:R-:W2:Y:S02]  /*e430*/  LDL.LU R2, [R1+0x1c] ;  /* 0x00001c0001027983 */ /* 0x005ea40000300800 */
[----:B--2---:R-:W-:-:S05]  /*e440*/  VIADD R2, R2, 0x1 ;  /* 0x0000000102027836 */ /* 0x004fca0000000000 */
[----:B------:R0:W-:Y:S01]  /*e450*/  STL [R1+0x1c], R2 ;  /* 0x00001c0201007387 */ /* 0x0001e20000100800 */
[----:B------:R-:W-:-:S04]  /*e460*/  LEA.HI R0, R2, R2, RZ, 0x1 ;  /* 0x0000000202007211 */ /* 0x000fc800078f08ff */
[----:B------:R-:W-:-:S05]  /*e470*/  LOP3.LUT R0, R0, 0xfffffffe, RZ, 0xc0, !PT ;  /* 0xfffffffe00007812 */ /* 0x000fca00078ec0ff */
[----:B------:R-:W-:-:S05]  /*e480*/  IMAD.IADD R0, R2, 0x1, -R0 ;  /* 0x0000000102007824 */ /* 0x000fca00078e0a00 */
[----:B------:R-:W-:Y:S01]  /*e490*/  SHF.L.U32 R3, R0, 0x1f, RZ ;  /* 0x0000001f00037819 */ /* 0x000fe200000006ff */
[----:B------:R-:W-:Y:S01]  /*e4a0*/  NOP ;  /* 0x0000000000007918 */ /* 0x000fe20000000000 */
[----:B------:R0:W-:Y:S01]  /*e4b0*/  SYNCS.ARRIVE.TRANS64.A1T0 RZ, [R22+URZ+0x29800], RZ ;  /* 0x029800ff16ff79a7 */ /* 0x0001e2000810003f */
[----:B------:R-:W-:Y:S01]  /*e4c0*/  BSSY B0, `(.L_x_280) ;  /* 0x0000003000007945 */ /* 0x000fe20003800000 */
[----:B------:R-:W2:Y:S03]  /*e4d0*/  SYNCS.PHASECHK.TRANS64.TRYWAIT P0, [R22+URZ+0x29820], R3 ;  /* 0x02982003160075a7 */ /* 0x000ea6000800017f */
[----:B0-2---:R-:W-:Y:S05]  /*e4e0*/  @!P0 BRA `(.L_x_281) ;  /* 0x0000004000f88947 */ /* 0x005fea0003800000 */
.L_x_377:
[----:B------:R-:W-:Y:S05]  /*e4f0*/  BSYNC B0 ;  /* 0x0000000000007941 */ /* 0x000fea0003800000 */
.L_x_280:
[----:B------:R-:W-:-:S06]  /*e500*/  UISETP.GE.AND UP0, UPT, UR42, 0xa1, UPT ;  /* 0x000000a12a00788c */ /* 0x000fcc000bf06270 */
[----:B------:R-:W-:-:S13]  /*e510*/  PLOP3.LUT P0, PT, PT, PT, UP0, 0x40, 0x0 ;  /* 0x000000000000781c */ /* 0x000fda0003f0e808 */
[----:B------:R-:W-:Y:S05]  /*e520*/  @P0 BRA `(.L_x_282) ;  /* 0x0000001400cc0947 */ /* 0x000fea0003800000 */
[----:B------:R-:W-:Y:S01]  /*e530*/  UIADD3 UR4, UR43, -0x2, URZ ;  /* 0xfffffffe2b047890 */ /* 0x000fe2000fffe03f */
[----:B------:R-:W-:Y:S02]  /*e540*/  IMAD.MOV.U32 R20, RZ, RZ, R33 ;  /* 0x000000ffff147224 */ /* 0x000fe400078e0021 */
[----:B------:R-:W-:-:S03]  /*e550*/  IMAD.MOV.U32 R19, RZ, RZ, R28 ;  /* 0x000000ffff137224 */ /* 0x000fc600078e001c */
[----:B------:R-:W-:-:S07]  /*e560*/  IMAD.U32 R31, RZ, RZ, UR4 ;  /* 0x00000004ff1f7e24 */ /* 0x000fce000f8e00ff */
.L_x_302:
[----:B0-2---:R-:W2:Y:S01]  /*e570*/  LDL R11, [R1] ;  /* 0x00000000010b7983 */ /* 0x005ea20000100800 */
[----:B------:R-:W4:Y:S01]  /*e580*/  LDC R0, c[0x0][0x430] ;  /* 0x00010c00ff007b82 */ /* 0x000f220000000800 */
[----:B------:R-:W0:Y:S01]  /*e590*/  S2R R2, SR_TID.X ;  /* 0x0000000000027919 */ /* 0x000e220000002100 */
[----:B------:R-:W1:Y:S01]  /*e5a0*/  S2R R4, SR_TID.X ;  /* 0x0000000000047919 */ /* 0x000e620000002100 */
[----:B------:R-:W3:Y:S01]  /*e5b0*/  S2R R8, SR_TID.X ;  /* 0x0000000000087919 */ /* 0x000ee20000002100 */
[----:B----4-:R-:W-:Y:S02]  /*e5c0*/  ISETP.NE.AND P0, PT, R0, 0x1, PT ;  /* 0x000000010000780c */ /* 0x010fe40003f05270 */
[----:B0-----:R-:W-:-:S11]  /*e5d0*/  LOP3.LUT R3, R2, 0x7f, RZ, 0xc0, !PT ;  /* 0x0000007f02037812 */ /* 0x001fd600078ec0ff */
[----:B------:R-:W0:Y:S01]  /*e5e0*/  @P0 LDC R7, c[0x0][0x434] ;  /* 0x00010d00ff070b82 */ /* 0x000e220000000800 */
[----:B------:R-:W-:Y:S02]  /*e5f0*/  SHF.R.U32.HI R6, RZ, 0x2, R3 ;  /* 0x00000002ff067819 */ /* 0x000fe40000011603 */
[C---:B-1----:R-:W-:Y:S01]  /*e600*/  LOP3.LUT R3, R4.reuse, 0x7f, RZ, 0xc0, !PT ;  /* 0x0000007f04037812 */ /* 0x042fe200078ec0ff */
[----:B------:R-:W-:-:S04]  /*e610*/  IMAD.SHL.U32 R4, R4, 0x20, RZ ;  /* 0x0000002004047824 */ /* 0x000fc800078e00ff */
[----:B------:R-:W1:Y:S01]  /*e620*/  @P0 LDC R0, c[0x0][0x438] ;  /* 0x00010e00ff000b82 */ /* 0x000e620000000800 */
[----:B------:R-:W-:Y:S01]  /*e630*/  IMAD.MOV.U32 R2, RZ, RZ, 0xa0 ;  /* 0x000000a0ff027424 */ /* 0x000fe200078e00ff */
[----:B------:R-:W-:Y:S02]  /*e640*/  LOP3.LUT R4, R6, 0x60, R4, 0xf8, !PT ;  /* 0x0000006006047812 */ /* 0x000fe400078ef804 */
[----:B------:R-:W-:-:S04]  /*e650*/  SHF.R.U32.HI R6, RZ, 0x2, R3 ;  /* 0x00000002ff067819 */ /* 0x000fc80000011603 */
[----:B------:R-:W4:Y:S01]  /*e660*/  @P0 LDC R5, c[0x0][0x434] ;  /* 0x00010d00ff050b82 */ /* 0x000f220000000800 */
[----:B------:R-:W-:Y:S02]  /*e670*/  IMAD R2, R31, R2, UR37 ;  /* 0x000000251f027e24 */ /* 0x000fe4000f8e0202 */
[----:B---3--:R-:W-:-:S05]  /*e680*/  IMAD.SHL.U32 R9, R8, 0x20, RZ ;  /* 0x0000002008097824 */ /* 0x008fca00078e00ff */
[----:B------:R-:W3:Y:S01]  /*e690*/  @P0 LDC R3, c[0x0][0x438] ;  /* 0x00010e00ff030b82 */ /* 0x000ee20000000800 */
[----:B------:R-:W-:Y:S01]  /*e6a0*/  IMAD.IADD R4, R4, 0x1, R2 ;  /* 0x0000000104047824 */ /* 0x000fe200078e0202 */
[----:B------:R-:W-:-:S03]  /*e6b0*/  LOP3.LUT R9, R6, 0x60, R9, 0xf8, !PT ;  /* 0x0000006006097812 */ /* 0x000fc600078ef809 */
[----:B0-----:R-:W-:Y:S01]  /*e6c0*/  @P0 IMAD.HI.U32 R6, R4, R7, RZ ;  /* 0x0000000704060227 */ /* 0x001fe200078e00ff */
[----:B------:R-:W-:-:S03]  /*e6d0*/  LOP3.LUT R9, R9, 0x80, RZ, 0xfc, !PT ;  /* 0x0000008009097812 */ /* 0x000fc600078efcff */
[----:B------:R-:W-:Y:S01]  /*e6e0*/  IMAD.MOV.U32 R8, RZ, RZ, R4 ;  /* 0x000000ffff087224 */ /* 0x000fe200078e0004 */
[----:B-1----:R-:W-:Y:S01]  /*e6f0*/  @P0 SHF.R.U32.HI R8, RZ, R0, R6 ;  /* 0x00000000ff080219 */ /* 0x002fe20000011606 */
[C---:B------:R-:W-:Y:S01]  /*e700*/  IMAD.IADD R0, R9.reuse, 0x1, R2 ;  /* 0x0000000109007824 */ /* 0x040fe200078e0202 */
[----:B------:R-:W-:Y:S05]  /*e710*/  YIELD ;  /* 0x0000000000007946 */ /* 0x000fea0003800000 */
[----:B----4-:R-:W-:Y:S01]  /*e720*/  @P0 IMAD.HI.U32 R2, R0, R5, RZ ;  /* 0x0000000500020227 */ /* 0x010fe200078e00ff */
[----:B------:R-:W-:Y:S01]  /*e730*/  ULDC.64 UR6, c[0x0][0x428] ;  /* 0x00010a0000067ab9 */ /* 0x000fe20000000a00 */
[----:B------:R-:W-:Y:S01]  /*e740*/  ISETP.GT.U32.AND P1, PT, R9, 0x9f, PT ;  /* 0x0000009f0900780c */ /* 0x000fe20003f24070 */
[----:B------:R-:W-:Y:S01]  /*e750*/  ULDC.64 UR8, c[0x0][0x418] ;  /* 0x0001060000087ab9 */ /* 0x000fe20000000a00 */
[----:B------:R-:W-:Y:S01]  /*e760*/  IMAD.MOV.U32 R10, RZ, RZ, R0 ;  /* 0x000000ffff0a7224 */ /* 0x000fe200078e0000 */
[----:B------:R-:W-:Y:S01]  /*e770*/  ULDC UR4, c[0x0][0x430] ;  /* 0x00010c0000047ab9 */ /* 0x000fe20000000800 */
[----:B---3--:R-:W-:Y:S01]  /*e780*/  @P0 SHF.R.U32.HI R10, RZ, R3, R2 ;  /* 0x00000003ff0a0219 */ /* 0x008fe20000011602 */
[--C-:B------:R-:W-:Y:S01]  /*e790*/  IMAD.MOV.U32 R2, RZ, RZ, R8.reuse ;  /* 0x000000ffff027224 */ /* 0x100fe200078e0008 */
[----:B------:R-:W-:-:S03]  /*e7a0*/  SHF.R.S32.HI R3, RZ, 0x1f, R8 ;  /* 0x0000001fff037819 */ /* 0x000fc60000011408 */
[----:B------:R-:W-:-:S03]  /*e7b0*/  IMAD.WIDE.U32 R2, R32, UR6, R2 ;  /* 0x0000000620027c25 */ /* 0x000fc6000f8e0002 */
[----:B------:R-:W-:Y:S01]  /*e7c0*/  LEA R6, P0, R2, UR8, 0x2 ;  /* 0x0000000802067c11 */ /* 0x000fe2000f8010ff */
[----:B--2---:R-:W-:-:S04]  /*e7d0*/  IMAD R5, R11, UR6, RZ ;  /* 0x000000060b057c24 */ /* 0x004fc8000f8e02ff */
[----:B------:R-:W-:-:S04]  /*e7e0*/  IMAD R5, R32, UR7, R5 ;  /* 0x0000000720057c24 */ /* 0x000fc8000f8e0205 */
[----:B------:R-:W-:-:S05]  /*e7f0*/  IMAD.IADD R3, R5, 0x1, R3 ;  /* 0x0000000105037824 */ /* 0x000fca00078e0203 */
[----:B------:R-:W-:Y:S01]  /*e800*/  LEA.HI.X R7, R2, UR9, R3, 0x2, P0 ;  /* 0x0000000902077c11 */ /* 0x000fe200080f1403 */
[----:B------:R-:W-:Y:S01]  /*e810*/  IMAD.MOV R2, RZ, RZ, -R8 ;  /* 0x000000ffff027224 */ /* 0x000fe200078e0a08 */
[----:B------:R-:W-:-:S03]  /*e820*/  @!P1 SHF.R.S32.HI R3, RZ, 0x1f, R10 ;  /* 0x0000001fff039819 */ /* 0x000fc6000001140a */
[----:B------:R-:W-:Y:S02]  /*e830*/  IMAD R4, R2, UR4, R4 ;  /* 0x0000000402047c24 */ /* 0x000fe4000f8e0204 */
[----:B------:R-:W-:-:S04]  /*e840*/  @!P1 IMAD.MOV.U32 R2, RZ, RZ, R10 ;  /* 0x000000ffff029224 */ /* 0x000fc800078e000a */
[----:B------:R-:W-:-:S04]  /*e850*/  @!P1 IMAD.WIDE.U32 R2, R32, UR6, R2 ;  /* 0x0000000620029c25 */ /* 0x000fc8000f8e0002 */
[----:B------:R-:W-:Y:S01]  /*e860*/  @!P1 IMAD.IADD R5, R5, 0x1, R3 ;  /* 0x0000000105059824 */ /* 0x000fe200078e0203 */
[----:B------:R-:W-:-:S04]  /*e870*/  @!P1 LEA R8, P0, R2, UR8, 0x2 ;  /* 0x0000000802089c11 */ /* 0x000fc8000f8010ff */
[----:B------:R-:W-:Y:S02]  /*e880*/  @!P1 LEA.HI.X R9, R2, UR9, R5, 0x2, P0 ;  /* 0x0000000902099c11 */ /* 0x000fe400080f1405 */
[----:B------:R0:W2:Y:S01]  /*e890*/  LDG.E R5, desc[UR50][R6.64] ;  /* 0x0000003206057981 */ /* 0x0000a2000c1e1900 */
[----:B------:R-:W-:Y:S02]  /*e8a0*/  IMAD.U32 R11, RZ, RZ, UR46 ;  /* 0x0000002eff0b7e24 */ /* 0x000fe4000f8e00ff */
[----:B0-----:R-:W-:Y:S02]  /*e8b0*/  IMAD.MOV.U32 R6, RZ, RZ, RZ ;  /* 0x000000ffff067224 */ /* 0x001fe400078e00ff */
[----:B------:R-:W-:-:S04]  /*e8c0*/  VIADD R28, R19, 0x1 ;  /* 0x00000001131c7836 */ /* 0x000fc80000000000 */
[----:B------:R0:W5:Y:S01]  /*e8d0*/  @!P1 LDG.E R6, desc[UR50][R8.64] ;  /* 0x0000003208069981 */ /* 0x000162000c1e1900 */
[----:B------:R-:W-:Y:S01]  /*e8e0*/  ISETP.NE.AND P1, PT, R11, 0x3, PT ;  /* 0x000000030b00780c */ /* 0x000fe20003f25270 */
[----:B------:R-:W-:Y:S01]  /*e8f0*/  IMAD.MOV R7, RZ, RZ, -R10 ;  /* 0x000000ffff077224 */ /* 0x000fe200078e0a0a */
[----:B------:R-:W-:-:S03]  /*e900*/  ISETP.NE.AND P0, PT, R28, 0x2, PT ;  /* 0x000000021c00780c */ /* 0x000fc60003f05270 */
[----:B------:R-:W-:Y:S01]  /*e910*/  IMAD R7, R7, UR4, R0 ;  /* 0x0000000407077c24 */ /* 0x000fe2000f8e0200 */
[----:B------:R-:W-:Y:S01]  /*e920*/  SEL R33, RZ, 0x1, P0 ;  /* 0x00000001ff217807 */ /* 0x000fe20000000000 */
[----:B------:R-:W-:Y:S01]  /*e930*/  IMAD.MOV.U32 R0, RZ, RZ, R31 ;  /* 0x000000ffff007224 */ /* 0x000fe200078e001f */
[----:B------:R-:W-:Y:S01]  /*e940*/  SEL R28, R28, RZ, P0 ;  /* 0x000000ff1c1c7207 */ /* 0x000fe20000000000 */
[----:B------:R-:W-:Y:S01]  /*e950*/  VIADD R31, R31, 0xffffffff ;  /* 0xffffffff1f1f7836 */ /* 0x000fe20000000000 */
[----:B------:R-:W-:Y:S02]  /*e960*/  LOP3.LUT R33, R20, R33, RZ, 0x3c, !PT ;  /* 0x0000002114217212 */ /* 0x000fe400078e3cff */
[----:B------:R-:W-:Y:S02]  /*e970*/  ISETP.GT.AND P2, PT, R0, RZ, PT ;  /* 0x000000ff0000720c */ /* 0x000fe40003f44270 */
[----:B--2---:R-:W-:Y:S01]  /*e980*/  SHF.R.S32.HI R29, RZ, 0x1f, R5 ;  /* 0x0000001fff1d7819 */ /* 0x004fe20000011405 */
[----:B0-----:R-:W-:Y:S10]  /*e990*/  @!P1 BRA `(.L_x_283) ;  /* 0x0000000000049947 */ /* 0x001ff40003800000 */
[----:B------:R-:W-:Y:S01]  /*e9a0*/  BPT.TRAP 0x1 ;  /* 0x000000040000795c */ /* 0x000fe20000300000 */
.L_x_283:
[----:B------:R-:W-:Y:S01]  /*e9b0*/  IMAD R0, R28, 0x8, R22 ;  /* 0x000000081c007824 */ /* 0x000fe200078e0216 */
[----:B------:R-:W-:Y:S01]  /*e9c0*/  SHF.L.U32 R30, R33, 0x1f, RZ ;  /* 0x0000001f211e7819 */ /* 0x000fe200000006ff */
[----:B------:R-:W-:Y:S01]  /*e9d0*/  BSSY B0, `(.L_x_284) ;  /* 0x0000004000007945 */ /* 0x000fe20003800000 */
[----:B------:R-:W-:Y:S02]  /*e9e0*/  SHF.R.S32.HI R27, RZ, 0x1f, R4 ;  /* 0x0000001fff1b7819 */ /* 0x000fe40000011404 */
[----:B------:R-:W0:Y:S02]  /*e9f0*/  SYNCS.PHASECHK.TRANS64.TRYWAIT P0, [R0+URZ+0x29880], R30 ;  /* 0x0298801e000075a7 */ /* 0x000e24000800017f */
[----:B0-----:R-:W-:Y:S05]  /*ea00*/  @!P0 BRA `(.L_x_285) ;  /* 0x0000003c00c48947 */ /* 0x001fea0003800000 */
.L_x_378:
[----:B------:R-:W-:Y:S05]  /*ea10*/  BSYNC B0 ;  /* 0x0000000000007941 */ /* 0x000fea0003800000 */
.L_x_284:
        /* <DEDUP_REMOVED lines=11> */
[----:B------:R-:W-:Y:S01]  /*ead0*/  LOP3.LUT P3, RZ, R23, 0x2, RZ, 0xc0, !PT ;  /* 0x0000000217ff7812 */ /* 0x000fe2000786c0ff */
        /* <DEDUP_REMOVED lines=28> */
[----:B------:R-:W-:-:S03]  /*eca0*/  IADD3 R10, R22, R10, R35 ;  /* 0x0000000a160a7210 */ /* 0x000fc60007ffe023 */
        /* <DEDUP_REMOVED lines=26> */
.L_x_390:
        /* <DEDUP_REMOVED lines=9> */
.L_x_287:
        /* <DEDUP_REMOVED lines=11> */
.L_x_288:
[----:B------:R2:W-:Y:S01]  /*ef90*/  SYNCS.ARRIVE.TRANS64.A1T0 RZ, [R0+URZ+0x29870], RZ ;  /* 0x029870ff00ff79a7 */ /* 0x0005e2000810003f */
[----:B------:R-:W-:Y:S05]  /*efa0*/  @!P3 BRA `(.L_x_289) ;  /* 0x000000000004b947 */ /* 0x000fea0003800000 */
[----:B------:R-:W-:Y:S01]  /*efb0*/  BPT.TRAP 0x1 ;  /* 0x000000040000795c */ /* 0x000fe20000300000 */
.L_x_289:
[----:B------:R-:W3:Y:S01]  /*efc0*/  SYNCS.PHASECHK.TRANS64.TRYWAIT P0, [R0+URZ+0x29840], R30 ;  /* 0x0298401e000075a7 */ /* 0x000ee2000800017f */
[----:B------:R-:W-:Y:S04]  /*efd0*/  BSSY B0, `(.L_x_290) ;  /* 0x0000002000007945 */ /* 0x000fe80003800000 */
[----:B---3--:R-:W-:Y:S05]  /*efe0*/  @!P0 BRA `(.L_x_291) ;  /* 0x0000003c00d48947 */ /* 0x008fea0003800000 */
.L_x_391:
[----:B------:R-:W-:Y:S05]  /*eff0*/  BSYNC B0 ;  /* 0x0000000000007941 */ /* 0x000fea0003800000 */
.L_x_290:
[----:B------:R-:W4:Y:S01]  /*f000*/  LDL R9, [R1+0x8] ;  /* 0x0000080001097983 */ /* 0x000f220000100800 */
[----:B------:R-:W-:Y:S01]  /*f010*/  ULDC.64 UR4, c[0x0][0x300] ;  /* 0x0000c00000047ab9 */ /* 0x000fe20000000a00 */
[----:B------:R-:W-:Y:S01]  /*f020*/  ULDC.64 UR6, c[0x0][0x310] ;  /* 0x0000c40000067ab9 */ /* 0x000fe20000000a00 */
[----:B------:R-:W-:Y:S01]  /*f030*/  IMAD R8, R27, UR4, RZ ;  /* 0x000000041b087c24 */ /* 0x000fe2000f8e02ff */
[C---:B------:R-:W-:Y:S01]  /*f040*/  LOP3.LUT P4, RZ, R23.reuse, 0x10, RZ, 0xc0, !PT ;  /* 0x0000001017ff7812 */ /* 0x040fe2000788c0ff */
[C---:B------:R-:W-:Y:S01]  /*f050*/  IMAD.WIDE.U32 R2, R4.reuse, UR4, RZ ;  /* 0x0000000404027c25 */ /* 0x040fe2000f8e00ff */
[C---:B------:R-:W-:Y:S02]  /*f060*/  LOP3.LUT P3, RZ, R23.reuse, 0x8, RZ, 0xc0, !PT ;  /* 0x0000000817ff7812 */ /* 0x040fe4000786c0ff */
[----:B------:R-:W-:Y:S01]  /*f070*/  LOP3.LUT P1, RZ, R23, 0x4, RZ, 0xc0, !PT ;  /* 0x0000000417ff7812 */ /* 0x000fe2000782c0ff */
[----:B------:R-:W-:Y:S02]  /*f080*/  IMAD R8, R4, UR5, R8 ;  /* 0x0000000504087c24 */ /* 0x000fe4000f8e0208 */
[----:B------:R-:W-:-:S02]  /*f090*/  IMAD R29, R29, UR6, RZ ;  /* 0x000000061d1d7c24 */ /* 0x000fc4000f8e02ff */
[----:B------:R-:W-:Y:S02]  /*f0a0*/  IMAD.IADD R3, R3, 0x1, R8 ;  /* 0x0000000103037824 */ /* 0x000fe400078e0208 */
[----:B------:R-:W-:Y:S02]  /*f0b0*/  IMAD R8, R25, UR4, RZ ;  /* 0x0000000419087c24 */ /* 0x000fe4000f8e02ff */
[----:B------:R-:W-:-:S04]  /*f0c0*/  IMAD.WIDE.U32 R2, R5, UR6, R2 ;  /* 0x0000000605027c25 */ /* 0x000fc8000f8e0002 */
[----:B------:R-:W-:Y:S02]  /*f0d0*/  IMAD R5, R5, UR7, R29 ;  /* 0x0000000705057c24 */ /* 0x000fe4000f8e021d */
[----:B------:R-:W-:Y:S02]  /*f0e0*/  IMAD.MOV.U32 R4, RZ, RZ, R2 ;  /* 0x000000ffff047224 */ /* 0x000fe400078e0002 */
[----:B------:R-:W-:Y:S02]  /*f0f0*/  IMAD.IADD R5, R3, 0x1, R5 ;  /* 0x0000000103057824 */ /* 0x000fe400078e0205 */
[C---:B------:R-:W-:Y:S02]  /*f100*/  IMAD R8, R7.reuse, UR5, R8 ;  /* 0x0000000507087c24 */ /* 0x040fe4000f8e0208 */
        /* <DEDUP_REMOVED lines=20> */
[----:B------:R-:W-:-:S03]  /*f250*/  IMAD.IADD R7, R22, 0x1, R7 ;  /* 0x0000000116077824 */ /* 0x000fc600078e0207 */
[----:B------:R-:W5:Y:S04]  /*f260*/  SHFL.IDX PT, R3, R5, RZ, 0x1c1f ;  /* 0x001c1fff05037589 */ /* 0x000f6800000e0000 */
[----:B------:R-:W-:Y:S04]  /*f270*/  SHFL.IDX PT, R9, R5, 0x2, 0x1c1f ;  /* 0x005c1f0005097f89 */ /* 0x000fe800000e0000 */
[----:B------:R-:W-:Y:S04]  /*f280*/  SHFL.IDX PT, R8, R8, RZ, 0x1c1f ;  /* 0x001c1fff08087589 */ /* 0x000fe800000e0000 */
[----:B------:R-:W-:Y:S01]  /*f290*/  SHFL.IDX PT, R14, R6, RZ, 0x1c1f ;  /* 0x001c1fff060e7589 */ /* 0x000fe200000e0000 */
[----:B----4-:R-:W-:-:S05]  /*f2a0*/  IADD3 R2, P0, R37, R2, RZ ;  /* 0x0000000225027210 */ /* 0x010fca0007f1e0ff */
[----:B-----5:R-:W-:-:S05]  /*f2b0*/  IMAD.X R3, RZ, RZ, R3, P0 ;  /* 0x000000ffff037224 */ /* 0x020fca00000e0603 */
[----:B------:R-:W-:Y:S04]  /*f2c0*/  LDGSTS.E.BYPASS.LTC128B.128 [R7+0x1a400], desc[UR50][R2.64], !P4 ;  /* 0x1a40000002077fae */ /* 0x000fe8000e101d72 */
[----:B------:R-:W-:Y:S04]  /*f2d0*/  LDGSTS.E.BYPASS.LTC128B.128 [R7+0x1cc00], desc[UR50][R2.64+0x40], !P3 ;  /* 0x1cc0004002077fae */ /* 0x000fe8000d901d72 */
[----:B------:R4:W-:Y:S04]  /*f2e0*/  LDGSTS.E.BYPASS.LTC128B.128 [R7+0x1f400], desc[UR50][R2.64+0x80], !P1 ;  /* 0x1f40008002077fae */ /* 0x0009e8000c901d72 */
[----:B----4-:R-:W4:Y:S04]  /*f2f0*/  SHFL.IDX PT, R2, R4, 0x1, 0x1c1f ;  /* 0x003c1f0004027f89 */ /* 0x010f2800000e0000 */
[----:B------:R-:W5:Y:S01]  /*f300*/  SHFL.IDX PT, R3, R5, 0x1, 0x1c1f ;  /* 0x003c1f0005037f89 */ /* 0x000f6200000e0000 */
[----:B----4-:R-:W-:-:S05]  /*f310*/  IADD3 R2, P0, R37, R2, RZ ;  /* 0x0000000225027210 */ /* 0x010fca0007f1e0ff */
[----:B-----5:R-:W-:-:S05]  /*f320*/  IMAD.X R3, RZ, RZ, R3, P0 ;  /* 0x000000ffff037224 */ /* 0x020fca00000e0603 */
[----:B------:R-:W-:Y:S04]  /*f330*/  LDGSTS.E.BYPASS.LTC128B.128 [R7+0x1ac00], desc[UR50][R2.64], !P4 ;  /* 0x1ac0000002077fae */ /* 0x000fe8000e101d72 */
[----:B------:R-:W-:Y:S04]  /*f340*/  LDGSTS.E.BYPASS.LTC128B.128 [R7+0x1d400], desc[UR50][R2.64+0x40], !P3 ;  /* 0x1d40004002077fae */ /* 0x000fe8000d901d72 */
[----:B------:R4:W-:Y:S04]  /*f350*/  LDGSTS.E.BYPASS.LTC128B.128 [R7+0x1fc00], desc[UR50][R2.64+0x80], !P1 ;  /* 0x1fc0008002077fae */ /* 0x0009e8000c901d72 */
[----:B----4-:R-:W4:Y:S02]  /*f360*/  SHFL.IDX PT, R2, R4, 0x2, 0x1c1f ;  /* 0x005c1f0004027f89 */ /* 0x010f2400000e0000 */
[----:B----4-:R-:W-:-:S05]  /*f370*/  IADD3 R2, P0, R37, R2, RZ ;  /* 0x0000000225027210 */ /* 0x010fca0007f1e0ff */
[----:B------:R-:W-:Y:S02]  /*f380*/  IMAD.X R3, RZ, RZ, R9, P0 ;  /* 0x000000ffff037224 */ /* 0x000fe400000e0609 */
[----:B------:R-:W-:Y:S04]  /*f390*/  SHFL.IDX PT, R9, R5, 0x3, 0x1c1f ;  /* 0x007c1f0005097f89 */ /* 0x000fe800000e0000 */
[----:B------:R-:W-:Y:S04]  /*f3a0*/  LDGSTS.E.BYPASS.LTC128B.128 [R7+0x1b400], desc[UR50][R2.64], !P4 ;  /* 0x1b40000002077fae */ /* 0x000fe8000e101d72 */
[----:B------:R-:W-:Y:S04]  /*f3b0*/  LDGSTS.E.BYPASS.LTC128B.128 [R7+0x1dc00], desc[UR50][R2.64+0x40], !P3 ;  /* 0x1dc0004002077fae */ /* 0x000fe8000d901d72 */
[----:B------:R4:W-:Y:S04]  /*f3c0*/  LDGSTS.E.BYPASS.LTC128B.128 [R7+0x20400], desc[UR50][R2.64+0x80], !P1 ;  /* 0x2040008002077fae */ /* 0x0009e8000c901d72 */
[----:B----4-:R-:W4:Y:S02]  /*f3d0*/  SHFL.IDX PT, R2, R4, 0x3, 0x1c1f ;  /* 0x007c1f0004027f89 */ /* 0x010f2400000e0000 */
[----:B----4-:R-:W-:-:S05]  /*f3e0*/  IADD3 R2, P0, R37, R2, RZ ;  /* 0x0000000225027210 */ /* 0x010fca0007f1e0ff */
[----:B------:R-:W-:-:S05]  /*f3f0*/  IMAD.X R3, RZ, RZ, R9, P0 ;  /* 0x000000ffff037224 */ /* 0x000fca00000e0609 */
[----:B------:R4:W-:Y:S04]  /*f400*/  LDGSTS.E.BYPASS.LTC128B.128 [R7+0x1bc00], desc[UR50][R2.64], !P4 ;  /* 0x1bc0000002077fae */ /* 0x0009e8000e101d72 */
[----:B------:R4:W-:Y:S04]  /*f410*/  LDGSTS.E.BYPASS.LTC128B.128 [R7+0x1e400], desc[UR50][R2.64+0x40], !P3 ;  /* 0x1e40004002077fae */ /* 0x0009e8000d901d72 */
[----:B------:R4:W-:Y:S02]  /*f420*/  LDGSTS.E.BYPASS.LTC128B.128 [R7+0x20c00], desc[UR50][R2.64+0x80], !P1 ;  /* 0x20c0008002077fae */ /* 0x0009e4000c901d72 */
.L_x_403:
        /* <DEDUP_REMOVED lines=10> */
.L_x_293:
        /* <DEDUP_REMOVED lines=11> */
.L_x_294:
[----:B------:R0:W-:Y:S02]  /*f580*/  SYNCS.ARRIVE.TRANS64.A1T0 RZ, [R0+URZ+0x29830], RZ ;  /* 0x029830ff00ff79a7 */ /* 0x0001e4000810003f */
[----:B0-23--:R-:W-:-:S05]  /*f590*/  IMAD.U32 R0, RZ, RZ, UR48 ;  /* 0x00000030ff007e24 */ /* 0x00dfca000f8e00ff */
[----:B------:R-:W-:-:S13]  /*f5a0*/  ISETP.NE.AND P0, PT, R0, 0x3, PT ;  /* 0x000000030000780c */ /* 0x000fda0003f05270 */
[----:B------:R-:W-:Y:S05]  /*f5b0*/  @!P0 BRA `(.L_x_295) ;  /* 0x0000000000048947 */ /* 0x000fea0003800000 */
[----:B------:R-:W-:Y:S01]  /*f5c0*/  BPT.TRAP 0x1 ;  /* 0x000000040000795c */ /* 0x000fe20000300000 */
.L_x_295:
[----:B------:R-:W-:Y:S01]  /*f5d0*/  LOP3.LUT R0, R20, 0x1, RZ, 0x3c, !PT ;  /* 0x0000000114007812 */ /* 0x000fe200078e3cff */
[----:B------:R-:W-:Y:S01]  /*f5e0*/  IMAD R3, R19, 0x8, R22 ;  /* 0x0000000813037824 */ /* 0x000fe200078e0216 */
[----:B------:R-:W-:Y:S02]  /*f5f0*/  BSSY B0, `(.L_x_296) ;  /* 0x0000004000007945 */ /* 0x000fe40003800000 */
[----:B------:R-:W-:-:S04]  /*f600*/  SHF.L.U32 R0, R0, 0x1f, RZ ;  /* 0x0000001f00007819 */ /* 0x000fc800000006ff */
[----:B------:R-:W0:Y:S02]  /*f610*/  SYNCS.PHASECHK.TRANS64.TRYWAIT P1, [R3+URZ+0x29870], R0 ;  /* 0x02987000030075a7 */ /* 0x000e24000802017f */
[----:B0-----:R-:W-:Y:S05]  /*f620*/  @!P1 BRA `(.L_x_297) ;  /* 0x0000003c00d49947 */ /* 0x001fea0003800000 */
.L_x_404:
[----:B------:R-:W-:Y:S05]  /*f630*/  BSYNC B0 ;  /* 0x0000000000007941 */ /* 0x000fea0003800000 */
.L_x_296:
[----:B------:R-:W-:-:S05]  /*f640*/  IMAD.U32 R2, RZ, RZ, UR46 ;  /* 0x0000002eff027e24 */ /* 0x000fca000f8e00ff */
[----:B------:R-:W-:-:S13]  /*f650*/  ISETP.NE.AND P1, PT, R2, 0x3, PT ;  /* 0x000000030200780c */ /* 0x000fda0003f25270 */
[----:B------:R-:W-:Y:S05]  /*f660*/  @!P1 BRA `(.L_x_298) ;  /* 0x0000000000049947 */ /* 0x000fea0003800000 */
[----:B------:R-:W-:Y:S01]  /*f670*/  BPT.TRAP 0x1 ;  /* 0x000000040000795c */ /* 0x000fe20000300000 */
.L_x_298:
[----:B0-----:R-:W-:Y:S01]  /*f680*/  SHF.L.U32 R0, R20, 0x1f, RZ ;  /* 0x0000001f14007819 */ /* 0x001fe200000006ff */
[----:B------:R-:W-:-:S03]  /*f690*/  IMAD R12, R19, 0x5000, RZ ;  /* 0x00005000130c7824 */ /* 0x000fc600078e02ff */
[----:B------:R-:W0:Y:S02]  /*f6a0*/  SYNCS.PHASECHK.TRANS64.TRYWAIT P1, [R3+URZ+0x29860], R0 ;  /* 0x02986000030075a7 */ /* 0x000e24000802017f */
[----:B0-----:R-:W-:Y:S05]  /*f6b0*/  @!P1 BRA `(.L_x_299) ;  /* 0x0000003c00c49947 */ /* 0x001fea0003800000 */
.L_x_405:
[----:B------:R-:W2:Y:S04]  /*f6c0*/  LDL R4, [R1+0x10] ;  /* 0x0000100001047983 */ /* 0x000ea80000100800 */
[----:B------:R-:W3:Y:S04]  /*f6d0*/  LDL R2, [R1+0x14] ;  /* 0x0000140001027983 */ /* 0x000ee80000100800 */
[----:B------:R-:W4:Y:S01]  /*f6e0*/  LDL R13, [R1+0xc] ;  /* 0x00000c00010d7983 */ /* 0x000f220000100800 */
[----:B------:R-:W-:Y:S05]  /*f6f0*/  WARPSYNC.ALL ;  /* 0x0000000000007948 */ /* 0x000fea0003800000 */
[----:B------:R-:W-:-:S05]  /*f700*/  IMAD.U32 R19, RZ, RZ, UR46 ;  /* 0x0000002eff137e24 */ /* 0x000fca000f8e00ff */
[----:B------:R-:W-:Y:S02]  /*f710*/  ISETP.NE.AND P1, PT, R19, 0x3, PT ;  /* 0x000000031300780c */ /* 0x000fe40003f25270 */
[----:B--2---:R-:W-:-:S05]  /*f720*/  LOP3.LUT R5, R12, R4, RZ, 0xfc, !PT ;  /* 0x000000040c057212 */ /* 0x004fca00078efcff */
[----:B0-----:R-:W-:Y:S01]  /*f730*/  IMAD.IADD R0, R22, 0x1, R5 ;  /* 0x0000000116007824 */ /* 0x001fe200078e0205 */
[----:B----4-:R-:W-:-:S03]  /*f740*/  LOP3.LUT R17, R12, R13, RZ, 0xfc, !PT ;  /* 0x0000000d0c117212 */ /* 0x010fc600078efcff */
[----:B---3--:R-:W-:Y:S01]  /*f750*/  IMAD.IADD R2, R2, 0x1, R0 ;  /* 0x0000000102027824 */ /* 0x008fe200078e0200 */
[----:B------:R-:W0:Y:S01]  /*f760*/  LDSM.16.MT88.4 R4, [R0+0xa400] ;  /* 0x00a400000004783b */ /* 0x000e220000004200 */
[----:B------:R-:W-:Y:S01]  /*f770*/  IMAD.IADD R17, R22, 0x1, R17 ;  /* 0x0000000116117824 */ /* 0x000fe200078e0211 */
        /* <DEDUP_REMOVED lines=11> */
[----:B------:R-:W0:Y:S02]  /*f830*/  LDSM.16.MT88.4 R8, [R0+0xb400] ;  /* 0x00b400000008783b */ /* 0x000e240000004200 */
[C-C-:B0-----:R-:W-:Y:S02]  /*f840*/  PRMT R4, R8.reuse, 0x6420, R9.reuse ;  /* 0x0000642008047816 */ /* 0x141fe40000000009 */
[----:B------:R-:W-:Y:S02]  /*f850*/  PRMT R5, R8, 0x7531, R9 ;  /* 0x0000753108057816 */ /* 0x000fe40000000009 */
[----:B------:R-:W-:-:S02]  /*f860*/  PRMT R6, R10, 0x6420, R11 ;  /* 0x000064200a067816 */ /* 0x000fc4000000000b */
[----:B------:R-:W-:Y:S02]  /*f870*/  PRMT R7, R10, 0x7531, R11 ;  /* 0x000075310a077816 */ /* 0x000fe4000000000b */
[----:B------:R-:W1:Y:S04]  /*f880*/  LDSM.16.MT88.4 R8, [R2+0xb400] ;  /* 0x00b400000208783b */ /* 0x000e680000004200 */
[----:B------:R-:W-:Y:S01]  /*f890*/  STSM.16.M88.4 [R17+0x1400], R4 ;  /* 0x0014000411007844 */ /* 0x000fe20000000200 */
[C-C-:B-1----:R-:W-:Y:S02]  /*f8a0*/  PRMT R24, R8.reuse, 0x6420, R9.reuse ;  /* 0x0000642008187816 */ /* 0x142fe40000000009 */
[----:B------:R-:W-:Y:S02]  /*f8b0*/  PRMT R25, R8, 0x7531, R9 ;  /* 0x0000753108197816 */ /* 0x000fe40000000009 */
[----:B------:R-:W-:-:S02]  /*f8c0*/  PRMT R26, R10, 0x6420, R11 ;  /* 0x000064200a1a7816 */ /* 0x000fc4000000000b */
[----:B------:R-:W-:-:S05]  /*f8d0*/  PRMT R27, R10, 0x7531, R11 ;  /* 0x000075310a1b7816 */ /* 0x000fca000000000b */
[----:B------:R-:W-:Y:S04]  /*f8e0*/  STSM.16.M88.4 [R17+0x1c00], R24 ;  /* 0x001c001811007844 */ /* 0x000fe80000000200 */
[----:B------:R-:W0:Y:S02]  /*f8f0*/  LDSM.16.MT88.4 R8, [R0+0xc400] ;  /* 0x00c400000008783b */ /* 0x000e240000004200 */
        /* <DEDUP_REMOVED lines=23> */
[----:B------:R-:W0:Y:S04]  /*fa70*/  LDSM.16.MT88.4 R8, [R0+0xe400] ;  /* 0x00e400000008783b */ /* 0x000e280000004200 */
        /* <DEDUP_REMOVED lines=19> */
.L_x_300:
[----:B-1----:R1:W-:Y:S01]  /*fbb0*/  SYNCS.ARRIVE.TRANS64.A1T0 RZ, [R3+URZ+0x29850], RZ ;  /* 0x029850ff03ff79a7 */ /* 0x0023e2000810003f */
[----:B------:R-:W-:Y:S06]  /*fbc0*/  BAR.SYNC.DEFER_BLOCKING 0x2, 0x80 ;  /* 0x0082000000007b1d */ /* 0x000fec0000010000 */
[----:B------:R-:W-:Y:S05]  /*fbd0*/  @!P0 BRA `(.L_x_301) ;  /* 0x0000000000048947 */ /* 0x000fea0003800000 */
[----:B------:R-:W-:Y:S01]  /*fbe0*/  BPT.TRAP 0x1 ;  /* 0x000000040000795c */ /* 0x000fe20000300000 */
.L_x_301:
[----:B------:R-:W2:Y:S01]  /*fbf0*/  LDL R0, [R1+0x4] ;  /* 0x0000040001007983 */ /* 0x000ea20000100800 */
[----:B-1----:R-:W-:Y:S02]  /*fc00*/  VIADD R3, R3, 0x29880 ;  /* 0x0002988003037836 */ /* 0x002fe40000000000 */
[----:B------:R-:W-:Y:S02]  /*fc10*/  IMAD.MOV.U32 R20, RZ, RZ, R33 ;  /* 0x000000ffff147224 */ /* 0x000fe400078e0021 */
[----:B------:R-:W-:Y:S01]  /*fc20*/  IMAD.MOV.U32 R19, RZ, RZ, R28 ;  /* 0x000000ffff137224 */ /* 0x000fe200078e001c */
[----:B--2---:R-:W-:-:S04]  /*fc30*/  PRMT R3, R0, 0x654, R3 ;  /* 0x0000065400037816 */ /* 0x004fc80000000003 */
[----:B------:R2:W-:Y:S01]  /*fc40*/  SYNCS.ARRIVE.TRANS64.RED.A1T0 RZ, [R3+URZ], RZ ;  /* 0x000000ff03ff79a7 */ /* 0x0005e2000810043f */
[----:B------:R-:W-:Y:S05]  /*fc50*/  @P2 BRA `(.L_x_302) ;  /* 0xffffffe800442947 */ /* 0x000fea000383ffff */
.L_x_282:
[----:B------:R-:W4:Y:S01]  /*fc60*/  S2R R0, SR_TID.X ;  /* 0x0000000000007919 */ /* 0x000f220000002100 */
[----:B------:R-:W-:Y:S01]  /*fc70*/  BSSY B0, `(.L_x_303) ;  /* 0x0000012000007945 */ /* 0x000fe20003800000 */
[----:B----4-:R-:W-:Y:S01]  /*fc80*/  LOP3.LUT R2, R0, 0x7f, RZ, 0xc0, !PT ;  /* 0x0000007f00027812 */ /* 0x010fe200078ec0ff */
[----:B------:R-:W-:-:S03]  /*fc90*/  IMAD.U32 R0, RZ, RZ, UR48 ;  /* 0x00000030ff007e24 */ /* 0x000fc6000f8e00ff */
[----:B------:R-:W-:Y:S02]  /*fca0*/  ISETP.NE.AND P1, PT, R2, RZ, PT ;  /* 0x000000ff0200720c */ /* 0x000fe40003f25270 */
[----:B------:R-:W-:-:S11]  /*fcb0*/  ISETP.NE.AND P0, PT, R0, 0x3, PT ;  /* 0x000000030000780c */ /* 0x000fd60003f05270 */
[----:B------:R-:W-:Y:S05]  /*fcc0*/  @P1 BRA `(.L_x_304) ;  /* 0x0000000000301947 */ /* 0x000fea0003800000 */
[----:B------:R-:W4:Y:S01]  /*fcd0*/  S2R R5, SR_LANEID ;  /* 0x0000000000057919 */ /* 0x000f220000000000 */
[----:B------:R-:W-:Y:S01]  /*fce0*/  VOTEU.ANY UR4, UPT, PT ;  /* 0x0000000000047886 */ /* 0x000fe200038e0100 */
[----:B0-2---:R-:W0:Y:S01]  /*fcf0*/  LDC.64 R2, c[0x0][0xc60] ;  /* 0x00031800ff027b82 */ /* 0x005e220000000a00 */
[----:B------:R-:W4:Y:S02]  /*fd00*/  FLO.U32 R0, UR4 ;  /* 0x0000000400007d00 */ /* 0x000f2400080e0000 */
[----:B----4-:R-:W-:-:S06]  /*fd10*/  ISETP.EQ.U32.AND P1, PT, R0, R5, PT ;  /* 0x000000050000720c */ /* 0x010fcc0003f22070 */
[----:B------:R-:W0:Y:S07]  /*fd20*/  POPC R5, UR4 ;  /* 0x0000000400057d09 */ /* 0x000e2e0008000000 */
[----:B0-----:R-:W2:Y:S01]  /*fd30*/  @P1 ATOMG.E.ADD.STRONG.GPU PT, R3, desc[UR50][R2.64], R5 ;  /* 0x00000005020319a8 */ /* 0x001ea200081ee1f2 */
[----:B------:R-:W0:Y:S02]  /*fd40*/  S2R R4, SR_LTMASK ;  /* 0x0000000000047919 */ /* 0x000e240000003900 */
[----:B0-----:R-:W-:-:S04]  /*fd50*/  LOP3.LUT R4, R4, UR4, RZ, 0xc0, !PT ;  /* 0x0000000404047c12 */ /* 0x001fc8000f8ec0ff */
[----:B------:R-:W0:Y:S01]  /*fd60*/  POPC R7, R4 ;  /* 0x0000000400077309 */ /* 0x000e220000000000 */
[----:B--2---:R-:W0:Y:S02]  /*fd70*/  SHFL.IDX PT, R0, R3, R0, 0x1f ;  /* 0x00001f0003007589 */ /* 0x004e2400000e0000 */
[----:B0-----:R-:W-:-:S07]  /*fd80*/  IADD3 R16, R0, UR49, R7 ;  /* 0x0000003100107c10 */ /* 0x001fce000fffe007 */
.L_x_304:
[----:B------:R-:W-:Y:S05]  /*fd90*/  BSYNC B0 ;  /* 0x0000000000007941 */ /* 0x000fea0003800000 */
.L_x_303:
[----:B------:R-:W-:Y:S05]  /*fda0*/  @!P0 BRA `(.L_x_305) ;  /* 0x0000000000048947 */ /* 0x000fea0003800000 */
[----:B------:R-:W-:Y:S01]  /*fdb0*/  BPT.TRAP 0x1 ;  /* 0x000000040000795c */ /* 0x000fe20000300000 */
.L_x_305:
[----:B------:R-:W-:Y:S01]  /*fdc0*/  LOP3.LUT R0, R33, 0x1, RZ, 0x3c, !PT ;  /* 0x0000000121007812 */ /* 0x000fe200078e3cff */
[----:B0-----:R-:W-:Y:S01]  /*fdd0*/  IMAD R17, R28, 0x8, R22 ;  /* 0x000000081c117824 */ /* 0x001fe200078e0216 */
[----:B------:R-:W-:Y:S02]  /*fde0*/  BSSY B0, `(.L_x_306) ;  /* 0x0000004000007945 */ /* 0x000fe40003800000 */
[----:B------:R-:W-:-:S04]  /*fdf0*/  SHF.L.U32 R0, R0, 0x1f, RZ ;  /* 0x0000001f00007819 */ /* 0x000fc800000006ff */
[----:B------:R-:W0:Y:S02]  /*fe00*/  SYNCS.PHASECHK.TRANS64.TRYWAIT P1, [R17+URZ+0x29870], R0 ;  /* 0x02987000110075a7 */ /* 0x000e24000802017f */
[----:B0-----:R-:W-:Y:S05]  /*fe10*/  @!P1 BRA `(.L_x_307) ;  /* 0x0000003800009947 */ /* 0x001fea0003800000 */
.L_x_406:
[----:B------:R-:W-:Y:S05]  /*fe20*/  BSYNC B0 ;  /* 0x0000000000007941 */ /* 0x000fea0003800000 */
.L_x_306:
[----:B------:R-:W-:-:S05]  /*fe30*/  IMAD.U32 R2, RZ, RZ, UR46 ;  /* 0x0000002eff027e24 */ /* 0x000fca000f8e00ff */
[----:B------:R-:W-:-:S13]  /*fe40*/  ISETP.NE.AND P1, PT, R2, 0x3, PT ;  /* 0x000000030200780c */ /* 0x000fda0003f25270 */
[----:B------:R-:W-:Y:S05]  /*fe50*/  @!P1 BRA `(.L_x_308) ;  /* 0x0000000000049947 */ /* 0x000fea0003800000 */
[----:B------:R-:W-:Y:S01]  /*fe60*/  BPT.TRAP 0x1 ;  /* 0x000000040000795c */ /* 0x000fe20000300000 */
.L_x_308:
[----:B0-----:R-:W-:-:S04]  /*fe70*/  SHF.L.U32 R0, R33, 0x1f, RZ ;  /* 0x0000001f21007819 */ /* 0x001fc800000006ff */
[----:B------:R-:W0:Y:S02]  /*fe80*/  SYNCS.PHASECHK.TRANS64.TRYWAIT P1, [R17+URZ+0x29860], R0 ;  /* 0x02986000110075a7 */ /* 0x000e24000802017f */
[----:B0-----:R-:W-:Y:S05]  /*fe90*/  @!P1 BRA `(.L_x_309) ;  /* 0x0000003400f49947 */ /* 0x001fea0003800000 */
.L_x_407:
[----:B------:R-:W2:Y:S04]  /*fea0*/  LDL R2, [R1+0x10] ;  /* 0x0000100001027983 */ /* 0x000ea80000100800 */
[----:B------:R-:W4:Y:S04]  /*feb0*/  LDL R13, [R1+0x14] ;  /* 0x00001400010d7983 */ /* 0x000f280000100800 */
[----:B------:R-:W5:Y:S01]  /*fec0*/  LDL R12, [R1+0xc] ;  /* 0x00000c00010c7983 */ /* 0x000f620000100800 */
[----:B0-----:R-:W-:Y:S01]  /*fed0*/  IMAD R0, R28, 0x5000, RZ ;  /* 0x000050001c007824 */ /* 0x001fe200078e02ff */
[----:B------:R-:W-:Y:S05]  /*fee0*/  WARPSYNC.ALL ;  /* 0x0000000000007948 */ /* 0x000fea0003800000 */
[----:B------:R-:W-:-:S05]  /*fef0*/  IMAD.U32 R18, RZ, RZ, UR46 ;  /* 0x0000002eff127e24 */ /* 0x000fca000f8e00ff */
[----:B------:R-:W-:Y:S02]  /*ff00*/  ISETP.NE.AND P1, PT, R18, 0x3, PT ;  /* 0x000000031200780c */ /* 0x000fe40003f25270 */
[----:B--2---:R-:W-:-:S05]  /*ff10*/  LOP3.LUT R3, R0, R2, RZ, 0xfc, !PT ;  /* 0x0000000200037212 */ /* 0x004fca00078efcff */
[----:B------:R-:W-:-:S04]  /*ff20*/  IMAD.IADD R2, R22, 0x1, R3 ;  /* 0x0000000116027824 */ /* 0x000fc800078e0203 */
[----:B----4-:R-:W-:Y:S01]  /*ff30*/  IMAD.IADD R3, R13, 0x1, R2 ;  /* 0x000000010d037824 */ /* 0x010fe200078e0202 */
[----:B------:R-:W0:Y:S01]  /*ff40*/  LDSM.16.MT88.4 R8, [R2+0xa400] ;  /* 0x00a400000208783b */ /* 0x000e220000004200 */
[----:B-----5:R-:W-:-:S05]  /*ff50*/  LOP3.LUT R13, R0, R12, RZ, 0xfc, !PT ;  /* 0x0000000c000d7212 */ /* 0x020fca00078efcff */
        /* <DEDUP_REMOVED lines=9> */
[C-C-:B---3--:R-:W-:Y:S02]  /*fff0*/  PRMT R14, R10.reuse, 0x6420, R11.reuse ;  /* 0x000064200a0e7816 */ /* 0x148fe4000000000b */
        /* <DEDUP_REMOVED lines=58> */
.L_x_310:
[----:B-1----:R1:W-:Y:S01]  /*103a0*/  SYNCS.ARRIVE.TRANS64.A1T0 RZ, [R17+URZ+0x29850], RZ ;  /* 0x029850ff11ff79a7 */ /* 0x0023e2000810003f */
[----:B------:R-:W-:Y:S06]  /*103b0*/  BAR.SYNC.DEFER_BLOCKING 0x2, 0x80 ;  /* 0x0082000000007b1d */ /* 0x000fec0000010000 */
[----:B------:R-:W-:Y:S05]  /*103c0*/  @!P0 BRA `(.L_x_311) ;  /* 0x0000000000048947 */ /* 0x000fea0003800000 */
[----:B------:R-:W-:Y:S01]  /*103d0*/  BPT.TRAP 0x1 ;  /* 0x000000040000795c */ /* 0x000fe20000300000 */
.L_x_311:
[----:B0-----:R-:W2:Y:S01]  /*103e0*/  LDL R0, [R1+0x4] ;  /* 0x0000040001007983 */ /* 0x001ea20000100800 */
[----:B-1----:R-:W-:Y:S02]  /*103f0*/  VIADD R17, R17, 0x29880 ;  /* 0x0002988011117836 */ /* 0x002fe40000000000 */
[----:B------:R-:W-:-:S05]  /*10400*/  VIADD R28, R28, 0x1 ;  /* 0x000000011c1c7836 */ /* 0x000fca0000000000 */
[----:B------:R-:W-:-:S04]  /*10410*/  ISETP.NE.AND P0, PT, R28, 0x2, PT ;  /* 0x000000021c00780c */ /* 0x000fc80003f05270 */
[----:B------:R-:W-:Y:S02]  /*10420*/  SEL R28, R28, RZ, P0 ;  /* 0x000000ff1c1c7207 */ /* 0x000fe40000000000 */
[----:B--2---:R-:W-:Y:S02]  /*10430*/  PRMT R17, R0, 0x654, R17 ;  /* 0x0000065400117816 */ /* 0x004fe40000000011 */
[----:B------:R-:W-:Y:S02]  /*10440*/  SEL R0, RZ, 0x1, P0 ;  /* 0x00000001ff007807 */ /* 0x000fe40000000000 */
[----:B------:R0:W-:Y:S02]  /*10450*/  SYNCS.ARRIVE.TRANS64.RED.A1T0 RZ, [R17+URZ], RZ ;  /* 0x000000ff11ff79a7 */ /* 0x0001e4000810043f */
[----:B------:R-:W-:-:S07]  /*10460*/  LOP3.LUT R33, R33, R0, RZ, 0x3c, !PT ;  /* 0x0000000021217212 */ /* 0x000fce00078e3cff */
.L_x_250:
[----:B------:R-:W-:Y:S05]  /*10470*/  BSYNC B7 ;  /* 0x0000000000077941 */ /* 0x000fea0003800000 */
.L_x_248:
[----:B------:R-:W-:-:S13]  /*10480*/  LOP3.LUT P0, RZ, R23, 0x200, RZ, 0xc0, !PT ;  /* 0x0000020017ff7812 */ /* 0x000fda000780c0ff */
[----:B------:R-:W-:Y:S05]  /*10490*/  @!P0 BRA `(.L_x_312) ;  /* 0x0000000000288947 */ /* 0x000fea0003800000 */
[----:B------:R-:W1:Y:S08]  /*104a0*/  S2UR UR4, SR_CgaCtaId ;  /* 0x00000000000479c3 */ /* 0x000e700000008800 */
[----:B------:R-:W-:Y:S01]  /*104b0*/  BAR.SYNC.DEFER_BLOCKING 0x5, 0x180 ;  /* 0x0146000000007b1d */ /* 0x000fe20000010000 */
[----:B------:R-:W-:Y:S01]  /*104c0*/  MOV R22, 0x400 ;  /* 0x0000040000167802 */ /* 0x000fe20000000f00 */
[----:B-1----:R-:W-:-:S05]  /*104d0*/  IMAD.U32 R0, RZ, RZ, UR4 ;  /* 0x00000004ff007e24 */ /* 0x002fca000f8e00ff */
[----:B------:R-:W-:Y:S01]  /*104e0*/  LEA R22, R0, R22, 0x18 ;  /* 0x0000001600167211 */ /* 0x000fe200078ec0ff */
[----:B------:R-:W-:Y:S04]  /*104f0*/  STL [R1+0x4], R0 ;  /* 0x0000040001007387 */ /* 0x000fe80000100800 */
[----:B0-----:R-:W0:Y:S02]  /*10500*/  LDS.128 R16, [R22+0x298d0] ;  /* 0x0298d00016107984 */ /* 0x001e240000000c00 */
[----:B0-----:R-:W-:Y:S01]  /*10510*/  R2UR UR40, R19 ;  /* 0x00000000132872ca */ /* 0x001fe200000e0000 */
[----:B------:R-:W-:Y:S06]  /*10520*/  BAR.ARV 0x4, 0x180 ;  /* 0x0106000000007b1d */ /* 0x000fec0000002000 */
[----:B------:R-:W-:Y:S08]  /*10530*/  BRA `(.L_x_313) ;  /* 0x0000000800207947 */ /* 0x000ff00003800000 */
.L_x_312:
[----:B------:R-:W1:Y:S01]  /*10540*/  S2R R0, SR_TID.X ;  /* 0x0000000000007919 */ /* 0x000e620000002100 */
[----:B------:R-:W-:Y:S01]  /*10550*/  ULDC UR4, c[0x0][0xc3c] ;  /* 0x00030f0000047ab9 */ /* 0x000fe20000000800 */
[----:B-1----:R-:W-:Y:S01]  /*10560*/  LOP3.LUT R8, R0, 0x1f, RZ, 0xc0, !PT ;  /* 0x0000001f00087812 */ /* 0x002fe200078ec0ff */
[----:B------:R-:W-:-:S03]  /*10570*/  IMAD.MOV.U32 R0, RZ, RZ, RZ ;  /* 0x000000ffff007224 */ /* 0x000fc600078e00ff */
[C---:B------:R-:W-:Y:S01]  /*10580*/  ISETP.NE.AND P0, PT, R8.reuse, 0x1f, PT ;  /* 0x0000001f0800780c */ /* 0x040fe20003f05270 */
[----:B------:R-:W-:-:S05]  /*10590*/  VIADD R5, R8, UR40 ;  /* 0x0000002808057c36 */ /* 0x000fca0008000000 */
[----:B------:R-:W-:Y:S01]  /*105a0*/  ISETP.GE.OR P1, PT, R5, UR4, !P0 ;  /* 0x0000000405007c0c */ /* 0x000fe2000c726670 */
[----:B------:R-:W-:-:S12]  /*105b0*/  ULDC UR4, c[0x0][0xc3c] ;  /* 0x00030f0000047ab9 */ /* 0x000fd80000000800 */
[----:B------:R-:W1:Y:S02]  /*105c0*/  @!P1 LDC.64 R2, c[0x0][0xc80] ;  /* 0x00032000ff029b82 */ /* 0x000e640000000a00 */
[----:B-1----:R-:W-:-:S05]  /*105d0*/  @!P1 IMAD.WIDE R2, R5, 0x4, R2 ;  /* 0x0000000405029825 */ /* 0x002fca00078e0202 */
[----:B------:R-:W2:Y:S01]  /*105e0*/  @!P1 LDG.E R0, desc[UR50][R2.64] ;  /* 0x0000003202009981 */ /* 0x000ea2000c1e1900 */
[C---:B------:R-:W-:Y:S02]  /*105f0*/  ISETP.NE.AND P1, PT, R8.reuse, RZ, PT ;  /* 0x000000ff0800720c */ /* 0x040fe40003f25270 */
[C---:B------:R-:W-:Y:S02]  /*10600*/  ISETP.GE.U32.AND P2, PT, R8.reuse, 0x2, PT ;  /* 0x000000020800780c */ /* 0x040fe40003f46070 */
[C---:B------:R-:W-:Y:S02]  /*10610*/  ISETP.GE.U32.AND P3, PT, R8.reuse, 0x4, PT ;  /* 0x000000040800780c */ /* 0x040fe40003f66070 */
[C---:B------:R-:W-:Y:S02]  /*10620*/  ISETP.GE.U32.AND P4, PT, R8.reuse, 0x8, PT ;  /* 0x000000080800780c */ /* 0x040fe40003f86070 */
[----:B------:R-:W-:Y:S01]  /*10630*/  ISETP.GE.U32.AND P5, PT, R8, 0x10, PT ;  /* 0x000000100800780c */ /* 0x000fe20003fa6070 */
[----:B--2---:R-:W1:Y:S02]  /*10640*/  SHFL.UP PT, R4, R0, 0x1, RZ ;  /* 0x0420000000047989 */ /* 0x004e6400000e00ff */
[----:B-1----:R-:W-:-:S05]  /*10650*/  SEL R5, R4, RZ, P1 ;  /* 0x000000ff04057207 */ /* 0x002fca0000800000 */
[----:B------:R-:W-:-:S05]  /*10660*/  IMAD.IADD R5, R0, 0x1, R5 ;  /* 0x0000000100057824 */ /* 0x000fca00078e0205 */
[----:B------:R-:W1:Y:S02]  /*10670*/  SHFL.UP PT, R4, R5, 0x2, RZ ;  /* 0x0440000005047989 */ /* 0x000e6400000e00ff */
[----:B-1----:R-:W-:-:S05]  /*10680*/  SEL R4, R4, RZ, P2 ;  /* 0x000000ff04047207 */ /* 0x002fca0001000000 */
[----:B------:R-:W-:Y:S02]  /*10690*/  IMAD.IADD R4, R5, 0x1, R4 ;  /* 0x0000000105047824 */ /* 0x000fe400078e0204 */
[----:B------:R-:W-:Y:S04]  /*106a0*/  SHFL.IDX PT, R5, R16, RZ, 0x1f ;  /* 0x00001fff10057589 */ /* 0x000fe800000e0000 */
[----:B------:R-:W1:Y:S02]  /*106b0*/  SHFL.UP PT, R6, R4, 0x4, RZ ;  /* 0x0480000004067989 */ /* 0x000e6400000e00ff */
[----:B-1----:R-:W-:-:S05]  /*106c0*/  SEL R3, R6, RZ, P3 ;  /* 0x000000ff06037207 */ /* 0x002fca0001800000 */
[----:B------:R-:W-:Y:S02]  /*106d0*/  IMAD.IADD R6, R4, 0x1, R3 ;  /* 0x0000000104067824 */ /* 0x000fe400078e0203 */
[----:B------:R-:W-:Y:S04]  /*106e0*/  SHFL.IDX PT, R4, R16, 0x1, 0x1f ;  /* 0x00201f0010047f89 */ /* 0x000fe800000e0000 */
[----:B------:R-:W1:Y:S02]  /*106f0*/  SHFL.UP PT, R2, R6, 0x8, RZ ;  /* 0x0500000006027989 */ /* 0x000e6400000e00ff */
[----:B-1----:R-:W-:-:S05]  /*10700*/  SEL R3, R2, RZ, P4 ;  /* 0x000000ff02037207 */ /* 0x002fca0002000000 */
[----:B------:R-:W-:-:S05]  /*10710*/  IMAD.IADD R7, R6, 0x1, R3 ;  /* 0x0000000106077824 */ /* 0x000fca00078e0203 */
[----:B------:R-:W1:Y:S02]  /*10720*/  SHFL.UP PT, R2, R7, 0x10, RZ ;  /* 0x0600000007027989 */ /* 0x000e6400000e00ff */
[----:B-1----:R-:W-:-:S05]  /*10730*/  SEL R2, R2, RZ, P5 ;  /* 0x000000ff02027207 */ /* 0x002fca0002800000 */
[----:B------:R-:W-:Y:S02]  /*10740*/  IMAD.IADD R3, R7, 0x1, R2 ;  /* 0x0000000107037824 */ /* 0x000fe400078e0202 */
[----:B------:R-:W1:Y:S03]  /*10750*/  LDC R2, c[0x0][0xc38] ;  /* 0x00030e00ff027b82 */ /* 0x000e660000000800 */
[----:B------:R-:W1:Y:S02]  /*10760*/  SHFL.IDX PT, R9, R3, 0x1f, 0x1f ;  /* 0x03e01f0003097f89 */ /* 0x000e6400000e0000 */
[----:B-1----:R-:W-:-:S04]  /*10770*/  IMAD R9, R9, R2, RZ ;  /* 0x0000000209097224 */ /* 0x002fc800078e02ff */
[----:B------:R-:W-:-:S05]  /*10780*/  IMAD.IADD R4, R4, 0x1, R9 ;  /* 0x0000000104047824 */ /* 0x000fca00078e0209 */
[----:B------:R-:W-:-:S13]  /*10790*/  ISETP.GT.AND P6, PT, R4, R5, PT ;  /* 0x000000050400720c */ /* 0x000fda0003fc4270 */
[----:B------:R-:W-:Y:S05]  /*107a0*/  @P6 BRA `(.L_x_314) ;  /* 0x0000000000906947 */ /* 0x000fea0003800000 */
.L_x_318:
[----:B------:R-:W-:-:S04]  /*107b0*/  UIADD3 UR40, UR40, 0x1f, URZ ;  /* 0x0000001f28287890 */ /* 0x000fc8000fffe03f */
[----:B------:R-:W-:-:S06]  /*107c0*/  UISETP.GE.AND UP0, UPT, UR40, UR4, UPT ;  /* 0x000000042800728c */ /* 0x000fcc000bf06270 */
[----:B------:R-:W-:-:S13]  /*107d0*/  PLOP3.LUT P6, PT, PT, PT, UP0, 0x40, 0x0 ;  /* 0x000000000000781c */ /* 0x000fda0003fce808 */
[----:B------:R-:W-:Y:S05]  /*107e0*/  @!P6 BRA `(.L_x_315) ;  /* 0x000000040034e947 */ /* 0x000fea0003800000 */
[----:B------:R-:W1:Y:S01]  /*107f0*/  S2R R0, SR_TID.X ;  /* 0x0000000000007919 */ /* 0x000e620000002100 */
[----:B------:R-:W-:Y:S01]  /*10800*/  BSSY B0, `(.L_x_316) ;  /* 0x0000009000007945 */ /* 0x000fe20003800000 */
[----:B-1----:R-:W-:-:S05]  /*10810*/  LOP3.LUT R0, R0, 0x1f, RZ, 0xc0, !PT ;  /* 0x0000001f00007812 */ /* 0x002fca00078ec0ff */
[----:B------:R-:W-:Y:S02]  /*10820*/  VIADD R7, R0, UR40 ;  /* 0x0000002800077c36 */ /* 0x000fe40008000000 */
[----:B------:R-:W-:-:S03]  /*10830*/  IMAD.MOV.U32 R0, RZ, RZ, RZ ;  /* 0x000000ffff007224 */ /* 0x000fc600078e00ff */
[----:B------:R-:W-:-:S13]  /*10840*/  ISETP.GE.OR P6, PT, R7, UR4, !P0 ;  /* 0x0000000407007c0c */ /* 0x000fda000c7c6670 */
[----:B------:R-:W-:Y:S05]  /*10850*/  @P6 BRA `(.L_x_317) ;  /* 0x00000000000c6947 */ /* 0x000fea0003800000 */
[----:B------:R-:W1:Y:S02]  /*10860*/  LDC.64 R2, c[0x0][0xc80] ;  /* 0x00032000ff027b82 */ /* 0x000e640000000a00 */
[----:B-1----:R-:W-:-:S05]  /*10870*/  IMAD.WIDE R2, R7, 0x4, R2 ;  /* 0x0000000407027825 */ /* 0x002fca00078e0202 */
[----:B------:R1:W5:Y:S02]  /*10880*/  LDG.E R0, desc[UR50][R2.64] ;  /* 0x0000003202007981 */ /* 0x000364000c1e1900 */
.L_x_317:
[----:B------:R-:W-:Y:S05]  /*10890*/  BSYNC B0 ;  /* 0x0000000000007941 */ /* 0x000fea0003800000 */
.L_x_316:
[----:B-1---5:R-:W1:Y:S02]  /*108a0*/  SHFL.UP PT, R2, R0, 0x1, RZ ;  /* 0x0420000000027989 */ /* 0x022e6400000e00ff */
[----:B-1----:R-:W-:-:S05]  /*108b0*/  SEL R3, R2, RZ, P1 ;  /* 0x000000ff02037207 */ /* 0x002fca0000800000 */
[----:B------:R-:W-:-:S05]  /*108c0*/  IMAD.IADD R3, R0, 0x1, R3 ;  /* 0x0000000100037824 */ /* 0x000fca00078e0203 */
[----:B------:R-:W1:Y:S02]  /*108d0*/  SHFL.UP PT, R2, R3, 0x2, RZ ;  /* 0x0440000003027989 */ /* 0x000e6400000e00ff */
        /* <DEDUP_REMOVED lines=9> */
[----:B-1----:R-:W-:Y:S02]  /*10970*/  SEL R9, R2, RZ, P5 ;  /* 0x000000ff02097207 */ /* 0x002fe40002800000 */
[----:B------:R-:W1:Y:S03]  /*10980*/  LDC R2, c[0x0][0xc38] ;  /* 0x00030e00ff027b82 */ /* 0x000e660000000800 */
[----:B------:R-:W-:-:S05]  /*10990*/  IMAD.IADD R3, R8, 0x1, R9 ;  /* 0x0000000108037824 */ /* 0x000fca00078e0209 */
[----:B------:R-:W1:Y:S02]  /*109a0*/  SHFL.IDX PT, R9, R3, 0x1f, 0x1f ;  /* 0x03e01f0003097f89 */ /* 0x000e6400000e0000 */
[----:B-1----:R-:W-:-:S04]  /*109b0*/  IMAD R9, R9, R2, RZ ;  /* 0x0000000209097224 */ /* 0x002fc800078e02ff */
[----:B------:R-:W-:-:S05]  /*109c0*/  IMAD.IADD R4, R9, 0x1, R4 ;  /* 0x0000000109047824 */ /* 0x000fca00078e0204 */
[----:B------:R-:W-:-:S13]  /*109d0*/  ISETP.GT.AND P6, PT, R4, R5, PT ;  /* 0x000000050400720c */ /* 0x000fda0003fc4270 */
[----:B------:R-:W-:Y:S05]  /*109e0*/  @!P6 BRA `(.L_x_318) ;  /* 0xfffffffc0070e947 */ /* 0x000fea000383ffff */
.L_x_314:
[----:B------:R-:W-:Y:S02]  /*109f0*/  IMAD.IADD R7, R4, 0x1, -R9 ;  /* 0x0000000104077824 */ /* 0x000fe400078e0a09 */
[----:B------:R-:W-:Y:S02]  /*10a00*/  IMAD.MOV.U32 R16, RZ, RZ, RZ ;  /* 0x000000ffff107224 */ /* 0x000fe400078e00ff */
[----:B------:R-:W-:-:S05]  /*10a10*/  IMAD R4, R3, R2, R7 ;  /* 0x0000000203047224 */ /* 0x000fca00078e0207 */
[----:B------:R-:W-:-:S13]  /*10a20*/  ISETP.GT.AND P0, PT, R4, R5, PT ;  /* 0x000000050400720c */ /* 0x000fda0003f04270 */
[----:B------:R-:W-:Y:S02]  /*10a30*/  VOTEU.ANY UR5, UPT, !P0 ;  /* 0x0000000000057886 */ /* 0x000fe400040e0100 */
[----:B------:R-:W-:Y:S02]  /*10a40*/  UPOPC UR4, UR5 ;  /* 0x00000005000472bf */ /* 0x000fe40008000000 */
[----:B------:R-:W-:-:S04]  /*10a50*/  ISETP.NE.AND P0, PT, RZ, UR5, PT ;  /* 0x00000005ff007c0c */ /* 0x000fc8000bf05270 */
[----:B------:R-:W-:-:S05]  /*10a60*/  IMAD.U32 R11, RZ, RZ, UR4 ;  /* 0x00000004ff0b7e24 */ /* 0x000fca000f8e00ff */
[----:B------:R-:W1:Y:S02]  /*10a70*/  SHFL.IDX PT, R0, R0, R11, 0x1f ;  /* 0x00001f0b00007589 */ /* 0x000e6400000e0000 */
[----:B-1----:R-:W-:-:S04]  /*10a80*/  IABS R4, R0 ;  /* 0x0000000000047213 */ /* 0x002fc80000000000 */
[----:B------:R-:W1:Y:S08]  /*10a90*/  I2F.RP R6, R4 ;  /* 0x0000000400067306 */ /* 0x000e700000209400 */
[----:B-1----:R-:W1:Y:S02]  /*10aa0*/  MUFU.RCP R6, R6 ;  /* 0x0000000600067308 */ /* 0x002e640000001000 */
[----:B-1----:R-:W-:-:S06]  /*10ab0*/  VIADD R9, R6, 0xffffffe ;  /* 0x0ffffffe06097836 */ /* 0x002fcc0000000000 */
[----:B------:R-:W1:Y:S01]  /*10ac0*/  F2I.FTZ.U32.TRUNC.NTZ R9, R9 ;  /* 0x0000000900097305 */ /* 0x000e62000021f000 */
[----:B------:R-:W-:Y:S05]  /*10ad0*/  @!P0 BRA `(.L_x_319) ;  /* 0x00000000000c8947 */ /* 0x000fea0003800000 */
[----:B------:R-:W-:-:S06]  /*10ae0*/  UIADD3 UR5, UR4, -0x1, URZ ;  /* 0xffffffff04057890 */ /* 0x000fcc000fffe03f */
[----:B------:R-:W-:-:S06]  /*10af0*/  IMAD.U32 R16, RZ, RZ, UR5 ;  /* 0x00000005ff107e24 */ /* 0x000fcc000f8e00ff */
[----:B------:R2:W3:Y:S02]  /*10b00*/  SHFL.IDX PT, R16, R3, R16, 0x1f ;  /* 0x00001f1003107589 */ /* 0x0004e400000e0000 */
.L_x_319:
[----:B-12---:R-:W-:Y:S01]  /*10b10*/  IMAD.MOV R3, RZ, RZ, -R9 ;  /* 0x000000ffff037224 */ /* 0x006fe200078e0a09 */
[----:B------:R-:W-:Y:S01]  /*10b20*/  UIADD3 UR40, UR4, UR40, URZ ;  /* 0x0000002804287290 */ /* 0x000fe2000fffe03f */
[----:B---3--:R-:W-:Y:S02]  /*10b30*/  IMAD R16, R16, R2, R7 ;  /* 0x0000000210107224 */ /* 0x008fe400078e0207 */
[----:B------:R-:W-:Y:S02]  /*10b40*/  IMAD R6, R3, R4, RZ ;  /* 0x0000000403067224 */ /* 0x000fe400078e02ff */
[----:B------:R-:W-:Y:S02]  /*10b50*/  IMAD.MOV.U32 R2, RZ, RZ, RZ ;  /* 0x000000ffff027224 */ /* 0x000fe400078e00ff */
[----:B------:R-:W-:Y:S02]  /*10b60*/  IMAD.MOV.U32 R3, RZ, RZ, R9 ;  /* 0x000000ffff037224 */ /* 0x000fe400078e0009 */
[----:B0-----:R-:W-:-:S02]  /*10b70*/  IMAD.IADD R17, R5, 0x1, -R16 ;  /* 0x0000000105117824 */ /* 0x001fc400078e0a10 */
[----:B------:R-:W-:Y:S01]  /*10b80*/  IMAD.HI.U32 R9, R9, R6, R2 ;  /* 0x0000000609097227 */ /* 0x000fe200078e0002 */
[----:B------:R-:W-:Y:S02]  /*10b90*/  IABS R3, R0 ;  /* 0x0000000000037213 */ /* 0x000fe40000000000 */
[----:B------:R-:W-:-:S03]  /*10ba0*/  IABS R2, R17 ;  /* 0x0000001100027213 */ /* 0x000fc60000000000 */
[----:B------:R-:W-:Y:S02]  /*10bb0*/  IMAD.MOV R3, RZ, RZ, -R3 ;  /* 0x000000ffff037224 */ /* 0x000fe400078e0a03 */
[----:B------:R-:W-:-:S04]  /*10bc0*/  IMAD.HI.U32 R9, R9, R2, RZ ;  /* 0x0000000209097227 */ /* 0x000fc800078e00ff */
[----:B------:R-:W-:Y:S01]  /*10bd0*/  IMAD R3, R9, R3, R2 ;  /* 0x0000000309037224 */ /* 0x000fe200078e0202 */
[----:B------:R-:W-:-:S04]  /*10be0*/  LOP3.LUT R2, R17, R0, RZ, 0x3c, !PT ;  /* 0x0000000011027212 */ /* 0x000fc800078e3cff */
[----:B------:R-:W-:Y:S02]  /*10bf0*/  ISETP.GT.U32.AND P1, PT, R4, R3, PT ;  /* 0x000000030400720c */ /* 0x000fe40003f24070 */
[----:B------:R-:W-:-:S11]  /*10c00*/  ISETP.GE.AND P2, PT, R2, RZ, PT ;  /* 0x000000ff0200720c */ /* 0x000fd60003f46270 */
[----:B------:R-:W-:Y:S02]  /*10c10*/  @!P1 IMAD.IADD R3, R3, 0x1, -R4 ;  /* 0x0000000103039824 */ /* 0x000fe400078e0a04 */
[----:B------:R-:W-:Y:S01]  /*10c20*/  @!P1 VIADD R9, R9, 0x1 ;  /* 0x0000000109099836 */ /* 0x000fe20000000000 */
[----:B------:R-:W-:Y:S02]  /*10c30*/  ISETP.NE.AND P1, PT, R0, RZ, PT ;  /* 0x000000ff0000720c */ /* 0x000fe40003f25270 */
[----:B------:R-:W-:-:S13]  /*10c40*/  ISETP.GE.U32.AND P0, PT, R3, R4, PT ;  /* 0x000000040300720c */ /* 0x000fda0003f06070 */
[----:B------:R-:W-:-:S04]  /*10c50*/  @P0 VIADD R9, R9, 0x1 ;  /* 0x0000000109090836 */ /* 0x000fc80000000000 */
[----:B------:R-:W-:Y:S01]  /*10c60*/  @!P2 IMAD.MOV R9, RZ, RZ, -R9 ;  /* 0x000000ffff09a224 */ /* 0x000fe200078e0a09 */
[----:B------:R-:W-:-:S05]  /*10c70*/  @!P1 LOP3.LUT R9, RZ, R0, RZ, 0x33, !PT ;  /* 0x00000000ff099212 */ /* 0x000fca00078e33ff */
[--C-:B------:R-:W-:Y:S02]  /*10c80*/  IMAD.MOV R2, RZ, RZ, -R9.reuse ;  /* 0x000000ffff027224 */ /* 0x100fe400078e0a09 */
[----:B------:R-:W-:Y:S02]  /*10c90*/  IMAD.MOV.U32 R18, RZ, RZ, R9 ;  /* 0x000000ffff127224 */ /* 0x000fe400078e0009 */
[----:B------:R-:W-:Y:S01]  /*10ca0*/  IMAD R17, R0, R2, R17 ;  /* 0x0000000200117224 */ /* 0x000fe200078e0211 */
[----:B------:R-:W-:Y:S06]  /*10cb0*/  BRA `(.L_x_320) ;  /* 0x0000000000107947 */ /* 0x000fec0003800000 */
.L_x_315:
[----:B------:R-:W-:Y:S01]  /*10cc0*/  IMAD.MOV.U32 R16, RZ, RZ, R5 ;  /* 0x000000ffff107224 */ /* 0x000fe200078e0005 */
[----:B------:R-:W-:Y:S01]  /*10cd0*/  ULDC UR40, c[0x0][0xc3c] ;  /* 0x00030f0000287ab9 */ /* 0x000fe20000000800 */
[----:B0-----:R-:W-:Y:S02]  /*10ce0*/  IMAD.MOV.U32 R17, RZ, RZ, RZ ;  /* 0x000000ffff117224 */ /* 0x001fe400078e00ff */
[----:B------:R-:W-:-:S07]  /*10cf0*/  IMAD.MOV.U32 R18, RZ, RZ, RZ ;  /* 0x000000ffff127224 */ /* 0x000fce00078e00ff */
.L_x_320:
[----:B------:R0:W2:Y:S01]  /*10d00*/  LDL R2, [R1+0x4] ;  /* 0x0000040001027983 */ /* 0x0000a20000100800 */
[----:B------:R-:W1:Y:S02]  /*10d10*/  S2R R0, SR_TID.X ;  /* 0x0000000000007919 */ /* 0x000e640000002100 */
[----:B-1----:R-:W-:Y:S01]  /*10d20*/  LOP3.LUT R0, R0, 0x1f, RZ, 0xc0, !PT ;  /* 0x0000001f00007812 */ /* 0x002fe200078ec0ff */
[----:B------:R-:W-:Y:S03]  /*10d30*/  BAR.SYNC.DEFER_BLOCKING 0x4, 0x180 ;  /* 0x0106000000007b1d */ /* 0x000fe60000010000 */
[----:B------:R-:W-:Y:S01]  /*10d40*/  ISETP.NE.AND P0, PT, R0, RZ, PT ;  /* 0x000000ff0000720c */ /* 0x000fe20003f05270 */
[----:B------:R-:W-:-:S12]  /*10d50*/  IMAD.U32 R19, RZ, RZ, UR40 ;  /* 0x00000028ff137e24 */ /* 0x000fd8000f8e00ff */
[----:B------:R-:W-:Y:S01]  /*10d60*/  @!P0 MOV R0, 0x400 ;  /* 0x0000040000008802 */ /* 0x000fe20000000f00 */
[----:B--2---:R-:W1:Y:S03]  /*10d70*/  @!P0 S2R R2, SR_CgaCtaId ;  /* 0x0000000000028919 */ /* 0x004e660000008800 */
[----:B-1----:R-:W-:Y:S01]  /*10d80*/  @!P0 LEA R22, R2, R0, 0x18 ;  /* 0x0000000002168211 */ /* 0x002fe200078ec0ff */
[----:B------:R0:W-:Y:S04]  /*10d90*/  @!P0 STL [R1+0x4], R2 ;  /* 0x0000040201008387 */ /* 0x0001e80000100800 */
[----:B------:R0:W-:Y:S01]  /*10da0*/  @!P0 STS.128 [R22+0x298d0], R16 ;  /* 0x0298d01016008388 */ /* 0x0001e20000000c00 */
[----:B------:R-:W-:Y:S06]  /*10db0*/  BAR.ARV 0x5, 0x180 ;  /* 0x0146000000007b1d */ /* 0x000fec0000002000 */
.L_x_313:
[----:B------:R-:W-:Y:S02]  /*10dc0*/  ULDC UR4, c[0x0][0xc3c] ;  /* 0x00030f0000047ab9 */ /* 0x000fe40000000800 */
[----:B------:R-:W-:-:S06]  /*10dd0*/  UISETP.GE.AND UP0, UPT, UR40, UR4, UPT ;  /* 0x000000042800728c */ /* 0x000fcc000bf06270 */
[----:B------:R-:W-:-:S13]  /*10de0*/  PLOP3.LUT P0, PT, PT, PT, UP0, 0x80, 0x0 ;  /* 0x000000000000781c */ /* 0x000fda0003f0f008 */
[----:B------:R-:W-:Y:S05]  /*10df0*/  @!P0 BRA `(.L_x_321) ;  /* 0xffffffa800f88947 */ /* 0x000fea000383ffff */
.L_x_244:
[----:B0-----:R-:W3:Y:S01]  /*10e00*/  LDL.LU R0, [R1+0x1c] ;  /* 0x00001c0001007983 */ /* 0x001ee20000300800 */
[----:B------:R-:W-:Y:S01]  /*10e10*/  BSSY B0, `(.L_x_322) ;  /* 0x000000b000007945 */ /* 0x000fe20003800000 */
[----:B------:R-:W0:Y:S01]  /*10e20*/  S2R R5, SR_CgaCtaId ;  /* 0x0000000000057919 */ /* 0x000e220000008800 */
[----:B---3--:R-:W-:-:S05]  /*10e30*/  VIADD R0, R0, 0x1 ;  /* 0x0000000100007836 */ /* 0x008fca0000000000 */
[----:B------:R-:W-:-:S04]  /*10e40*/  LEA.HI R2, R0, R0, RZ, 0x1 ;  /* 0x0000000000027211 */ /* 0x000fc800078f08ff */
[----:B------:R-:W-:Y:S02]  /*10e50*/  LOP3.LUT R3, R2, 0xfffffffe, RZ, 0xc0, !PT ;  /* 0xfffffffe02037812 */ /* 0x000fe400078ec0ff */
[----:B------:R-:W-:-:S03]  /*10e60*/  MOV R2, 0x400 ;  /* 0x0000040000027802 */ /* 0x000fc60000000f00 */
[----:B------:R-:W-:Y:S01]  /*10e70*/  IMAD.IADD R0, R0, 0x1, -R3 ;  /* 0x0000000100007824 */ /* 0x000fe200078e0a03 */
[----:B0-----:R-:W-:-:S04]  /*10e80*/  LEA R5, R5, R2, 0x18 ;  /* 0x0000000205057211 */ /* 0x001fc800078ec0ff */
[----:B------:R-:W-:-:S04]  /*10e90*/  SHF.L.U32 R0, R0, 0x1f, RZ ;  /* 0x0000001f00007819 */ /* 0x000fc800000006ff */
[----:B------:R-:W0:Y:S02]  /*10ea0*/  SYNCS.PHASECHK.TRANS64.TRYWAIT P0, [R5+URZ+0x29820], R0 ;  /* 0x02982000050075a7 */ /* 0x000e24000800017f */
[----:B0-----:R-:W-:Y:S05]  /*10eb0*/  @!P0 BRA `(.L_x_323) ;  /* 0x0000002800008947 */ /* 0x001fea0003800000 */
.L_x_408:
[----:B------:R-:W-:Y:S05]  /*10ec0*/  BSYNC B0 ;  /* 0x0000000000007941 */ /* 0x000fea0003800000 */
.L_x_322:
[----:B------:R-:W-:-:S03]  /*10ed0*/  UMOV UR4, 0xffffffff ;  /* 0xffffffff00047882 */ /* 0x000fc60000000000 */
[----:B------:R-:W-:Y:S05]  /*10ee0*/  BRA.DIV UR4, `(.L_x_324) ;  /* 0x0000002a04087947 */ /* 0x000fea000b800000 */
[----:B0-----:R-:W0:Y:S02]  /*10ef0*/  S2R R0, SR_TID.X ;  /* 0x0000000000007919 */ /* 0x001e240000002100 */
[----:B0-----:R-:W-:-:S04]  /*10f00*/  SHF.R.U32.HI R0, RZ, 0x5, R0 ;  /* 0x00000005ff007819 */ /* 0x001fc80000011600 */
[----:B------:R-:W-:-:S05]  /*10f10*/  LOP3.LUT R0, R0, 0x3, RZ, 0xc0, !PT ;  /* 0x0000000300007812 */ /* 0x000fca00078ec0ff */
[----:B------:R0:W1:Y:S02]  /*10f20*/  SHFL.IDX PT, R14, R0, RZ, 0x1f ;  /* 0x00001fff000e7589 */ /* 0x00006400000e0000 */
.L_x_411:
[----:B-1----:R-:W-:Y:S01]  /*10f30*/  ISETP.NE.AND P0, PT, R14, RZ, PT ;  /* 0x000000ff0e00720c */ /* 0x002fe20003f05270 */
[----:B------:R-:W-:-:S12]  /*10f40*/  BSSY B0, `(.L_x_325) ;  /* 0x000002c000007945 */ /* 0x000fd80003800000 */
[----:B------:R-:W-:Y:S05]  /*10f50*/  @P0 BRA `(.L_x_326) ;  /* 0x0000000000a80947 */ /* 0x000fea0003800000 */
[----:B------:R-:W-:-:S03]  /*10f60*/  UMOV UR4, 0xffffffff ;  /* 0xffffffff00047882 */ /* 0x000fc60000000000 */
[----:B------:R-:W-:Y:S05]  /*10f70*/  BRA.DIV UR4, `(.L_x_327) ;  /* 0x0000002a04187947 */ /* 0x000fea000b800000 */
[----:B------:R-:W-:-:S13]  /*10f80*/  ELECT P6, URZ, PT ;  /* 0x00000000003f782f */ /* 0x000fda00038c0000 */
.L_x_414:
[----:B------:R-:W-:Y:S05]  /*10f90*/  @!P6 BRA `(.L_x_326) ;  /* 0x000000000098e947 */ /* 0x000fea0003800000 */
[----:B------:R-:W-:-:S06]  /*10fa0*/  ULOP3.LUT UR4, UR36, 0x2, URZ, 0xfc, !UPT ;  /* 0x0000000224047892 */ /* 0x000fcc000f8efc3f */
[----:B0-----:R-:W-:-:S05]  /*10fb0*/  IMAD.U32 R0, RZ, RZ, UR4 ;  /* 0x00000004ff007e24 */ /* 0x001fca000f8e00ff */
[----:B------:R-:W-:-:S13]  /*10fc0*/  ISETP.NE.AND P0, PT, R0, 0x3, PT ;  /* 0x000000030000780c */ /* 0x000fda0003f05270 */
[----:B------:R-:W-:Y:S05]  /*10fd0*/  @!P0 BRA `(.L_x_328) ;  /* 0x0000000000048947 */ /* 0x000fea0003800000 */
[----:B------:R-:W-:Y:S01]  /*10fe0*/  BPT.TRAP 0x1 ;  /* 0x000000040000795c */ /* 0x000fe20000300000 */
.L_x_328:
[C---:B------:R-:W-:Y:S01]  /*10ff0*/  IMAD R3, R28.reuse, 0x8, R5 ;  /* 0x000000081c037824 */ /* 0x040fe200078e0205 */
[----:B------:R-:W-:Y:S01]  /*11000*/  SHF.L.U32 R2, R33, 0x1f, RZ ;  /* 0x0000001f21027819 */ /* 0x000fe200000006ff */
[----:B------:R-:W-:-:S03]  /*11010*/  VIADD R28, R28, 0x1 ;  /* 0x000000011c1c7836 */ /* 0x000fc60000000000 */
[----:B------:R-:W0:Y:S02]  /*11020*/  SYNCS.PHASECHK.TRANS64.TRYWAIT P1, [R3+URZ+0x29840], R2 ;  /* 0x02984002030075a7 */ /* 0x000e24000802017f */
[----:B------:R-:W-:-:S04]  /*11030*/  ISETP.NE.AND P2, PT, R28, 0x2, PT ;  /* 0x000000021c00780c */ /* 0x000fc80003f45270 */
[----:B------:R-:W-:Y:S01]  /*11040*/  SEL R0, RZ, 0x1, P2 ;  /* 0x00000001ff007807 */ /* 0x000fe20001000000 */
[----:B0-----:R-:W-:Y:S08]  /*11050*/  @!P1 BRA `(.L_x_329) ;  /* 0x0000002800009947 */ /* 0x001ff00003800000 */
.L_x_415:
[----:B------:R-:W-:Y:S02]  /*11060*/  SEL R28, R28, RZ, P2 ;  /* 0x000000ff1c1c7207 */ /* 0x000fe40001000000 */
[----:B------:R-:W-:Y:S01]  /*11070*/  LOP3.LUT R0, R33, R0, RZ, 0x3c, !PT ;  /* 0x0000000021007212 */ /* 0x000fe200078e3cff */
[----:B------:R-:W-:Y:S06]  /*11080*/  @!P0 BRA `(.L_x_330) ;  /* 0x0000000000048947 */ /* 0x000fec0003800000 */
[----:B------:R-:W-:Y:S01]  /*11090*/  BPT.TRAP 0x1 ;  /* 0x000000040000795c */ /* 0x000fe20000300000 */
.L_x_330:
[----:B------:R-:W-:Y:S01]  /*110a0*/  IMAD R5, R28, 0x8, R5 ;  /* 0x000000081c057824 */ /* 0x000fe200078e0205 */
[----:B------:R-:W-:-:S04]  /*110b0*/  SHF.L.U32 R0, R0, 0x1f, RZ ;  /* 0x0000001f00007819 */ /* 0x000fc800000006ff */
[----:B------:R-:W1:Y:S02]  /*110c0*/  SYNCS.PHASECHK.TRANS64.TRYWAIT P1, [R5+URZ+0x29840], R0 ;  /* 0x02984000050075a7 */ /* 0x000e64000802017f */
[----:B-1----:R-:W-:Y:S05]  /*110d0*/  @!P1 BRA `(.L_x_331) ;  /* 0x0000002400f49947 */ /* 0x002fea0003800000 */
.L_x_416:
[----:B------:R-:W-:Y:S05]  /*110e0*/  @!P0 BRA `(.L_x_332) ;  /* 0x0000000000048947 */ /* 0x000fea0003800000 */
[----:B------:R-:W-:Y:S01]  /*110f0*/  BPT.TRAP 0x1 ;  /* 0x000000040000795c */ /* 0x000fe20000300000 */
.L_x_332:
[----:B------:R-:W3:Y:S02]  /*11100*/  SYNCS.PHASECHK.TRANS64.TRYWAIT P1, [R3+URZ+0x29860], R2 ;  /* 0x02986002030075a7 */ /* 0x000ee4000802017f */
[----:B---3--:R-:W-:Y:S05]  /*11110*/  @!P1 BRA `(.L_x_333) ;  /* 0x0000002400f89947 */ /* 0x008fea0003800000 */
.L_x_417:
[----:B------:R-:W-:Y:S05]  /*11120*/  @!P0 BRA `(.L_x_334) ;  /* 0x0000000000048947 */ /* 0x000fea0003800000 */
[----:B------:R-:W-:Y:S01]  /*11130*/  BPT.TRAP 0x1 ;  /* 0x000000040000795c */ /* 0x000fe20000300000 */
.L_x_334:
[----:B------:R-:W4:Y:S02]  /*11140*/  SYNCS.PHASECHK.TRANS64.TRYWAIT P1, [R5+URZ+0x29860], R0 ;  /* 0x02986000050075a7 */ /* 0x000f24000802017f */
[----:B----4-:R-:W-:Y:S05]  /*11150*/  @!P1 BRA `(.L_x_335) ;  /* 0x0000002400fc9947 */ /* 0x010fea0003800000 */
.L_x_418:
[----:B------:R-:W-:Y:S05]  /*11160*/  @!P0 BRA `(.L_x_336) ;  /* 0x0000000000048947 */ /* 0x000fea0003800000 */
[----:B------:R-:W-:Y:S01]  /*11170*/  BPT.TRAP 0x1 ;  /* 0x000000040000795c */ /* 0x000fe20000300000 */
.L_x_336:
[----:B------:R-:W5:Y:S02]  /*11180*/  SYNCS.PHASECHK.TRANS64.TRYWAIT P1, [R3+URZ+0x29880], R2 ;  /* 0x02988002030075a7 */ /* 0x000f64000802017f */
[----:B-----5:R-:W-:Y:S05]  /*11190*/  @!P1 BRA `(.L_x_337) ;  /* 0x0000002800009947 */ /* 0x020fea0003800000 */
.L_x_419:
[----:B------:R-:W-:Y:S05]  /*111a0*/  @!P0 BRA `(.L_x_338) ;  /* 0x0000000000048947 */ /* 0x000fea0003800000 */
[----:B------:R-:W-:Y:S01]  /*111b0*/  BPT.TRAP 0x1 ;  /* 0x000000040000795c */ /* 0x000fe20000300000 */
.L_x_338:
[----:B------:R0:W0:Y:S02]  /*111c0*/  SYNCS.PHASECHK.TRANS64.TRYWAIT P0, [R5+URZ+0x29880], R0 ;  /* 0x02988000050075a7 */ /* 0x000024000800017f */
[----:B0-----:R-:W-:Y:S05]  /*111d0*/  @!P0 NANOSLEEP.SYNCS 0x989680 ;  /* 0x009896800000895d */ /* 0x001fea0003900000 */
[----:B------:R-:W0:Y:S02]  /*111e0*/  @!P0 SYNCS.PHASECHK.TRANS64 P0, [R5+URZ+0x29880], R0 ;  /* 0x02988000050085a7 */ /* 0x000e24000800007f */
[----:B0-----:R-:W-:Y:S05]  /*111f0*/  @!P0 BRA `(.L_x_338) ;  /* 0xfffffffc00f08947 */ /* 0x001fea000383ffff */
.L_x_326:
[----:B------:R-:W-:Y:S05]  /*11200*/  BSYNC B0 ;  /* 0x0000000000007941 */ /* 0x000fea0003800000 */
.L_x_325:
[----:B------:R-:W-:Y:S05]  /*11210*/  EXIT ;  /* 0x000000000000794d */ /* 0x000fea0003800000 */
.L_x_193:
[----:B0-----:R-:W-:-:S04]  /*11220*/  IMAD.U32 R3, RZ, RZ, UR48 ;  /* 0x00000030ff037e24 */ /* 0x001fc8000f8e00ff */
[----:B------:R0:W1:Y:S03]  /*11230*/  SYNCS.PHASECHK.TRANS64.TRYWAIT P1, [R3+URZ+0x29800], R0 ;  /* 0x02980000030075a7 */ /* 0x000066000802017f */
[----:B-1----:R-:W-:Y:S05]  /*11240*/  @!P1 NANOSLEEP.SYNCS 0x989680 ;  /* 0x009896800000995d */ /* 0x002fea0003900000 */
[----:B------:R-:W1:Y:S02]  /*11250*/  @!P1 SYNCS.PHASECHK.TRANS64 P1, [R3+URZ+0x29800], R0 ;  /* 0x02980000030095a7 */ /* 0x000e64000802007f */
[----:B-1----:R-:W-:Y:S05]  /*11260*/  @!P1 BRA `(.L_x_193) ;  /* 0xfffffffc00ec9947 */ /* 0x002fea000383ffff */
[----:B------:R-:W-:Y:S05]  /*11270*/  BRA `(.L_x_339) ;  /* 0xffffff0400887947 */ /* 0x000fea000383ffff */
.L_x_197:
[----:B-1----:R1:W2:Y:S02]  /*11280*/  SYNCS.PHASECHK.TRANS64.TRYWAIT P1, [R4+URZ+0x29830], R3 ;  /* 0x02983003040075a7 */ /* 0x0022a4000802017f */
[----:B--2---:R-:W-:Y:S05]  /*11290*/  @!P1 NANOSLEEP.SYNCS 0x989680 ;  /* 0x009896800000995d */ /* 0x004fea0003900000 */
[----:B------:R-:W2:Y:S02]  /*112a0*/  @!P1 SYNCS.PHASECHK.TRANS64 P1, [R4+URZ+0x29830], R3 ;  /* 0x02983003040095a7 */ /* 0x000ea4000802007f */
[----:B--2---:R-:W-:Y:S05]  /*112b0*/  @!P1 BRA `(.L_x_197) ;  /* 0xfffffffc00f09947 */ /* 0x004fea000383ffff */
[----:B------:R-:W-:Y:S05]  /*112c0*/  BRA `(.L_x_196) ;  /* 0xffffff0400a87947 */ /* 0x000fea000383ffff */
.L_x_203:
[----:B-1----:R-:W-:-:S04]  /*112d0*/  IMAD.U32 R3, RZ, RZ, UR6 ;  /* 0x00000006ff037e24 */ /* 0x002fc8000f8e00ff */
[----:B------:R1:W2:Y:S03]  /*112e0*/  SYNCS.PHASECHK.TRANS64.TRYWAIT P1, [R3+URZ+0x29830], R0 ;  /* 0x02983000030075a7 */ /* 0x0002a6000802017f */
[----:B--2---:R-:W-:Y:S05]  /*112f0*/  @!P1 NANOSLEEP.SYNCS 0x989680 ;  /* 0x009896800000995d */ /* 0x004fea0003900000 */
[----:B------:R-:W2:Y:S02]  /*11300*/  @!P1 SYNCS.PHASECHK.TRANS64 P1, [R3+URZ+0x29830], R0 ;  /* 0x02983000030095a7 */ /* 0x000ea4000802007f */
[----:B--2---:R-:W-:Y:S05]  /*11310*/  @!P1 BRA `(.L_x_203) ;  /* 0xfffffffc00ec9947 */ /* 0x004fea000383ffff */
[----:B------:R-:W-:Y:S05]  /*11320*/  BRA `(.L_x_200) ;  /* 0xffffff3800b47947 */ /* 0x000fea000383ffff */
.L_x_207:
[----:B-1----:R-:W-:-:S04]  /*11330*/  IMAD.U32 R3, RZ, RZ, UR6 ;  /* 0x00000006ff037e24 */ /* 0x002fc8000f8e00ff */
[----:B------:R1:W2:Y:S03]  /*11340*/  SYNCS.PHASECHK.TRANS64.TRYWAIT P1, [R3+URZ+0x29850], R0 ;  /* 0x02985000030075a7 */ /* 0x0002a6000802017f */
[----:B--2---:R-:W-:Y:S05]  /*11350*/  @!P1 NANOSLEEP.SYNCS 0x989680 ;  /* 0x009896800000995d */ /* 0x004fea0003900000 */
[----:B------:R-:W2:Y:S02]  /*11360*/  @!P1 SYNCS.PHASECHK.TRANS64 P1, [R3+URZ+0x29850], R0 ;  /* 0x02985000030095a7 */ /* 0x000ea4000802007f */
[----:B--2---:R-:W-:Y:S05]  /*11370*/  @!P1 BRA `(.L_x_207) ;  /* 0xfffffffc00ec9947 */ /* 0x004fea000383ffff */
[----:B------:R-:W-:Y:S05]  /*11380*/  BRA `(.L_x_204) ;  /* 0xffffff4400c07947 */ /* 0x000fea000383ffff */
.L_x_214:
[----:B-1----:R-:W-:-:S04]  /*11390*/  IMAD.U32 R7, RZ, RZ, UR9 ;  /* 0x00000009ff077e24 */ /* 0x002fc8000f8e00ff */
[----:B------:R1:W2:Y:S03]  /*113a0*/  SYNCS.PHASECHK.TRANS64.TRYWAIT P1, [R7+URZ+0x29850], R6 ;  /* 0x02985006070075a7 */ /* 0x0002a6000802017f */
[----:B--2---:R-:W-:Y:S05]  /*113b0*/  @!P1 NANOSLEEP.SYNCS 0x989680 ;  /* 0x009896800000995d */ /* 0x004fea0003900000 */
[----:B------:R-:W2:Y:S02]  /*113c0*/  @!P1 SYNCS.PHASECHK.TRANS64 P1, [R7+URZ+0x29850], R6 ;  /* 0x02985006070095a7 */ /* 0x000ea4000802007f */
[----:B--2---:R-:W-:Y:S05]  /*113d0*/  @!P1 BRA `(.L_x_214) ;  /* 0xfffffffc00ec9947 */ /* 0x004fea000383ffff */
[----:B------:R-:W-:Y:S05]  /*113e0*/  BRA `(.L_x_213) ;  /* 0xffffff6400a87947 */ /* 0x000fea000383ffff */
.L_x_259:
[----:B------:R-:W0:Y:S01]  /*113f0*/  S2R R20, SR_TID.X ;  /* 0x0000000000147919 */ /* 0x000e220000002100 */
[----:B------:R-:W-:Y:S02]  /*11400*/  IMAD.MOV.U32 R12, RZ, RZ, RZ ;  /* 0x000000ffff0c7224 */ /* 0x000fe400078e00ff */
[----:B------:R-:W-:Y:S02]  /*11410*/  IMAD.MOV.U32 R11, RZ, RZ, 0x1f ;  /* 0x0000001fff0b7424 */ /* 0x000fe400078e00ff */
[----:B------:R-:W-:Y:S01]  /*11420*/  IMAD.MOV.U32 R15, RZ, RZ, -0x1 ;  /* 0xffffffffff0f7424 */ /* 0x000fe200078e00ff */
[----:B0-----:R-:W-:-:S04]  /*11430*/  SHF.R.U32.HI R20, RZ, 0x5, R20 ;  /* 0x00000005ff147819 */ /* 0x001fc80000011614 */
[----:B------:R-:W-:-:S05]  /*11440*/  LOP3.LUT R20, R20, 0x3, RZ, 0xc0, !PT ;  /* 0x0000000314147812 */ /* 0x000fca00078ec0ff */
[----:B------:R-:W-:-:S07]  /*11450*/  IMAD.MOV.U32 R13, RZ, RZ, R20 ;  /* 0x000000ffff0d7224 */ /* 0x000fce00078e0014 */
[----:B-----5:R-:W-:Y:S05]  /*11460*/  WARPSYNC.COLLECTIVE R15, `(.L_x_340) ;  /* 0x000000000f087348 */ /* 0x020fea0003c00000 */
[----:B------:R0:W1:Y:S02]  /*11470*/  SHFL.IDX P6, R14, R13, R12, R11 ;  /* 0x0000000c0d0e7389 */ /* 0x00006400000c000b */
[----:B01---5:R-:W-:Y:S01]  /*11480*/  ENDCOLLECTIVE ;  /* 0x000000000000791b */ /* 0x023fe20003800000 */
.L_x_340:
[----:B------:R-:W-:Y:S05]  /*11490*/  BRA `(.L_x_341) ;  /* 0xffffffb000d47947 */ /* 0x000fea000383ffff */
.L_x_262:
[----:B0-----:R0:W1:Y:S02]  /*114a0*/  SYNCS.PHASECHK.TRANS64.TRYWAIT P0, [R0+URZ+0x29880], R31 ;  /* 0x0298801f000075a7 */ /* 0x001064000800017f */
[----:B-1----:R-:W-:Y:S05]  /*114b0*/  @!P0 NANOSLEEP.SYNCS 0x989680 ;  /* 0x009896800000895d */ /* 0x002fea0003900000 */
[----:B------:R-:W1:Y:S02]  /*114c0*/  @!P0 SYNCS.PHASECHK.TRANS64 P0, [R0+URZ+0x29880], R31 ;  /* 0x0298801f000085a7 */ /* 0x000e64000800007f */
[----:B-1----:R-:W-:Y:S05]  /*114d0*/  @!P0 BRA `(.L_x_262) ;  /* 0xfffffffc00f08947 */ /* 0x002fea000383ffff */
[----:B------:R-:W-:Y:S05]  /*114e0*/  BRA `(.L_x_342) ;  /* 0xffffffb400f07947 */ /* 0x000fea000383ffff */
.L_x_263:
        /* <DEDUP_REMOVED lines=8> */
.L_x_344:
[----:B------:R-:W-:Y:S05]  /*11570*/  BSYNC B0 ;  /* 0x0000000000007941 */ /* 0x000fea0003800000 */
.L_x_343:
[----:B------:R-:W-:Y:S01]  /*11580*/  IMAD.MOV.U32 R13, RZ, RZ, R9 ;  /* 0x000000ffff0d7224 */ /* 0x000fe200078e0009 */
[C---:B------:R-:W-:Y:S01]  /*11590*/  LOP3.LUT P2, RZ, R23.reuse, 0x2, RZ, 0xc0, !PT ;  /* 0x0000000217ff7812 */ /* 0x040fe2000784c0ff */
[----:B------:R-:W-:Y:S01]  /*115a0*/  IMAD.MOV.U32 R12, RZ, RZ, RZ ;  /* 0x000000ffff0c7224 */ /* 0x000fe200078e00ff */
[----:B------:R-:W-:Y:S01]  /*115b0*/  IADD3 R19, R22, R19, R35 ;  /* 0x0000001316137210 */ /* 0x000fe20007ffe023 */
[----:B------:R-:W-:Y:S01]  /*115c0*/  IMAD.MOV.U32 R11, RZ, RZ, 0x1c1f ;  /* 0x00001c1fff0b7424 */ /* 0x000fe200078e00ff */
[----:B------:R-:W-:Y:S01]  /*115d0*/  LOP3.LUT R23, R23, 0xfffffeff, RZ, 0xc0, !PT ;  /* 0xfffffeff17177812 */ /* 0x000fe200078ec0ff */
[----:B------:R-:W-:Y:S01]  /*115e0*/  IMAD.MOV.U32 R15, RZ, RZ, -0x1 ;  /* 0xffffffffff0f7424 */ /* 0x000fe200078e00ff */
[C---:B------:R-:W-:Y:S01]  /*115f0*/  ISETP.GE.AND P4, PT, R20.reuse, 0x21, PT ;  /* 0x000000211400780c */ /* 0x040fe20003f86270 */
[----:B------:R-:W-:Y:S01]  /*11600*/  IMAD.MOV.U32 R3, RZ, RZ, R14 ;  /* 0x000000ffff037224 */ /* 0x000fe200078e000e */
[----:B------:R-:W-:Y:S01]  /*11610*/  ISETP.GE.AND P3, PT, R20, 0x41, PT ;  /* 0x000000411400780c */ /* 0x000fe20003f66270 */
[----:B------:R-:W-:-:S12]  /*11620*/  IMAD.IADD R10, R36, 0x1, R19 ;  /* 0x00000001240a7824 */ /* 0x000fd800078e0213 */
[----:B------:R-:W-:Y:S05]  /*11630*/  WARPSYNC.COLLECTIVE R15, `(.L_x_345) ;  /* 0x000000000f087348 */ /* 0x000fea0003c00000 */
[----:B------:R0:W1:Y:S02]  /*11640*/  SHFL.IDX P6, R14, R13, R12, R11 ;  /* 0x0000000c0d0e7389 */ /* 0x00006400000c000b */
[----:B01----:R-:W-:Y:S01]  /*11650*/  ENDCOLLECTIVE ;  /* 0x000000000000791b */ /* 0x003fe20003800000 */
.L_x_345:
[----:B------:R-:W-:Y:S02]  /*11660*/  IMAD.MOV.U32 R13, RZ, RZ, R8 ;  /* 0x000000ffff0d7224 */ /* 0x000fe400078e0008 */
[----:B------:R-:W-:Y:S02]  /*11670*/  IMAD.MOV.U32 R12, RZ, RZ, 0x1 ;  /* 0x00000001ff0c7424 */ /* 0x000fe400078e00ff */
[----:B------:R-:W-:-:S07]  /*11680*/  IMAD.MOV.U32 R2, RZ, RZ, R14 ;  /* 0x000000ffff027224 */ /* 0x000fce00078e000e */
[----:B------:R-:W-:Y:S05]  /*11690*/  WARPSYNC.COLLECTIVE R15, `(.L_x_346) ;  /* 0x000000000f087348 */ /* 0x000fea0003c00000 */
[----:B------:R0:W1:Y:S02]  /*116a0*/  SHFL.IDX P6, R14, R13, R12, R11 ;  /* 0x0000000c0d0e7389 */ /* 0x00006400000c000b */
[----:B01----:R-:W-:Y:S01]  /*116b0*/  ENDCOLLECTIVE ;  /* 0x000000000000791b */ /* 0x003fe20003800000 */
.L_x_346:
[----:B------:R-:W-:-:S05]  /*116c0*/  IADD3 R2, P0, R37, R2, RZ ;  /* 0x0000000225027210 */ /* 0x000fca0007f1e0ff */
[----:B------:R-:W-:Y:S01]  /*116d0*/  IMAD.X R3, RZ, RZ, R3, P0 ;  /* 0x000000ffff037224 */ /* 0x000fe200000e0603 */
[----:B------:R-:W-:Y:S01]  /*116e0*/  ISETP.LT.OR P0, PT, R20, 0x1, P2 ;  /* 0x000000011400780c */ /* 0x000fe20001701670 */
[----:B------:R-:W-:-:S12]  /*116f0*/  IMAD.MOV.U32 R13, RZ, RZ, R9 ;  /* 0x000000ffff0d7224 */ /* 0x000fd800078e0009 */
[----:B------:R-:W-:Y:S01]  /*11700*/  @!PT LDS RZ, [RZ] ;  /* 0x00000000fffff984 */ /* 0x000fe20000000800 */
[----:B------:R-:W-:Y:S01]  /*11710*/  @!PT LDS RZ, [RZ] ;  /* 0x00000000fffff984 */ /* 0x000fe20000000800 */
[----:B------:R-:W-:Y:S01]  /*11720*/  @!PT LDS RZ, [RZ] ;  /* 0x00000000fffff984 */ /* 0x000fe20000000800 */
[----:B------:R-:W-:Y:S01]  /*11730*/  LDGSTS.E.BYPASS.LTC128B.128 [R19+0xa400], desc[UR50][R2.64], !P0 ;  /* 0x0a40000002137fae */ /* 0x000fe2000c101d72 */
[----:B------:R-:W-:-:S13]  /*11740*/  ISETP.LT.OR P0, PT, R20, 0x1, P1 ;  /* 0x000000011400780c */ /* 0x000fda0000f01670 */
[----:B------:R0:W-:Y:S02]  /*11750*/  LDGSTS.E.BYPASS.LTC128B.128 [R10+0xa400], desc[UR50][R2.64+0x40], !P0 ;  /* 0x0a400040020a7fae */ /* 0x0001e4000c101d72 */
[----:B0-----:R-:W-:-:S07]  /*11760*/  IMAD.MOV.U32 R3, RZ, RZ, R14 ;  /* 0x000000ffff037224 */ /* 0x001fce00078e000e */
[----:B------:R-:W-:Y:S05]  /*11770*/  WARPSYNC.COLLECTIVE R15, `(.L_x_347) ;  /* 0x000000000f087348 */ /* 0x000fea0003c00000 */
[----:B------:R0:W1:Y:S02]  /*11780*/  SHFL.IDX P6, R14, R13, R12, R11 ;  /* 0x0000000c0d0e7389 */ /* 0x00006400000c000b */
[----:B01----:R-:W-:Y:S01]  /*11790*/  ENDCOLLECTIVE ;  /* 0x000000000000791b */ /* 0x003fe20003800000 */
.L_x_347:
[----:B------:R-:W-:Y:S02]  /*117a0*/  IMAD.MOV.U32 R13, RZ, RZ, R8 ;  /* 0x000000ffff0d7224 */ /* 0x000fe400078e0008 */
[----:B------:R-:W-:Y:S02]  /*117b0*/  IMAD.MOV.U32 R12, RZ, RZ, 0x2 ;  /* 0x00000002ff0c7424 */ /* 0x000fe400078e00ff */
[----:B------:R-:W-:-:S07]  /*117c0*/  IMAD.MOV.U32 R2, RZ, RZ, R14 ;  /* 0x000000ffff027224 */ /* 0x000fce00078e000e */
[----:B------:R-:W-:Y:S05]  /*117d0*/  WARPSYNC.COLLECTIVE R15, `(.L_x_348) ;  /* 0x000000000f087348 */ /* 0x000fea0003c00000 */
[----:B------:R0:W1:Y:S02]  /*117e0*/  SHFL.IDX P6, R14, R13, R12, R11 ;  /* 0x0000000c0d0e7389 */ /* 0x00006400000c000b */
[----:B01----:R-:W-:Y:S01]  /*117f0*/  ENDCOLLECTIVE ;  /* 0x000000000000791b */ /* 0x003fe20003800000 */
.L_x_348:
        /* <DEDUP_REMOVED lines=14> */
.L_x_349:
[----:B------:R-:W-:Y:S02]  /*118e0*/  IMAD.MOV.U32 R13, RZ, RZ, R8 ;  /* 0x000000ffff0d7224 */ /* 0x000fe400078e0008 */
[----:B------:R-:W-:Y:S02]  /*118f0*/  IMAD.MOV.U32 R12, RZ, RZ, 0x3 ;  /* 0x00000003ff0c7424 */ /* 0x000fe400078e00ff */
[----:B------:R-:W-:-:S07]  /*11900*/  IMAD.MOV.U32 R2, RZ, RZ, R14 ;  /* 0x000000ffff027224 */ /* 0x000fce00078e000e */
[----:B------:R-:W-:Y:S05]  /*11910*/  WARPSYNC.COLLECTIVE R15, `(.L_x_350) ;  /* 0x000000000f087348 */ /* 0x000fea0003c00000 */
[----:B------:R0:W1:Y:S02]  /*11920*/  SHFL.IDX P6, R14, R13, R12, R11 ;  /* 0x0000000c0d0e7389 */ /* 0x00006400000c000b */
[----:B01----:R-:W-:Y:S01]  /*11930*/  ENDCOLLECTIVE ;  /* 0x000000000000791b */ /* 0x003fe20003800000 */
.L_x_350:
[----:B------:R-:W-:-:S05]  /*11940*/  IADD3 R2, P0, R37, R2, RZ ;  /* 0x0000000225027210 */ /* 0x000fca0007f1e0ff */
[----:B------:R-:W-:Y:S01]  /*11950*/  IMAD.X R3, RZ, RZ, R3, P0 ;  /* 0x000000ffff037224 */ /* 0x000fe200000e0603 */
[----:B------:R-:W-:Y:S01]  /*11960*/  ISETP.LT.OR P0, PT, R20, 0x41, P2 ;  /* 0x000000411400780c */ /* 0x000fe20001701670 */
[----:B------:R-:W-:-:S12]  /*11970*/  IMAD.MOV.U32 R13, RZ, RZ, R9 ;  /* 0x000000ffff0d7224 */ /* 0x000fd800078e0009 */
[----:B------:R-:W-:Y:S01]  /*11980*/  @!PT LDS RZ, [RZ] ;  /* 0x00000000fffff984 */ /* 0x000fe20000000800 */
[----:B------:R-:W-:Y:S01]  /*11990*/  @!PT LDS RZ, [RZ] ;  /* 0x00000000fffff984 */ /* 0x000fe20000000800 */
[----:B------:R-:W-:Y:S01]  /*119a0*/  @!PT LDS RZ, [RZ] ;  /* 0x00000000fffff984 */ /* 0x000fe20000000800 */
[----:B------:R0:W-:Y:S01]  /*119b0*/  LDGSTS.E.BYPASS.LTC128B.128 [R19+0xc400], desc[UR50][R2.64], !P0 ;  /* 0x0c40000002137fae */ /* 0x0001e2000c101d72 */
[----:B------:R-:W-:Y:S01]  /*119c0*/  ISETP.LT.OR P0, PT, R20, 0x41, P1 ;  /* 0x000000411400780c */ /* 0x000fe20000f01670 */
[----:B------:R-:W-:-:S12]  /*119d0*/  IMAD.MOV.U32 R8, RZ, RZ, R14 ;  /* 0x000000ffff087224 */ /* 0x000fd800078e000e */
[----:B0-----:R-:W-:Y:S05]  /*119e0*/  WARPSYNC.COLLECTIVE R15, `(.L_x_351) ;  /* 0x000000000f087348 */ /* 0x001fea0003c00000 */
[----:B------:R1:W2:Y:S02]  /*119f0*/  SHFL.IDX P6, R14, R13, R12, R11 ;  /* 0x0000000c0d0e7389 */ /* 0x0002a400000c000b */
[----:B012---:R-:W-:Y:S01]  /*11a00*/  ENDCOLLECTIVE ;  /* 0x000000000000791b */ /* 0x007fe20003800000 */
.L_x_351:
[----:B------:R-:W-:Y:S01]  /*11a10*/  @!PT LDS RZ, [RZ] ;  /* 0x00000000fffff984 */ /* 0x000fe20000000800 */
[----:B------:R-:W-:Y:S01]  /*11a20*/  @!PT LDS RZ, [RZ] ;  /* 0x00000000fffff984 */ /* 0x000fe20000000800 */
[----:B------:R-:W-:Y:S01]  /*11a30*/  @!PT LDS RZ, [RZ] ;  /* 0x00000000fffff984 */ /* 0x000fe20000000800 */
[----:B------:R0:W-:Y:S01]  /*11a40*/  LDGSTS.E.BYPASS.LTC128B.128 [R10+0xc400], desc[UR50][R2.64+0x40], !P0 ;  /* 0x0c400040020a7fae */ /* 0x0001e2000c101d72 */
[----:B------:R-:W-:Y:S02]  /*11a50*/  IMAD.MOV.U32 R13, RZ, RZ, R21 ;  /* 0x000000ffff0d7224 */ /* 0x000fe400078e0015 */
[----:B------:R-:W-:Y:S02]  /*11a60*/  IMAD.MOV.U32 R12, RZ, RZ, RZ ;  /* 0x000000ffff0c7224 */ /* 0x000fe400078e00ff */
[----:B0-----:R-:W-:-:S07]  /*11a70*/  IMAD.MOV.U32 R2, RZ, RZ, R14 ;  /* 0x000000ffff027224 */ /* 0x001fce00078e000e */
[----:B------:R-:W-:Y:S05]  /*11a80*/  WARPSYNC.COLLECTIVE R15, `(.L_x_352) ;  /* 0x000000000f087348 */ /* 0x000fea0003c00000 */
[----:B------:R0:W1:Y:S02]  /*11a90*/  SHFL.IDX P6, R14, R13, R12, R11 ;  /* 0x0000000c0d0e7389 */ /* 0x00006400000c000b */
[----:B01----:R-:W-:Y:S01]  /*11aa0*/  ENDCOLLECTIVE ;  /* 0x000000000000791b */ /* 0x003fe20003800000 */
.L_x_352:
[----:B------:R-:W-:-:S05]  /*11ab0*/  IADD3 R2, P0, R37, R2, RZ ;  /* 0x0000000225027210 */ /* 0x000fca0007f1e0ff */
[----:B------:R-:W-:Y:S01]  /*11ac0*/  IMAD.X R3, RZ, RZ, R8, P0 ;  /* 0x000000ffff037224 */ /* 0x000fe200000e0608 */
[C---:B------:R-:W-:Y:S02]  /*11ad0*/  ISETP.LT.OR P0, PT, R20.reuse, 0x61, P2 ;  /* 0x000000611400780c */ /* 0x040fe40001701670 */
[----:B------:R-:W-:Y:S01]  /*11ae0*/  ISETP.GE.AND P2, PT, R20, 0x61, PT ;  /* 0x000000611400780c */ /* 0x000fe20003f46270 */
[----:B------:R-:W-:-:S10]  /*11af0*/  IMAD.MOV.U32 R13, RZ, RZ, R24 ;  /* 0x000000ffff0d7224 */ /* 0x000fd400078e0018 */
        /* <DEDUP_REMOVED lines=9> */
.L_x_353:
[----:B------:R-:W-:Y:S01]  /*11b90*/  @!PT LDS RZ, [RZ] ;  /* 0x00000000fffff984 */ /* 0x000fe20000000800 */
[----:B------:R-:W-:Y:S01]  /*11ba0*/  @!PT LDS RZ, [RZ] ;  /* 0x00000000fffff984 */ /* 0x000fe20000000800 */
[----:B------:R-:W-:Y:S01]  /*11bb0*/  @!PT LDS RZ, [RZ] ;  /* 0x00000000fffff984 */ /* 0x000fe20000000800 */
[----:B------:R0:W-:Y:S01]  /*11bc0*/  LDGSTS.E.BYPASS.LTC128B.128 [R10+0xd400], desc[UR50][R2.64+0x40], !P0 ;  /* 0x0d400040020a7fae */ /* 0x0001e2000c101d72 */
[----:B------:R-:W-:Y:S01]  /*11bd0*/  ISETP.GE.AND P0, PT, R20, 0x81, PT ;  /* 0x000000811400780c */ /* 0x000fe20003f06270 */
[----:B0-----:R-:W-:-:S12]  /*11be0*/  IMAD.MOV.U32 R2, RZ, RZ, R14 ;  /* 0x000000ffff027224 */ /* 0x001fd800078e000e */
[----:B------:R-:W-:Y:S01]  /*11bf0*/  @P0 LOP3.LUT R23, R23, 0x100, RZ, 0xfc, !PT ;  /* 0x0000010017170812 */ /* 0x000fe200078efcff */
[----:B------:R-:W-:Y:S06]  /*11c00*/  BRA `(.L_x_354) ;  /* 0xffffffb400887947 */ /* 0x000fec000383ffff */
.L_x_268:
[----:B---3--:R3:W4:Y:S02]  /*11c10*/  SYNCS.PHASECHK.TRANS64.TRYWAIT P0, [R0+URZ+0x29840], R31 ;  /* 0x0298401f000075a7 */ /* 0x008724000800017f */
[----:B----4-:R-:W-:Y:S05]  /*11c20*/  @!P0 NANOSLEEP.SYNCS 0x989680 ;  /* 0x009896800000895d */ /* 0x010fea0003900000 */
[----:B------:R-:W4:Y:S02]  /*11c30*/  @!P0 SYNCS.PHASECHK.TRANS64 P0, [R0+URZ+0x29840], R31 ;  /* 0x0298401f000085a7 */ /* 0x000f24000800007f */
[----:B----4-:R-:W-:Y:S05]  /*11c40*/  @!P0 BRA `(.L_x_268) ;  /* 0xfffffffc00f08947 */ /* 0x010fea000383ffff */
[----:B------:R-:W-:Y:S05]  /*11c50*/  BRA `(.L_x_355) ;  /* 0xffffffb400e87947 */ /* 0x000fea000383ffff */
.L_x_269:
        /* <DEDUP_REMOVED lines=8> */
.L_x_357:
[----:B------:R-:W-:Y:S05]  /*11ce0*/  BSYNC B0 ;  /* 0x0000000000007941 */ /* 0x000fea0003800000 */
.L_x_356:
[----:B------:R-:W-:Y:S01]  /*11cf0*/  IMAD.MOV.U32 R13, RZ, RZ, R5 ;  /* 0x000000ffff0d7224 */ /* 0x000fe200078e0005 */
[----:B------:R-:W-:Y:S01]  /*11d00*/  LOP3.LUT P1, RZ, R23, 0x4, RZ, 0xc0, !PT ;  /* 0x0000000417ff7812 */ /* 0x000fe2000782c0ff */
[----:B------:R-:W-:Y:S02]  /*11d10*/  IMAD.MOV.U32 R12, RZ, RZ, RZ ;  /* 0x000000ffff0c7224 */ /* 0x000fe400078e00ff */
[----:B------:R-:W-:Y:S02]  /*11d20*/  IMAD.MOV.U32 R11, RZ, RZ, 0x1c1f ;  /* 0x00001c1fff0b7424 */ /* 0x000fe400078e00ff */
[----:B------:R-:W-:Y:S02]  /*11d30*/  IMAD.MOV.U32 R15, RZ, RZ, -0x1 ;  /* 0xffffffffff0f7424 */ /* 0x000fe400078e00ff */
[----:B------:R-:W-:Y:S02]  /*11d40*/  IMAD.MOV.U32 R2, RZ, RZ, R14 ;  /* 0x000000ffff027224 */ /* 0x000fe400078e000e */
[----:B------:R-:W-:-:S07]  /*11d50*/  @P5 IMAD.IADD R9, R22, 0x1, R4 ;  /* 0x0000000116095824 */ /* 0x000fce00078e0204 */
[----:B------:R-:W-:Y:S05]  /*11d60*/  WARPSYNC.COLLECTIVE R15, `(.L_x_358) ;  /* 0x000000000f087348 */ /* 0x000fea0003c00000 */
[----:B------:R0:W1:Y:S02]  /*11d70*/  SHFL.IDX P6, R14, R13, R12, R11 ;  /* 0x0000000c0d0e7389 */ /* 0x00006400000c000b */
[----:B01----:R-:W-:Y:S01]  /*11d80*/  ENDCOLLECTIVE ;  /* 0x000000000000791b */ /* 0x003fe20003800000 */
.L_x_358:
[----:B------:R-:W-:Y:S02]  /*11d90*/  @P4 IMAD.IADD R19, R22, 0x1, R4 ;  /* 0x0000000116134824 */ /* 0x000fe400078e0204 */
[----:B------:R-:W-:Y:S02]  /*11da0*/  IMAD.MOV.U32 R13, RZ, RZ, R6 ;  /* 0x000000ffff0d7224 */ /* 0x000fe400078e0006 */
[----:B------:R-:W-:Y:S02]  /*11db0*/  IMAD.MOV.U32 R12, RZ, RZ, 0x1 ;  /* 0x00000001ff0c7424 */ /* 0x000fe400078e00ff */
[----:B------:R-:W-:Y:S01]  /*11dc0*/  IMAD.MOV.U32 R3, RZ, RZ, R14 ;  /* 0x000000ffff037224 */ /* 0x000fe200078e000e */
[----:B------:R-:W-:-:S04]  /*11dd0*/  LOP3.LUT P6, RZ, R23, 0x8, RZ, 0xc0, !PT ;  /* 0x0000000817ff7812 */ /* 0x000fc800078cc0ff */
[----:B------:R-:W-:-:S05]  /*11de0*/  @P5 IADD3 R3, P0, R37, R3, RZ ;  /* 0x0000000325035210 */ /* 0x000fca0007f1e0ff */
[----:B------:R-:W-:Y:S01]  /*11df0*/  @P5 IMAD.X R2, RZ, RZ, R2, P0 ;  /* 0x000000ffff025224 */ /* 0x000fe200000e0602 */
[----:B------:R-:W-:-:S04]  /*11e00*/  LOP3.LUT P0, RZ, R23, 0x10, RZ, 0xc0, !PT ;  /* 0x0000001017ff7812 */ /* 0x000fc8000780c0ff */
[----:B------:R-:W-:-:S04]  /*11e10*/  @P5 LOP3.LUT R3, R3, R2, RZ, 0x3c, !PT ;  /* 0x0000000203035212 */ /* 0x000fc800078e3cff */
[----:B------:R-:W-:-:S04]  /*11e20*/  @P5 LOP3.LUT R2, R3, R2, RZ, 0x3c, !PT ;  /* 0x0000000203025212 */ /* 0x000fc800078e3cff */
[----:B------:R-:W-:-:S05]  /*11e30*/  @P5 LOP3.LUT R3, R3, R2, RZ, 0x3c, !PT ;  /* 0x0000000203035212 */ /* 0x000fca00078e3cff */
[----:B------:R-:W-:Y:S01]  /*11e40*/  @!PT LDS RZ, [RZ] ;  /* 0x00000000fffff984 */ /* 0x000fe20000000800 */
[----:B------:R-:W-:Y:S01]  /*11e50*/  @!PT LDS RZ, [RZ] ;  /* 0x00000000fffff984 */ /* 0x000fe20000000800 */
[----:B------:R-:W-:Y:S01]  /*11e60*/  @!PT LDS RZ, [RZ] ;  /* 0x00000000fffff984 */ /* 0x000fe20000000800 */
[----:B------:R0:W-:Y:S04]  /*11e70*/  @P5 LDGSTS.E.BYPASS.LTC128B.128 [R9+0x1a400], desc[UR50][R2.64], !P0 ;  /* 0x1a40000002095fae */ /* 0x0001e8000c101d72 */
[----:B------:R0:W-:Y:S02]  /*11e80*/  @P5 LDGSTS.E.BYPASS.LTC128B.128 [R9+0x1cc00], desc[UR50][R2.64+0x40], !P6 ;  /* 0x1cc0004002095fae */ /* 0x0001e4000f101d72 */
[----:B0-----:R-:W-:Y:S05]  /*11e90*/  WARPSYNC.COLLECTIVE R15, `(.L_x_359) ;  /* 0x000000000f087348 */ /* 0x001fea0003c00000 */
[----:B------:R1:W2:Y:S02]  /*11ea0*/  SHFL.IDX P6, R14, R13, R12, R11 ;  /* 0x0000000c0d0e7389 */ /* 0x0002a400000c000b */
[----:B012---:R-:W-:Y:S01]  /*11eb0*/  ENDCOLLECTIVE ;  /* 0x000000000000791b */ /* 0x007fe20003800000 */
.L_x_359:
[----:B------:R-:W-:Y:S01]  /*11ec0*/  @!PT LDS RZ, [RZ] ;  /* 0x00000000fffff984 */ /* 0x000fe20000000800 */
[----:B------:R-:W-:Y:S01]  /*11ed0*/  @!PT LDS RZ, [RZ] ;  /* 0x00000000fffff984 */ /* 0x000fe20000000800 */
[----:B------:R-:W-:Y:S01]  /*11ee0*/  @!PT LDS RZ, [RZ] ;  /* 0x00000000fffff984 */ /* 0x000fe20000000800 */
[----:B------:R0:W-:Y:S01]  /*11ef0*/  @P5 LDGSTS.E.BYPASS.LTC128B.128 [R9+0x1f400], desc[UR50][R2.64+0x80], !P1 ;  /* 0x1f40008002095fae */ /* 0x0001e2000c901d72 */
[----:B------:R-:W-:Y:S01]  /*11f00*/  LOP3.LUT P5, RZ, R23, 0x8, RZ, 0xc0, !PT ;  /* 0x0000000817ff7812 */ /* 0x000fe200078ac0ff */
[----:B------:R-:W-:Y:S02]  /*11f10*/  IMAD.MOV.U32 R13, RZ, RZ, R5 ;  /* 0x000000ffff0d7224 */ /* 0x000fe400078e0005 */
[----:B0-----:R-:W-:Y:S02]  /*11f20*/  @P3 IMAD.IADD R9, R22, 0x1, R4 ;  /* 0x0000000116093824 */ /* 0x001fe400078e0204 */
[----:B------:R-:W-:-:S08]  /*11f30*/  IMAD.MOV.U32 R2, RZ, RZ, R14 ;  /* 0x000000ffff027224 */ /* 0x000fd000078e000e */
[----:B------:R-:W-:Y:S05]  /*11f40*/  WARPSYNC.COLLECTIVE R15, `(.L_x_360) ;  /* 0x000000000f087348 */ /* 0x000fea0003c00000 */
[----:B------:R0:W1:Y:S02]  /*11f50*/  SHFL.IDX P6, R14, R13, R12, R11 ;  /* 0x0000000c0d0e7389 */ /* 0x00006400000c000b */
[----:B01----:R-:W-:Y:S01]  /*11f60*/  ENDCOLLECTIVE ;  /* 0x000000000000791b */ /* 0x003fe20003800000 */
.L_x_360:
[----:B------:R-:W-:Y:S02]  /*11f70*/  IMAD.MOV.U32 R13, RZ, RZ, R6 ;  /* 0x000000ffff0d7224 */ /* 0x000fe400078e0006 */
[----:B------:R-:W-:Y:S02]  /*11f80*/  IMAD.MOV.U32 R12, RZ, RZ, 0x2 ;  /* 0x00000002ff0c7424 */ /* 0x000fe400078e00ff */
[----:B------:R-:W-:Y:S01]  /*11f90*/  IMAD.MOV.U32 R3, RZ, RZ, R14 ;  /* 0x000000ffff037224 */ /* 0x000fe200078e000e */
[----:B------:R-:W-:-:S04]  /*11fa0*/  LOP3.LUT P6, RZ, R23, 0x10, RZ, 0xc0, !PT ;  /* 0x0000001017ff7812 */ /* 0x000fc800078cc0ff */
[----:B------:R-:W-:-:S05]  /*11fb0*/  @P4 IADD3 R3, P0, R37, R3, RZ ;  /* 0x0000000325034210 */ /* 0x000fca0007f1e0ff */
[----:B------:R-:W-:-:S05]  /*11fc0*/  @P4 IMAD.X R2, RZ, RZ, R2, P0 ;  /* 0x000000ffff024224 */ /* 0x000fca00000e0602 */
[----:B------:R-:W-:-:S04]  /*11fd0*/  @P4 LOP3.LUT R3, R3, R2, RZ, 0x3c, !PT ;  /* 0x0000000203034212 */ /* 0x000fc800078e3cff */
[----:B------:R-:W-:-:S04]  /*11fe0*/  @P4 LOP3.LUT R2, R3, R2, RZ, 0x3c, !PT ;  /* 0x0000000203024212 */ /* 0x000fc800078e3cff */
[----:B------:R-:W-:-:S05]  /*11ff0*/  @P4 LOP3.LUT R3, R3, R2, RZ, 0x3c, !PT ;  /* 0x0000000203034212 */ /* 0x000fca00078e3cff */
[----:B------:R-:W-:Y:S01]  /*12000*/  @!PT LDS RZ, [RZ] ;  /* 0x00000000fffff984 */ /* 0x000fe20000000800 */
[----:B------:R-:W-:Y:S01]  /*12010*/  @!PT LDS RZ, [RZ] ;  /* 0x00000000fffff984 */ /* 0x000fe20000000800 */
[----:B------:R-:W-:Y:S01]  /*12020*/  @!PT LDS RZ, [RZ] ;  /* 0x00000000fffff984 */ /* 0x000fe20000000800 */
[----:B------:R0:W-:Y:S02]  /*12030*/  @P4 LDGSTS.E.BYPASS.LTC128B.128 [R19+0x1ac00], desc[UR50][R2.64], !P6 ;  /* 0x1ac0000002134fae */ /* 0x0001e4000f101d72 */
[----:B0-----:R-:W-:Y:S05]  /*12040*/  WARPSYNC.COLLECTIVE R15, `(.L_x_361) ;  /* 0x000000000f087348 */ /* 0x001fea0003c00000 */
[----:B------:R1:W2:Y:S02]  /*12050*/  SHFL.IDX P6, R14, R13, R12, R11 ;  /* 0x0000000c0d0e7389 */ /* 0x0002a400000c000b */
[----:B012---:R-:W-:Y:S01]  /*12060*/  ENDCOLLECTIVE ;  /* 0x000000000000791b */ /* 0x007fe20003800000 */
.L_x_361:
[----:B------:R-:W-:Y:S01]  /*12070*/  @!PT LDS RZ, [RZ] ;  /* 0x00000000fffff984 */ /* 0x000fe20000000800 */
[----:B------:R-:W-:Y:S01]  /*12080*/  @!PT LDS RZ, [RZ] ;  /* 0x00000000fffff984 */ /* 0x000fe20000000800 */
[----:B------:R-:W-:Y:S01]  /*12090*/  @!PT LDS RZ, [RZ] ;  /* 0x00000000fffff984 */ /* 0x000fe20000000800 */
[----:B------:R-:W-:Y:S04]  /*120a0*/  @P4 LDGSTS.E.BYPASS.LTC128B.128 [R19+0x1d400], desc[UR50][R2.64+0x40], !P5 ;  /* 0x1d40004002134fae */ /* 0x000fe8000e901d72 */
        /* <DEDUP_REMOVED lines=8> */
.L_x_362:
[----:B------:R-:W-:Y:S02]  /*12130*/  IMAD.MOV.U32 R13, RZ, RZ, R6 ;  /* 0x000000ffff0d7224 */ /* 0x000fe400078e0006 */
[----:B------:R-:W-:Y:S02]  /*12140*/  IMAD.MOV.U32 R12, RZ, RZ, 0x3 ;  /* 0x00000003ff0c7424 */ /* 0x000fe400078e00ff */
[----:B------:R-:W-:-:S07]  /*12150*/  IMAD.MOV.U32 R3, RZ, RZ, R14 ;  /* 0x000000ffff037224 */ /* 0x000fce00078e000e */
[----:B------:R-:W-:Y:S05]  /*12160*/  WARPSYNC.COLLECTIVE R15, `(.L_x_363) ;  /* 0x000000000f087348 */ /* 0x000fea0003c00000 */
[----:B------:R0:W1:Y:S02]  /*12170*/  SHFL.IDX P6, R14, R13, R12, R11 ;  /* 0x0000000c0d0e7389 */ /* 0x00006400000c000b */
[----:B01----:R-:W-:Y:S01]  /*12180*/  ENDCOLLECTIVE ;  /* 0x000000000000791b */ /* 0x003fe20003800000 */
.L_x_363:
[----:B------:R-:W-:-:S05]  /*12190*/  @P3 IADD3 R3, P0, R37, R3, RZ ;  /* 0x0000000325033210 */ /* 0x000fca0007f1e0ff */
[----:B------:R-:W-:-:S05]  /*121a0*/  @P3 IMAD.X R2, RZ, RZ, R2, P0 ;  /* 0x000000ffff023224 */ /* 0x000fca00000e0602 */
[----:B------:R-:W-:Y:S01]  /*121b0*/  @P3 LOP3.LUT R3, R3, R2, RZ, 0x3c, !PT ;  /* 0x0000000203033212 */ /* 0x000fe200078e3cff */
[----:B------:R-:W-:-:S03]  /*121c0*/  IMAD.MOV.U32 R13, RZ, RZ, R5 ;  /* 0x000000ffff0d7224 */ /* 0x000fc600078e0005 */
[----:B------:R-:W-:-:S04]  /*121d0*/  @P3 LOP3.LUT R2, R3, R2, RZ, 0x3c, !PT ;  /* 0x0000000203023212 */ /* 0x000fc800078e3cff */
[----:B------:R-:W-:Y:S01]  /*121e0*/  @P3 LOP3.LUT R3, R3, R2, RZ, 0x3c, !PT ;  /* 0x0000000203033212 */ /* 0x000fe200078e3cff */
[----:B------:R-:W-:-:S07]  /*121f0*/  IMAD.MOV.U32 R6, RZ, RZ, R14 ;  /* 0x000000ffff067224 */ /* 0x000fce00078e000e */
[----:B------:R-:W-:Y:S05]  /*12200*/  WARPSYNC.COLLECTIVE R15, `(.L_x_364) ;  /* 0x000000000f087348 */ /* 0x000fea0003c00000 */
[----:B------:R0:W1:Y:S02]  /*12210*/  SHFL.IDX P6, R14, R13, R12, R11 ;  /* 0x0000000c0d0e7389 */ /* 0x00006400000c000b */
[----:B01----:R-:W-:Y:S01]  /*12220*/  ENDCOLLECTIVE ;  /* 0x000000000000791b */ /* 0x003fe20003800000 */
.L_x_364:
[----:B------:R-:W-:Y:S01]  /*12230*/  @!PT LDS RZ, [RZ] ;  /* 0x00000000fffff984 */ /* 0x000fe20000000800 */
[----:B------:R-:W-:Y:S01]  /*12240*/  @!PT LDS RZ, [RZ] ;  /* 0x00000000fffff984 */ /* 0x000fe20000000800 */
[----:B------:R-:W-:Y:S01]  /*12250*/  @!PT LDS RZ, [RZ] ;  /* 0x00000000fffff984 */ /* 0x000fe20000000800 */
[----:B------:R-:W-:Y:S04]  /*12260*/  @P3 LDGSTS.E.BYPASS.LTC128B.128 [R9+0x1b400], desc[UR50][R2.64], !P4 ;  /* 0x1b40000002093fae */ /* 0x000fe8000e101d72 */
[----:B------:R-:W-:Y:S04]  /*12270*/  @P3 LDGSTS.E.BYPASS.LTC128B.128 [R9+0x1dc00], desc[UR50][R2.64+0x40], !P5 ;  /* 0x1dc0004002093fae */ /* 0x000fe8000e901d72 */
[----:B------:R0:W-:Y:S01]  /*12280*/  @P3 LDGSTS.E.BYPASS.LTC128B.128 [R9+0x20400], desc[UR50][R2.64+0x80], !P1 ;  /* 0x2040008002093fae */ /* 0x0001e2000c901d72 */
[----:B------:R-:W-:Y:S02]  /*12290*/  IMAD.MOV.U32 R13, RZ, RZ, R7 ;  /* 0x000000ffff0d7224 */ /* 0x000fe400078e0007 */
[----:B------:R-:W-:-:S02]  /*122a0*/  IMAD.MOV.U32 R12, RZ, RZ, RZ ;  /* 0x000000ffff0c7224 */ /* 0x000fc400078e00ff */
[----:B0-----:R-:W-:-:S07]  /*122b0*/  IMAD.MOV.U32 R2, RZ, RZ, R14 ;  /* 0x000000ffff027224 */ /* 0x001fce00078e000e */
[----:B------:R-:W-:Y:S05]  /*122c0*/  WARPSYNC.COLLECTIVE R15, `(.L_x_365) ;  /* 0x000000000f087348 */ /* 0x000fea0003c00000 */
[----:B------:R0:W1:Y:S02]  /*122d0*/  SHFL.IDX P6, R14, R13, R12, R11 ;  /* 0x0000000c0d0e7389 */ /* 0x00006400000c000b */
[----:B01----:R-:W-:Y:S01]  /*122e0*/  ENDCOLLECTIVE ;  /* 0x000000000000791b */ /* 0x003fe20003800000 */
.L_x_365:
[----:B------:R-:W-:-:S05]  /*122f0*/  @P2 IADD3 R2, P0, R37, R2, RZ ;  /* 0x0000000225022210 */ /* 0x000fca0007f1e0ff */
[----:B------:R-:W-:-:S05]  /*12300*/  @P2 IMAD.X R3, RZ, RZ, R6, P0 ;  /* 0x000000ffff032224 */ /* 0x000fca00000e0606 */
        /* <DEDUP_REMOVED lines=11> */
.L_x_366:
[----:B------:R-:W-:Y:S05]  /*123c0*/  BRA `(.L_x_367) ;  /* 0xffffffb400507947 */ /* 0x000fea000383ffff */
.L_x_276:
[----:B------:R-:W-:Y:S02]  /*123d0*/  IMAD.MOV.U32 R13, RZ, RZ, R4 ;  /* 0x000000ffff0d7224 */ /* 0x000fe400078e0004 */
[----:B------:R-:W-:Y:S02]  /*123e0*/  IMAD.MOV.U32 R12, RZ, RZ, RZ ;  /* 0x000000ffff0c7224 */ /* 0x000fe400078e00ff */
[----:B------:R-:W-:Y:S02]  /*123f0*/  IMAD.MOV.U32 R11, RZ, RZ, 0x1c1f ;  /* 0x00001c1fff0b7424 */ /* 0x000fe400078e00ff */
[----:B------:R-:W-:Y:S02]  /*12400*/  IMAD.MOV.U32 R15, RZ, RZ, -0x1 ;  /* 0xffffffffff0f7424 */ /* 0x000fe400078e00ff */
[----:B------:R-:W-:Y:S02]  /*12410*/  IMAD R5, R5, UR41, RZ ;  /* 0x0000002905057c24 */ /* 0x000fe4000f8e02ff */
[----:B------:R-:W-:-:S07]  /*12420*/  IMAD.IADD R6, R10, 0x1, R6 ;  /* 0x000000010a067824 */ /* 0x000fce00078e0206 */
[----:B-1---5:R-:W-:Y:S05]  /*12430*/  WARPSYNC.COLLECTIVE R15, `(.L_x_368) ;  /* 0x000000000f087348 */ /* 0x022fea0003c00000 */
[----:B------:R0:W2:Y:S02]  /*12440*/  SHFL.IDX P6, R14, R13, R12, R11 ;  /* 0x0000000c0d0e7389 */ /* 0x0000a400000c000b */
[----:B012--5:R-:W-:Y:S01]  /*12450*/  ENDCOLLECTIVE ;  /* 0x000000000000791b */ /* 0x027fe20003800000 */
.L_x_368:
[C---:B------:R-:W-:Y:S01]  /*12460*/  VIADD R8, R6.reuse, 0x20 ;  /* 0x0000002006087836 */ /* 0x040fe20000000000 */
[----:B------:R-:W-:Y:S01]  /*12470*/  ISETP.GE.AND P0, PT, R6, R5, PT ;  /* 0x000000050600720c */ /* 0x000fe20003f06270 */
[----:B------:R-:W-:Y:S02]  /*12480*/  IMAD.MOV.U32 R13, RZ, RZ, R0 ;  /* 0x000000ffff0d7224 */ /* 0x000fe400078e0000 */
[----:B------:R-:W-:-:S10]  /*12490*/  IMAD.MOV.U32 R2, RZ, RZ, R14 ;  /* 0x000000ffff027224 */ /* 0x000fd400078e000e */
[----:B------:R-:W-:Y:S05]  /*124a0*/  WARPSYNC.COLLECTIVE R15, `(.L_x_369) ;  /* 0x000000000f087348 */ /* 0x000fea0003c00000 */
[----:B------:R0:W1:Y:S02]  /*124b0*/  SHFL.IDX P6, R14, R13, R12, R11 ;  /* 0x0000000c0d0e7389 */ /* 0x00006400000c000b */
[----:B01----:R-:W-:Y:S01]  /*124c0*/  ENDCOLLECTIVE ;  /* 0x000000000000791b */ /* 0x003fe20003800000 */
.L_x_369:
[----:B------:R-:W-:Y:S02]  /*124d0*/  IMAD.MOV.U32 R13, RZ, RZ, R4 ;  /* 0x000000ffff0d7224 */ /* 0x000fe400078e0004 */
[----:B------:R-:W-:Y:S02]  /*124e0*/  IMAD.MOV.U32 R12, RZ, RZ, 0x1 ;  /* 0x00000001ff0c7424 */ /* 0x000fe400078e00ff */
[----:B------:R-:W-:-:S07]  /*124f0*/  IMAD.MOV.U32 R3, RZ, RZ, R14 ;  /* 0x000000ffff037224 */ /* 0x000fce00078e000e */
[----:B------:R-:W-:Y:S05]  /*12500*/  WARPSYNC.COLLECTIVE R15, `(.L_x_370) ;  /* 0x000000000f087348 */ /* 0x000fea0003c00000 */
[----:B------:R0:W1:Y:S02]  /*12510*/  SHFL.IDX P6, R14, R13, R12, R11 ;  /* 0x0000000c0d0e7389 */ /* 0x00006400000c000b */
[----:B01----:R-:W-:Y:S01]  /*12520*/  ENDCOLLECTIVE ;  /* 0x000000000000791b */ /* 0x003fe20003800000 */
.L_x_370:
[----:B------:R-:W-:-:S05]  /*12530*/  @!P0 IADD3 R7, P4, R37, R3, RZ ;  /* 0x0000000325078210 */ /* 0x000fca0007f9e0ff */
[----:B------:R-:W-:Y:S02]  /*12540*/  @!P0 IMAD.X R3, RZ, RZ, R2, P4 ;  /* 0x000000ffff038224 */ /* 0x000fe400020e0602 */
[----:B------:R-:W-:Y:S02]  /*12550*/  @!P0 IMAD.MOV.U32 R2, RZ, RZ, R7 ;  /* 0x000000ffff028224 */ /* 0x000fe400078e0007 */
[----:B------:R-:W-:-:S03]  /*12560*/  IMAD.MOV.U32 R13, RZ, RZ, R0 ;  /* 0x000000ffff0d7224 */ /* 0x000fc600078e0000 */
[----:B------:R-:W-:Y:S01]  /*12570*/  @!PT LDS RZ, [RZ] ;  /* 0x00000000fffff984 */ /* 0x000fe20000000800 */
[----:B------:R-:W-:Y:S01]  /*12580*/  @!PT LDS RZ, [RZ] ;  /* 0x00000000fffff984 */ /* 0x000fe20000000800 */
[----:B------:R-:W-:Y:S01]  /*12590*/  @!PT LDS RZ, [RZ] ;  /* 0x00000000fffff984 */ /* 0x000fe20000000800 */
[----:B------:R-:W-:Y:S04]  /*125a0*/  @!P0 LDGSTS.E.BYPASS.LTC128B.128 [R9+0x14400], desc[UR50][R2.64], !P3 ;  /* 0x1440000002098fae */ /* 0x000fe8000d901d72 */
[----:B------:R-:W-:Y:S04]  /*125b0*/  @!P0 LDGSTS.E.BYPASS.LTC128B.128 [R9+0x16400], desc[UR50][R2.64+0x40], !P2 ;  /* 0x1640004002098fae */ /* 0x000fe8000d101d72 */
[----:B------:R0:W-:Y:S01]  /*125c0*/  @!P0 LDGSTS.E.BYPASS.LTC128B.128 [R9+0x18400], desc[UR50][R2.64+0x80], !P1 ;  /* 0x1840008002098fae */ /* 0x0001e2000c901d72 */
[----:B------:R-:W-:Y:S01]  /*125d0*/  ISETP.GE.AND P0, PT, R8, R5, PT ;  /* 0x000000050800720c */ /* 0x000fe20003f06270 */
[----:B------:R-:W-:-:S02]  /*125e0*/  VIADD R8, R6, 0x40 ;  /* 0x0000004006087836 */ /* 0x000fc40000000000 */
[----:B0-----:R-:W-:-:S10]  /*125f0*/  IMAD.MOV.U32 R2, RZ, RZ, R14 ;  /* 0x000000ffff027224 */ /* 0x001fd400078e000e */
[----:B------:R-:W-:Y:S05]  /*12600*/  WARPSYNC.COLLECTIVE R15, `(.L_x_371) ;  /* 0x000000000f087348 */ /* 0x000fea0003c00000 */
[----:B------:R0:W1:Y:S02]  /*12610*/  SHFL.IDX P6, R14, R13, R12, R11 ;  /* 0x0000000c0d0e7389 */ /* 0x00006400000c000b */
[----:B01----:R-:W-:Y:S01]  /*12620*/  ENDCOLLECTIVE ;  /* 0x000000000000791b */ /* 0x003fe20003800000 */
.L_x_371:
        /* <DEDUP_REMOVED lines=8> */
.L_x_372:
[----:B------:R-:W-:-:S05]  /*126b0*/  @!P0 IMAD.MOV.U32 R3, RZ, RZ, R7 ;  /* 0x000000ffff038224 */ /* 0x000fca00078e0007 */
[----:B------:R-:W-:Y:S01]  /*126c0*/  @!PT LDS RZ, [RZ] ;  /* 0x00000000fffff984 */ /* 0x000fe20000000800 */
[----:B------:R-:W-:Y:S01]  /*126d0*/  @!PT LDS RZ, [RZ] ;  /* 0x00000000fffff984 */ /* 0x000fe20000000800 */
[----:B------:R-:W-:Y:S01]  /*126e0*/  @!PT LDS RZ, [RZ] ;  /* 0x00000000fffff984 */ /* 0x000fe20000000800 */
[----:B------:R-:W-:Y:S04]  /*126f0*/  @!P0 LDGSTS.E.BYPASS.LTC128B.128 [R9+0x14c00], desc[UR50][R2.64], !P3 ;  /* 0x14c0000002098fae */ /* 0x000fe8000d901d72 */
[----:B------:R-:W-:Y:S01]  /*12700*/  @!P0 LDGSTS.E.BYPASS.LTC128B.128 [R9+0x16c00], desc[UR50][R2.64+0x40], !P2 ;  /* 0x16c0004002098fae */ /* 0x000fe2000d101d72 */
[----:B------:R-:W-:-:S03]  /*12710*/  IMAD.MOV.U32 R13, RZ, RZ, R0 ;  /* 0x000000ffff0d7224 */ /* 0x000fc600078e0000 */
[----:B------:R0:W-:Y:S01]  /*12720*/  @!P0 LDGSTS.E.BYPASS.LTC128B.128 [R9+0x18c00], desc[UR50][R2.64+0x80], !P1 ;  /* 0x18c0008002098fae */ /* 0x0001e2000c901d72 */
[----:B------:R-:W-:Y:S01]  /*12730*/  ISETP.GE.AND P0, PT, R8, R5, PT ;  /* 0x000000050800720c */ /* 0x000fe20003f06270 */
[----:B0-----:R-:W-:-:S12]  /*12740*/  IMAD.MOV.U32 R2, RZ, RZ, R14 ;  /* 0x000000ffff027224 */ /* 0x001fd800078e000e */
[----:B------:R-:W-:Y:S05]  /*12750*/  WARPSYNC.COLLECTIVE R15, `(.L_x_373) ;  /* 0x000000000f087348 */ /* 0x000fea0003c00000 */
[----:B------:R0:W1:Y:S02]  /*12760*/  SHFL.IDX P6, R14, R13, R12, R11 ;  /* 0x0000000c0d0e7389 */ /* 0x00006400000c000b */
[----:B01----:R-:W-:Y:S01]  /*12770*/  ENDCOLLECTIVE ;  /* 0x000000000000791b */ /* 0x003fe20003800000 */
.L_x_373:
        /* <DEDUP_REMOVED lines=8> */
.L_x_374:
[----:B------:R-:W-:-:S05]  /*12800*/  @!P0 IMAD.MOV.U32 R3, RZ, RZ, R7 ;  /* 0x000000ffff038224 */ /* 0x000fca00078e0007 */
[----:B------:R-:W-:Y:S01]  /*12810*/  @!PT LDS RZ, [RZ] ;  /* 0x00000000fffff984 */ /* 0x000fe20000000800 */
[----:B------:R-:W-:Y:S01]  /*12820*/  @!PT LDS RZ, [RZ] ;  /* 0x00000000fffff984 */ /* 0x000fe20000000800 */
[----:B------:R-:W-:Y:S01]  /*12830*/  @!PT LDS RZ, [RZ] ;  /* 0x00000000fffff984 */ /* 0x000fe20000000800 */
[----:B------:R0:W-:Y:S04]  /*12840*/  @!P0 LDGSTS.E.BYPASS.LTC128B.128 [R9+0x15400], desc[UR50][R2.64], !P3 ;  /* 0x1540000002098fae */ /* 0x0001e8000d901d72 */
[----:B------:R0:W-:Y:S01]  /*12850*/  @!P0 LDGSTS.E.BYPASS.LTC128B.128 [R9+0x17400], desc[UR50][R2.64+0x40], !P2 ;  /* 0x1740004002098fae */ /* 0x0001e2000d101d72 */
[----:B------:R-:W-:-:S03]  /*12860*/  IMAD.MOV.U32 R13, RZ, RZ, R0 ;  /* 0x000000ffff0d7224 */ /* 0x000fc600078e0000 */
[----:B------:R0:W-:Y:S01]  /*12870*/  @!P0 LDGSTS.E.BYPASS.LTC128B.128 [R9+0x19400], desc[UR50][R2.64+0x80], !P1 ;  /* 0x1940008002098fae */ /* 0x0001e2000c901d72 */
[----:B------:R-:W-:-:S07]  /*12880*/  IMAD.MOV.U32 R4, RZ, RZ, R14 ;  /* 0x000000ffff047224 */ /* 0x000fce00078e000e */
[----:B0-----:R-:W-:Y:S05]  /*12890*/  WARPSYNC.COLLECTIVE R15, `(.L_x_375) ;  /* 0x000000000f087348 */ /* 0x001fea0003c00000 */
[----:B------:R1:W2:Y:S02]  /*128a0*/  SHFL.IDX P6, R14, R13, R12, R11 ;  /* 0x0000000c0d0e7389 */ /* 0x0002a400000c000b */
[----:B012---:R-:W-:Y:S01]  /*128b0*/  ENDCOLLECTIVE ;  /* 0x000000000000791b */ /* 0x007fe20003800000 */
.L_x_375:
[----:B------:R-:W-:Y:S05]  /*128c0*/  BRA `(.L_x_376) ;  /* 0xffffffb800847947 */ /* 0x000fea000383ffff */
.L_x_281:
[----:B0-----:R0:W2:Y:S02]  /*128d0*/  SYNCS.PHASECHK.TRANS64.TRYWAIT P0, [R22+URZ+0x29820], R3 ;  /* 0x02982003160075a7 */ /* 0x0010a4000800017f */
[----:B--2---:R-:W-:Y:S05]  /*128e0*/  @!P0 NANOSLEEP.SYNCS 0x989680 ;  /* 0x009896800000895d */ /* 0x004fea0003900000 */
[----:B------:R-:W2:Y:S02]  /*128f0*/  @!P0 SYNCS.PHASECHK.TRANS64 P0, [R22+URZ+0x29820], R3 ;  /* 0x02982003160085a7 */ /* 0x000ea4000800007f */
[----:B--2---:R-:W-:Y:S05]  /*12900*/  @!P0 BRA `(.L_x_281) ;  /* 0xfffffffc00f08947 */ /* 0x004fea000383ffff */
[----:B------:R-:W-:Y:S05]  /*12910*/  BRA `(.L_x_377) ;  /* 0xffffffb800f47947 */ /* 0x000fea000383ffff */
.L_x_285:
[----:B0-----:R0:W1:Y:S02]  /*12920*/  SYNCS.PHASECHK.TRANS64.TRYWAIT P0, [R0+URZ+0x29880], R30 ;  /* 0x0298801e000075a7 */ /* 0x001064000800017f */
[----:B-1----:R-:W-:Y:S05]  /*12930*/  @!P0 NANOSLEEP.SYNCS 0x989680 ;  /* 0x009896800000895d */ /* 0x002fea0003900000 */
[----:B------:R-:W1:Y:S02]  /*12940*/  @!P0 SYNCS.PHASECHK.TRANS64 P0, [R0+URZ+0x29880], R30 ;  /* 0x0298801e000085a7 */ /* 0x000e64000800007f */
[----:B-1----:R-:W-:Y:S05]  /*12950*/  @!P0 BRA `(.L_x_285) ;  /* 0xfffffffc00f08947 */ /* 0x002fea000383ffff */
[----:B------:R-:W-:Y:S05]  /*12960*/  BRA `(.L_x_378) ;  /* 0xffffffc000287947 */ /* 0x000fea000383ffff */
.L_x_286:
        /* <DEDUP_REMOVED lines=8> */
.L_x_380:
[----:B------:R-:W-:Y:S05]  /*129f0*/  BSYNC B0 ;  /* 0x0000000000007941 */ /* 0x000fea0003800000 */
.L_x_379:
[----:B------:R-:W-:Y:S01]  /*12a00*/  IMAD.MOV.U32 R13, RZ, RZ, R8 ;  /* 0x000000ffff0d7224 */ /* 0x000fe200078e0008 */
[----:B------:R-:W-:Y:S01]  /*12a10*/  IADD3 R10, R22, R10, R35 ;  /* 0x0000000a160a7210 */ /* 0x000fe20007ffe023 */
        /* <DEDUP_REMOVED lines=8> */
.L_x_381:
[----:B------:R-:W-:Y:S02]  /*12aa0*/  IMAD.MOV.U32 R13, RZ, RZ, R9 ;  /* 0x000000ffff0d7224 */ /* 0x000fe400078e0009 */
[----:B------:R-:W-:Y:S02]  /*12ab0*/  IMAD.MOV.U32 R12, RZ, RZ, 0x1 ;  /* 0x00000001ff0c7424 */ /* 0x000fe400078e00ff */
[----:B------:R-:W-:-:S07]  /*12ac0*/  IMAD.MOV.U32 R2, RZ, RZ, R14 ;  /* 0x000000ffff027224 */ /* 0x000fce00078e000e */
[----:B------:R-:W-:Y:S05]  /*12ad0*/  WARPSYNC.COLLECTIVE R15, `(.L_x_382) ;  /* 0x000000000f087348 */ /* 0x000fea0003c00000 */
[----:B------:R0:W1:Y:S02]  /*12ae0*/  SHFL.IDX P6, R14, R13, R12, R11 ;  /* 0x0000000c0d0e7389 */ /* 0x00006400000c000b */
[----:B01----:R-:W-:Y:S01]  /*12af0*/  ENDCOLLECTIVE ;  /* 0x000000000000791b */ /* 0x003fe20003800000 */
.L_x_382:
        /* <DEDUP_REMOVED lines=12> */
.L_x_383:
[----:B------:R-:W-:Y:S02]  /*12bc0*/  IMAD.MOV.U32 R13, RZ, RZ, R9 ;  /* 0x000000ffff0d7224 */ /* 0x000fe400078e0009 */
[----:B------:R-:W-:Y:S02]  /*12bd0*/  IMAD.MOV.U32 R12, RZ, RZ, 0x2 ;  /* 0x00000002ff0c7424 */ /* 0x000fe400078e00ff */
[----:B------:R-:W-:-:S07]  /*12be0*/  IMAD.MOV.U32 R2, RZ, RZ, R14 ;  /* 0x000000ffff027224 */ /* 0x000fce00078e000e */
[----:B------:R-:W-:Y:S05]  /*12bf0*/  WARPSYNC.COLLECTIVE R15, `(.L_x_384) ;  /* 0x000000000f087348 */ /* 0x000fea0003c00000 */
[----:B------:R0:W1:Y:S02]  /*12c00*/  SHFL.IDX P6, R14, R13, R12, R11 ;  /* 0x0000000c0d0e7389 */ /* 0x00006400000c000b */
[----:B01----:R-:W-:Y:S01]  /*12c10*/  ENDCOLLECTIVE ;  /* 0x000000000000791b */ /* 0x003fe20003800000 */
.L_x_384:
        /* <DEDUP_REMOVED lines=12> */
.L_x_385:
[----:B------:R-:W-:Y:S02]  /*12ce0*/  IMAD.MOV.U32 R13, RZ, RZ, R9 ;  /* 0x000000ffff0d7224 */ /* 0x000fe400078e0009 */
[----:B------:R-:W-:Y:S02]  /*12cf0*/  IMAD.MOV.U32 R12, RZ, RZ, 0x3 ;  /* 0x00000003ff0c7424 */ /* 0x000fe400078e00ff */
[----:B------:R-:W-:-:S07]  /*12d00*/  IMAD.MOV.U32 R2, RZ, RZ, R14 ;  /* 0x000000ffff027224 */ /* 0x000fce00078e000e */
[----:B------:R-:W-:Y:S05]  /*12d10*/  WARPSYNC.COLLECTIVE R15, `(.L_x_386) ;  /* 0x000000000f087348 */ /* 0x000fea0003c00000 */
[----:B------:R0:W1:Y:S02]  /*12d20*/  SHFL.IDX P6, R14, R13, R12, R11 ;  /* 0x0000000c0d0e7389 */ /* 0x00006400000c000b */
[----:B01----:R-:W-:Y:S01]  /*12d30*/  ENDCOLLECTIVE ;  /* 0x000000000000791b */ /* 0x003fe20003800000 */
.L_x_386:
        /* <DEDUP_REMOVED lines=12> */
.L_x_387:
[----:B------:R-:W-:Y:S02]  /*12e00*/  IMAD.MOV.U32 R13, RZ, RZ, R21 ;  /* 0x000000ffff0d7224 */ /* 0x000fe400078e0015 */
[----:B------:R-:W-:Y:S02]  /*12e10*/  IMAD.MOV.U32 R12, RZ, RZ, RZ ;  /* 0x000000ffff0c7224 */ /* 0x000fe400078e00ff */
[----:B------:R-:W-:-:S07]  /*12e20*/  IMAD.MOV.U32 R2, RZ, RZ, R14 ;  /* 0x000000ffff027224 */ /* 0x000fce00078e000e */
[----:B------:R-:W-:Y:S05]  /*12e30*/  WARPSYNC.COLLECTIVE R15, `(.L_x_388) ;  /* 0x000000000f087348 */ /* 0x000fea0003c00000 */
[----:B------:R0:W1:Y:S02]  /*12e40*/  SHFL.IDX P6, R14, R13, R12, R11 ;  /* 0x0000000c0d0e7389 */ /* 0x00006400000c000b */
[----:B01----:R-:W-:Y:S01]  /*12e50*/  ENDCOLLECTIVE ;  /* 0x000000000000791b */ /* 0x003fe20003800000 */
.L_x_388:
        /* <DEDUP_REMOVED lines=12> */
.L_x_389:
[----:B------:R-:W-:Y:S01]  /*12f20*/  IMAD.MOV.U32 R2, RZ, RZ, R14 ;  /* 0x000000ffff027224 */ /* 0x000fe200078e000e */
[----:B------:R-:W-:Y:S06]  /*12f30*/  BRA `(.L_x_390) ;  /* 0xffffffbc00c47947 */ /* 0x000fec000383ffff */
.L_x_291:
[----:B---3--:R3:W4:Y:S02]  /*12f40*/  SYNCS.PHASECHK.TRANS64.TRYWAIT P0, [R0+URZ+0x29840], R30 ;  /* 0x0298401e000075a7 */ /* 0x008724000800017f */
[----:B----4-:R-:W-:Y:S05]  /*12f50*/  @!P0 NANOSLEEP.SYNCS 0x989680 ;  /* 0x009896800000895d */ /* 0x010fea0003900000 */
[----:B------:R-:W4:Y:S02]  /*12f60*/  @!P0 SYNCS.PHASECHK.TRANS64 P0, [R0+URZ+0x29840], R30 ;  /* 0x0298401e000085a7 */ /* 0x000f24000800007f */
[----:B----4-:R-:W-:Y:S05]  /*12f70*/  @!P0 BRA `(.L_x_291) ;  /* 0xfffffffc00f08947 */ /* 0x010fea000383ffff */
[----:B------:R-:W-:Y:S05]  /*12f80*/  BRA `(.L_x_391) ;  /* 0xffffffc000187947 */ /* 0x000fea000383ffff */
.L_x_292:
        /* <DEDUP_REMOVED lines=8> */
.L_x_393:
[----:B------:R-:W-:Y:S05]  /*13010*/  BSYNC B0 ;  /* 0x0000000000007941 */ /* 0x000fea0003800000 */
.L_x_392:
[----:B------:R-:W-:Y:S02]  /*13020*/  IMAD.MOV.U32 R13, RZ, RZ, R4 ;  /* 0x000000ffff0d7224 */ /* 0x000fe400078e0004 */
        /* <DEDUP_REMOVED lines=8> */
.L_x_394:
[----:B------:R-:W-:Y:S02]  /*130b0*/  IMAD.MOV.U32 R13, RZ, RZ, R5 ;  /* 0x000000ffff0d7224 */ /* 0x000fe400078e0005 */
[----:B------:R-:W-:Y:S02]  /*130c0*/  IMAD.MOV.U32 R12, RZ, RZ, 0x1 ;  /* 0x00000001ff0c7424 */ /* 0x000fe400078e00ff */
[----:B------:R-:W-:-:S07]  /*130d0*/  IMAD.MOV.U32 R2, RZ, RZ, R14 ;  /* 0x000000ffff027224 */ /* 0x000fce00078e000e */
[----:B------:R-:W-:Y:S05]  /*130e0*/  WARPSYNC.COLLECTIVE R15, `(.L_x_395) ;  /* 0x000000000f087348 */ /* 0x000fea0003c00000 */
[----:B------:R0:W1:Y:S02]  /*130f0*/  SHFL.IDX P6, R14, R13, R12, R11 ;  /* 0x0000000c0d0e7389 */ /* 0x00006400000c000b */
[----:B01----:R-:W-:Y:S01]  /*13100*/  ENDCOLLECTIVE ;  /* 0x000000000000791b */ /* 0x003fe20003800000 */
.L_x_395:
[----:B------:R-:W-:-:S05]  /*13110*/  IADD3 R2, P0, R37, R2, RZ ;  /* 0x0000000225027210 */ /* 0x000fca0007f1e0ff */
[----:B------:R-:W-:-:S05]  /*13120*/  IMAD.X R3, RZ, RZ, R3, P0 ;  /* 0x000000ffff037224 */ /* 0x000fca00000e0603 */
[----:B------:R-:W-:Y:S01]  /*13130*/  @!PT LDS RZ, [RZ] ;  /* 0x00000000fffff984 */ /* 0x000fe20000000800 */
[----:B------:R-:W-:Y:S01]  /*13140*/  @!PT LDS RZ, [RZ] ;  /* 0x00000000fffff984 */ /* 0x000fe20000000800 */
[----:B------:R-:W-:Y:S01]  /*13150*/  @!PT LDS RZ, [RZ] ;  /* 0x00000000fffff984 */ /* 0x000fe20000000800 */
[----:B------:R-:W-:Y:S01]  /*13160*/  LDGSTS.E.BYPASS.LTC128B.128 [R7+0x1a400], desc[UR50][R2.64], !P4 ;  /* 0x1a40000002077fae */ /* 0x000fe2000e101d72 */
[----:B------:R-:W-:-:S03]  /*13170*/  IMAD.MOV.U32 R13, RZ, RZ, R4 ;  /* 0x000000ffff0d7224 */ /* 0x000fc600078e0004 */
[----:B------:R-:W-:Y:S04]  /*13180*/  LDGSTS.E.BYPASS.LTC128B.128 [R7+0x1cc00], desc[UR50][R2.64+0x40], !P3 ;  /* 0x1cc0004002077fae */ /* 0x000fe8000d901d72 */
[----:B------:R0:W-:Y:S02]  /*13190*/  LDGSTS.E.BYPASS.LTC128B.128 [R7+0x1f400], desc[UR50][R2.64+0x80], !P1 ;  /* 0x1f40008002077fae */ /* 0x0001e4000c901d72 */
[----:B0-----:R-:W-:-:S07]  /*131a0*/  IMAD.MOV.U32 R3, RZ, RZ, R14 ;  /* 0x000000ffff037224 */ /* 0x001fce00078e000e */
[----:B------:R-:W-:Y:S05]  /*131b0*/  WARPSYNC.COLLECTIVE R15, `(.L_x_396) ;  /* 0x000000000f087348 */ /* 0x000fea0003c00000 */
[----:B------:R0:W1:Y:S02]  /*131c0*/  SHFL.IDX P6, R14, R13, R12, R11 ;  /* 0x0000000c0d0e7389 */ /* 0x00006400000c000b */
[----:B01----:R-:W-:Y:S01]  /*131d0*/  ENDCOLLECTIVE ;  /* 0x000000000000791b */ /* 0x003fe20003800000 */
.L_x_396:
[----:B------:R-:W-:Y:S02]  /*131e0*/  IMAD.MOV.U32 R13, RZ, RZ, R5 ;  /* 0x000000ffff0d7224 */ /* 0x000fe400078e0005 */
[----:B------:R-:W-:Y:S02]  /*131f0*/  IMAD.MOV.U32 R12, RZ, RZ, 0x2 ;  /* 0x00000002ff0c7424 */ /* 0x000fe400078e00ff */
[----:B------:R-:W-:-:S07]  /*13200*/  IMAD.MOV.U32 R2, RZ, RZ, R14 ;  /* 0x000000ffff027224 */ /* 0x000fce00078e000e */
[----:B------:R-:W-:Y:S05]  /*13210*/  WARPSYNC.COLLECTIVE R15, `(.L_x_397) ;  /* 0x000000000f087348 */ /* 0x000fea0003c00000 */
[----:B------:R0:W1:Y:S02]  /*13220*/  SHFL.IDX P6, R14, R13, R12, R11 ;  /* 0x0000000c0d0e7389 */ /* 0x00006400000c000b */
[----:B01----:R-:W-:Y:S01]  /*13230*/  ENDCOLLECTIVE ;  /* 0x000000000000791b */ /* 0x003fe20003800000 */
.L_x_397:
        /* <DEDUP_REMOVED lines=13> */
.L_x_398:
[----:B------:R-:W-:Y:S02]  /*13310*/  IMAD.MOV.U32 R13, RZ, RZ, R5 ;  /* 0x000000ffff0d7224 */ /* 0x000fe400078e0005 */
[----:B------:R-:W-:Y:S02]  /*13320*/  IMAD.MOV.U32 R12, RZ, RZ, 0x3 ;  /* 0x00000003ff0c7424 */ /* 0x000fe400078e00ff */
[----:B------:R-:W-:-:S07]  /*13330*/  IMAD.MOV.U32 R2, RZ, RZ, R14 ;  /* 0x000000ffff027224 */ /* 0x000fce00078e000e */
[----:B------:R-:W-:Y:S05]  /*13340*/  WARPSYNC.COLLECTIVE R15, `(.L_x_399) ;  /* 0x000000000f087348 */ /* 0x000fea0003c00000 */
[----:B------:R0:W1:Y:S02]  /*13350*/  SHFL.IDX P6, R14, R13, R12, R11 ;  /* 0x0000000c0d0e7389 */ /* 0x00006400000c000b */
[----:B01----:R-:W-:Y:S01]  /*13360*/  ENDCOLLECTIVE ;  /* 0x000000000000791b */ /* 0x003fe20003800000 */
.L_x_399:
        /* <DEDUP_REMOVED lines=13> */
.L_x_400:
[----:B------:R-:W-:Y:S02]  /*13440*/  IMAD.MOV.U32 R13, RZ, RZ, R8 ;  /* 0x000000ffff0d7224 */ /* 0x000fe400078e0008 */
[----:B------:R-:W-:Y:S02]  /*13450*/  IMAD.MOV.U32 R12, RZ, RZ, RZ ;  /* 0x000000ffff0c7224 */ /* 0x000fe400078e00ff */
[----:B------:R-:W-:-:S07]  /*13460*/  IMAD.MOV.U32 R2, RZ, RZ, R14 ;  /* 0x000000ffff027224 */ /* 0x000fce00078e000e */
[----:B------:R-:W-:Y:S05]  /*13470*/  WARPSYNC.COLLECTIVE R15, `(.L_x_401) ;  /* 0x000000000f087348 */ /* 0x000fea0003c00000 */
[----:B------:R0:W1:Y:S02]  /*13480*/  SHFL.IDX P6, R14, R13, R12, R11 ;  /* 0x0000000c0d0e7389 */ /* 0x00006400000c000b */
[----:B01----:R-:W-:Y:S01]  /*13490*/  ENDCOLLECTIVE ;  /* 0x000000000000791b */ /* 0x003fe20003800000 */
.L_x_401:
        /* <DEDUP_REMOVED lines=13> */
.L_x_402:
[----:B------:R-:W-:Y:S05]  /*13570*/  BRA `(.L_x_403) ;  /* 0xffffffbc00ac7947 */ /* 0x000fea000383ffff */
.L_x_297:
[----:B0-----:R0:W2:Y:S02]  /*13580*/  SYNCS.PHASECHK.TRANS64.TRYWAIT P1, [R3+URZ+0x29870], R0 ;  /* 0x02987000030075a7 */ /* 0x0010a4000802017f */
[----:B--2---:R-:W-:Y:S05]  /*13590*/  @!P1 NANOSLEEP.SYNCS 0x989680 ;  /* 0x009896800000995d */ /* 0x004fea0003900000 */
[----:B------:R-:W2:Y:S02]  /*135a0*/  @!P1 SYNCS.PHASECHK.TRANS64 P1, [R3+URZ+0x29870], R0 ;  /* 0x02987000030095a7 */ /* 0x000ea4000802007f */
[----:B--2---:R-:W-:Y:S05]  /*135b0*/  @!P1 BRA `(.L_x_297) ;  /* 0xfffffffc00f09947 */ /* 0x004fea000383ffff */
[----:B------:R-:W-:Y:S05]  /*135c0*/  BRA `(.L_x_404) ;  /* 0xffffffc000187947 */ /* 0x000fea000383ffff */
.L_x_299:
[----:B0-----:R0:W2:Y:S02]  /*135d0*/  SYNCS.PHASECHK.TRANS64.TRYWAIT P1, [R3+URZ+0x29860], R0 ;  /* 0x02986000030075a7 */ /* 0x0010a4000802017f */
[----:B--2---:R-:W-:Y:S05]  /*135e0*/  @!P1 NANOSLEEP.SYNCS 0x989680 ;  /* 0x009896800000995d */ /* 0x004fea0003900000 */
[----:B------:R-:W2:Y:S02]  /*135f0*/  @!P1 SYNCS.PHASECHK.TRANS64 P1, [R3+URZ+0x29860], R0 ;  /* 0x02986000030095a7 */ /* 0x000ea4000802007f */
[----:B--2---:R-:W-:Y:S05]  /*13600*/  @!P1 BRA `(.L_x_299) ;  /* 0xfffffffc00f09947 */ /* 0x004fea000383ffff */
[----:B------:R-:W-:Y:S05]  /*13610*/  BRA `(.L_x_405) ;  /* 0xffffffc000287947 */ /* 0x000fea000383ffff */
.L_x_307:
[----:B0-----:R0:W4:Y:S02]  /*13620*/  SYNCS.PHASECHK.TRANS64.TRYWAIT P1, [R17+URZ+0x29870], R0 ;  /* 0x02987000110075a7 */ /* 0x001124000802017f */
[----:B----4-:R-:W-:Y:S05]  /*13630*/  @!P1 NANOSLEEP.SYNCS 0x989680 ;  /* 0x009896800000995d */ /* 0x010fea0003900000 */
[----:B------:R-:W4:Y:S02]  /*13640*/  @!P1 SYNCS.PHASECHK.TRANS64 P1, [R17+URZ+0x29870], R0 ;  /* 0x02987000110095a7 */ /* 0x000f24000802007f */
[----:B----4-:R-:W-:Y:S05]  /*13650*/  @!P1 BRA `(.L_x_307) ;  /* 0xfffffffc00f09947 */ /* 0x010fea000383ffff */
[----:B------:R-:W-:Y:S05]  /*13660*/  BRA `(.L_x_406) ;  /* 0xffffffc400ec7947 */ /* 0x000fea000383ffff */
.L_x_309:
[----:B0-----:R0:W4:Y:S02]  /*13670*/  SYNCS.PHASECHK.TRANS64.TRYWAIT P1, [R17+URZ+0x29860], R0 ;  /* 0x02986000110075a7 */ /* 0x001124000802017f */
[----:B----4-:R-:W-:Y:S05]  /*13680*/  @!P1 NANOSLEEP.SYNCS 0x989680 ;  /* 0x009896800000995d */ /* 0x010fea0003900000 */
[----:B------:R-:W4:Y:S02]  /*13690*/  @!P1 SYNCS.PHASECHK.TRANS64 P1, [R17+URZ+0x29860], R0 ;  /* 0x02986000110095a7 */ /* 0x000f24000802007f */
[----:B----4-:R-:W-:Y:S05]  /*136a0*/  @!P1 BRA `(.L_x_309) ;  /* 0xfffffffc00f09947 */ /* 0x010fea000383ffff */
[----:B------:R-:W-:Y:S05]  /*136b0*/  BRA `(.L_x_407) ;  /* 0xffffffc400f87947 */ /* 0x000fea000383ffff */
.L_x_323:
[----:B0-----:R0:W1:Y:S02]  /*136c0*/  SYNCS.PHASECHK.TRANS64.TRYWAIT P0, [R5+URZ+0x29820], R0 ;  /* 0x02982000050075a7 */ /* 0x001064000800017f */
[----:B-1----:R-:W-:Y:S05]  /*136d0*/  @!P0 NANOSLEEP.SYNCS 0x989680 ;  /* 0x009896800000895d */ /* 0x002fea0003900000 */
[----:B------:R-:W1:Y:S02]  /*136e0*/  @!P0 SYNCS.PHASECHK.TRANS64 P0, [R5+URZ+0x29820], R0 ;  /* 0x02982000050085a7 */ /* 0x000e64000800007f */
[----:B-1----:R-:W-:Y:S05]  /*136f0*/  @!P0 BRA `(.L_x_323) ;  /* 0xfffffffc00f08947 */ /* 0x002fea000383ffff */
[----:B------:R-:W-:Y:S05]  /*13700*/  BRA `(.L_x_408) ;  /* 0xffffffd400ec7947 */ /* 0x000fea000383ffff */
.L_x_324:
[----:B------:R-:W1:Y:S01]  /*13710*/  S2R R2, SR_TID.X ;  /* 0x0000000000027919 */ /* 0x000e620000002100 */
[----:B------:R-:W-:Y:S01]  /*13720*/  BSSY B0, `(.L_x_409) ;  /* 0x000000a000007945 */ /* 0x000fe20003800000 */
[----:B------:R-:W-:Y:S02]  /*13730*/  IMAD.MOV.U32 R12, RZ, RZ, RZ ;  /* 0x000000ffff0c7224 */ /* 0x000fe400078e00ff */
[----:B------:R-:W-:Y:S02]  /*13740*/  IMAD.MOV.U32 R11, RZ, RZ, 0x1f ;  /* 0x0000001fff0b7424 */ /* 0x000fe400078e00ff */
[----:B------:R-:W-:Y:S01]  /*13750*/  IMAD.MOV.U32 R15, RZ, RZ, -0x1 ;  /* 0xffffffffff0f7424 */ /* 0x000fe200078e00ff */
[----:B-1----:R-:W-:-:S04]  /*13760*/  SHF.R.U32.HI R2, RZ, 0x5, R2 ;  /* 0x00000005ff027819 */ /* 0x002fc80000011602 */
[----:B------:R-:W-:-:S05]  /*13770*/  LOP3.LUT R2, R2, 0x3, RZ, 0xc0, !PT ;  /* 0x0000000302027812 */ /* 0x000fca00078ec0ff */
[----:B--2---:R-:W-:-:S07]  /*13780*/  IMAD.MOV.U32 R13, RZ, RZ, R2 ;  /* 0x000000ffff0d7224 */ /* 0x004fce00078e0002 */
[----:B0-----:R-:W-:Y:S05]  /*13790*/  WARPSYNC.COLLECTIVE R15, `(.L_x_410) ;  /* 0x000000000f087348 */ /* 0x001fea0003c00000 */
[----:B------:R1:W2:Y:S02]  /*137a0*/  SHFL.IDX P6, R14, R13, R12, R11 ;  /* 0x0000000c0d0e7389 */ /* 0x0002a400000c000b */
[----:B012---:R-:W-:Y:S01]  /*137b0*/  ENDCOLLECTIVE ;  /* 0x000000000000791b */ /* 0x007fe20003800000 */
.L_x_410:
[----:B------:R-:W-:Y:S05]  /*137c0*/  BSYNC B0 ;  /* 0x0000000000007941 */ /* 0x000fea0003800000 */
.L_x_409:
[----:B------:R-:W-:Y:S05]  /*137d0*/  BRA `(.L_x_411) ;  /* 0xffffffd400d47947 */ /* 0x000fea000383ffff */
.L_x_327:
[----:B------:R-:W-:Y:S01]  /*137e0*/  BSSY B1, `(.L_x_412) ;  /* 0x0000006000017945 */ /* 0x000fe20003800000 */
[----:B------:R-:W-:-:S07]  /*137f0*/  IMAD.MOV.U32 R15, RZ, RZ, -0x1 ;  /* 0xffffffffff0f7424 */ /* 0x000fce00078e00ff */
[----:B0-2---:R-:W-:Y:S05]  /*13800*/  WARPSYNC.COLLECTIVE R15, `(.L_x_413) ;  /* 0x000000000f0c7348 */ /* 0x005fea0003c00000 */
[----:B------:R-:W-:Y:S02]  /*13810*/  ELECT P6, UR62, PT ;  /* 0x00000000003e782f */ /* 0x000fe400038c0000 */
[----:B------:R-:W-:Y:S01]  /*13820*/  MOV R14, UR62 ;  /* 0x0000003e000e7c02 */ /* 0x000fe20008000f00 */
[----:B0-2---:R-:W-:Y:S10]  /*13830*/  ENDCOLLECTIVE ;  /* 0x000000000000791b */ /* 0x005ff40003800000 */
.L_x_413:
[----:B------:R-:W-:Y:S05]  /*13840*/  BSYNC B1 ;  /* 0x0000000000017941 */ /* 0x000fea0003800000 */
.L_x_412:
[----:B------:R-:W-:Y:S05]  /*13850*/  BRA `(.L_x_414) ;  /* 0xffffffd400cc7947 */ /* 0x000fea000383ffff */
.L_x_329:
[----:B0-----:R0:W1:Y:S02]  /*13860*/  SYNCS.PHASECHK.TRANS64.TRYWAIT P1, [R3+URZ+0x29840], R2 ;  /* 0x02984002030075a7 */ /* 0x001064000802017f */
[----:B-1----:R-:W-:Y:S05]  /*13870*/  @!P1 NANOSLEEP.SYNCS 0x989680 ;  /* 0x009896800000995d */ /* 0x002fea0003900000 */
[----:B------:R-:W1:Y:S02]  /*13880*/  @!P1 SYNCS.PHASECHK.TRANS64 P1, [R3+URZ+0x29840], R2 ;  /* 0x02984002030095a7 */ /* 0x000e64000802007f */
[----:B-1----:R-:W-:Y:S05]  /*13890*/  @!P1 BRA `(.L_x_329) ;  /* 0xfffffffc00f09947 */ /* 0x002fea000383ffff */
[----:B------:R-:W-:Y:S05]  /*138a0*/  BRA `(.L_x_415) ;  /* 0xffffffd400ec7947 */ /* 0x000fea000383ffff */
.L_x_331:
[----:B-1----:R1:W3:Y:S02]  /*138b0*/  SYNCS.PHASECHK.TRANS64.TRYWAIT P1, [R5+URZ+0x29840], R0 ;  /* 0x02984000050075a7 */ /* 0x0022e4000802017f */
[----:B---3--:R-:W-:Y:S05]  /*138c0*/  @!P1 NANOSLEEP.SYNCS 0x989680 ;  /* 0x009896800000995d */ /* 0x008fea0003900000 */
[----:B------:R-:W3:Y:S02]  /*138d0*/  @!P1 SYNCS.PHASECHK.TRANS64 P1, [R5+URZ+0x29840], R0 ;  /* 0x02984000050095a7 */ /* 0x000ee4000802007f */
[----:B---3--:R-:W-:Y:S05]  /*138e0*/  @!P1 BRA `(.L_x_331) ;  /* 0xfffffffc00f09947 */ /* 0x008fea000383ffff */
[----:B------:R-:W-:Y:S05]  /*138f0*/  BRA `(.L_x_416) ;  /* 0xffffffd400f87947 */ /* 0x000fea000383ffff */
.L_x_333:
[----:B---3--:R3:W4:Y:S02]  /*13900*/  SYNCS.PHASECHK.TRANS64.TRYWAIT P1, [R3+URZ+0x29860], R2 ;  /* 0x02986002030075a7 */ /* 0x008724000802017f */
[----:B----4-:R-:W-:Y:S05]  /*13910*/  @!P1 NANOSLEEP.SYNCS 0x989680 ;  /* 0x009896800000995d */ /* 0x010fea0003900000 */
[----:B------:R-:W4:Y:S02]  /*13920*/  @!P1 SYNCS.PHASECHK.TRANS64 P1, [R3+URZ+0x29860], R2 ;  /* 0x02986002030095a7 */ /* 0x000f24000802007f */
[----:B----4-:R-:W-:Y:S05]  /*13930*/  @!P1 BRA `(.L_x_333) ;  /* 0xfffffffc00f09947 */ /* 0x010fea000383ffff */
[----:B------:R-:W-:Y:S05]  /*13940*/  BRA `(.L_x_417) ;  /* 0xffffffd400f47947 */ /* 0x000fea000383ffff */
.L_x_335:
[----:B----4-:R4:W0:Y:S02]  /*13950*/  SYNCS.PHASECHK.TRANS64.TRYWAIT P1, [R5+URZ+0x29860], R0 ;  /* 0x02986000050075a7 */ /* 0x010824000802017f */
[----:B0-----:R-:W-:Y:S05]  /*13960*/  @!P1 NANOSLEEP.SYNCS 0x989680 ;  /* 0x009896800000995d */ /* 0x001fea0003900000 */
[----:B------:R-:W0:Y:S02]  /*13970*/  @!P1 SYNCS.PHASECHK.TRANS64 P1, [R5+URZ+0x29860], R0 ;  /* 0x02986000050095a7 */ /* 0x000e24000802007f */
[----:B0-----:R-:W-:Y:S05]  /*13980*/  @!P1 BRA `(.L_x_335) ;  /* 0xfffffffc00f09947 */ /* 0x001fea000383ffff */
[----:B------:R-:W-:Y:S05]  /*13990*/  BRA `(.L_x_418) ;  /* 0xffffffd400f07947 */ /* 0x000fea000383ffff */
.L_x_337:
[----:B------:R0:W0:Y:S02]  /*139a0*/  SYNCS.PHASECHK.TRANS64.TRYWAIT P1, [R3+URZ+0x29880], R2 ;  /* 0x02988002030075a7 */ /* 0x000024000802017f */
[----:B0-----:R-:W-:Y:S05]  /*139b0*/  @!P1 NANOSLEEP.SYNCS 0x989680 ;  /* 0x009896800000995d */ /* 0x001fea0003900000 */
[----:B------:R-:W0:Y:S02]  /*139c0*/  @!P1 SYNCS.PHASECHK.TRANS64 P1, [R3+URZ+0x29880], R2 ;  /* 0x02988002030095a7 */ /* 0x000e24000802007f */
[----:B0-----:R-:W-:Y:S05]  /*139d0*/  @!P1 BRA `(.L_x_337) ;  /* 0xfffffffc00f09947 */ /* 0x001fea000383ffff */
[----:B------:R-:W-:Y:S05]  /*139e0*/  BRA `(.L_x_419) ;  /* 0xffffffd400ec7947 */ /* 0x000fea000383ffff */
.L_x_420:
        /* <DEDUP_REMOVED lines=9> */
.L_x_3191:


//--------------------- .text._ZN7cutlass13device_kernelIN5flash11enable_sm90INS1_16FlashAttnFwdSm90INS1_25CollectiveMainloopFwdSm90ILi2EN4cute5tupleIJNS5_1CILi1EEES8_S8_EEENS6_IJNS7_ILi128EEENS7_ILi160EEENS7_ILi192EEEEEELi128ENS_12float_e4m3_tEfNS_4arch4Sm90ELb0ELb0ELb0ELb1ELb1ELb1ELb0ELb1ELb1ELb1ELb0ELb0EEENS1_21CollectiveEpilogueFwdINS6_IJSA_SA_SB_EEES9_NS_10bfloat16_tESG_Li256ELb1ELb1ELb0ELb1EEENS1_36VarlenDynamicPersistentTileSchedulerILi128ELi160ELi256ELi128ELb0ELb1ELb1ELb0ELb1ELb1EEEEEEEEEvNT_6ParamsE --------------------------
	.section	.text._ZN7cutlass13device_kernelIN5flash11enable_sm90INS1_16FlashAttnFwdSm90INS1_25CollectiveMainloopFwdSm90ILi2EN4cute5tupleIJNS5_1CILi1EEES8_S8_EEENS6_IJNS7_ILi128EEENS7_ILi160EEENS7_ILi192EEEEEELi128ENS_12float_e4m3_tEfNS_4arch4Sm90ELb0ELb0ELb0ELb1ELb1ELb1ELb0ELb1ELb1ELb1ELb0ELb0EEENS1_21CollectiveEpilogueFwdINS6_IJSA_SA_SB_EEES9_NS_10bfloat16_tESG_Li256ELb1ELb1ELb0ELb1EEENS1_36VarlenDynamicPersistentTileSchedulerILi128ELi160ELi256ELi128ELb0ELb1ELb1ELb0ELb1ELb1EEEEEEEEEvNT_6ParamsE,"ax",@progbits
	.align	128
.text._ZN7cutlass13device_kernelIN5flash11enable_sm90INS1_16FlashAttnFwdSm90INS1_25CollectiveMainloopFwdSm90ILi2EN4cute5tupleIJNS5_1CILi1EEES8_S8_EEENS6_IJNS7_ILi128EEENS7_ILi160EEENS7_ILi192EEEEEELi128ENS_12float_e4m3_tEfNS_4arch4Sm90ELb0ELb0ELb0ELb1ELb1ELb1ELb0ELb1ELb1ELb1ELb0ELb0EEENS1_21CollectiveEpilogueFwdINS6_IJSA_SA_SB_EEES9_NS_10bfloat16_tESG_Li256ELb1ELb1ELb0ELb1EEENS1_36VarlenDynamicPersistentTileSchedulerILi128ELi160ELi256ELi128ELb0ELb1ELb1ELb0ELb1ELb1EEEEEEEEEvNT_6ParamsE:
        .type           _ZN7cutlass13device_kernelIN5flash11enable_sm90INS1_16FlashAttnFwdSm90INS1_25CollectiveMainloopFwdSm90ILi2EN4cute5tupleIJNS5_1CILi1EEES8_S8_EEENS6_IJNS7_ILi128EEENS7_ILi160EEENS7_ILi192EEEEEELi128ENS_12float_e4m3_tEfNS_4arch4Sm90ELb0ELb0ELb0ELb1ELb1ELb1ELb0ELb1ELb1ELb1ELb0ELb0EEENS1_21CollectiveEpilogueFwdINS6_IJSA_SA_SB_EEES9_NS_10bfloat16_tESG_Li256ELb1ELb1ELb0ELb1EEENS1_36VarlenDynamicPersistentTileSchedulerILi128ELi160ELi256ELi128ELb0ELb1ELb1ELb0ELb1ELb1EEEEEEEEEvNT_6ParamsE,@function
        .size           _ZN7cutlass13device_kernelIN5flash11enable_sm90INS1_16FlashAttnFwdSm90INS1_25CollectiveMainloopFwdSm90ILi2EN4cute5tupleIJNS5_1CILi1EEES8_S8_EEENS6_IJNS7_ILi128EEENS7_ILi160EEENS7_ILi192EEEEEELi128ENS_12float_e4m3_tEfNS_4arch4Sm90ELb0ELb0ELb0ELb1ELb1ELb1ELb0ELb1ELb1ELb1ELb0ELb0EEENS1_21CollectiveEpilogueFwdINS6_IJSA_SA_SB_EEES9_NS_10bfloat16_tESG_Li256ELb1ELb1ELb0ELb1EEENS1_36VarlenDynamicPersistentTileSchedulerILi128ELi160ELi256ELi128ELb0ELb1ELb1ELb0ELb1ELb1EEEEEEEEEvNT_6ParamsE,(.L_x_3192 - _ZN7cutlass13device_kernelIN5flash11enable_sm90INS1_16FlashAttnFwdSm90INS1_25CollectiveMainloopFwdSm90ILi2EN4cute5tupleIJNS5_1CILi1EEES8_S8_EEENS6_IJNS7_ILi128EEENS7_ILi160EEENS7_ILi192EEEEEELi128ENS_12float_e4m3_tEfNS_4arch4Sm90ELb0ELb0ELb0ELb1ELb1ELb1ELb0ELb1ELb1ELb1ELb0ELb0EEENS1_21CollectiveEpilogueFwdINS6_IJSA_SA_SB_EEES9_NS_10bfloat16_tESG_Li256ELb1ELb1ELb0ELb1EEENS1_36VarlenDynamicPersistentTileSchedulerILi128ELi160ELi256ELi128ELb0ELb1ELb1ELb0ELb1ELb1EEEEEEEEEvNT_6ParamsE)
        .other          _ZN7cutlass13device_kernelIN5flash11enable_sm90INS1_16FlashAttnFwdSm90INS1_25CollectiveMainloopFwdSm90ILi2EN4cute5tupleIJNS5_1CILi1EEES8_S8_EEENS6_IJNS7_ILi128EEENS7_ILi160EEENS7_ILi192EEEEEELi128ENS_12float_e4m3_tEfNS_4arch4Sm90ELb0ELb0ELb0ELb1ELb1ELb1ELb0ELb1ELb1ELb1ELb0ELb0EEENS1_21CollectiveEpilogueFwdINS6_IJSA_SA_SB_EEES9_NS_10bfloat16_tESG_Li256ELb1ELb1ELb0ELb1EEENS1_36VarlenDynamicPersistentTileSchedulerILi128ELi160ELi256ELi128ELb0ELb1ELb1ELb0ELb1ELb1EEEEEEEEEvNT_6ParamsE,@"STO_CUDA_ENTRY STV_DEFAULT"
_ZN7cutlass13device_kernelIN5flash11enable_sm90INS1_16FlashAttnFwdSm90INS1_25CollectiveMainloopFwdSm90ILi2EN4cute5tupleIJNS5_1CILi1EEES8_S8_EEENS6_IJNS7_ILi128EEENS7_ILi160EEENS7_ILi192EEEEEELi128ENS_12float_e4m3_tEfNS_4arch4Sm90ELb0ELb0ELb0ELb1ELb1ELb1ELb0ELb1ELb1ELb1ELb0ELb0EEENS1_21CollectiveEpilogueFwdINS6_IJSA_SA_SB_EEES9_NS_10bfloat16_tESG_Li256ELb1ELb1ELb0ELb1EEENS1_36VarlenDynamicPersistentTileSchedulerILi128ELi160ELi256ELi128ELb0ELb1ELb1ELb0ELb1ELb1EEEEEEEEEvNT_6ParamsE:
[----:B------:R-:W0:Y:S02]  /*0000*/  LDC R1, c[0x0][0x28] ;  /* 0x00000a00ff017b82 */ /* 0x000e240000000800 */
[----:B0-----:R-:W-:Y:S01]  /*0010*/  VIADD R1, R1, 0xffffffb0 ;  /* 0xffffffb001017836 */ /* 0x001fe20000000000 */
[----:B------:R-:W0:Y:S01]  /*0020*/  S2R R3, SR_TID.X ;  /* 0x0000000000037919 */ /* 0x000e220000002100 */
[----:B------:R-:W-:Y:S01]  /*0030*/  ELECT P0, URZ, PT ;  /* 0x00000000003f782f */ /* 0x000fe20003800000 */
[----:B------:R-:W-:Y:S01]  /*0040*/  BSSY B0, `(.L_x_421) ;  /* 0x000000e000007945 */ /* 0x000fe20003800000 */
[--C-:B0-----:R-:W-:Y:S02]  /*0050*/  SHF.R.U32.HI R0, RZ, 0x5, R3.reuse ;  /* 0x00000005ff007819 */ /* 0x101fe40000011603 */
[----:B------:R-:W-:-:S03]  /*0060*/  SHF.R.U32.HI R3, RZ, 0x7, R3 ;  /* 0x00000007ff037819 */ /* 0x000fc60000011603 */
[----:B------:R-:W0:Y:S02]  /*0070*/  SHFL.IDX PT, R2, R0, RZ, 0x1f ;  /* 0x00001fff00027589 */ /* 0x000e2400000e0000 */
[----:B0-----:R-:W-:-:S13]  /*0080*/  ISETP.EQ.AND P0, PT, R2, RZ, P0 ;  /* 0x000000ff0200720c */ /* 0x001fda0000702270 */
[----:B------:R-:W-:Y:S05]  /*0090*/  @!P0 BRA `(.L_x_422) ;  /* 0x0000000000208947 */ /* 0x000fea0003800000 */
[----:B------:R-:W-:Y:S02]  /*00a0*/  ULDC.64 UR4, c[0x0][0x198] ;  /* 0x0000660000047ab9 */ /* 0x000fe40000000a00 */
[----:B------:R-:W-:Y:S02]  /*00b0*/  UIADD3 UR6, UP0, UR4, 0x570, URZ ;  /* 0x0000057004067890 */ /* 0x000fe4000ff1e03f */
[----:B------:R-:W-:Y:S02]  /*00c0*/  UIADD3 UR4, UP1, UR4, 0x670, URZ ;  /* 0x0000067004047890 */ /* 0x000fe4000ff3e03f */
[----:B------:R-:W-:Y:S02]  /*00d0*/  UIADD3.X UR7, URZ, UR5, URZ, UP0, !UPT ;  /* 0x000000053f077290 */ /* 0x000fe400087fe43f */
[----:B------:R-:W-:-:S07]  /*00e0*/  UIADD3.X UR5, URZ, UR5, URZ, UP1, !UPT ;  /* 0x000000053f057290 */ /* 0x000fce0008ffe43f */
[----:B------:R0:W-:Y:S02]  /*00f0*/  UTMACCTL.PF [UR6] ;  /* 0x00000000060079b9 */ /* 0x0001e40008040000 */
[----:B------:R0:W-:Y:S02]  /*0100*/  UTMACCTL.PF [UR4] ;  /* 0x00000000040079b9 */ /* 0x0001e40008040000 */
[----:B0-----:R-:W-:Y:S01]  /*0110*/  NOP ;  /* 0x0000000000007918 */ /* 0x001fe20000000000 */
.L_x_422:
[----:B------:R-:W-:Y:S05]  /*0120*/  BSYNC B0 ;  /* 0x0000000000007941 */ /* 0x000fea0003800000 */
.L_x_421:
[----:B------:R-:W-:Y:S01]  /*0130*/  VOTEU.ANY UP0, P0 ;  /* 0x00000000003f7886 */ /* 0x000fe20000000100 */
[----:B------:R-:W0:Y:S01]  /*0140*/  SHFL.IDX PT, R3, R3, RZ, 0x1f ;  /* 0x00001fff03037589 */ /* 0x000e2200000e0000 */
[----:B------:R-:W-:Y:S01]  /*0150*/  UMOV UR4, 0x80 ;  /* 0x0000008000047882 */ /* 0x000fe20000000000 */
[----:B------:R-:W-:Y:S01]  /*0160*/  UMOV UR7, 0x100 ;  /* 0x0000010000077882 */ /* 0x000fe20000000000 */
[----:B------:R-:W-:Y:S01]  /*0170*/  VOTEU.ANY UP1, P0 ;  /* 0x00000000003f7886 */ /* 0x000fe20000020100 */
[----:B------:R-:W1:Y:S01]  /*0180*/  @UP0 S2UR UR8, SR_CgaCtaId ;  /* 0x00000000000809c3 */ /* 0x000e620000008800 */
[----:B------:R-:W2:Y:S01]  /*0190*/  SHFL.IDX PT, R2, R0, RZ, 0x1f ;  /* 0x00001fff00027589 */ /* 0x000ea200000e0000 */
[----:B------:R-:W-:Y:S01]  /*01a0*/  @UP0 UMOV UR6, 0x400 ;  /* 0x0000040000060882 */ /* 0x000fe20000000000 */
[----:B------:R-:W-:-:S04]  /*01b0*/  @UP0 UIADD3 UR4, -UR4, 0x100000, URZ ;  /* 0x0010000004040890 */ /* 0x000fc8000fffe13f */
[----:B------:R-:W-:Y:S02]  /*01c0*/  @UP0 USHF.L.U32 UR5, UR4, 0xb, URZ ;  /* 0x0000000b04050899 */ /* 0x000fe4000800063f */
[----:B------:R-:W-:Y:S01]  /*01d0*/  @UP0 USHF.L.U32 UR4, UR4, 0x1, URZ ;  /* 0x0000000104040899 */ /* 0x000fe2000800063f */
[----:B------:R-:W-:Y:S01]  /*01e0*/  VOTEU.ANY UP2, P0 ;  /* 0x00000000003f7886 */ /* 0x000fe20000040100 */
[----:B0-----:R-:W-:Y:S01]  /*01f0*/  R2UR UR9, R3 ;  /* 0x00000000030972ca */ /* 0x001fe200000e0000 */
[----:B-1----:R-:W-:Y:S01]  /*0200*/  @UP0 ULEA UR8, UR8, UR6, 0x18 ;  /* 0x0000000608080291 */ /* 0x002fe2000f8ec03f */
[----:B--2---:R-:W-:Y:S01]  /*0210*/  ISETP.NE.AND P1, PT, R2, RZ, PT ;  /* 0x000000ff0200720c */ /* 0x004fe20003f25270 */
[----:B------:R-:W-:-:S04]  /*0220*/  @UP0 UIADD3 UR6, -UR7, 0x100000, URZ ;  /* 0x0010000007060890 */ /* 0x000fc8000fffe13f */
[----:B------:R-:W-:Y:S02]  /*0230*/  @UP0 USHF.L.U32 UR7, UR6, 0xb, URZ ;  /* 0x0000000b06070899 */ /* 0x000fe4000800063f */
[----:B------:R-:W-:-:S04]  /*0240*/  @UP0 USHF.L.U32 UR6, UR6, 0x1, URZ ;  /* 0x0000000106060899 */ /* 0x000fc8000800063f */
[----:B------:R-:W-:Y:S01]  /*0250*/  UISETP.NE.AND UP0, UPT, UR9, URZ, UPT ;  /* 0x0000003f0900728c */ /* 0x000fe2000bf05270 */
[----:B------:R-:W0:Y:S02]  /*0260*/  FENCE.VIEW.ASYNC.S ;  /* 0x00000000000073c6 */ /* 0x000e240000000000 */
[----:B0-----:R0:W1:Y:S05]  /*0270*/  @UP1 SYNCS.EXCH.64 URZ, [UR8+0x29800], UR4 ;  /* 0x02980004083f15b2 */ /* 0x00106a0008000100 */
[----:B------:R0:W2:Y:S01]  /*0280*/  @UP2 SYNCS.EXCH.64 URZ, [UR8+0x29820], UR6 ;  /* 0x02982006083f25b2 */ /* 0x0000a20008000100 */
[----:B------:R-:W-:Y:S05]  /*0290*/  @P1 BRA `(.L_x_423) ;  /* 0x0000000000481947 */ /* 0x000fea0003800000 */
[----:B0-----:R-:W0:Y:S01]  /*02a0*/  S2UR UR5, SR_CgaCtaId ;  /* 0x00000000000579c3 */ /* 0x001e220000008800 */
        /* <DEDUP_REMOVED lines=12> */
[----:B0-----:R3:W4:Y:S08]  /*0370*/  SYNCS.EXCH.64 URZ, [UR8+0x29830], UR4 ;  /* 0x02983004083f75b2 */ /* 0x0017300008000100 */
[----:B------:R3:W0:Y:S01]  /*0380*/  SYNCS.EXCH.64 URZ, [UR8+0x29840], UR6 ;  /* 0x02984006083f75b2 */ /* 0x0006220008000100 */
[----:B------:R3:W0:Y:S01]  /*0390*/  SYNCS.EXCH.64 URZ, [UR8+0x29838], UR4 ;  /* 0x02983804083f75b2 */ /* 0x0006220008000100 */
[----:B------:R3:W0:Y:S02]  /*03a0*/  SYNCS.EXCH.64 URZ, [UR8+0x29848], UR6 ;  /* 0x02984806083f75b2 */ /* 0x0006240008000100 */
[----:B---3--:R-:W-:Y:S01]  /*03b0*/  NOP ;  /* 0x0000000000007918 */ /* 0x008fe20000000000 */
.L_x_423:
[----:B------:R-:W3:Y:S01]  /*03c0*/  SHFL.IDX PT, R2, R0, RZ, 0x1f ;  /* 0x00001fff00027589 */ /* 0x000ee200000e0000 */
[----:B------:R-:W-:Y:S01]  /*03d0*/  NOP ;  /* 0x0000000000007918 */ /* 0x000fe20000000000 */
[----:B---3--:R-:W-:-:S13]  /*03e0*/  ISETP.NE.AND P0, PT, R2, RZ, PT ;  /* 0x000000ff0200720c */ /* 0x008fda0003f05270 */
        /* <DEDUP_REMOVED lines=14> */
[----:B0-----:R3:W0:Y:S08]  /*04d0*/  SYNCS.EXCH.64 URZ, [UR8+0x29850], UR4 ;  /* 0x02985004083f75b2 */ /* 0x0016300008000100 */
[----:B------:R3:W0:Y:S01]  /*04e0*/  SYNCS.EXCH.64 URZ, [UR8+0x29860], UR6 ;  /* 0x02986006083f75b2 */ /* 0x0006220008000100 */
[----:B------:R3:W0:Y:S01]  /*04f0*/  SYNCS.EXCH.64 URZ, [UR8+0x29858], UR4 ;  /* 0x02985804083f75b2 */ /* 0x0006220008000100 */
[----:B------:R3:W0:Y:S02]  /*0500*/  SYNCS.EXCH.64 URZ, [UR8+0x29868], UR6 ;  /* 0x02986806083f75b2 */ /* 0x0006240008000100 */
[----:B---3--:R-:W-:Y:S01]  /*0510*/  NOP ;  /* 0x0000000000007918 */ /* 0x008fe20000000000 */
.L_x_424:
[----:B------:R-:W3:Y:S01]  /*0520*/  SHFL.IDX PT, R2, R0, RZ, 0x1f ;  /* 0x00001fff00027589 */ /* 0x000ee200000e0000 */
[----:B------:R-:W-:Y:S01]  /*0530*/  NOP ;  /* 0x0000000000007918 */ /* 0x000fe20000000000 */
[----:B---3--:R-:W-:-:S13]  /*0540*/  ISETP.NE.AND P0, PT, R2, RZ, PT ;  /* 0x000000ff0200720c */ /* 0x008fda0003f05270 */
[----:B------:R-:W-:Y:S05]  /*0550*/  @P0 BRA `(.L_x_425) ;  /* 0x0000000000380947 */ /* 0x000fea0003800000 */
[----:B0-----:R-:W0:Y:S01]  /*0560*/  S2UR UR5, SR_CgaCtaId ;  /* 0x00000000000579c3 */ /* 0x001e220000008800 */
[----:B------:R-:W-:Y:S01]  /*0570*/  UMOV UR4, 0x400 ;  /* 0x0000040000047882 */ /* 0x000fe20000000000 */
[----:B------:R-:W-:Y:S01]  /*0580*/  UMOV UR7, 0x80 ;  /* 0x0000008000077882 */ /* 0x000fe20000000000 */
[----:B------:R-:W-:Y:S01]  /*0590*/  ELECT P0, URZ, PT ;  /* 0x00000000003f782f */ /* 0x000fe20003800000 */
[----:B0-----:R-:W-:Y:S02]  /*05a0*/  ULEA UR6, UR5, UR4, 0x18 ;  /* 0x0000000405067291 */ /* 0x001fe4000f8ec03f */
[----:B------:R-:W-:-:S04]  /*05b0*/  UIADD3 UR4, -UR7, 0x100000, URZ ;  /* 0x0010000007047890 */ /* 0x000fc8000fffe13f */
[----:B------:R-:W-:Y:S02]  /*05c0*/  USHF.L.U32 UR5, UR4, 0xb, URZ ;  /* 0x0000000b04057899 */ /* 0x000fe4000800063f */
[----:B------:R-:W-:Y:S01]  /*05d0*/  USHF.L.U32 UR4, UR4, 0x1, URZ ;  /* 0x0000000104047899 */ /* 0x000fe2000800063f */
[----:B------:R-:W0:Y:S11]  /*05e0*/  FENCE.VIEW.ASYNC.S ;  /* 0x00000000000073c6 */ /* 0x000e360000000000 */
[----:B0-----:R3:W0:Y:S01]  /*05f0*/  SYNCS.EXCH.64 URZ, [UR6+0x29870], UR4 ;  /* 0x02987004063f75b2 */ /* 0x0016220008000100 */
[----:B------:R3:W0:Y:S01]  /*0600*/  SYNCS.EXCH.64 URZ, [UR6+0x29880], UR4 ;  /* 0x02988004063f75b2 */ /* 0x0006220008000100 */
[----:B------:R3:W0:Y:S01]  /*0610*/  SYNCS.EXCH.64 URZ, [UR6+0x29878], UR4 ;  /* 0x02987804063f75b2 */ /* 0x0006220008000100 */
[----:B------:R3:W0:Y:S02]  /*0620*/  SYNCS.EXCH.64 URZ, [UR6+0x29888], UR4 ;  /* 0x02988804063f75b2 */ /* 0x0006240008000100 */
[----:B---3--:R-:W-:Y:S01]  /*0630*/  NOP ;  /* 0x0000000000007918 */ /* 0x008fe20000000000 */
.L_x_425:
        /* <DEDUP_REMOVED lines=22> */
.L_x_426:
[----:B------:R-:W3:Y:S01]  /*07a0*/  SHFL.IDX PT, R3, R0, RZ, 0x1f ;  /* 0x00001fff00037589 */ /* 0x000ee200000e0000 */
[----:B------:R-:W-:Y:S01]  /*07b0*/  NOP ;  /* 0x0000000000007918 */ /* 0x000fe20000000000 */
[----:B------:R-:W0:Y:S01]  /*07c0*/  S2R R2, SR_CgaCtaId ;  /* 0x0000000000027919 */ /* 0x000e220000008800 */
[----:B---3--:R-:W-:-:S13]  /*07d0*/  ISETP.NE.AND P0, PT, R3, RZ, PT ;  /* 0x000000ff0300720c */ /* 0x008fda0003f05270 */
[----:B0-----:R-:W-:Y:S05]  /*07e0*/  @P0 BRA `(.L_x_427) ;  /* 0x0000000000480947 */ /* 0x001fea0003800000 */
[----:B------:R-:W0:Y:S01]  /*07f0*/  S2UR UR5, SR_CgaCtaId ;  /* 0x00000000000579c3 */ /* 0x000e220000008800 */
        /* <DEDUP_REMOVED lines=12> */
[----:B0-----:R0:W3:Y:S08]  /*08c0*/  SYNCS.EXCH.64 URZ, [UR8+0x298b0], UR4 ;  /* 0x0298b004083f75b2 */ /* 0x0010f00008000100 */
[----:B------:R0:W0:Y:S01]  /*08d0*/  SYNCS.EXCH.64 URZ, [UR8+0x298c0], UR6 ;  /* 0x0298c006083f75b2 */ /* 0x0000220008000100 */
[----:B------:R0:W0:Y:S01]  /*08e0*/  SYNCS.EXCH.64 URZ, [UR8+0x298b8], UR4 ;  /* 0x0298b804083f75b2 */ /* 0x0000220008000100 */
[----:B------:R0:W0:Y:S01]  /*08f0*/  SYNCS.EXCH.64 URZ, [UR8+0x298c8], UR6 ;  /* 0x0298c806083f75b2 */ /* 0x0000220008000100 */
[----:B------:R-:W-:Y:S01]  /*0900*/  NOP ;  /* 0x0000000000007918 */ /* 0x000fe20000000000 */
.L_x_427:
[----:B------:R-:W-:Y:S01]  /*0910*/  PLOP3.LUT P0, PT, PT, PT, UP0, 0x80, 0x0 ;  /* 0x000000000000781c */ /* 0x000fe20003f0f008 */
[----:B------:R-:W-:Y:S01]  /*0920*/  UMOV UR36, 0x1 ;  /* 0x0000000100247882 */ /* 0x000fe20000000000 */
[----:B------:R-:W-:Y:S01]  /*0930*/  NOP ;  /* 0x0000000000007918 */ /* 0x000fe20000000000 */
[----:B------:R-:W-:Y:S01]  /*0940*/  USEL UR36, UR36, 0x2, !UP0 ;  /* 0x0000000224247887 */ /* 0x000fe2000c000000 */
[----:B------:R-:W-:Y:S01]  /*0950*/  BSSY B8, `(.L_x_428) ;  /* 0x000282b000087945 */ /* 0x000fe20003800000 */
[----:B------:R-:W-:Y:S01]  /*0960*/  ULDC.64 UR50, c[0x0][0x208] ;  /* 0x0000820000327ab9 */ /* 0x000fe20000000a00 */
[----:B01234-:R-:W-:Y:S07]  /*0970*/  BAR.SYNC.DEFER_BLOCKING 0x0 ;  /* 0x0000000000007b1d */ /* 0x01ffee0000010000 */
[----:B------:R-:W-:Y:S05]  /*0980*/  @!P0 BRA `(.L_x_429) ;  /* 0x00000208002c8947 */ /* 0x000fea0003800000 */
.L_x_430:
[----:B------:R-:W-:-:S08]  /*0990*/  NOP ;  /* 0x0000000000007918 */ /* 0x000fd00000000000 */
[----:B------:R-:W0:Y:S02]  /*09a0*/  USETMAXREG.TRY_ALLOC.CTAPOOL UP0, 0xe8 ;  /* 0x000000e8000079c8 */ /* 0x000e240008000600 */
[----:B0-----:R-:W-:-:S13]  /*09b0*/  PLOP3.LUT P0, PT, PT, PT, UP0, 0x80, 0x0 ;  /* 0x000000000000781c */ /* 0x001fda0003f0f008 */
[----:B------:R-:W-:Y:S05]  /*09c0*/  @!P0 BRA `(.L_x_430) ;  /* 0xfffffffc00f08947 */ /* 0x000fea000383ffff */
[----:B------:R-:W2:Y:S01]  /*09d0*/  LDL.LU R0, [R1] ;  /* 0x0000000001007983 */ /* 0x000ea20000300800 */
[----:B------:R-:W0:Y:S01]  /*09e0*/  S2R R2, SR_TID.X ;  /* 0x0000000000027919 */ /* 0x000e220000002100 */
[----:B------:R-:W1:Y:S01]  /*09f0*/  S2UR UR38, SR_CgaCtaId ;  /* 0x00000000002679c3 */ /* 0x000e620000008800 */
[----:B------:R-:W-:Y:S01]  /*0a00*/  UMOV UR4, 0x400 ;  /* 0x0000040000047882 */ /* 0x000fe20000000000 */
[----:B0-----:R-:W-:-:S06]  /*0a10*/  SHF.R.U32.HI R2, RZ, 0x7, R2 ;  /* 0x00000007ff027819 */ /* 0x001fcc0000011602 */
[----:B------:R-:W-:Y:S06]  /*0a20*/  BAR.ARV 0x8, 0x180 ;  /* 0x0206000000007b1d */ /* 0x000fec0000002000 */
[----:B------:R-:W-:-:S13]  /*0a30*/  ISETP.NE.AND P0, PT, R2, 0x1, PT ;  /* 0x000000010200780c */ /* 0x000fda0003f05270 */
[----:B------:R-:W-:Y:S08]  /*0a40*/  @!P0 BAR.ARV 0x9, 0x100 ;  /* 0x0244000000008b1d */ /* 0x000ff00000002000 */
[----:B------:R-:W-:Y:S01]  /*0a50*/  BAR.SYNC.DEFER_BLOCKING 0x5, 0x180 ;  /* 0x0146000000007b1d */ /* 0x000fe20000010000 */
[----:B-1----:R-:W-:-:S06]  /*0a60*/  ULEA UR4, UR38, UR4, 0x18 ;  /* 0x0000000426047291 */ /* 0x002fcc000f8ec03f */
[----:B------:R-:W-:Y:S01]  /*0a70*/  IMAD.U32 R18, RZ, RZ, UR4 ;  /* 0x00000004ff127e24 */ /* 0x000fe2000f8e00ff */
[----:B------:R-:W-:-:S04]  /*0a80*/  ULDC UR4, c[0x0][0xc3c] ;  /* 0x00030f0000047ab9 */ /* 0x000fc80000000800 */
[----:B------:R-:W0:Y:S01]  /*0a90*/  LDS.128 R168, [R18+0x298d0] ;  /* 0x0298d00012a87984 */ /* 0x000e220000000c00 */
[----:B------:R-:W-:Y:S06]  /*0aa0*/  BAR.ARV 0x4, 0x180 ;  /* 0x0106000000007b1d */ /* 0x000fec0000002000 */
[----:B--2---:R-:W-:-:S04]  /*0ab0*/  LOP3.LUT R0, R0, 0xffffffef, RZ, 0xc0, !PT ;  /* 0xffffffef00007812 */ /* 0x004fc800078ec0ff */
[----:B------:R-:W-:-:S05]  /*0ac0*/  @P0 LOP3.LUT R0, R0, 0x10, RZ, 0xfc, !PT ;  /* 0x0000001000000812 */ /* 0x000fca00078efcff */
[----:B------:R1:W-:Y:S01]  /*0ad0*/  STL [R1], R0 ;  /* 0x0000000001007387 */ /* 0x0003e20000100800 */
[----:B0-----:R-:W-:-:S13]  /*0ae0*/  ISETP.GE.AND P0, PT, R171, UR4, PT ;  /* 0x00000004ab007c0c */ /* 0x001fda000bf06270 */
[----:B-1----:R-:W-:Y:S05]  /*0af0*/  @P0 BRA `(.L_x_431) ;  /* 0x0000028000400947 */ /* 0x002fea0003800000 */
[----:B------:R-:W0:Y:S01]  /*0b00*/  S2R R0, SR_TID.X ;  /* 0x0000000000007919 */ /* 0x000e220000002100 */
[----:B------:R-:W-:Y:S01]  /*0b10*/  IMAD.MOV.U32 R19, RZ, RZ, -0x2 ;  /* 0xfffffffeff137424 */ /* 0x000fe200078e00ff */
[----:B------:R-:W-:Y:S01]  /*0b20*/  R2UR UR39, R18 ;  /* 0x00000000122772ca */ /* 0x000fe200000e0000 */
[----:B------:R-:W-:Y:S01]  /*0b30*/  IMAD.MOV.U32 R226, RZ, RZ, 0x20 ;  /* 0x00000020ffe27424 */ /* 0x000fe200078e00ff */
[----:B------:R-:W-:Y:S01]  /*0b40*/  ULOP3.LUT UR48, UR36, 0x1, URZ, 0xfc, !UPT ;  /* 0x0000000124307892 */ /* 0x000fe2000f8efc3f */
[----:B------:R-:W-:Y:S01]  /*0b50*/  IMAD.MOV.U32 R199, RZ, RZ, RZ ;  /* 0x000000ffffc77224 */ /* 0x000fe200078e00ff */
[----:B------:R-:W-:Y:S01]  /*0b60*/  UMOV UR37, URZ ;  /* 0x0000003f00257c82 */ /* 0x000fe20008000000 */
[----:B------:R-:W-:Y:S02]  /*0b70*/  IMAD.MOV.U32 R211, RZ, RZ, RZ ;  /* 0x000000ffffd37224 */ /* 0x000fe400078e00ff */
[----:B------:R-:W-:-:S06]  /*0b80*/  IMAD.MOV.U32 R205, RZ, RZ, RZ ;  /* 0x000000ffffcd7224 */ /* 0x000fcc00078e00ff */
[----:B------:R-:W-:Y:S01]  /*0b90*/  UIADD3 UR39, UR39, 0x14400, URZ ;  /* 0x0001440027277890 */ /* 0x000fe2000fffe03f */
[----:B0-----:R-:W-:-:S05]  /*0ba0*/  VIADD R21, R0, 0xffffff80 ;  /* 0xffffff8000157836 */ /* 0x001fca0000000000 */
[----:B------:R-:W-:Y:S02]  /*0bb0*/  SHF.R.S32.HI R0, RZ, 0x1f, R21 ;  /* 0x0000001fff007819 */ /* 0x000fe40000011415 */
[-C--:B------:R-:W-:Y:S02]  /*0bc0*/  LEA.HI R5, R21, R21.reuse, RZ, 0x1 ;  /* 0x0000001515057211 */ /* 0x080fe400078f08ff */
[CC--:B------:R-:W-:Y:S02]  /*0bd0*/  LEA.HI R2, R0.reuse, R21.reuse, RZ, 0x4 ;  /* 0x0000001500027211 */ /* 0x0c0fe400078f20ff */
[CC--:B------:R-:W-:Y:S02]  /*0be0*/  LEA.HI R3, R0.reuse, R21.reuse, RZ, 0x5 ;  /* 0x0000001500037211 */ /* 0x0c0fe400078f28ff */
[----:B------:R-:W-:Y:S02]  /*0bf0*/  SHF.R.S32.HI R217, RZ, 0x4, R2 ;  /* 0x00000004ffd97819 */ /* 0x000fe40000011402 */
[----:B------:R-:W-:Y:S01]  /*0c00*/  LEA.HI R6, R0, R21, RZ, 0x2 ;  /* 0x0000001500067211 */ /* 0x000fe200078f10ff */
[----:B------:R-:W-:Y:S01]  /*0c10*/  IMAD.SHL.U32 R4, R3, 0x20, RZ ;  /* 0x0000002003047824 */ /* 0x000fe200078e00ff */
[----:B------:R-:W-:-:S02]  /*0c20*/  LOP3.LUT R3, R2, 0x3fffff0, RZ, 0xc0, !PT ;  /* 0x03fffff002037812 */ /* 0x000fc400078ec0ff */
[----:B------:R-:W-:Y:S02]  /*0c30*/  LEA.HI R2, R2, R217, RZ, 0x1 ;  /* 0x000000d902027211 */ /* 0x000fe400078f08ff */
[----:B------:R-:W-:Y:S02]  /*0c40*/  LOP3.LUT R228, R5, 0xfffffffe, RZ, 0xc0, !PT ;  /* 0xfffffffe05e47812 */ /* 0x000fe400078ec0ff */
[----:B------:R-:W-:Y:S02]  /*0c50*/  LOP3.LUT R4, R4, 0xfffffc00, RZ, 0xc0, !PT ;  /* 0xfffffc0004047812 */ /* 0x000fe400078ec0ff */
[C---:B------:R-:W-:Y:S01]  /*0c60*/  IADD3 R3, R21.reuse, -R3, RZ ;  /* 0x8000000315037210 */ /* 0x040fe20007ffe0ff */
[----:B------:R-:W-:Y:S01]  /*0c70*/  IMAD.IADD R228, R21, 0x1, -R228 ;  /* 0x0000000115e47824 */ /* 0x000fe200078e0ae4 */
[----:B------:R-:W-:Y:S02]  /*0c80*/  LOP3.LUT R2, R2, 0x1ffffffe, RZ, 0xc0, !PT ;  /* 0x1ffffffe02027812 */ /* 0x000fe400078ec0ff */
[----:B------:R-:W-:Y:S01]  /*0c90*/  SHF.R.S32.HI R7, RZ, 0x2, R6 ;  /* 0x00000002ff077819 */ /* 0x000fe20000011406 */
[----:B------:R-:W-:Y:S01]  /*0ca0*/  IMAD R3, R3, 0x40, R4 ;  /* 0x0000004003037824 */ /* 0x000fe200078e0204 */
[----:B------:R-:W-:Y:S01]  /*0cb0*/  SHF.R.S32.HI R8, RZ, 0x1f, R6 ;  /* 0x0000001fff087819 */ /* 0x000fe20000011406 */
[----:B------:R-:W-:Y:S01]  /*0cc0*/  IMAD.IADD R2, R217, 0x1, -R2 ;  /* 0x00000001d9027824 */ /* 0x000fe200078e0a02 */
[----:B------:R-:W-:Y:S01]  /*0cd0*/  LOP3.LUT R6, R6, 0xfffffffc, RZ, 0xc0, !PT ;  /* 0xfffffffc06067812 */ /* 0x000fe200078ec0ff */
[----:B------:R-:W-:Y:S01]  /*0ce0*/  IMAD.SHL.U32 R22, R228, 0x8, RZ ;  /* 0x00000008e4167824 */ /* 0x000fe200078e00ff */
[----:B------:R-:W-:Y:S01]  /*0cf0*/  LEA.HI R8, R8, R7, RZ, 0x2 ;  /* 0x0000000708087211 */ /* 0x000fe200078f10ff */
[----:B------:R-:W-:Y:S01]  /*0d00*/  IMAD.SHL.U32 R16, R228, 0x10, RZ ;  /* 0x00000010e4107824 */ /* 0x000fe200078e00ff */
[----:B------:R-:W-:Y:S01]  /*0d10*/  LEA R2, R2, R3, 0x3 ;  /* 0x0000000302027211 */ /* 0x000fe200078e18ff */
[----:B------:R-:W-:Y:S01]  /*0d20*/  IMAD.IADD R6, R21, 0x1, -R6 ;  /* 0x0000000115067824 */ /* 0x000fe200078e0a06 */
[----:B------:R-:W-:Y:S01]  /*0d30*/  LOP3.LUT R8, R8, 0xfffffffc, RZ, 0xc0, !PT ;  /* 0xfffffffc08087812 */ /* 0x000fe200078ec0ff */
[C---:B------:R-:W-:Y:S01]  /*0d40*/  VIADD R202, R22.reuse, 0x40 ;  /* 0x0000004016ca7836 */ /* 0x040fe20000000000 */
[----:B------:R-:W-:Y:S01]  /*0d50*/  IADD3 R200, R22, 0x20, RZ ;  /* 0x0000002016c87810 */ /* 0x000fe20007ffe0ff */
[----:B------:R0:W-:Y:S01]  /*0d60*/  STL [R1+0x40], R2 ;  /* 0x0000400201007387 */ /* 0x0001e20000100800 */
[----:B------:R-:W-:Y:S01]  /*0d70*/  LEA.HI R4, R6, R6, RZ, 0x1 ;  /* 0x0000000606047211 */ /* 0x000fe200078f08ff */
[----:B------:R-:W-:Y:S01]  /*0d80*/  IMAD.IADD R8, R7, 0x1, -R8 ;  /* 0x0000000107087824 */ /* 0x000fe200078e0a08 */
[--C-:B------:R-:W-:Y:S01]  /*0d90*/  SHF.R.S32.HI R198, RZ, 0x1, R5.reuse ;  /* 0x00000001ffc67819 */ /* 0x100fe20000011405 */
[C---:B------:R-:W-:Y:S01]  /*0da0*/  IMAD.IADD R9, R22.reuse, 0x1, R200 ;  /* 0x0000000116097824 */ /* 0x040fe200078e02c8 */
[----:B------:R-:W-:Y:S01]  /*0db0*/  SHF.R.S32.HI R3, RZ, 0x1f, R5 ;  /* 0x0000001fff037819 */ /* 0x000fe20000011405 */
[----:B------:R-:W-:Y:S01]  /*0dc0*/  VIADD R201, R22, 0x10 ;  /* 0x0000001016c97836 */ /* 0x000fe20000000000 */
[----:B------:R-:W-:Y:S01]  /*0dd0*/  LOP3.LUT R7, R4, 0x1ffffffe, RZ, 0xc0, !PT ;  /* 0x1ffffffe04077812 */ /* 0x000fe200078ec0ff */
[----:B------:R-:W-:Y:S01]  /*0de0*/  IMAD.IADD R4, R22, 0x1, R202 ;  /* 0x0000000116047824 */ /* 0x000fe200078e02ca */
[----:B------:R-:W-:Y:S01]  /*0df0*/  LEA.HI R3, R3, R198, RZ, 0x3 ;  /* 0x000000c603037211 */ /* 0x000fe200078f18ff */
[----:B------:R-:W-:Y:S01]  /*0e00*/  VIADD R12, R198, 0x80 ;  /* 0x00000080c60c7836 */ /* 0x000fe20000000000 */
[----:B0-----:R-:W-:Y:S01]  /*0e10*/  LEA.HI R2, R0, R21, RZ, 0x7 ;  /* 0x0000001500027211 */ /* 0x001fe200078f38ff */
[----:B------:R-:W-:Y:S01]  /*0e20*/  IMAD.IADD R11, R6, 0x1, -R7 ;  /* 0x00000001060b7824 */ /* 0x000fe200078e0a07 */
[----:B------:R-:W-:Y:S01]  /*0e30*/  LOP3.LUT R3, R3, 0xfffffff8, RZ, 0xc0, !PT ;  /* 0xfffffff803037812 */ /* 0x000fe200078ec0ff */
[----:B------:R-:W-:Y:S01]  /*0e40*/  VIADD R204, R22, 0x50 ;  /* 0x0000005016cc7836 */ /* 0x000fe20000000000 */
[----:B------:R-:W-:Y:S01]  /*0e50*/  LOP3.LUT R229, R2, 0xffffff80, RZ, 0xc0, !PT ;  /* 0xffffff8002e57812 */ /* 0x000fe200078ec0ff */
[----:B------:R-:W-:Y:S01]  /*0e60*/  VIADD R172, R16, 0x60 ;  /* 0x0000006010ac7836 */ /* 0x000fe20000000000 */
[----:B------:R-:W-:Y:S01]  /*0e70*/  SHF.R.S32.HI R7, RZ, 0x1f, R4 ;  /* 0x0000001fff077819 */ /* 0x000fe20000011404 */
[----:B------:R-:W-:Y:S01]  /*0e80*/  IMAD.IADD R20, R198, 0x1, -R3 ;  /* 0x00000001c6147824 */ /* 0x000fe200078e0a03 */
[----:B------:R-:W-:Y:S01]  /*0e90*/  SHF.R.S32.HI R10, RZ, 0x1f, R9 ;  /* 0x0000001fff0a7819 */ /* 0x000fe20000011409 */
[----:B------:R-:W-:Y:S01]  /*0ea0*/  VIADD R175, R16, 0x80 ;  /* 0x0000008010af7836 */ /* 0x000fe20000000000 */
[----:B------:R-:W-:Y:S01]  /*0eb0*/  IADD3 R229, R21, -R229, RZ ;  /* 0x800000e515e57210 */ /* 0x000fe20007ffe0ff */
[----:B------:R-:W-:Y:S01]  /*0ec0*/  IMAD.SHL.U32 R3, R20, 0x80, RZ ;  /* 0x0000008014037824 */ /* 0x000fe200078e00ff */
[CC--:B------:R-:W-:Y:S01]  /*0ed0*/  LEA.HI R13, R7.reuse, R4.reuse, RZ, 0x4 ;  /* 0x00000004070d7211 */ /* 0x0c0fe200078f20ff */
[----:B------:R0:W-:Y:S01]  /*0ee0*/  STL [R1+0x34], R20 ;  /* 0x0000341401007387 */ /* 0x0001e20000100800 */
[----:B------:R-:W-:Y:S01]  /*0ef0*/  LEA.HI R17, R7, R4, RZ, 0x6 ;  /* 0x0000000407117211 */ /* 0x000fe200078f30ff */
[----:B------:R-:W-:Y:S01]  /*0f00*/  VIADD R196, R16, 0xa0 ;  /* 0x000000a010c47836 */ /* 0x000fe20000000000 */
[----:B------:R-:W-:-:S02]  /*0f10*/  LEA.HI R14, R12, R12, RZ, 0x1 ;  /* 0x0000000c0c0e7211 */ /* 0x000fc400078f08ff */
[CC--:B------:R-:W-:Y:S02]  /*0f20*/  LEA.HI R173, R10.reuse, R9.reuse, RZ, 0x4 ;  /* 0x000000090aad7211 */ /* 0x0c0fe400078f20ff */
[----:B------:R-:W-:Y:S02]  /*0f30*/  LEA.HI R15, R10, R9, RZ, 0x6 ;  /* 0x000000090a0f7211 */ /* 0x000fe400078f30ff */
[----:B------:R-:W-:Y:S02]  /*0f40*/  SHF.R.S32.HI R4, RZ, 0x1f, R12 ;  /* 0x0000001fff047819 */ /* 0x000fe4000001140c */
[----:B------:R-:W-:Y:S01]  /*0f50*/  SHF.R.S32.HI R10, RZ, 0x1f, R229 ;  /* 0x0000001fff0a7819 */ /* 0x000fe200000114e5 */
[----:B------:R-:W-:Y:S01]  /*0f60*/  IMAD.SHL.U32 R15, R15, 0x80, RZ ;  /* 0x000000800f0f7824 */ /* 0x000fe200078e00ff */
[----:B------:R-:W-:Y:S02]  /*0f70*/  LOP3.LUT R6, R14, 0x3fffffe, RZ, 0xc0, !PT ;  /* 0x03fffffe0e067812 */ /* 0x000fe400078ec0ff */
[----:B------:R-:W-:-:S02]  /*0f80*/  LEA.HI R7, R4, R12, RZ, 0x3 ;  /* 0x0000000c04077211 */ /* 0x000fc400078f18ff */
[----:B------:R-:W-:Y:S01]  /*0f90*/  LEA.HI R4, R10, R229, RZ, 0x2 ;  /* 0x000000e50a047211 */ /* 0x000fe200078f10ff */
[----:B------:R-:W-:Y:S01]  /*0fa0*/  IMAD.IADD R213, R12, 0x1, -R6 ;  /* 0x000000010cd57824 */ /* 0x000fe200078e0a06 */
[----:B------:R-:W-:Y:S02]  /*0fb0*/  LOP3.LUT R3, R3, 0x380, RZ, 0xc0, !PT ;  /* 0x0000038003037812 */ /* 0x000fe400078ec0ff */
[----:B------:R-:W-:Y:S02]  /*0fc0*/  LOP3.LUT R12, R4, 0x7ffffffc, RZ, 0xc0, !PT ;  /* 0x7ffffffc040c7812 */ /* 0x000fe400078ec0ff */
[----:B------:R-:W-:Y:S02]  /*0fd0*/  SHF.L.U32 R9, R7, 0x6, RZ ;  /* 0x0000000607097819 */ /* 0x000fe400000006ff */
[----:B------:R-:W-:Y:S01]  /*0fe0*/  SHF.R.S32.HI R7, RZ, 0x2, R4 ;  /* 0x00000002ff077819 */ /* 0x000fe20000011404 */
[----:B------:R-:W-:Y:S01]  /*0ff0*/  IMAD.IADD R12, R229, 0x1, -R12 ;  /* 0x00000001e50c7824 */ /* 0x000fe200078e0a0c */
[----:B------:R-:W-:-:S02]  /*1000*/  SHF.R.S32.HI R6, RZ, 0x1f, R4 ;  /* 0x0000001fff067819 */ /* 0x000fc40000011404 */
[----:B------:R-:W-:Y:S02]  /*1010*/  SHF.R.U32.HI R4, RZ, 0x3, R3 ;  /* 0x00000003ff047819 */ /* 0x000fe40000011603 */
[----:B------:R-:W-:Y:S02]  /*1020*/  LOP3.LUT R3, R3, 0x10, R16, 0xf8, !PT ;  /* 0x0000001003037812 */ /* 0x000fe400078ef810 */
[----:B0-----:R-:W-:Y:S02]  /*1030*/  LOP3.LUT R20, R9, 0xfffffe00, RZ, 0xc0, !PT ;  /* 0xfffffe0009147812 */ /* 0x001fe400078ec0ff */
[----:B------:R-:W-:Y:S02]  /*1040*/  LEA.HI R9, R6, R7, RZ, 0x3 ;  /* 0x0000000706097211 */ /* 0x000fe400078f18ff */
[----:B------:R-:W-:Y:S01]  /*1050*/  LOP3.LUT R6, R3, R4, RZ, 0x3c, !PT ;  /* 0x0000000403067212 */ /* 0x000fe200078e3cff */
[----:B------:R-:W-:Y:S01]  /*1060*/  IMAD R3, R12, R19, 0xa0 ;  /* 0x000000a00c037424 */ /* 0x000fe200078e0213 */
[----:B------:R-:W-:Y:S01]  /*1070*/  LOP3.LUT R4, R9, 0xfffffff8, RZ, 0xc0, !PT ;  /* 0xfffffff809047812 */ /* 0x000fe200078ec0ff */
[----:B------:R-:W-:Y:S01]  /*1080*/  IMAD R213, R213, 0x40, R20 ;  /* 0x00000040d5d57824 */ /* 0x000fe200078e0214 */
[----:B------:R-:W-:-:S02]  /*1090*/  LEA.HI R10, R10, R229, RZ, 0x5 ;  /* 0x000000e50a0a7211 */ /* 0x000fc400078f28ff */
[----:B------:R0:W-:Y:S01]  /*10a0*/  STL [R1+0x38], R3 ;  /* 0x0000380301007387 */ /* 0x0001e20000100800 */
[----:B------:R-:W-:Y:S01]  /*10b0*/  LEA.HI R0, R0, R21, RZ, 0x3 ;  /* 0x0000001500007211 */ /* 0x000fe200078f18ff */
[----:B------:R-:W-:Y:S01]  /*10c0*/  IMAD.IADD R7, R7, 0x1, -R4 ;  /* 0x0000000107077824 */ /* 0x000fe200078e0a04 */
[----:B------:R-:W-:Y:S02]  /*10d0*/  SHF.R.S32.HI R10, RZ, 0x5, R10 ;  /* 0x00000005ff0a7819 */ /* 0x000fe4000001140a */
[----:B------:R-:W-:Y:S02]  /*10e0*/  LEA.HI R5, R5, R198, RZ, 0x1 ;  /* 0x000000c605057211 */ /* 0x000fe400078f08ff */
[----:B------:R-:W-:Y:S01]  /*10f0*/  LOP3.LUT R220, R0, 0xfffffff8, RZ, 0xc0, !PT ;  /* 0xfffffff800dc7812 */ /* 0x000fe200078ec0ff */
[----:B------:R-:W-:Y:S01]  /*1100*/  IMAD R7, R10, 0x10, R7 ;  /* 0x000000100a077824 */ /* 0x000fe200078e0207 */
[----:B------:R-:W-:Y:S02]  /*1110*/  LOP3.LUT R5, R5, 0x3fffffe, RZ, 0xc0, !PT ;  /* 0x03fffffe05057812 */ /* 0x000fe400078ec0ff */
[----:B0-----:R-:W-:Y:S01]  /*1120*/  SHF.R.S32.HI R3, RZ, 0x7, R2 ;  /* 0x00000007ff037819 */ /* 0x001fe20000011402 */
[----:B------:R-:W-:Y:S01]  /*1130*/  IMAD.IADD R220, R21, 0x1, -R220 ;  /* 0x0000000115dc7824 */ /* 0x000fe200078e0adc */
[----:B------:R-:W-:Y:S01]  /*1140*/  SHF.R.S32.HI R227, RZ, 0x3, R0 ;  /* 0x00000003ffe37819 */ /* 0x000fe20000011400 */
[----:B------:R-:W-:Y:S01]  /*1150*/  IMAD.IADD R4, R198, 0x1, -R5 ;  /* 0x00000001c6047824 */ /* 0x000fe200078e0a05 */
[----:B------:R-:W-:-:S02]  /*1160*/  LEA.HI R2, R2, R3, RZ, 0x1 ;  /* 0x0000000302027211 */ /* 0x000fc400078f08ff */
[----:B------:R-:W-:Y:S01]  /*1170*/  SHF.R.S32.HI R0, RZ, 0x1f, R200 ;  /* 0x0000001fff007819 */ /* 0x000fe200000114c8 */
[C---:B------:R-:W-:Y:S01]  /*1180*/  IMAD R4, R217.reuse, 0x8, R4 ;  /* 0x00000008d9047824 */ /* 0x040fe200078e0204 */
[----:B------:R-:W-:Y:S01]  /*1190*/  LOP3.LUT R2, R2, 0x3fffffe, RZ, 0xc0, !PT ;  /* 0x03fffffe02027812 */ /* 0x000fe200078ec0ff */
[----:B------:R-:W-:Y:S01]  /*11a0*/  IMAD R217, R217, 0x400, R6 ;  /* 0x00000400d9d97824 */ /* 0x000fe200078e0206 */
[----:B------:R-:W-:Y:S01]  /*11b0*/  IADD3 R203, R22, 0x30, RZ ;  /* 0x0000003016cb7810 */ /* 0x000fe20007ffe0ff */
[----:B------:R-:W-:Y:S01]  /*11c0*/  IMAD.SHL.U32 R210, R4, 0x40, RZ ;  /* 0x0000004004d27824 */ /* 0x000fe200078e00ff */
[----:B------:R-:W-:Y:S01]  /*11d0*/  SHF.L.U32 R208, R8, 0x7, RZ ;  /* 0x0000000708d07819 */ /* 0x000fe200000006ff */
[----:B------:R-:W-:Y:S01]  /*11e0*/  IMAD.IADD R2, R3, 0x1, -R2 ;  /* 0x0000000103027824 */ /* 0x000fe200078e0a02 */
[----:B------:R-:W-:Y:S02]  /*11f0*/  SHF.R.S32.HI R3, RZ, 0x1f, R201 ;  /* 0x0000001fff037819 */ /* 0x000fe400000114c9 */
[----:B------:R-:W-:Y:S01]  /*1200*/  SHF.L.U32 R214, R220, 0x3, RZ ;  /* 0x00000003dcd67819 */ /* 0x000fe200000006ff */
[----:B------:R-:W-:Y:S01]  /*1210*/  IMAD R7, R2, 0x40, R7 ;  /* 0x0000004002077824 */ /* 0x000fe200078e0207 */
[----:B------:R-:W-:-:S02]  /*1220*/  LOP3.LUT R208, R208, 0x180, RZ, 0xc0, !PT ;  /* 0x00000180d0d07812 */ /* 0x000fc400078ec0ff */
[----:B------:R-:W-:Y:S01]  /*1230*/  SHF.R.S32.HI R2, RZ, 0x1f, R214 ;  /* 0x0000001fff027819 */ /* 0x000fe200000114d6 */
[----:B------:R-:W-:Y:S01]  /*1240*/  VIADD R219, R214, 0x40 ;  /* 0x00000040d6db7836 */ /* 0x000fe20000000000 */
[----:B------:R-:W-:Y:S01]  /*1250*/  STL [R1+0x30], R7 ;  /* 0x0000300701007387 */ /* 0x000fe20000100800 */
[----:B------:R-:W-:Y:S02]  /*1260*/  SHF.R.S32.HI R2, RZ, 0x1f, R204 ;  /* 0x0000001fff027819 */ /* 0x000fe400000114cc */
[----:B------:R-:W-:Y:S01]  /*1270*/  LOP3.LUT P0, RZ, R8, 0x2, RZ, 0xc0, !PT ;  /* 0x0000000208ff7812 */ /* 0x000fe2000780c0ff */
[----:B------:R0:W-:Y:S01]  /*1280*/  STL [R1+0x18], R3 ;  /* 0x0000180301007387 */ /* 0x0001e20000100800 */
[----:B------:R-:W-:Y:S02]  /*1290*/  LOP3.LUT R4, R208, 0x30, R173, 0xf8, !PT ;  /* 0x00000030d0047812 */ /* 0x000fe400078ef8ad */
[----:B------:R-:W-:Y:S01]  /*12a0*/  SHF.R.U32.HI R209, RZ, 0x3, R208 ;  /* 0x00000003ffd17819 */ /* 0x000fe200000116d0 */
[----:B------:R1:W-:Y:S01]  /*12b0*/  STL [R1+0x14], R0 ;  /* 0x0000140001007387 */ /* 0x0003e20000100800 */
[----:B------:R-:W-:-:S02]  /*12c0*/  SHF.L.U32 R17, R17, 0x7, RZ ;  /* 0x0000000711117819 */ /* 0x000fc400000006ff */
[----:B------:R-:W-:Y:S02]  /*12d0*/  LOP3.LUT R8, R208, 0x30, R13, 0xf8, !PT ;  /* 0x00000030d0087812 */ /* 0x000fe400078ef80d */
[----:B------:R-:W-:Y:S02]  /*12e0*/  LOP3.LUT R15, R15, 0xffffe000, RZ, 0xc0, !PT ;  /* 0xffffe0000f0f7812 */ /* 0x000fe400078ec0ff */
[----:B0-----:R-:W-:Y:S02]  /*12f0*/  SHF.R.S32.HI R3, RZ, 0x1f, R203 ;  /* 0x0000001fff037819 */ /* 0x001fe400000114cb */
[----:B------:R-:W-:Y:S02]  /*1300*/  LOP3.LUT R4, R4, R209, RZ, 0x3c, !PT ;  /* 0x000000d104047212 */ /* 0x000fe400078e3cff */
[----:B-1----:R-:W-:Y:S01]  /*1310*/  SHF.R.S32.HI R0, RZ, 0x1f, R202 ;  /* 0x0000001fff007819 */ /* 0x002fe200000114ca */
[----:B------:R0:W-:Y:S01]  /*1320*/  STL [R1+0x10], R3 ;  /* 0x0000100301007387 */ /* 0x0001e20000100800 */
[----:B------:R-:W-:-:S02]  /*1330*/  LOP3.LUT R17, R17, 0xffffe000, RZ, 0xc0, !PT ;  /* 0xffffe00011117812 */ /* 0x000fc400078ec0ff */
[----:B------:R-:W-:Y:S01]  /*1340*/  LOP3.LUT R8, R8, R209, RZ, 0x3c, !PT ;  /* 0x000000d108087212 */ /* 0x000fe200078e3cff */
[----:B------:R1:W-:Y:S01]  /*1350*/  STL [R1+0xc], R0 ;  /* 0x00000c0001007387 */ /* 0x0003e20000100800 */
[-C--:B------:R-:W-:Y:S02]  /*1360*/  IADD3 R15, R4, R210.reuse, R15 ;  /* 0x000000d2040f7210 */ /* 0x080fe40007ffe00f */
[----:B------:R-:W-:Y:S01]  /*1370*/  IADD3 R5, R8, R210, R17 ;  /* 0x000000d208057210 */ /* 0x000fe20007ffe011 */
[----:B------:R2:W-:Y:S01]  /*1380*/  STL [R1+0x8], R2 ;  /* 0x0000080201007387 */ /* 0x0005e20000100800 */
[----:B------:R-:W-:Y:S02]  /*1390*/  SHF.R.S32.HI R14, RZ, 0x1, R14 ;  /* 0x00000001ff0e7819 */ /* 0x000fe4000001140e */
[----:B0-----:R-:W-:Y:S02]  /*13a0*/  SHF.R.S32.HI R3, RZ, 0x1f, R219 ;  /* 0x0000001fff037819 */ /* 0x001fe400000114db */
[----:B------:R-:W-:Y:S01]  /*13b0*/  SEL R226, R226, 0xffffffe0, !P0 ;  /* 0xffffffe0e2e27807 */ /* 0x000fe20004000000 */
[----:B------:R-:W-:Y:S01]  /*13c0*/  IMAD.SHL.U32 R14, R14, 0x80, RZ ;  /* 0x000000800e0e7824 */ /* 0x000fe200078e00ff */
[----:B-1----:R-:W-:-:S02]  /*13d0*/  LOP3.LUT R0, R208, 0x10, R16, 0xf8, !PT ;  /* 0x00000010d0007812 */ /* 0x002fc400078ef810 */
[----:B------:R-:W-:Y:S02]  /*13e0*/  MOV R19, RZ ;  /* 0x000000ff00137202 */ /* 0x000fe40000000f00 */
[----:B--2---:R-:W-:Y:S02]  /*13f0*/  LOP3.LUT R2, R208, 0x30, R16, 0xf8, !PT ;  /* 0x00000030d0027812 */ /* 0x004fe400078ef810 */
[-C--:B------:R-:W-:Y:S01]  /*1400*/  LOP3.LUT R215, R0, R209.reuse, RZ, 0x3c, !PT ;  /* 0x000000d100d77212 */ /* 0x080fe200078e3cff */
[----:B------:R-:W-:Y:S01]  /*1410*/  IMAD.IADD R0, R18, 0x1, R5 ;  /* 0x0000000112007824 */ /* 0x000fe200078e0205 */
[----:B------:R-:W-:Y:S02]  /*1420*/  LOP3.LUT R3, R2, R209, RZ, 0x3c, !PT ;  /* 0x000000d102037212 */ /* 0x000fe400078e3cff */
[----:B------:R-:W-:Y:S01]  /*1430*/  IADD3 R2, R18, R15, RZ ;  /* 0x0000000f12027210 */ /* 0x000fe20007ffe0ff */
[----:B------:R-:W-:Y:S01]  /*1440*/  IMAD.IADD R215, R210, 0x1, R215 ;  /* 0x00000001d2d77824 */ /* 0x000fe200078e02d7 */
[----:B------:R-:W-:-:S02]  /*1450*/  IADD3 R3, R18, R210, R3 ;  /* 0x000000d212037210 */ /* 0x000fc40007ffe003 */
[----:B------:R-:W-:Y:S01]  /*1460*/  SHF.R.S32.HI R17, RZ, 0x1f, R16 ;  /* 0x0000001fff117819 */ /* 0x000fe20000011410 */
[----:B------:R-:W-:Y:S01]  /*1470*/  IMAD.IADD R216, R226, 0x1, R215 ;  /* 0x00000001e2d87824 */ /* 0x000fe200078e02d7 */
[----:B------:R-:W-:Y:S01]  /*1480*/  SHF.R.S32.HI R197, RZ, 0x1f, R172 ;  /* 0x0000001fffc57819 */ /* 0x000fe200000114ac */
[----:B------:R-:W-:Y:S01]  /*1490*/  STL [R1+0x24], R3 ;  /* 0x0000240301007387 */ /* 0x000fe20000100800 */
[----:B------:R-:W-:Y:S02]  /*14a0*/  SHF.R.S32.HI R207, RZ, 0x1f, R175 ;  /* 0x0000001fffcf7819 */ /* 0x000fe400000114af */
[----:B------:R-:W-:Y:S01]  /*14b0*/  SHF.R.S32.HI R206, RZ, 0x1f, R196 ;  /* 0x0000001fffce7819 */ /* 0x000fe200000114c4 */
[----:B------:R-:W-:Y:S01]  /*14c0*/  STL [R1+0x20], R2 ;  /* 0x0000200201007387 */ /* 0x000fe20000100800 */
[----:B------:R-:W-:Y:S02]  /*14d0*/  LOP3.LUT R212, R14, 0x180, RZ, 0xc0, !PT ;  /* 0x000001800ed47812 */ /* 0x000fe400078ec0ff */
[----:B------:R-:W-:Y:S01]  /*14e0*/  SHF.R.S32.HI R173, RZ, 0x4, R173 ;  /* 0x00000004ffad7819 */ /* 0x000fe200000114ad */
[----:B------:R0:W-:Y:S01]  /*14f0*/  STL [R1+0x1c], R0 ;  /* 0x00001c0001007387 */ /* 0x0001e20000100800 */
[----:B------:R-:W-:-:S02]  /*1500*/  SHF.R.S32.HI R174, RZ, 0x4, R13 ;  /* 0x00000004ffae7819 */ /* 0x000fc4000001140d */
[----:B------:R-:W-:Y:S01]  /*1510*/  IADD3 R226, R226, UR39, R215 ;  /* 0x00000027e2e27c10 */ /* 0x000fe2000fffe0d7 */
[----:B0-----:R-:W-:-:S05]  /*1520*/  IMAD R0, R11, 0x8, R7 ;  /* 0x000000080b007824 */ /* 0x001fca00078e0207 */
[----:B------:R0:W-:Y:S02]  /*1530*/  STL [R1+0x3c], R0 ;  /* 0x00003c0001007387 */ /* 0x0001e40000100800 */
.L_x_630:
[----:B0---4-:R-:W1:Y:S02]  /*1540*/  LDC.64 R2, c[0x0][0xc88] ;  /* 0x00032200ff027b82 */ /* 0x011e640000000a00 */
[----:B-1----:R-:W-:-:S05]  /*1550*/  IMAD.WIDE R2, R171, 0x4, R2 ;  /* 0x00000004ab027825 */ /* 0x002fca00078e0202 */
[----:B--2---:R1:W2:Y:S01]  /*1560*/  LDG.E R218, desc[UR50][R2.64] ;  /* 0x0000003202da7981 */ /* 0x0042a2000c1e1900 */
[----:B------:R-:W-:Y:S05]  /*1570*/  YIELD ;  /* 0x0000000000007946 */ /* 0x000fea0003800000 */
[----:B------:R-:W-:Y:S01]  /*1580*/  ULDC.64 UR4, c[0x0][0xa28] ;  /* 0x00028a0000047ab9 */ /* 0x000fe20000000a00 */
[----:B------:R-:W-:Y:S01]  /*1590*/  ULDC.64 UR8, c[0x0][0xa18] ;  /* 0x0002860000087ab9 */ /* 0x000fe20000000a00 */
[----:B------:R-:W-:Y:S01]  /*15a0*/  ISETP.NE.U32.AND P1, PT, RZ, UR4, PT ;  /* 0x00000004ff007c0c */ /* 0x000fe2000bf25070 */
[----:B------:R-:W-:Y:S01]  /*15b0*/  ULDC.64 UR6, c[0x0][0xa08] ;  /* 0x0002820000067ab9 */ /* 0x000fe20000000a00 */
[----:B-1----:R-:W-:Y:S01]  /*15c0*/  MOV R3, RZ ;  /* 0x000000ff00037202 */ /* 0x002fe20000000f00 */
[----:B------:R-:W-:Y:S01]  /*15d0*/  IMAD.MOV.U32 R27, RZ, RZ, RZ ;  /* 0x000000ffff1b7224 */ /* 0x000fe200078e00ff */
[----:B------:R-:W-:-:S02]  /*15e0*/  ISETP.NE.AND.EX P1, PT, RZ, UR5, PT, P1 ;  /* 0x00000005ff007c0c */ /* 0x000fc4000bf25310 */
[----:B------:R-:W-:-:S04]  /*15f0*/  ISETP.NE.U32.AND P0, PT, RZ, UR6, PT ;  /* 0x00000006ff007c0c */ /* 0x000fc8000bf05070 */
[----:B------:R-:W-:Y:S02]  /*1600*/  ISETP.NE.AND.EX P0, PT, RZ, UR7, PT, P0 ;  /* 0x00000007ff007c0c */ /* 0x000fe4000bf05300 */
[----:B--2---:R-:W-:Y:S01]  /*1610*/  SHF.R.S32.HI R224, RZ, 0x1f, R218 ;  /* 0x0000001fffe07819 */ /* 0x004fe200000114da */
[----:B------:R-:W-:-:S04]  /*1620*/  IMAD.SHL.U32 R222, R218, 0x4, RZ ;  /* 0x00000004dade7824 */ /* 0x000fc800078e00ff */
[C---:B---3--:R-:W-:Y:S02]  /*1630*/  @P1 LEA R4, P2, R218.reuse, UR4, 0x2 ;  /* 0x00000004da041c11 */ /* 0x048fe4000f8410ff */
[C-C-:B------:R-:W-:Y:S02]  /*1640*/  SHF.L.U64.HI R223, R218.reuse, 0x2, R224.reuse ;  /* 0x00000002dadf7819 */ /* 0x140fe400000102e0 */
[----:B------:R-:W-:Y:S02]  /*1650*/  @P1 LEA.HI.X R5, R218, UR5, R224, 0x2, P2 ;  /* 0x00000005da051c11 */ /* 0x000fe400090f14e0 */
[----:B------:R-:W-:Y:S01]  /*1660*/  ISETP.NE.U32.AND P2, PT, RZ, UR8, PT ;  /* 0x00000008ff007c0c */ /* 0x000fe2000bf45070 */
[----:B------:R-:W-:Y:S01]  /*1670*/  ULDC UR4, c[0x0][0x288] ;  /* 0x0000a20000047ab9 */ /* 0x000fe20000000800 */
[----:B------:R-:W-:Y:S01]  /*1680*/  IADD3 R8, P3, R222, UR6, RZ ;  /* 0x00000006de087c10 */ /* 0x000fe2000ff7e0ff */
[----:B------:R1:W5:Y:S01]  /*1690*/  @P1 LDG.E R3, desc[UR50][R4.64] ;  /* 0x0000003204031981 */ /* 0x000362000c1e1900 */
[----:B------:R-:W-:Y:S01]  /*16a0*/  ISETP.NE.AND.EX P2, PT, RZ, UR9, PT, P2 ;  /* 0x00000009ff007c0c */ /* 0x000fe2000bf45320 */
[----:B------:R-:W-:Y:S01]  /*16b0*/  IMAD.U32 R151, RZ, RZ, UR4 ;  /* 0x00000004ff977e24 */ /* 0x000fe2000f8e00ff */
[----:B------:R-:W-:Y:S01]  /*16c0*/  IADD3.X R9, R223, UR7, RZ, P3, !PT ;  /* 0x00000007df097c10 */ /* 0x000fe20009ffe4ff */
[----:B------:R-:W-:-:S04]  /*16d0*/  ULDC.64 UR4, c[0x0][0x418] ;  /* 0x0001060000047ab9 */ /* 0x000fc80000000a00 */
[----:B------:R1:W5:Y:S06]  /*16e0*/  @P0 LDG.E R27, desc[UR50][R8.64] ;  /* 0x00000032081b0981 */ /* 0x00036c000c1e1900 */
[----:B------:R-:W-:-:S04]  /*16f0*/  @P2 IADD3 R6, P1, R222, UR8, RZ ;  /* 0x00000008de062c10 */ /* 0x000fc8000ff3e0ff */
[----:B------:R-:W-:-:S05]  /*1700*/  @P2 IADD3.X R7, R223, UR9, RZ, P1, !PT ;  /* 0x00000009df072c10 */ /* 0x000fca0008ffe4ff */
[----:B------:R1:W5:Y:S01]  /*1710*/  @P2 LDG.E R151, desc[UR50][R6.64] ;  /* 0x0000003206972981 */ /* 0x000362000c1e1900 */
[----:B------:R-:W-:-:S03]  /*1720*/  UISETP.NE.U32.AND UP0, UPT, UR4, URZ, UPT ;  /* 0x0000003f0400728c */ /* 0x000fc6000bf05070 */
[----:B------:R-:W-:Y:S01]  /*1730*/  ULDC UR4, c[0x0][0x424] ;  /* 0x0001090000047ab9 */ /* 0x000fe20000000800 */
[----:B------:R-:W-:-:S03]  /*1740*/  UISETP.NE.AND.EX UP0, UPT, UR5, URZ, UPT, UP0 ;  /* 0x0000003f0500728c */ /* 0x000fc6000bf05300 */
[----:B------:R-:W-:Y:S01]  /*1750*/  ULDC UR5, c[0x0][0x2f0] ;  /* 0x0000bc0000057ab9 */ /* 0x000fe20000000800 */
[----:B------:R-:W-:-:S04]  /*1760*/  USEL UR4, UR4, 0x1, UP0 ;  /* 0x0000000104047887 */ /* 0x000fc80008000000 */
[----:B------:R-:W-:-:S03]  /*1770*/  UIMAD UR4, UR4, UR5, URZ ;  /* 0x00000005040472a4 */ /* 0x000fc6000f8e023f */
[----:B------:R-:W-:Y:S02]  /*1780*/  ULDC UR5, c[0x0][0x348] ;  /* 0x0000d20000057ab9 */ /* 0x000fe40000000800 */
[----:B------:R-:W-:Y:S01]  /*1790*/  IMAD.U32 R2, RZ, RZ, UR5 ;  /* 0x00000005ff027e24 */ /* 0x000fe2000f8e00ff */
[----:B------:R-:W-:Y:S01]  /*17a0*/  MOV R26, UR4 ;  /* 0x00000004001a7c02 */ /* 0x000fe20008000f00 */
[----:B------:R-:W-:Y:S01]  /*17b0*/  IMAD.MOV.U32 R24, RZ, RZ, R218 ;  /* 0x000000ffff187224 */ /* 0x000fe200078e00da */
[----:B-1----:R-:W-:Y:S06]  /*17c0*/  @P2 BRA `(.L_x_432) ;  /* 0x0000000000242947 */ /* 0x002fec0003800000 */
[----:B------:R-:W-:Y:S02]  /*17d0*/  ULDC.64 UR4, c[0x0][0xa00] ;  /* 0x0002800000047ab9 */ /* 0x000fe40000000a00 */
[----:B------:R-:W-:-:S04]  /*17e0*/  ISETP.NE.U32.AND P1, PT, RZ, UR4, PT ;  /* 0x00000004ff007c0c */ /* 0x000fc8000bf25070 */
[----:B------:R-:W-:-:S13]  /*17f0*/  ISETP.NE.AND.EX P1, PT, RZ, UR5, PT, P1 ;  /* 0x00000005ff007c0c */ /* 0x000fda000bf25310 */
[----:B------:R-:W-:Y:S05]  /*1800*/  @!P1 BRA `(.L_x_432) ;  /* 0x0000000000149947 */ /* 0x000fea0003800000 */
[----:B------:R-:W1:Y:S02]  /*1810*/  LDC.64 R4, c[0x0][0xa00] ;  /* 0x00028000ff047b82 */ /* 0x000e640000000a00 */
[----:B-1----:R-:W-:-:S05]  /*1820*/  IMAD.WIDE R4, R24, 0x4, R4 ;  /* 0x0000000418047825 */ /* 0x002fca00078e0204 */
[----:B-----5:R-:W2:Y:S04]  /*1830*/  LDG.E R151, desc[UR50][R4.64] ;  /* 0x0000003204977981 */ /* 0x020ea8000c1e1900 */
[----:B0-----:R-:W2:Y:S02]  /*1840*/  LDG.E R0, desc[UR50][R4.64+0x4] ;  /* 0x0000043204007981 */ /* 0x001ea4000c1e1900 */
[----:B--2---:R-:W-:-:S07]  /*1850*/  IMAD.IADD R151, R0, 0x1, -R151 ;  /* 0x0000000100977824 */ /* 0x004fce00078e0a97 */
.L_x_432:
[----:B------:R-:W-:Y:S01]  /*1860*/  ULDC.64 UR4, c[0x0][0xa20] ;  /* 0x0002880000047ab9 */ /* 0x000fe20000000a00 */
[----:B------:R-:W-:Y:S01]  /*1870*/  IMAD.MOV.U32 R225, RZ, RZ, R169 ;  /* 0x000000ffffe17224 */ /* 0x000fe200078e00a9 */
[----:B------:R-:W-:Y:S01]  /*1880*/  ISETP.NE.U32.AND P1, PT, RZ, UR4, PT ;  /* 0x00000004ff007c0c */ /* 0x000fe2000bf25070 */
[----:B------:R-:W-:-:S03]  /*1890*/  IMAD.MOV.U32 R221, RZ, RZ, R170 ;  /* 0x000000ffffdd7224 */ /* 0x000fc600078e00aa */
[----:B------:R-:W-:-:S13]  /*18a0*/  ISETP.NE.AND.EX P1, PT, RZ, UR5, PT, P1 ;  /* 0x00000005ff007c0c */ /* 0x000fda000bf25310 */
[----:B------:R-:W-:Y:S05]  /*18b0*/  @!P1 BRA `(.L_x_433) ;  /* 0x0000000000109947 */ /* 0x000fea0003800000 */
[----:B------:R-:W-:-:S04]  /*18c0*/  IADD3 R4, P0, R222, UR4, RZ ;  /* 0x00000004de047c10 */ /* 0x000fc8000ff1e0ff */
[----:B------:R-:W-:-:S05]  /*18d0*/  IADD3.X R5, R223, UR5, RZ, P0, !PT ;  /* 0x00000005df057c10 */ /* 0x000fca00087fe4ff */
[----:B------:R1:W5:Y:S01]  /*18e0*/  LDG.E R26, desc[UR50][R4.64] ;  /* 0x00000032041a7981 */ /* 0x000362000c1e1900 */
[----:B------:R-:W-:Y:S05]  /*18f0*/  BRA `(.L_x_434) ;  /* 0x0000000000107947 */ /* 0x000fea0003800000 */
.L_x_433:
[----:B------:R-:W-:Y:S05]  /*1900*/  @!P0 BRA `(.L_x_434) ;  /* 0x00000000000c8947 */ /* 0x000fea0003800000 */
[----:B------:R-:W2:Y:S04]  /*1910*/  LDG.E R5, desc[UR50][R8.64] ;  /* 0x0000003208057981 */ /* 0x000ea8000c1e1900 */
[----:B------:R-:W2:Y:S02]  /*1920*/  LDG.E R26, desc[UR50][R8.64+0x4] ;  /* 0x00000432081a7981 */ /* 0x000ea4000c1e1900 */
[----:B--2---:R-:W-:-:S07]  /*1930*/  IMAD.IADD R26, R26, 0x1, -R5 ;  /* 0x000000011a1a7824 */ /* 0x004fce00078e0a05 */
.L_x_434:
[----:B------:R-:W-:Y:S02]  /*1940*/  ULDC.64 UR4, c[0x0][0xa10] ;  /* 0x0002840000047ab9 */ /* 0x000fe40000000a00 */
[----:B------:R-:W-:-:S04]  /*1950*/  ISETP.NE.U32.AND P0, PT, RZ, UR4, PT ;  /* 0x00000004ff007c0c */ /* 0x000fc8000bf05070 */
[----:B------:R-:W-:Y:S01]  /*1960*/  ISETP.NE.AND.EX P0, PT, RZ, UR5, PT, P0 ;  /* 0x00000005ff007c0c */ /* 0x000fe2000bf05300 */
[----:B-----5:R-:W-:Y:S01]  /*1970*/  IMAD.IADD R11, R26, 0x1, -R3 ;  /* 0x000000011a0b7824 */ /* 0x020fe200078e0a03 */
[----:B------:R-:W-:-:S11]  /*1980*/  ULDC.64 UR4, c[0x0][0xa30] ;  /* 0x00028c0000047ab9 */ /* 0x000fd60000000a00 */
[----:B-1----:R-:W1:Y:S02]  /*1990*/  @P0 LDC.64 R4, c[0x0][0xa10] ;  /* 0x00028400ff040b82 */ /* 0x002e640000000a00 */
[----:B-1----:R-:W-:-:S05]  /*19a0*/  @P0 IMAD.WIDE R4, R24, 0x4, R4 ;  /* 0x0000000418040825 */ /* 0x002fca00078e0204 */
[----:B0-----:R-:W2:Y:S04]  /*19b0*/  @P0 LDG.E R0, desc[UR50][R4.64] ;  /* 0x0000003204000981 */ /* 0x001ea8000c1e1900 */
[----:B------:R-:W2:Y:S01]  /*19c0*/  @P0 LDG.E R9, desc[UR50][R4.64+0x4] ;  /* 0x0000043204090981 */ /* 0x000ea2000c1e1900 */
[----:B------:R-:W-:Y:S02]  /*19d0*/  IADD3 R122, -R11, RZ, RZ ;  /* 0x000000ff0b7a7210 */ /* 0x000fe40007ffe1ff */
[----:B------:R-:W-:Y:S02]  /*19e0*/  ISETP.NE.U32.AND P1, PT, RZ, UR4, PT ;  /* 0x00000004ff007c0c */ /* 0x000fe4000bf25070 */
[----:B------:R-:W-:Y:S02]  /*19f0*/  VIMNMX R122, RZ, R122, !PT ;  /* 0x0000007aff7a7248 */ /* 0x000fe40007fe0100 */
[----:B------:R-:W-:-:S02]  /*1a00*/  ISETP.NE.AND.EX P1, PT, RZ, UR5, PT, P1 ;  /* 0x00000005ff007c0c */ /* 0x000fc4000bf25310 */
[----:B------:R-:W-:-:S11]  /*1a10*/  MOV R136, R26 ;  /* 0x0000001a00887202 */ /* 0x000fd60000000f00 */
[----:B------:R-:W-:-:S04]  /*1a20*/  @P1 IADD3 R6, P2, R222, UR4, RZ ;  /* 0x00000004de061c10 */ /* 0x000fc8000ff5e0ff */
[----:B------:R-:W-:-:S05]  /*1a30*/  @P1 IADD3.X R7, R223, UR5, RZ, P2, !PT ;  /* 0x00000005df071c10 */ /* 0x000fca00097fe4ff */
[----:B------:R0:W5:Y:S01]  /*1a40*/  @P1 LDG.E R136, desc[UR50][R6.64] ;  /* 0x0000003206881981 */ /* 0x000162000c1e1900 */
[----:B--2---:R-:W-:-:S04]  /*1a50*/  @P0 IMAD.IADD R2, R9, 0x1, -R0 ;  /* 0x0000000109020824 */ /* 0x004fc800078e0a00 */
[----:B------:R-:W-:-:S04]  /*1a60*/  IMAD.IADD R152, R11, 0x1, R2 ;  /* 0x000000010b987824 */ /* 0x000fc800078e0202 */
[----:B------:R-:W-:-:S04]  /*1a70*/  VIADD R0, R152, 0x9f ;  /* 0x0000009f98007836 */ /* 0x000fc80000000000 */
[----:B------:R-:W-:-:S05]  /*1a80*/  IMAD.HI R0, R0, 0x66666667, RZ ;  /* 0x6666666700007827 */ /* 0x000fca00078e02ff */
[----:B------:R-:W-:-:S04]  /*1a90*/  SHF.R.U32.HI R3, RZ, 0x1f, R0 ;  /* 0x0000001fff037819 */ /* 0x000fc80000011600 */
[----:B------:R-:W-:-:S05]  /*1aa0*/  LEA.HI.SX32 R154, R0, R3, 0x1a ;  /* 0x00000003009a7211 */ /* 0x000fca00078fd2ff */
[----:B------:R-:W-:-:S05]  /*1ab0*/  IMAD R3, R154, 0xa0, -R11 ;  /* 0x000000a09a037824 */ /* 0x000fca00078e0a0b */
[----:B------:R-:W-:-:S04]  /*1ac0*/  VIMNMX R3, R3, R2, PT ;  /* 0x0000000203037248 */ /* 0x000fc80003fe0100 */
[----:B------:R-:W-:Y:S01]  /*1ad0*/  ISETP.GT.AND P0, PT, R3, R122, PT ;  /* 0x0000007a0300720c */ /* 0x000fe20003f04270 */
[----:B------:R-:W-:-:S05]  /*1ae0*/  IMAD.WIDE.U32 R122, R122, -0x33333333, RZ ;  /* 0xcccccccd7a7a7825 */ /* 0x000fca00078e00ff */
[----:B------:R-:W-:-:S05]  /*1af0*/  SHF.R.U32.HI R122, RZ, 0x7, R123 ;  /* 0x00000007ff7a7819 */ /* 0x000fca000001167b */
[----:B------:R-:W-:Y:S02]  /*1b00*/  IMAD.MOV.U32 R25, RZ, RZ, R122 ;  /* 0x000000ffff197224 */ /* 0x000fe400078e007a */
[----:B------:R-:W-:-:S04]  /*1b10*/  @P0 VIADD R0, R3, 0x9f ;  /* 0x0000009f03000836 */ /* 0x000fc80000000000 */
[----:B------:R-:W-:-:S05]  /*1b20*/  @P0 IMAD.HI R0, R0, 0x66666667, RZ ;  /* 0x6666666700000827 */ /* 0x000fca00078e02ff */
[----:B------:R-:W-:-:S04]  /*1b30*/  @P0 SHF.R.U32.HI R3, RZ, 0x1f, R0 ;  /* 0x0000001fff030819 */ /* 0x000fc80000011600 */
[----:B------:R-:W-:Y:S02]  /*1b40*/  @P0 LEA.HI.SX32 R25, R0, R3, 0x1a ;  /* 0x0000000300190211 */ /* 0x000fe400078fd2ff */
[----:B------:R-:W-:Y:S02]  /*1b50*/  PLOP3.LUT P0, PT, PT, PT, PT, 0x80, 0x0 ;  /* 0x000000000000781c */ /* 0x000fe40003f0f070 */
[----:B------:R-:W-:-:S13]  /*1b60*/  ISETP.GT.AND P1, PT, R25, R122, PT ;  /* 0x0000007a1900720c */ /* 0x000fda0003f24270 */
[----:B0-----:R-:W-:Y:S05]  /*1b70*/  @!P1 BRA `(.L_x_435) ;  /* 0x000000e400549947 */ /* 0x001fea0003800000 */
[----:B------:R-:W-:Y:S01]  /*1b80*/  VIADD R0, R18, 0x1a400 ;  /* 0x0001a40012007836 */ /* 0x000fe20000000000 */
[----:B------:R-:W-:Y:S04]  /*1b90*/  BSSY B6, `(.L_x_436) ;  /* 0x0000013000067945 */ /* 0x000fe80003800000 */
[----:B------:R-:W-:-:S13]  /*1ba0*/  LOP3.LUT P0, RZ, R0, 0x1bf, RZ, 0xc0, !PT ;  /* 0x000001bf00ff7812 */ /* 0x000fda000780c0ff */
[----:B------:R-:W-:Y:S05]  /*1bb0*/  @!P0 BRA `(.L_x_437) ;  /* 0x0000000000408947 */ /* 0x000fea0003800000 */
[----:B------:R-:W-:Y:S01]  /*1bc0*/  MOV R0, 0x0 ;  /* 0x0000000000007802 */ /* 0x000fe20000000f00 */
[----:B------:R-:W-:Y:S01]  /*1bd0*/  ULDC.64 UR4, c[0x4][0xc8] ;  /* 0x0100320000047ab9 */ /* 0x000fe20000000a00 */
[----:B------:R-:W-:Y:S01]  /*1be0*/  ULDC.64 UR6, c[0x4][0x30] ;  /* 0x01000c0000067ab9 */ /* 0x000fe20000000a00 */
[----:B------:R-:W-:Y:S01]  /*1bf0*/  IMAD.U32 R4, RZ, RZ, UR4 ;  /* 0x00000004ff047e24 */ /* 0x000fe2000f8e00ff */
[----:B------:R0:W1:Y:S01]  /*1c00*/  LDC.64 R14, c[0x4][R0] ;  /* 0x01000000000e7b82 */ /* 0x0000620000000a00 */
[----:B------:R-:W-:Y:S01]  /*1c10*/  MOV R5, UR5 ;  /* 0x0000000500057c02 */ /* 0x000fe20008000f00 */
[----:B------:R-:W-:Y:S01]  /*1c20*/  ULDC.64 UR4, c[0x4][0xd0] ;  /* 0x0100340000047ab9 */ /* 0x000fe20000000a00 */
[----:B------:R-:W-:Y:S01]  /*1c30*/  IMAD.U32 R10, RZ, RZ, UR6 ;  /* 0x00000006ff0a7e24 */ /* 0x000fe2000f8e00ff */
[----:B------:R-:W-:Y:S01]  /*1c40*/  MOV R8, 0x70 ;  /* 0x0000007000087802 */ /* 0x000fe20000000f00 */
[----:B------:R-:W-:Y:S02]  /*1c50*/  IMAD.U32 R6, RZ, RZ, UR4 ;  /* 0x00000004ff067e24 */ /* 0x000fe4000f8e00ff */
[----:B------:R-:W-:-:S02]  /*1c60*/  IMAD.U32 R7, RZ, RZ, UR5 ;  /* 0x00000005ff077e24 */ /* 0x000fc4000f8e00ff */
[----:B------:R-:W-:Y:S02]  /*1c70*/  IMAD.U32 R11, RZ, RZ, UR7 ;  /* 0x00000007ff0b7e24 */ /* 0x000fe4000f8e00ff */
[----:B------:R-:W-:Y:S02]  /*1c80*/  IMAD.MOV.U32 R12, RZ, RZ, 0x1 ;  /* 0x00000001ff0c7424 */ /* 0x000fe400078e00ff */
[----:B0-----:R-:W-:-:S07]  /*1c90*/  IMAD.MOV.U32 R13, RZ, RZ, RZ ;  /* 0x000000ffff0d7224 */ /* 0x001fce00078e00ff */
[----:B------:R-:W-:-:S07]  /*1ca0*/  LEPC R20, `(.L_x_437) ;  /* 0x000000001014794e */ /* 0x000fce0000000000 */
[----:B-1---5:R-:W-:Y:S05]  /*1cb0*/  CALL.ABS.NOINC R14 ;  /* 0x000000000e007343 */ /* 0x022fea0003c00000 */
.L_x_437:
[----:B------:R-:W-:Y:S05]  /*1cc0*/  BSYNC B6 ;  /* 0x0000000000067941 */ /* 0x000fea0003800000 */
.L_x_436:
        /* <DEDUP_REMOVED lines=20> */
.L_x_439:
[----:B------:R-:W-:Y:S05]  /*1e10*/  BSYNC B6 ;  /* 0x0000000000067941 */ /* 0x000fea0003800000 */
.L_x_438:
[----:B------:R-:W2:Y:S01]  /*1e20*/  LDL.LU R10, [R1] ;  /* 0x00000000010a7983 */ /* 0x000ea20000300800 */
[----:B------:R-:W-:Y:S01]  /*1e30*/  ULDC.64 UR4, c[0x0][0x9f8] ;  /* 0x00027e0000047ab9 */ /* 0x000fe20000000a00 */
[----:B------:R-:W0:Y:S01]  /*1e40*/  S2R R20, SR_TID.X ;  /* 0x0000000000147919 */ /* 0x000e220000002100 */
[----:B------:R-:W-:Y:S01]  /*1e50*/  ISETP.NE.U32.AND P0, PT, RZ, UR4, PT ;  /* 0x00000004ff007c0c */ /* 0x000fe2000bf05070 */
[C---:B------:R-:W-:Y:S01]  /*1e60*/  VIADD R0, R16.reuse, 0x20 ;  /* 0x0000002010007836 */ /* 0x040fe20000000000 */
[----:B------:R-:W1:Y:S01]  /*1e70*/  LDC.64 R100, c[0x0][0x3f8] ;  /* 0x0000fe00ff647b82 */ /* 0x000e620000000a00 */
[----:B------:R-:W3:Y:S01]  /*1e80*/  LDL R12, [R1+0x34] ;  /* 0x00003400010c7983 */ /* 0x000ee20000100800 */
[----:B------:R-:W-:Y:S01]  /*1e90*/  ISETP.NE.AND.EX P0, PT, RZ, UR5, PT, P0 ;  /* 0x00000005ff007c0c */ /* 0x000fe2000bf05300 */
[----:B------:R-:W-:-:S05]  /*1ea0*/  VIADD R3, R16, 0x40 ;  /* 0x0000004010037836 */ /* 0x000fca0000000000 */
[----:B------:R-:W4:Y:S07]  /*1eb0*/  LDC R121, c[0x0][0x3f4] ;  /* 0x0000fd00ff797b82 */ /* 0x000f2e0000000800 */
[----:B------:R-:W-:Y:S01]  /*1ec0*/  @P0 IADD3 R4, P1, R222, UR4, RZ ;  /* 0x00000004de040c10 */ /* 0x000fe2000ff3e0ff */
[----:B------:R-:W-:Y:S01]  /*1ed0*/  ULDC UR4, c[0x0][0x320] ;  /* 0x0000c80000047ab9 */ /* 0x000fe20000000800 */
[----:B------:R-:W4:Y:S02]  /*1ee0*/  LDC.64 R94, c[0x0][0x408] ;  /* 0x00010200ff5e7b82 */ /* 0x000f240000000a00 */
[----:B------:R-:W-:-:S05]  /*1ef0*/  @P0 IADD3.X R5, R223, UR5, RZ, P1, !PT ;  /* 0x00000005df050c10 */ /* 0x000fca0008ffe4ff */
[----:B------:R1:W3:Y:S01]  /*1f00*/  @P0 LDG.E R24, desc[UR50][R4.64] ;  /* 0x0000003204180981 */ /* 0x0002e2000c1e1900 */
[----:B0-----:R-:W-:-:S04]  /*1f10*/  SHF.R.U32.HI R20, RZ, 0x7, R20 ;  /* 0x00000007ff147819 */ /* 0x001fc80000011614 */
[----:B------:R-:W-:Y:S02]  /*1f20*/  ISETP.NE.AND P6, PT, R20, 0x1, PT ;  /* 0x000000011400780c */ /* 0x000fe40003fc5270 */
[----:B------:R-:W-:Y:S02]  /*1f30*/  ISETP.GE.AND P2, PT, R16, UR4, PT ;  /* 0x0000000410007c0c */ /* 0x000fe4000bf46270 */
[----:B------:R-:W-:Y:S02]  /*1f40*/  ISETP.GE.AND P3, PT, R0, UR4, PT ;  /* 0x0000000400007c0c */ /* 0x000fe4000bf66270 */
[----:B------:R-:W-:Y:S02]  /*1f50*/  ISETP.GE.AND P0, PT, R3, UR4, PT ;  /* 0x0000000403007c0c */ /* 0x000fe4000bf06270 */
[----:B------:R-:W-:-:S05]  /*1f60*/  ISETP.GE.AND P1, PT, R172, UR4, PT ;  /* 0x00000004ac007c0c */ /* 0x000fca000bf26270 */
[----:B------:R-:W-:Y:S05]  /*1f70*/  @!P6 WARPSYNC.ALL ;  /* 0x000000000000e948 */ /* 0x000fea0003800000 */
[----:B------:R-:W-:Y:S02]  /*1f80*/  ULDC UR4, c[0x0][0x2f4] ;  /* 0x0000bd0000047ab9 */ /* 0x000fe40000000800 */
[----:B------:R-:W-:Y:S02]  /*1f90*/  ISETP.GE.AND P5, PT, R0, UR4, PT ;  /* 0x0000000400007c0c */ /* 0x000fe4000bfa6270 */
[----:B------:R-:W-:Y:S02]  /*1fa0*/  ISETP.GE.AND P4, PT, R16, UR4, PT ;  /* 0x0000000410007c0c */ /* 0x000fe4000bf86270 */
[----:B-1----:R-:W-:-:S02]  /*1fb0*/  SEL R5, RZ, 0xffffffff, P5 ;  /* 0xffffffffff057807 */ /* 0x002fc40002800000 */
[----:B------:R-:W-:Y:S02]  /*1fc0*/  SEL R4, RZ, 0x1, P4 ;  /* 0x00000001ff047807 */ /* 0x000fe40002000000 */
[----:B------:R-:W-:-:S04]  /*1fd0*/  SHF.L.U32 R5, R5, 0x1, RZ ;  /* 0x0000000105057819 */ /* 0x000fc800000006ff */
[----:B------:R-:W-:Y:S02]  /*1fe0*/  LOP3.LUT R6, R5, 0x2, R4, 0xe2, !PT ;  /* 0x0000000205067812 */ /* 0x000fe400078ee204 */
[----:B------:R-:W-:Y:S02]  /*1ff0*/  SEL R5, RZ, 0xffffffff, P3 ;  /* 0xffffffffff057807 */ /* 0x000fe40001800000 */
[----:B------:R-:W-:Y:S02]  /*2000*/  ISETP.GE.AND P3, PT, R3, UR4, PT ;  /* 0x0000000403007c0c */ /* 0x000fe4000bf66270 */
[----:B------:R-:W-:Y:S02]  /*2010*/  ISETP.GE.AND P4, PT, R172, UR4, PT ;  /* 0x00000004ac007c0c */ /* 0x000fe4000bf86270 */
[----:B------:R-:W-:Y:S01]  /*2020*/  SHF.R.S32.HI R11, RZ, 0x1f, R198 ;  /* 0x0000001fff0b7819 */ /* 0x000fe200000114c6 */
[----:B------:R-:W-:Y:S01]  /*2030*/  IMAD.SHL.U32 R9, R5, 0x2, RZ ;  /* 0x0000000205097824 */ /* 0x000fe200078e00ff */
[----:B------:R-:W-:-:S02]  /*2040*/  SEL R5, RZ, 0x4, P3 ;  /* 0x00000004ff057807 */ /* 0x000fc40001800000 */
[----:B------:R-:W-:Y:S01]  /*2050*/  SEL R7, RZ, 0x8, P4 ;  /* 0x00000008ff077807 */ /* 0x000fe20002000000 */
[----:B------:R-:W-:Y:S01]  /*2060*/  IMAD R8, R11, R100, RZ ;  /* 0x000000640b087224 */ /* 0x000fe200078e02ff */
[----:B------:R-:W-:Y:S02]  /*2070*/  SEL R4, RZ, 0x1, P2 ;  /* 0x00000001ff047807 */ /* 0x000fe40001000000 */
[----:B----4-:R-:W-:Y:S02]  /*2080*/  ISETP.GE.AND P5, PT, R3, R121, PT ;  /* 0x000000790300720c */ /* 0x010fe40003fa6270 */
[----:B------:R-:W-:Y:S02]  /*2090*/  ISETP.GE.AND P2, PT, R175, UR4, PT ;  /* 0x00000004af007c0c */ /* 0x000fe4000bf46270 */
[----:B------:R-:W-:Y:S01]  /*20a0*/  LOP3.LUT R7, R7, R6, R5, 0xfe, !PT ;  /* 0x0000000607077212 */ /* 0x000fe200078efe05 */
[----:B------:R-:W-:Y:S01]  /*20b0*/  IMAD R13, R198, R101, R8 ;  /* 0x00000065c60d7224 */ /* 0x000fe200078e0208 */
[----:B------:R-:W-:-:S02]  /*20c0*/  LOP3.LUT R4, R9, 0x2, R4, 0xe2, !PT ;  /* 0x0000000209047812 */ /* 0x000fc400078ee204 */
[----:B------:R-:W-:Y:S02]  /*20d0*/  SEL R5, RZ, 0x4, P0 ;  /* 0x00000004ff057807 */ /* 0x000fe40000000000 */
[----:B------:R-:W-:Y:S02]  /*20e0*/  SEL R6, RZ, 0x8, P1 ;  /* 0x00000008ff067807 */ /* 0x000fe40000800000 */
[-C--:B------:R-:W-:Y:S02]  /*20f0*/  ISETP.GE.AND P0, PT, R16, R121.reuse, PT ;  /* 0x000000791000720c */ /* 0x080fe40003f06270 */
[----:B------:R-:W-:Y:S02]  /*2100*/  SEL R8, RZ, 0x10, P2 ;  /* 0x00000010ff087807 */ /* 0x000fe40001000000 */
[----:B------:R-:W-:Y:S02]  /*2110*/  ISETP.GE.AND P3, PT, R0, R121, PT ;  /* 0x000000790000720c */ /* 0x000fe40003f66270 */
[----:B------:R-:W-:-:S02]  /*2120*/  LOP3.LUT R9, R6, R4, R5, 0xfe, !PT ;  /* 0x0000000406097212 */ /* 0x000fc400078efe05 */
[----:B------:R-:W-:Y:S02]  /*2130*/  SEL R5, R121, RZ, P0 ;  /* 0x000000ff79057207 */ /* 0x000fe40000000000 */
[----:B------:R-:W-:Y:S02]  /*2140*/  LOP3.LUT R28, R7, R8, RZ, 0xfc, !PT ;  /* 0x00000008071c7212 */ /* 0x000fe400078efcff */
[----:B------:R-:W-:Y:S01]  /*2150*/  SEL R7, R121, RZ, P3 ;  /* 0x000000ff79077207 */ /* 0x000fe20001800000 */
[----:B------:R-:W-:Y:S01]  /*2160*/  IMAD.IADD R5, R16, 0x1, R5 ;  /* 0x0000000110057824 */ /* 0x000fe200078e0205 */
[--C-:B------:R-:W-:Y:S01]  /*2170*/  SHF.R.S32.HI R23, RZ, 0x1f, R22.reuse ;  /* 0x0000001fff177819 */ /* 0x100fe20000011416 */
[-C--:B------:R-:W-:Y:S01]  /*2180*/  IMAD R11, R11, R94.reuse, RZ ;  /* 0x0000005e0b0b7224 */ /* 0x080fe200078e02ff */
[----:B------:R-:W-:Y:S01]  /*2190*/  SEL R6, R121, RZ, P5 ;  /* 0x000000ff79067207 */ /* 0x000fe20002800000 */
[----:B------:R-:W-:Y:S01]  /*21a0*/  IMAD.IADD R7, R0, 0x1, R7 ;  /* 0x0000000100077824 */ /* 0x000fe200078e0207 */
[----:B------:R-:W-:Y:S01]  /*21b0*/  SHF.R.S32.HI R4, RZ, 0x1f, R5 ;  /* 0x0000001fff047819 */ /* 0x000fe20000011405 */
[----:B------:R-:W-:-:S04]  /*21c0*/  IMAD.WIDE.U32 R98, R198, R94, R22 ;  /* 0x0000005ec6627225 */ /* 0x000fc800078e0016 */
[C---:B------:R-:W-:Y:S02]  /*21d0*/  IMAD R11, R198.reuse, R95, R11 ;  /* 0x0000005fc60b7224 */ /* 0x040fe400078e020b */
[----:B------:R-:W-:Y:S01]  /*21e0*/  IMAD.WIDE.U32 R96, R198, R94, R16 ;  /* 0x0000005ec6607225 */ /* 0x000fe200078e0010 */
[C---:B------:R-:W-:Y:S02]  /*21f0*/  LEA.HI R21, R4.reuse, R5, RZ, 0x4 ;  /* 0x0000000504157211 */ /* 0x040fe400078f20ff */
[----:B------:R-:W-:Y:S01]  /*2200*/  IADD3 R99, R99, R11, RZ ;  /* 0x0000000b63637210 */ /* 0x000fe20007ffe0ff */
[----:B------:R-:W-:Y:S01]  /*2210*/  IMAD.IADD R97, R11, 0x1, R97 ;  /* 0x000000010b617824 */ /* 0x000fe200078e0261 */
[----:B------:R-:W-:Y:S01]  /*2220*/  LEA.HI R5, R4, R5, RZ, 0x6 ;  /* 0x0000000504057211 */ /* 0x000fe200078f30ff */
[----:B------:R-:W-:-:S03]  /*2230*/  IMAD.WIDE.U32 R104, R198, R100, R22 ;  /* 0x00000064c6687225 */ /* 0x000fc600078e0016 */
[----:B------:R-:W-:Y:S01]  /*2240*/  SHF.R.S32.HI R5, RZ, 0x6, R5 ;  /* 0x00000006ff057819 */ /* 0x000fe20000011405 */
[----:B------:R-:W-:Y:S01]  /*2250*/  IMAD.WIDE.U32 R102, R198, R100, R16 ;  /* 0x00000064c6667225 */ /* 0x000fe200078e0010 */
[----:B------:R-:W-:-:S03]  /*2260*/  SHF.R.U32.HI R4, RZ, 0x3, R212 ;  /* 0x00000003ff047819 */ /* 0x000fc600000116d4 */
[----:B------:R-:W-:Y:S02]  /*2270*/  IMAD.IADD R105, R105, 0x1, R13 ;  /* 0x0000000169697824 */ /* 0x000fe400078e020d */
[----:B------:R-:W-:Y:S01]  /*2280*/  IMAD.IADD R103, R13, 0x1, R103 ;  /* 0x000000010d677824 */ /* 0x000fe200078e0267 */
[----:B------:R-:W-:Y:S01]  /*2290*/  LOP3.LUT R13, R212, 0x30, R21, 0xf8, !PT ;  /* 0x00000030d40d7812 */ /* 0x000fe200078ef815 */
[C---:B------:R-:W-:Y:S02]  /*22a0*/  IMAD R135, R5.reuse, 0x2800, R210 ;  /* 0x0000280005877824 */ /* 0x040fe400078e02d2 */
[----:B------:R-:W-:Y:S02]  /*22b0*/  IMAD R133, R5, 0x2800, R213 ;  /* 0x0000280005857824 */ /* 0x000fe400078e02d5 */
[----:B------:R-:W-:Y:S02]  /*22c0*/  IMAD.IADD R126, R27, 0x1, R26 ;  /* 0x000000011b7e7824 */ /* 0x000fe400078e021a */
[----:B------:R-:W-:-:S02]  /*22d0*/  IMAD.MOV.U32 R123, RZ, RZ, 0x20 ;  /* 0x00000020ff7b7424 */ /* 0x000fc400078e00ff */
[----:B------:R-:W-:Y:S01]  /*22e0*/  IMAD.MOV.U32 R124, RZ, RZ, 0x40 ;  /* 0x00000040ff7c7424 */ /* 0x000fe200078e00ff */
[C---:B------:R-:W-:Y:S01]  /*22f0*/  SHF.L.U64.HI R109, R94.reuse, 0x7, R95 ;  /* 0x000000075e6d7819 */ /* 0x040fe2000001025f */
[----:B------:R-:W-:Y:S02]  /*2300*/  IMAD.SHL.U32 R110, R94, 0x80, RZ ;  /* 0x000000805e6e7824 */ /* 0x000fe400078e00ff */
[----:B-----5:R-:W-:Y:S01]  /*2310*/  IMAD.WIDE.U32 R98, R136, R94, R98 ;  /* 0x0000005e88627225 */ /* 0x020fe200078e0062 */
[----:B------:R-:W-:-:S03]  /*2320*/  SHF.L.U64.HI R107, R100, 0x7, R101 ;  /* 0x00000007646b7819 */ /* 0x000fc60000010265 */
[----:B------:R-:W-:Y:S01]  /*2330*/  IMAD.WIDE.U32 R96, R136, R94, R96 ;  /* 0x0000005e88607225 */ /* 0x000fe200078e0060 */
[----:B------:R-:W-:-:S03]  /*2340*/  SHF.R.S32.HI R117, RZ, 0x4, R21 ;  /* 0x00000004ff757819 */ /* 0x000fc60000011415 */
[----:B------:R-:W-:Y:S02]  /*2350*/  IMAD R127, R101, 0xa0, RZ ;  /* 0x000000a0657f7824 */ /* 0x000fe400078e02ff */
[----:B------:R-:W-:Y:S02]  /*2360*/  IMAD.SHL.U32 R108, R100, 0x80, RZ ;  /* 0x00000080646c7824 */ /* 0x000fe400078e00ff */
[----:B------:R-:W-:-:S04]  /*2370*/  IMAD.WIDE.U32 R104, R136, R100, R104 ;  /* 0x0000006488687225 */ /* 0x000fc800078e0068 */
[----:B------:R-:W-:Y:S01]  /*2380*/  IMAD.WIDE.U32 R102, R136, R100, R102 ;  /* 0x0000006488667225 */ /* 0x000fe200078e0066 */
[----:B------:R-:W-:-:S03]  /*2390*/  LEA R114, R228, R198, 0x7 ;  /* 0x000000c6e4727211 */ /* 0x000fc600078e38ff */
[----:B------:R-:W-:Y:S02]  /*23a0*/  VIADD R153, R20, 0x8 ;  /* 0x0000000814997836 */ /* 0x000fe40000000000 */
[----:B------:R-:W-:Y:S01]  /*23b0*/  IMAD.SHL.U32 R121, R121, 0x2, RZ ;  /* 0x0000000279797824 */ /* 0x000fe200078e00ff */
[----:B--2---:R-:W-:-:S04]  /*23c0*/  LOP3.LUT R10, R10, 0xfffffffe, RZ, 0xc0, !PT ;  /* 0xfffffffe0a0a7812 */ /* 0x004fc800078ec0ff */
[----:B------:R-:W-:-:S05]  /*23d0*/  @P5 LOP3.LUT R10, R10, 0x1, RZ, 0xfc, !PT ;  /* 0x000000010a0a5812 */ /* 0x000fca00078efcff */
[----:B------:R0:W-:Y:S02]  /*23e0*/  STL [R1], R10 ;  /* 0x0000000a01007387 */ /* 0x0001e40000100800 */
[----:B0-----:R-:W-:Y:S01]  /*23f0*/  IMAD.IADD R10, R3, 0x1, R6 ;  /* 0x00000001030a7824 */ /* 0x001fe200078e0206 */
[----:B------:R-:W-:-:S04]  /*2400*/  SHF.R.S32.HI R6, RZ, 0x1f, R7 ;  /* 0x0000001fff067819 */ /* 0x000fc80000011407 */
[CC--:B------:R-:W-:Y:S02]  /*2410*/  LEA.HI R11, R6.reuse, R7.reuse, RZ, 0x4 ;  /* 0x00000007060b7211 */ /* 0x0c0fe400078f20ff */
[----:B------:R-:W-:Y:S02]  /*2420*/  LEA.HI R6, R6, R7, RZ, 0x6 ;  /* 0x0000000706067211 */ /* 0x000fe400078f30ff */
[C---:B------:R-:W-:Y:S02]  /*2430*/  LOP3.LUT R8, R208.reuse, 0x30, R11, 0xf8, !PT ;  /* 0x00000030d0087812 */ /* 0x040fe400078ef80b */
[----:B------:R-:W-:Y:S02]  /*2440*/  SHF.R.S32.HI R7, RZ, 0x6, R6 ;  /* 0x00000006ff077819 */ /* 0x000fe40000011406 */
[----:B------:R-:W-:Y:S02]  /*2450*/  LOP3.LUT R6, R208, 0x30, R21, 0xf8, !PT ;  /* 0x00000030d0067812 */ /* 0x000fe400078ef815 */
[----:B------:R-:W-:Y:S01]  /*2460*/  SHF.R.S32.HI R15, RZ, 0x1f, R10 ;  /* 0x0000001fff0f7819 */ /* 0x000fe2000001140a */
[----:B------:R-:W-:Y:S01]  /*2470*/  IMAD R134, R7, 0x2800, R210 ;  /* 0x0000280007867824 */ /* 0x000fe200078e02d2 */
[----:B------:R-:W-:-:S02]  /*2480*/  LOP3.LUT R5, R8, R209, RZ, 0x3c, !PT ;  /* 0x000000d108057212 */ /* 0x000fc400078e3cff */
[----:B------:R-:W-:Y:S02]  /*2490*/  LOP3.LUT R6, R6, R209, RZ, 0x3c, !PT ;  /* 0x000000d106067212 */ /* 0x000fe400078e3cff */
[----:B------:R-:W-:Y:S01]  /*24a0*/  LEA.HI R27, R15, R10, RZ, 0x4 ;  /* 0x0000000a0f1b7211 */ /* 0x000fe200078f20ff */
[----:B------:R-:W-:Y:S01]  /*24b0*/  IMAD.IADD R134, R134, 0x1, R5 ;  /* 0x0000000186867824 */ /* 0x000fe200078e0205 */
[----:B------:R-:W-:Y:S02]  /*24c0*/  LOP3.LUT R8, R13, R4, RZ, 0x3c, !PT ;  /* 0x000000040d087212 */ /* 0x000fe400078e3cff */
[----:B------:R-:W-:Y:S02]  /*24d0*/  LEA.HI R10, R15, R10, RZ, 0x6 ;  /* 0x0000000a0f0a7211 */ /* 0x000fe400078f30ff */
[----:B------:R-:W-:Y:S02]  /*24e0*/  IADD3 R135, R135, R6, RZ ;  /* 0x0000000687877210 */ /* 0x000fe40007ffe0ff */
[----:B------:R-:W-:-:S02]  /*24f0*/  LOP3.LUT R5, R212, 0x30, R11, 0xf8, !PT ;  /* 0x00000030d4057812 */ /* 0x000fc400078ef80b */
[----:B------:R-:W-:Y:S02]  /*2500*/  SHF.R.S32.HI R15, RZ, 0x1f, R136 ;  /* 0x0000001fff0f7819 */ /* 0x000fe40000011488 */
[--C-:B------:R-:W-:Y:S02]  /*2510*/  LOP3.LUT R6, R208, 0x30, R27.reuse, 0xf8, !PT ;  /* 0x00000030d0067812 */ /* 0x100fe400078ef81b */
[----:B---3--:R-:W-:Y:S01]  /*2520*/  R2P PR, R12, 0x6 ;  /* 0x000000060c007804 */ /* 0x008fe20000000000 */
[----:B------:R-:W-:Y:S01]  /*2530*/  IMAD.IADD R133, R133, 0x1, R8 ;  /* 0x0000000185857824 */ /* 0x000fe200078e0208 */
[----:B------:R-:W-:Y:S02]  /*2540*/  SHF.R.S32.HI R10, RZ, 0x6, R10 ;  /* 0x00000006ff0a7819 */ /* 0x000fe4000001140a */
[----:B------:R-:W-:Y:S02]  /*2550*/  LOP3.LUT R8, R5, R4, RZ, 0x3c, !PT ;  /* 0x0000000405087212 */ /* 0x000fe400078e3cff */
[----:B------:R-:W-:-:S02]  /*2560*/  LOP3.LUT R13, R212, 0x30, R27, 0xf8, !PT ;  /* 0x00000030d40d7812 */ /* 0x000fc400078ef81b */
[----:B------:R-:W-:Y:S01]  /*2570*/  LOP3.LUT R5, R6, R209, RZ, 0x3c, !PT ;  /* 0x000000d106057212 */ /* 0x000fe200078e3cff */
[----:B------:R-:W-:Y:S01]  /*2580*/  IMAD R6, R15, R100, RZ ;  /* 0x000000640f067224 */ /* 0x000fe200078e02ff */
[----:B------:R-:W-:Y:S01]  /*2590*/  SEL R123, R123, 0xffffffe0, !P1 ;  /* 0xffffffe07b7b7807 */ /* 0x000fe20004800000 */
[----:B------:R-:W-:Y:S01]  /*25a0*/  IMAD R15, R15, R94, RZ ;  /* 0x0000005e0f0f7224 */ /* 0x000fe200078e02ff */
[----:B------:R-:W-:Y:S01]  /*25b0*/  ISETP.GE.AND P1, PT, R196, UR4, PT ;  /* 0x00000004c4007c0c */ /* 0x000fe2000bf26270 */
[--C-:B------:R-:W-:Y:S01]  /*25c0*/  IMAD R130, R10, 0x2800, R213.reuse ;  /* 0x000028000a827824 */ /* 0x100fe200078e02d5 */
[----:B------:R-:W-:Y:S01]  /*25d0*/  LOP3.LUT R13, R13, R4, RZ, 0x3c, !PT ;  /* 0x000000040d0d7212 */ /* 0x000fe200078e3cff */
[----:B------:R-:W-:Y:S01]  /*25e0*/  IMAD R131, R7, 0x2800, R213 ;  /* 0x0000280007837824 */ /* 0x000fe200078e02d5 */
[----:B------:R-:W-:Y:S01]  /*25f0*/  SHF.R.S32.HI R116, RZ, 0x4, R11 ;  /* 0x00000004ff747819 */ /* 0x000fe2000001140b */
[----:B------:R-:W-:Y:S01]  /*2600*/  IMAD R7, R95, 0xa0, RZ ;  /* 0x000000a05f077824 */ /* 0x000fe200078e02ff */
[----:B------:R-:W-:Y:S01]  /*2610*/  LOP3.LUT R26, R11, 0xfffffff0, RZ, 0xc0, !PT ;  /* 0xfffffff00b1a7812 */ /* 0x000fe200078ec0ff */
[----:B------:R-:W-:Y:S01]  /*2620*/  IMAD R15, R136, R95, R15 ;  /* 0x0000005f880f7224 */ /* 0x000fe200078e020f */
[----:B------:R-:W-:Y:S01]  /*2630*/  SEL R11, RZ, 0x20, P1 ;  /* 0x00000020ff0b7807 */ /* 0x000fe20000800000 */
[----:B------:R-:W-:Y:S01]  /*2640*/  IMAD.WIDE.U32 R94, R94, 0xa0, RZ ;  /* 0x000000a05e5e7825 */ /* 0x000fe200078e00ff */
[----:B------:R-:W-:-:S02]  /*2650*/  IADD3 R130, R130, R13, RZ ;  /* 0x0000000d82827210 */ /* 0x000fc40007ffe0ff */
[----:B------:R-:W-:Y:S01]  /*2660*/  SEL R124, R124, 0xffffffc0, !P2 ;  /* 0xffffffc07c7c7807 */ /* 0x000fe20005000000 */
[----:B------:R-:W-:Y:S01]  /*2670*/  IMAD R132, R10, 0x2800, R210 ;  /* 0x000028000a847824 */ /* 0x000fe200078e02d2 */
[----:B------:R-:W-:Y:S01]  /*2680*/  SHF.R.S32.HI R115, RZ, 0x4, R27 ;  /* 0x00000004ff737819 */ /* 0x000fe2000001141b */
[----:B------:R-:W-:Y:S01]  /*2690*/  IMAD R13, R136, R101, R6 ;  /* 0x00000065880d7224 */ /* 0x000fe200078e0206 */
[----:B------:R-:W-:Y:S01]  /*26a0*/  LOP3.LUT R21, R21, 0xfffffff0, RZ, 0xc0, !PT ;  /* 0xfffffff015157812 */ /* 0x000fe200078ec0ff */
[----:B------:R-:W-:Y:S01]  /*26b0*/  IMAD.WIDE.U32 R100, R100, 0xa0, RZ ;  /* 0x000000a064647825 */ /* 0x000fe200078e00ff */
[----:B------:R-:W-:Y:S02]  /*26c0*/  LOP3.LUT R27, R27, 0xfffffff0, RZ, 0xc0, !PT ;  /* 0xfffffff01b1b7812 */ /* 0x000fe400078ec0ff */
[----:B------:R-:W-:Y:S01]  /*26d0*/  LOP3.LUT R11, R28, R11, RZ, 0xfc, !PT ;  /* 0x0000000b1c0b7212 */ /* 0x000fe200078efcff */
[----:B------:R-:W-:Y:S01]  /*26e0*/  IMAD.IADD R131, R131, 0x1, R8 ;  /* 0x0000000183837824 */ /* 0x000fe200078e0208 */
[----:B------:R-:W-:Y:S01]  /*26f0*/  IADD3 R128, R95, R7, RZ ;  /* 0x000000075f807210 */ /* 0x000fe20007ffe0ff */
[----:B------:R-:W-:Y:S01]  /*2700*/  IMAD.IADD R132, R132, 0x1, R5 ;  /* 0x0000000184847824 */ /* 0x000fe200078e0205 */
[C---:B------:R-:W-:Y:S01]  /*2710*/  LOP3.LUT R6, R9.reuse, 0x1, RZ, 0xc0, !PT ;  /* 0x0000000109067812 */ /* 0x040fe200078ec0ff */
[----:B------:R-:W-:Y:S01]  /*2720*/  IMAD.IADD R129, R124, 0x1, R123 ;  /* 0x000000017c817824 */ /* 0x000fe200078e027b */
[----:B------:R-:W-:Y:S01]  /*2730*/  LOP3.LUT R7, R9, 0x2, RZ, 0xc0, !PT ;  /* 0x0000000209077812 */ /* 0x000fe200078ec0ff */
[----:B------:R-:W-:Y:S01]  /*2740*/  IMAD.IADD R127, R101, 0x1, R127 ;  /* 0x00000001657f7824 */ /* 0x000fe200078e027f */
[----:B------:R-:W-:Y:S01]  /*2750*/  LOP3.LUT R8, R9, 0x4, RZ, 0xc0, !PT ;  /* 0x0000000409087812 */ /* 0x000fe200078ec0ff */
[----:B------:R-:W-:Y:S01]  /*2760*/  IMAD.IADD R106, R105, 0x1, R13 ;  /* 0x00000001696a7824 */ /* 0x000fe200078e020d */
[----:B------:R-:W-:Y:S01]  /*2770*/  SHF.R.S32.HI R5, RZ, 0x1f, R170 ;  /* 0x0000001fff057819 */ /* 0x000fe200000114aa */
[----:B------:R-:W-:Y:S01]  /*2780*/  IMAD.IADD R10, R13, 0x1, R103 ;  /* 0x000000010d0a7824 */ /* 0x000fe200078e0267 */
[----:B------:R-:W-:Y:S01]  /*2790*/  LOP3.LUT R9, R9, 0x8, RZ, 0xc0, !PT ;  /* 0x0000000809097812 */ /* 0x000fe200078ec0ff */
[----:B------:R-:W-:Y:S01]  /*27a0*/  IMAD.IADD R93, R99, 0x1, R15 ;  /* 0x00000001635d7824 */ /* 0x000fe200078e020f */
[----:B------:R-:W-:Y:S01]  /*27b0*/  SHF.R.S32.HI R125, RZ, 0x1f, R24 ;  /* 0x0000001fff7d7819 */ /* 0x000fe20000011418 */
[----:B------:R-:W-:Y:S01]  /*27c0*/  IMAD.IADD R20, R15, 0x1, R97 ;  /* 0x000000010f147824 */ /* 0x000fe200078e0261 */
[----:B------:R-:W-:-:S02]  /*27d0*/  SHF.R.S32.HI R113, RZ, 0x1f, R21 ;  /* 0x0000001fff717819 */ /* 0x000fc40000011415 */
[----:B------:R-:W-:Y:S02]  /*27e0*/  SHF.R.S32.HI R112, RZ, 0x1f, R26 ;  /* 0x0000001fff707819 */ /* 0x000fe4000001141a */
[----:B------:R-:W-:Y:S02]  /*27f0*/  SHF.R.S32.HI R111, RZ, 0x1f, R27 ;  /* 0x0000001fff6f7819 */ /* 0x000fe4000001141b */
[----:B------:R-:W-:Y:S02]  /*2800*/  LOP3.LUT R28, R28, 0x1, RZ, 0xc0, !PT ;  /* 0x000000011c1c7812 */ /* 0x000fe400078ec0ff */
[C---:B------:R-:W-:Y:S02]  /*2810*/  LOP3.LUT R29, R11.reuse, 0x2, RZ, 0xc0, !PT ;  /* 0x000000020b1d7812 */ /* 0x040fe400078ec0ff */
[C---:B------:R-:W-:Y:S02]  /*2820*/  LOP3.LUT R30, R11.reuse, 0x4, RZ, 0xc0, !PT ;  /* 0x000000040b1e7812 */ /* 0x040fe400078ec0ff */
[----:B------:R-:W-:-:S02]  /*2830*/  LOP3.LUT R31, R11, 0x8, RZ, 0xc0, !PT ;  /* 0x000000080b1f7812 */ /* 0x000fc400078ec0ff */
[C---:B------:R-:W-:Y:S02]  /*2840*/  LOP3.LUT R32, R11.reuse, 0x10, RZ, 0xc0, !PT ;  /* 0x000000100b207812 */ /* 0x040fe400078ec0ff */
[----:B------:R-:W-:Y:S01]  /*2850*/  LOP3.LUT R33, R11, 0x20, RZ, 0xc0, !PT ;  /* 0x000000200b217812 */ /* 0x000fe200078ec0ff */
[----:B------:R-:W-:Y:S06]  /*2860*/  @!P6 BAR.SYNC.DEFER_BLOCKING 0x9, 0x100 ;  /* 0x024400000000eb1d */ /* 0x000fec0000010000 */
.L_x_545:
[----:B------:R-:W2:Y:S01]  /*2870*/  LDL.LU R38, [R1] ;  /* 0x0000000001267983 */ /* 0x000ea20000300800 */
[----:B------:R-:W0:Y:S01]  /*2880*/  LDC R36, c[0x0][0x430] ;  /* 0x00010c00ff247b82 */ /* 0x000e220000000800 */
[----:B------:R-:W-:-:S05]  /*2890*/  IADD3 R25, R25, -0x1, RZ ;  /* 0xffffffff19197810 */ /* 0x000fca0007ffe0ff */
[----:B------:R-:W-:Y:S02]  /*28a0*/  IMAD R11, R25, 0xa0, R114 ;  /* 0x000000a0190b7824 */ /* 0x000fe400078e0272 */
[----:B-1----:R-:W1:Y:S02]  /*28b0*/  LDC R118, c[0x0][0x3f4] ;  /* 0x0000fd00ff767b82 */ /* 0x002e640000000800 */
[----:B------:R-:W-:Y:S01]  /*28c0*/  IMAD.IADD R39, R126, 0x1, R11 ;  /* 0x000000017e277824 */ /* 0x000fe200078e020b */
[----:B------:R-:W-:-:S03]  /*28d0*/  ISETP.GE.AND P1, PT, R11, R2, PT ;  /* 0x000000020b00720c */ /* 0x000fc60003f26270 */
[----:B------:R-:W-:Y:S01]  /*28e0*/  IMAD.MOV.U32 R11, RZ, RZ, R39 ;  /* 0x000000ffff0b7224 */ /* 0x000fe200078e0027 */
[----:B------:R-:W-:Y:S02]  /*28f0*/  ISETP.GT.OR P1, PT, R114, 0x9f, P1 ;  /* 0x0000009f7200780c */ /* 0x000fe40000f24670 */
[----:B0-----:R-:W-:-:S11]  /*2900*/  ISETP.NE.AND P2, PT, R36, 0x1, PT ;  /* 0x000000012400780c */ /* 0x001fd60003f45270 */
[----:B------:R-:W0:Y:S08]  /*2910*/  @!P1 LDC.64 R14, c[0x0][0x428] ;  /* 0x00010a00ff0e9b82 */ /* 0x000e300000000a00 */
[----:B------:R-:W3:Y:S08]  /*2920*/  @!P1 LDC.64 R12, c[0x0][0x418] ;  /* 0x00010600ff0c9b82 */ /* 0x000ef00000000a00 */
[----:B------:R-:W4:Y:S08]  /*2930*/  @P2 LDC R34, c[0x0][0x434] ;  /* 0x00010d00ff222b82 */ /* 0x000f300000000800 */
[----:B------:R-:W1:Y:S01]  /*2940*/  @P2 LDC R35, c[0x0][0x438] ;  /* 0x00010e00ff232b82 */ /* 0x000e620000000800 */
[----:B----4-:R-:W-:-:S05]  /*2950*/  @P2 IMAD.HI.U32 R34, R39, R34, RZ ;  /* 0x0000002227222227 */ /* 0x010fca00078e00ff */
[----:B-1----:R-:W-:Y:S01]  /*2960*/  @P2 SHF.R.U32.HI R11, RZ, R35, R34 ;  /* 0x00000023ff0b2219 */ /* 0x002fe20000011622 */
[----:B0-----:R-:W-:-:S03]  /*2970*/  @!P1 IMAD R34, R125, R14, RZ ;  /* 0x0000000e7d229224 */ /* 0x001fc600078e02ff */
[--C-:B------:R-:W-:Y:S01]  /*2980*/  @!P1 SHF.R.S32.HI R35, RZ, 0x1f, R11.reuse ;  /* 0x0000001fff239819 */ /* 0x100fe2000001140b */
[----:B------:R-:W-:Y:S02]  /*2990*/  @!P1 IMAD R37, R24, R15, R34 ;  /* 0x0000000f18259224 */ /* 0x000fe400078e0222 */
[----:B------:R-:W-:-:S04]  /*29a0*/  @!P1 IMAD.MOV.U32 R34, RZ, RZ, R11 ;  /* 0x000000ffff229224 */ /* 0x000fc800078e000b */
[----:B------:R-:W-:Y:S01]  /*29b0*/  @!P1 IMAD.WIDE.U32 R14, R24, R14, R34 ;  /* 0x0000000e180e9225 */ /* 0x000fe200078e0022 */
[----:B------:R-:W-:-:S03]  /*29c0*/  MOV R34, RZ ;  /* 0x000000ff00227202 */ /* 0x000fc60000000f00 */
[----:B------:R-:W-:Y:S01]  /*29d0*/  @!P1 IMAD.IADD R15, R15, 0x1, R37 ;  /* 0x000000010f0f9824 */ /* 0x000fe200078e0225 */
[----:B---3--:R-:W-:-:S04]  /*29e0*/  @!P1 LEA R12, P2, R14, R12, 0x2 ;  /* 0x0000000c0e0c9211 */ /* 0x008fc800078410ff */
[----:B------:R-:W-:Y:S02]  /*29f0*/  @!P1 LEA.HI.X R13, R14, R13, R15, 0x2, P2 ;  /* 0x0000000d0e0d9211 */ /* 0x000fe400010f140f */
[----:B------:R-:W-:-:S03]  /*2a00*/  ISETP.GT.AND P2, PT, R25, R122, PT ;  /* 0x0000007a1900720c */ /* 0x000fc60003f44270 */
[----:B------:R0:W5:Y:S01]  /*2a10*/  @!P1 LDG.E R34, desc[UR50][R12.64] ;  /* 0x000000320c229981 */ /* 0x000162000c1e1900 */
[----:B------:R-:W-:Y:S01]  /*2a20*/  ISETP.GE.AND P1, PT, R118, 0x1, PT ;  /* 0x000000017600780c */ /* 0x000fe20003f26270 */
[----:B------:R-:W-:Y:S01]  /*2a30*/  IMAD.MOV R35, RZ, RZ, -R11 ;  /* 0x000000ffff237224 */ /* 0x000fe200078e0a0b */
[----:B------:R-:W-:Y:S05]  /*2a40*/  YIELD ;  /* 0x0000000000007946 */ /* 0x000fea0003800000 */
[C---:B------:R-:W-:Y:S01]  /*2a50*/  IMAD R37, R19.reuse, 0x7800, R215 ;  /* 0x0000780013257824 */ /* 0x040fe200078e02d7 */
[----:B------:R-:W-:Y:S01]  /*2a60*/  BSSY B0, `(.L_x_440) ;  /* 0x0000ceb000007945 */ /* 0x000fe20003800000 */
[----:B------:R-:W-:-:S02]  /*2a70*/  IMAD R11, R19, 0x7800, R216 ;  /* 0x00007800130b7824 */ /* 0x000fc400078e02d8 */
[----:B------:R-:W-:Y:S02]  /*2a80*/  IMAD R35, R36, R35, R39 ;  /* 0x0000002324237224 */ /* 0x000fe400078e0227 */
[C---:B------:R-:W-:Y:S02]  /*2a90*/  IMAD.IADD R37, R18.reuse, 0x1, R37 ;  /* 0x0000000112257824 */ /* 0x040fe400078e0225 */
[----:B------:R-:W-:Y:S01]  /*2aa0*/  IMAD.IADD R36, R18, 0x1, R11 ;  /* 0x0000000112247824 */ /* 0x000fe200078e020b */
[----:B--2---:R-:W-:-:S04]  /*2ab0*/  LOP3.LUT R38, R38, 0xfffffffd, RZ, 0xc0, !PT ;  /* 0xfffffffd26267812 */ /* 0x004fc800078ec0ff */
[----:B------:R-:W-:-:S05]  /*2ac0*/  @P2 LOP3.LUT R38, R38, 0x2, RZ, 0xfc, !PT ;  /* 0x0000000226262812 */ /* 0x000fca00078efcff */
[----:B------:R0:W-:Y:S01]  /*2ad0*/  STL [R1], R38 ;  /* 0x0000002601007387 */ /* 0x0001e20000100800 */
[----:B------:R-:W-:Y:S05]  /*2ae0*/  @!P1 BRA `(.L_x_441) ;  /* 0x000000c400c89947 */ /* 0x000fea0003800000 */
[----:B------:R-:W-:Y:S01]  /*2af0*/  SHF.R.S32.HI R88, RZ, 0x1f, R35 ;  /* 0x0000001fff587819 */ /* 0x000fe20000011423 */
[----:B------:R-:W-:Y:S01]  /*2b00*/  ULDC.64 UR4, c[0x0][0x300] ;  /* 0x0000c00000047ab9 */ /* 0x000fe20000000a00 */
[----:B-----5:R-:W-:Y:S01]  /*2b10*/  SHF.R.S32.HI R89, RZ, 0x1f, R34 ;  /* 0x0000001fff597819 */ /* 0x020fe20000011422 */
[C---:B0-----:R-:W-:Y:S01]  /*2b20*/  IMAD.WIDE.U32 R12, R35.reuse, UR4, RZ ;  /* 0x00000004230c7c25 */ /* 0x041fe2000f8e00ff */
[----:B------:R-:W-:Y:S02]  /*2b30*/  ULDC.U8 UR6, c[0x0][0x410] ;  /* 0x0001040000067ab9 */ /* 0x000fe40000000000 */
[----:B------:R-:W-:Y:S01]  /*2b40*/  ISETP.NE.AND P1, PT, RZ, UR6, PT ;  /* 0x00000006ff007c0c */ /* 0x000fe2000bf25270 */
[----:B------:R-:W-:Y:S02]  /*2b50*/  IMAD R14, R88, UR4, RZ ;  /* 0x00000004580e7c24 */ /* 0x000fe4000f8e02ff */
[-C--:B------:R-:W-:Y:S02]  /*2b60*/  IMAD R38, R128, R25.reuse, RZ ;  /* 0x0000001980267224 */ /* 0x080fe400078e02ff */
[----:B------:R-:W-:Y:S01]  /*2b70*/  IMAD R11, R35, UR5, R14 ;  /* 0x00000005230b7c24 */ /* 0x000fe2000f8e020e */
[----:B------:R-:W-:Y:S01]  /*2b80*/  ULDC.64 UR4, c[0x0][0x310] ;  /* 0x0000c40000047ab9 */ /* 0x000fe20000000a00 */
[----:B------:R-:W-:-:S02]  /*2b90*/  IMAD R14, R127, R25, RZ ;  /* 0x000000197f0e7224 */ /* 0x000fc400078e02ff */
[----:B------:R-:W-:Y:S02]  /*2ba0*/  IMAD R15, R89, UR4, RZ ;  /* 0x00000004590f7c24 */ /* 0x000fe4000f8e02ff */
[----:B------:R-:W-:Y:S01]  /*2bb0*/  IMAD.IADD R13, R13, 0x1, R11 ;  /* 0x000000010d0d7824 */ /* 0x000fe200078e020b */
[----:B------:R-:W-:Y:S01]  /*2bc0*/  SHF.R.S32.HI R11, RZ, 0x1f, R25 ;  /* 0x0000001fff0b7819 */ /* 0x000fe20000011419 */
[C---:B------:R-:W-:Y:S02]  /*2bd0*/  IMAD R15, R34.reuse, UR5, R15 ;  /* 0x00000005220f7c24 */ /* 0x040fe4000f8e020f */
[----:B------:R-:W-:Y:S01]  /*2be0*/  IMAD.WIDE.U32 R12, R34, UR4, R12 ;  /* 0x00000004220c7c25 */ /* 0x000fe2000f8e000c */
[----:B------:R-:W-:-:S03]  /*2bf0*/  ULDC.64 UR4, c[0x0][0x308] ;  /* 0x0000c20000047ab9 */ /* 0x000fc60000000a00 */
[----:B------:R-:W-:Y:S01]  /*2c00*/  IMAD R43, R11, R94, R38 ;  /* 0x0000005e0b2b7224 */ /* 0x000fe200078e0226 */
[----:B------:R-:W-:Y:S01]  /*2c10*/  IADD3 R13, R13, R15, RZ ;  /* 0x0000000f0d0d7210 */ /* 0x000fe20007ffe0ff */
[----:B------:R-:W-:Y:S02]  /*2c20*/  IMAD R15, R5, UR4, RZ ;  /* 0x00000004050f7c24 */ /* 0x000fe4000f8e02ff */
[----:B------:R-:W-:Y:S02]  /*2c30*/  IMAD R41, R11, R100, R14 ;  /* 0x000000640b297224 */ /* 0x000fe400078e020e */
[----:B------:R-:W-:-:S04]  /*2c40*/  IMAD.WIDE.U32 R38, R170, UR4, R12 ;  /* 0x00000004aa267c25 */ /* 0x000fc8000f8e000c */
[----:B------:R-:W-:Y:S01]  /*2c50*/  IMAD R119, R170, UR5, R15 ;  /* 0x00000005aa777c24 */ /* 0x000fe2000f8e020f */
[----:B------:R-:W-:Y:S01]  /*2c60*/  ULDC.64 UR4, c[0x0][0x2e8] ;  /* 0x0000ba0000047ab9 */ /* 0x000fe20000000a00 */
[----:B------:R-:W-:Y:S01]  /*2c70*/  IMAD R90, R25, -0xa0, R2 ;  /* 0xffffff60195a7824 */ /* 0x000fe200078e0202 */
[----:B------:R-:W-:Y:S01]  /*2c80*/  IADD3 R120, P2, R38, UR4, RZ ;  /* 0x0000000426787c10 */ /* 0x000fe2000ff5e0ff */
[----:B------:R-:W-:-:S03]  /*2c90*/  IMAD.WIDE.U32 R14, R100, R25, RZ ;  /* 0x00000019640e7225 */ /* 0x000fc600078e00ff */
[----:B------:R-:W-:Y:S01]  /*2ca0*/  IADD3.X R119, R39, UR5, R119, P2, !PT ;  /* 0x0000000527777c10 */ /* 0x000fe200097fe477 */
[----:B------:R-:W-:Y:S01]  /*2cb0*/  IMAD.WIDE.U32 R12, R94, R25, RZ ;  /* 0x000000195e0c7225 */ /* 0x000fe200078e00ff */
[----:B------:R-:W-:-:S03]  /*2cc0*/  VIMNMX R90, R90, 0xa0, PT ;  /* 0x000000a05a5a7848 */ /* 0x000fc60003fe0100 */
[----:B------:R-:W-:Y:S02]  /*2cd0*/  IMAD.IADD R11, R15, 0x1, R41 ;  /* 0x000000010f0b7824 */ /* 0x000fe400078e0229 */
[----:B------:R-:W-:Y:S01]  /*2ce0*/  IMAD.IADD R86, R13, 0x1, R43 ;  /* 0x000000010d567824 */ /* 0x000fe200078e022b */
[----:B------:R-:W-:Y:S06]  /*2cf0*/  @!P1 BRA `(.L_x_442) ;  /* 0x0000006000449947 */ /* 0x000fec0003800000 */
[----:B------:R-:W-:Y:S01]  /*2d00*/  ISETP.GE.AND P2, PT, R198, R90, PT ;  /* 0x0000005ac600720c */ /* 0x000fe20003f46270 */
[----:B------:R-:W-:Y:S01]  /*2d10*/  BSSY B1, `(.L_x_443) ;  /* 0x0000033000017945 */ /* 0x000fe20003800000 */
        /* <DEDUP_REMOVED lines=13> */
[----:B------:R-:W-:Y:S06]  /*2df0*/  @P2 BRA `(.L_x_444) ;  /* 0x0000000000902947 */ /* 0x000fec0003800000 */
[----:B------:R-:W-:Y:S01]  /*2e00*/  ULDC.64 UR4, c[0x0][0x3e8] ;  /* 0x0000fa0000047ab9 */ /* 0x000fe20000000a00 */
[----:B------:R-:W-:Y:S02]  /*2e10*/  CS2R R82, SRZ ;  /* 0x0000000000527805 */ /* 0x000fe4000001ff00 */
[----:B------:R-:W-:Y:S02]  /*2e20*/  IADD3 R40, P1, P4, R104, UR4, R14 ;  /* 0x0000000468287c10 */ /* 0x000fe4000fc3e00e */
[----:B------:R-:W-:Y:S02]  /*2e30*/  CS2R R84, SRZ ;  /* 0x0000000000547805 */ /* 0x000fe4000001ff00 */
[----:B------:R-:W-:Y:S01]  /*2e40*/  IADD3.X R41, R106, UR5, R11, P1, P4 ;  /* 0x000000056a297c10 */ /* 0x000fe20008fe840b */
[----:B------:R-:W-:Y:S02]  /*2e50*/  ULDC.64 UR4, c[0x0][0x400] ;  /* 0x0001000000047ab9 */ /* 0x000fe40000000a00 */
[----:B------:R-:W-:-:S04]  /*2e60*/  IADD3 R42, P1, P4, R98, UR4, R12 ;  /* 0x00000004622a7c10 */ /* 0x000fc8000fc3e00c */
[----:B------:R-:W-:Y:S02]  /*2e70*/  IADD3.X R43, R93, UR5, R86, P1, P4 ;  /* 0x000000055d2b7c10 */ /* 0x000fe40008fe8456 */
[----:B------:R-:W-:Y:S02]  /*2e80*/  ISETP.GE.AND P1, PT, R22, R118, PT ;  /* 0x000000761600720c */ /* 0x000fe40003f26270 */
[----:B------:R-:W-:Y:S02]  /*2e90*/  CS2R R78, SRZ ;  /* 0x00000000004e7805 */ /* 0x000fe4000001ff00 */
[----:B------:R-:W-:-:S09]  /*2ea0*/  CS2R R80, SRZ ;  /* 0x0000000000507805 */ /* 0x000fd2000001ff00 */
[----:B------:R0:W5:Y:S04]  /*2eb0*/  @!P1 LDG.E.64 R82, desc[UR50][R40.64] ;  /* 0x0000003228529981 */ /* 0x000168000c1e1b00 */
[----:B------:R0:W5:Y:S01]  /*2ec0*/  @!P1 LDG.E.64 R84, desc[UR50][R42.64] ;  /* 0x000000322a549981 */ /* 0x000162000c1e1b00 */
        /* <DEDUP_REMOVED lines=20> */
[----:B------:R-:W-:-:S13]  /*3010*/  ISETP.GE.AND P1, PT, R204, R118, PT ;  /* 0x00000076cc00720c */ /* 0x000fda0003f26270 */
[----:B------:R0:W5:Y:S04]  /*3020*/  @!P1 LDG.E.64 R62, desc[UR50][R40.64+0x50] ;  /* 0x00005032283e9981 */ /* 0x000168000c1e1b00 */
[----:B------:R0:W5:Y:S02]  /*3030*/  @!P1 LDG.E.64 R64, desc[UR50][R42.64+0x50] ;  /* 0x000050322a409981 */ /* 0x000164000c1e1b00 */
.L_x_444:
[----:B------:R-:W-:Y:S05]  /*3040*/  BSYNC B1 ;  /* 0x0000000000017941 */ /* 0x000fea0003800000 */
.L_x_443:
[----:B0-----:R-:W-:Y:S01]  /*3050*/  VIADD R40, R198, 0x80 ;  /* 0x00000080c6287836 */ /* 0x001fe20000000000 */
[----:B------:R-:W-:Y:S01]  /*3060*/  BSSY B1, `(.L_x_445) ;  /* 0x0000038000017945 */ /* 0x000fe20003800000 */
[----:B------:R-:W-:Y:S02]  /*3070*/  CS2R R42, SRZ ;  /* 0x00000000002a7805 */ /* 0x000fe4000001ff00 */
[----:B------:R-:W-:Y:S02]  /*3080*/  CS2R R46, SRZ ;  /* 0x00000000002e7805 */ /* 0x000fe4000001ff00 */
[----:B------:R-:W-:Y:S02]  /*3090*/  CS2R R50, SRZ ;  /* 0x0000000000327805 */ /* 0x000fe4000001ff00 */
[----:B------:R-:W-:Y:S02]  /*30a0*/  ISETP.GE.AND P4, PT, R40, R90, PT ;  /* 0x0000005a2800720c */ /* 0x000fe40003f86270 */
[----:B------:R-:W-:-:S02]  /*30b0*/  CS2R R54, SRZ ;  /* 0x0000000000367805 */ /* 0x000fc4000001ff00 */
[----:B------:R-:W-:Y:S02]  /*30c0*/  CS2R R58, SRZ ;  /* 0x00000000003a7805 */ /* 0x000fe4000001ff00 */
[----:B------:R-:W-:Y:S02]  /*30d0*/  CS2R R40, SRZ ;  /* 0x0000000000287805 */ /* 0x000fe4000001ff00 */
[----:B------:R-:W-:Y:S02]  /*30e0*/  CS2R R44, SRZ ;  /* 0x00000000002c7805 */ /* 0x000fe4000001ff00 */
[----:B------:R-:W-:Y:S02]  /*30f0*/  CS2R R48, SRZ ;  /* 0x0000000000307805 */ /* 0x000fe4000001ff00 */
[----:B------:R-:W-:Y:S02]  /*3100*/  CS2R R52, SRZ ;  /* 0x0000000000347805 */ /* 0x000fe4000001ff00 */
[----:B------:R-:W-:Y:S01]  /*3110*/  CS2R R56, SRZ ;  /* 0x0000000000387805 */ /* 0x000fe2000001ff00 */
[----:B-----5:R-:W-:Y:S01]  /*3120*/  IMAD.MOV.U32 R145, RZ, RZ, R62 ;  /* 0x000000ffff917224 */ /* 0x020fe200078e003e */
[----:B------:R-:W-:-:S02]  /*3130*/  MOV R148, R66 ;  /* 0x0000004200947202 */ /* 0x000fc40000000f00 */
[----:B------:R-:W-:Y:S01]  /*3140*/  CS2R R60, SRZ ;  /* 0x00000000003c7805 */ /* 0x000fe2000001ff00 */
[----:B------:R-:W-:Y:S06]  /*3150*/  @P4 BRA `(.L_x_446) ;  /* 0x0000000000a04947 */ /* 0x000fec0003800000 */
[----:B------:R-:W-:Y:S01]  /*3160*/  IADD3 R13, P1, P5, R104, R14, R108 ;  /* 0x0000000e680d7210 */ /* 0x000fe20007d3e06c */
[----:B------:R-:W-:Y:S01]  /*3170*/  ULDC.64 UR4, c[0x0][0x3e8] ;  /* 0x0000fa0000047ab9 */ /* 0x000fe20000000a00 */
[----:B------:R-:W-:Y:S02]  /*3180*/  CS2R R58, SRZ ;  /* 0x00000000003a7805 */ /* 0x000fe4000001ff00 */
[----:B------:R-:W-:Y:S02]  /*3190*/  CS2R R60, SRZ ;  /* 0x00000000003c7805 */ /* 0x000fe4000001ff00 */
[----:B------:R-:W-:Y:S02]  /*31a0*/  IADD3.X R11, R106, R11, R107, P1, P5 ;  /* 0x0000000b6a0b7210 */ /* 0x000fe40000fea46b */
[----:B------:R-:W-:-:S04]  /*31b0*/  IADD3 R14, P1, P5, R98, R12, R110 ;  /* 0x0000000c620e7210 */ /* 0x000fc80007d3e06e */
[----:B------:R-:W-:Y:S02]  /*31c0*/  IADD3.X R86, R93, R86, R109, P1, P5 ;  /* 0x000000565d567210 */ /* 0x000fe40000fea46d */
[----:B------:R-:W-:-:S04]  /*31d0*/  IADD3 R12, P1, R13, UR4, RZ ;  /* 0x000000040d0c7c10 */ /* 0x000fc8000ff3e0ff */
[----:B------:R-:W-:Y:S01]  /*31e0*/  IADD3.X R13, R11, UR5, RZ, P1, !PT ;  /* 0x000000050b0d7c10 */ /* 0x000fe20008ffe4ff */
[----:B------:R-:W-:Y:S02]  /*31f0*/  ULDC.64 UR4, c[0x0][0x400] ;  /* 0x0001000000047ab9 */ /* 0x000fe40000000a00 */
[----:B------:R-:W-:-:S04]  /*3200*/  IADD3 R14, P1, R14, UR4, RZ ;  /* 0x000000040e0e7c10 */ /* 0x000fc8000ff3e0ff */
[----:B------:R-:W-:Y:S02]  /*3210*/  IADD3.X R15, R86, UR5, RZ, P1, !PT ;  /* 0x00000005560f7c10 */ /* 0x000fe40008ffe4ff */
        /* <DEDUP_REMOVED lines=28> */
.L_x_446:
[----:B------:R-:W-:Y:S05]  /*33e0*/  BSYNC B1 ;  /* 0x0000000000017941 */ /* 0x000fea0003800000 */
.L_x_445:
[----:B------:R-:W-:Y:S01]  /*33f0*/  UISETP.NE.AND UP0, UPT, UR48, 0x3, UPT ;  /* 0x000000033000788c */ /* 0x000fe2000bf05270 */
[----:B------:R-:W-:Y:S01]  /*3400*/  IMAD.MOV.U32 R156, RZ, RZ, R70 ;  /* 0x000000ffff9c7224 */ /* 0x000fe200078e0046 */
[----:B------:R-:W-:Y:S01]  /*3410*/  MOV R149, R64 ;  /* 0x0000004000957202 */ /* 0x000fe20000000f00 */
[----:B------:R-:W-:Y:S01]  /*3420*/  IMAD.MOV.U32 R158, RZ, RZ, R74 ;  /* 0x000000ffff9e7224 */ /* 0x000fe200078e004a */
[----:B------:R-:W-:Y:S01]  /*3430*/  MOV R163, R84 ;  /* 0x0000005400a37202 */ /* 0x000fe20000000f00 */
[----:B------:R-:W-:Y:S01]  /*3440*/  IMAD.MOV.U32 R161, RZ, RZ, R78 ;  /* 0x000000ffffa17224 */ /* 0x000fe200078e004e */
[----:B------:R-:W-:Y:S01]  /*3450*/  PLOP3.LUT P1, PT, PT, PT, UP0, 0x80, 0x0 ;  /* 0x000000000000781c */ /* 0x000fe20003f2f008 */
[----:B------:R-:W-:Y:S01]  /*3460*/  IMAD.MOV.U32 R162, RZ, RZ, R82 ;  /* 0x000000ffffa27224 */ /* 0x000fe200078e0052 */
[----:B-----5:R-:W-:Y:S01]  /*3470*/  MOV R143, R54 ;  /* 0x00000036008f7202 */ /* 0x020fe20000000f00 */
[----:B------:R-:W-:Y:S01]  /*3480*/  IMAD.MOV.U32 R155, RZ, RZ, R68 ;  /* 0x000000ffff9b7224 */ /* 0x000fe200078e0044 */
[----:B------:R-:W-:Y:S01]  /*3490*/  MOV R142, R52 ;  /* 0x00000034008e7202 */ /* 0x000fe20000000f00 */
[----:B------:R-:W-:-:S02]  /*34a0*/  IMAD.MOV.U32 R157, RZ, RZ, R72 ;  /* 0x000000ffff9d7224 */ /* 0x000fc400078e0048 */
[----:B------:R-:W-:Y:S02]  /*34b0*/  IMAD.MOV.U32 R159, RZ, RZ, R76 ;  /* 0x000000ffff9f7224 */ /* 0x000fe400078e004c */
[----:B------:R-:W-:Y:S02]  /*34c0*/  IMAD.MOV.U32 R160, RZ, RZ, R80 ;  /* 0x000000ffffa07224 */ /* 0x000fe400078e0050 */
[----:B------:R-:W-:Y:S02]  /*34d0*/  IMAD.MOV.U32 R86, RZ, RZ, R38 ;  /* 0x000000ffff567224 */ /* 0x000fe400078e0026 */
[----:B------:R-:W-:Y:S02]  /*34e0*/  IMAD.MOV.U32 R137, RZ, RZ, R42 ;  /* 0x000000ffff897224 */ /* 0x000fe400078e002a */
[----:B------:R-:W-:Y:S02]  /*34f0*/  IMAD.MOV.U32 R139, RZ, RZ, R46 ;  /* 0x000000ffff8b7224 */ /* 0x000fe400078e002e */
[----:B------:R-:W-:-:S02]  /*3500*/  IMAD.MOV.U32 R141, RZ, RZ, R50 ;  /* 0x000000ffff8d7224 */ /* 0x000fc400078e0032 */
[----:B------:R-:W-:Y:S02]  /*3510*/  IMAD.MOV.U32 R146, RZ, RZ, R58 ;  /* 0x000000ffff927224 */ /* 0x000fe400078e003a */
[----:B------:R-:W-:Y:S02]  /*3520*/  IMAD.MOV.U32 R87, RZ, RZ, R40 ;  /* 0x000000ffff577224 */ /* 0x000fe400078e0028 */
[----:B------:R-:W-:Y:S02]  /*3530*/  IMAD.MOV.U32 R138, RZ, RZ, R44 ;  /* 0x000000ffff8a7224 */ /* 0x000fe400078e002c */
[----:B------:R-:W-:Y:S02]  /*3540*/  IMAD.MOV.U32 R140, RZ, RZ, R48 ;  /* 0x000000ffff8c7224 */ /* 0x000fe400078e0030 */
[----:B------:R-:W-:Y:S02]  /*3550*/  IMAD.MOV.U32 R144, RZ, RZ, R56 ;  /* 0x000000ffff907224 */ /* 0x000fe400078e0038 */
[----:B------:R-:W-:Y:S01]  /*3560*/  IMAD.MOV.U32 R147, RZ, RZ, R60 ;  /* 0x000000ffff937224 */ /* 0x000fe200078e003c */
[----:B------:R-:W-:Y:S06]  /*3570*/  @!P1 BRA `(.L_x_447) ;  /* 0x0000000000049947 */ /* 0x000fec0003800000 */
[----:B------:R-:W-:Y:S01]  /*3580*/  BPT.TRAP 0x1 ;  /* 0x000000040000795c */ /* 0x000fe20000300000 */
.L_x_447:
[----:B------:R-:W-:Y:S01]  /*3590*/  IMAD R91, R19, 0x8, R18 ;  /* 0x00000008135b7824 */ /* 0x000fe200078e0212 */
[----:B------:R-:W-:Y:S01]  /*35a0*/  SHF.L.U32 R92, R199, 0x1f, RZ ;  /* 0x0000001fc75c7819 */ /* 0x000fe200000006ff */
[----:B------:R-:W-:Y:S03]  /*35b0*/  BSSY B1, `(.L_x_448) ;  /* 0x0000003000017945 */ /* 0x000fe60003800000 */
[----:B------:R-:W1:Y:S02]  /*35c0*/  SYNCS.PHASECHK.TRANS64.TRYWAIT P5, [R91+URZ+0x29890], R92 ;  /* 0x0298905c5b0075a7 */ /* 0x000e6400080a017f */
[----:B-1----:R-:W-:Y:S05]  /*35d0*/  @!P5 BRA `(.L_x_449) ;  /* 0x000002540090d947 */ /* 0x002fea0003800000 */
.L_x_771:
[----:B------:R-:W-:Y:S05]  /*35e0*/  BSYNC B1 ;  /* 0x0000000000017941 */ /* 0x000fea0003800000 */
.L_x_448:
[----:B------:R-:W-:-:S03]  /*35f0*/  UMOV UR4, 0xffffffff ;  /* 0xffffffff00047882 */ /* 0x000fc60000000000 */
[----:B------:R-:W-:Y:S05]  /*3600*/  BRA.DIV UR4, `(.L_x_450) ;  /* 0x0000025604987947 */ /* 0x000fea000b800000 */
[----:B------:R2:W3:Y:S04]  /*3610*/  SHFL.IDX PT, R150, R119, RZ, 0x1e1f ;  /* 0x001e1fff77967589 */ /* 0x0004e800000e0000 */
[----:B------:R2:W4:Y:S02]  /*3620*/  SHFL.IDX PT, R11, R120, RZ, 0x1e1f ;  /* 0x001e1fff780b7589 */ /* 0x00052400000e0000 */
.L_x_775:
[----:B------:R-:W-:Y:S04]  /*3630*/  BSSY B1, `(.L_x_451) ;  /* 0x00002c1000017945 */ /* 0x000fe80003800000 */
[----:B------:R-:W-:Y:S05]  /*3640*/  @P2 BRA `(.L_x_452) ;  /* 0x0000002800fc2947 */ /* 0x000fea0003800000 */
[----:B------:R-:W-:Y:S01]  /*3650*/  ISETP.NE.AND P2, PT, R28, RZ, PT ;  /* 0x000000ff1c00720c */ /* 0x000fe20003f45270 */
[----:B------:R-:W-:-:S12]  /*3660*/  BSSY B2, `(.L_x_453) ;  /* 0x0000072000027945 */ /* 0x000fd80003800000 */
[----:B------:R-:W-:Y:S05]  /*3670*/  @!P2 BRA `(.L_x_454) ;  /* 0x0000000400c0a947 */ /* 0x000fea0003800000 */
[----:B0-----:R0:W0:Y:S01]  /*3680*/  LDS.128 R12, [R37+0x1a400] ;  /* 0x01a40000250c7984 */ /* 0x0010220000000c00 */
[----:B------:R-:W-:Y:S01]  /*3690*/  ISETP.GE.AND P2, PT, R22, R118, PT ;  /* 0x000000761600720c */ /* 0x000fe20003f46270 */
[----:B------:R-:W-:-:S12]  /*36a0*/  BSSY B3, `(.L_x_455) ;  /* 0x000006a000037945 */ /* 0x000fd80003800000 */
[----:B------:R-:W-:Y:S05]  /*36b0*/  @P2 BRA `(.L_x_456) ;  /* 0x0000000400a02947 */ /* 0x000fea0003800000 */
[--C-:B------:R-:W-:Y:S02]  /*36c0*/  SHF.R.U32.HI R82, RZ, 0x8, R83.reuse ;  /* 0x00000008ff527819 */ /* 0x100fe40000011653 */
[----:B------:R-:W-:Y:S02]  /*36d0*/  SHF.R.U32.HI R84, RZ, 0x10, R83 ;  /* 0x00000010ff547819 */ /* 0x000fe40000011653 */
[----:B------:R-:W-:Y:S01]  /*36e0*/  LOP3.LUT R164, R83, 0xff0000ff, RZ, 0xc0, !PT ;  /* 0xff0000ff53a47812 */ /* 0x000fe200078ec0ff */
[----:B------:R-:W-:Y:S01]  /*36f0*/  IMAD.SHL.U32 R83, R82, 0x100, RZ ;  /* 0x0000010052537824 */ /* 0x000fe200078e00ff */
[--C-:B------:R-:W-:Y:S02]  /*3700*/  SHF.R.U32.HI R166, RZ, 0x8, R85.reuse ;  /* 0x00000008ffa67819 */ /* 0x100fe40000011655 */
[----:B------:R-:W-:Y:S02]  /*3710*/  SHF.R.U32.HI R82, RZ, 0x10, R85 ;  /* 0x00000010ff527819 */ /* 0x000fe40000011655 */
[----:B------:R-:W-:Y:S01]  /*3720*/  LOP3.LUT R164, R164, 0xff00, R83, 0xf8, !PT ;  /* 0x0000ff00a4a47812 */ /* 0x000fe200078ef853 */
[----:B------:R-:W-:Y:S01]  /*3730*/  IMAD.U32 R83, R84, 0x10000, RZ ;  /* 0x0001000054537824 */ /* 0x000fe200078e00ff */
[----:B------:R-:W-:-:S02]  /*3740*/  LOP3.LUT R85, R85, 0xff0000ff, RZ, 0xc0, !PT ;  /* 0xff0000ff55557812 */ /* 0x000fc400078ec0ff */
[----:B------:R-:W-:Y:S02]  /*3750*/  SHF.L.U32 R166, R166, 0x8, RZ ;  /* 0x00000008a6a67819 */ /* 0x000fe400000006ff */
[----:B------:R-:W-:Y:S02]  /*3760*/  LOP3.LUT R83, R164, 0xff0000, R83, 0xf8, !PT ;  /* 0x00ff0000a4537812 */ /* 0x000fe400078ef853 */
[----:B------:R-:W-:Y:S02]  /*3770*/  F2FP.F16.E4M3.UNPACK_B R84, R163.H1 ;  /* 0x000000a3ff54723e */ /* 0x000fe400030006ff */
[----:B0-----:R-:W-:Y:S02]  /*3780*/  F2FP.F16.E4M3.UNPACK_B R164, R13 ;  /* 0x0000000dffa4723e */ /* 0x001fe400020006ff */
[----:B------:R-:W-:Y:S01]  /*3790*/  LOP3.LUT R166, R85, 0xff00, R166, 0xf8, !PT ;  /* 0x0000ff0055a67812 */ /* 0x000fe200078ef8a6 */
[----:B------:R-:W-:Y:S01]  /*37a0*/  HADD2.F32 R168, -RZ, R84.H0_H0 ;  /* 0x20000054ffa87230 */ /* 0x000fe20000004100 */
[-C--:B------:R-:W-:Y:S01]  /*37b0*/  F2FP.F16.E4M3.UNPACK_B R165, R162.reuse.H1 ;  /* 0x000000a2ffa5723e */ /* 0x080fe200030006ff */
[--C-:B------:R-:W-:Y:S01]  /*37c0*/  HADD2.F32 R85, -RZ, R164.reuse.H1_H1 ;  /* 0x300000a4ff557230 */ /* 0x100fe20000004100 */
[----:B------:R-:W-:Y:S01]  /*37d0*/  F2FP.F16.E4M3.UNPACK_B R163, R163 ;  /* 0x000000a3ffa3723e */ /* 0x000fe200020006ff */
[----:B------:R-:W-:Y:S01]  /*37e0*/  HADD2.F32 R164, -RZ, R164.H0_H0 ;  /* 0x200000a4ffa47230 */ /* 0x000fe20000004100 */
[----:B------:R-:W-:Y:S01]  /*37f0*/  F2FP.F16.E4M3.UNPACK_B R162, R162 ;  /* 0x000000a2ffa2723e */ /* 0x000fe200020006ff */
[----:B------:R-:W-:-:S02]  /*3800*/  HADD2.F32 R167, -RZ, R165.H0_H0 ;  /* 0x200000a5ffa77230 */ /* 0x000fc40000004100 */
[-C--:B------:R-:W-:Y:S01]  /*3810*/  FMUL.FTZ R171, R85, R168.reuse ;  /* 0x000000a855ab7220 */ /* 0x080fe20000410000 */
[----:B------:R-:W-:Y:S02]  /*3820*/  HADD2.F32 R165, -RZ, R165.H1_H1 ;  /* 0x300000a5ffa57230 */ /* 0x000fe40000004100 */
[C---:B------:R-:W-:Y:S01]  /*3830*/  FMUL.FTZ R168, R164.reuse, R168 ;  /* 0x000000a8a4a87220 */ /* 0x040fe20000410000 */
[----:B------:R-:W-:-:S03]  /*3840*/  FFMA.FTZ R164, R164, R167, -R171 ;  /* 0x000000a7a4a47223 */ /* 0x000fc600000108ab */
[----:B------:R-:W-:Y:S01]  /*3850*/  FFMA.FTZ R85, R85, R167, R168 ;  /* 0x000000a755557223 */ /* 0x000fe200000100a8 */
[----:B------:R-:W-:Y:S01]  /*3860*/  F2FP.F16.E4M3.UNPACK_B R168, R13.H1 ;  /* 0x0000000dffa8723e */ /* 0x000fe200030006ff */
[----:B------:R-:W-:-:S04]  /*3870*/  HADD2.F32 R167, -RZ, R84.H1_H1 ;  /* 0x30000054ffa77230 */ /* 0x000fc80000004100 */
[--C-:B------:R-:W-:Y:S02]  /*3880*/  HADD2.F32 R13, -RZ, R168.reuse.H1_H1 ;  /* 0x300000a8ff0d7230 */ /* 0x100fe40000004100 */
[----:B------:R-:W-:-:S03]  /*3890*/  HADD2.F32 R84, -RZ, R168.H0_H0 ;  /* 0x200000a8ff547230 */ /* 0x000fc60000004100 */
[CC--:B------:R-:W-:Y:S02]  /*38a0*/  FMUL.FTZ R168, R13.reuse, R167.reuse ;  /* 0x000000a70da87220 */ /* 0x0c0fe40000410000 */
[C---:B------:R-:W-:Y:S02]  /*38b0*/  FMUL.FTZ R167, R84.reuse, R167 ;  /* 0x000000a754a77220 */ /* 0x040fe40000410000 */
[-C--:B------:R-:W-:Y:S02]  /*38c0*/  FFMA.FTZ R84, R84, R165.reuse, -R168 ;  /* 0x000000a554547223 */ /* 0x080fe400000108a8 */
[----:B------:R-:W-:Y:S01]  /*38d0*/  FFMA.FTZ R165, R13, R165, R167 ;  /* 0x000000a50da57223 */ /* 0x000fe200000100a7 */
[----:B------:R-:W-:Y:S02]  /*38e0*/  IMAD.U32 R13, R82, 0x10000, RZ ;  /* 0x00010000520d7824 */ /* 0x000fe400078e00ff */
[----:B------:R-:W-:Y:S01]  /*38f0*/  IMAD.MOV.U32 R82, RZ, RZ, R15 ;  /* 0x000000ffff527224 */ /* 0x000fe200078e000f */
[----:B------:R-:W-:-:S02]  /*3900*/  F2FP.F16.E4M3.UNPACK_B R15, R83.H1 ;  /* 0x00000053ff0f723e */ /* 0x000fc400030006ff */
[----:B------:R-:W-:Y:S02]  /*3910*/  LOP3.LUT R13, R166, 0xff0000, R13, 0xf8, !PT ;  /* 0x00ff0000a60d7812 */ /* 0x000fe400078ef80d */
[-C--:B------:R-:W-:Y:S01]  /*3920*/  F2FP.F16.E4M3.UNPACK_B R171, R82.reuse ;  /* 0x00000052ffab723e */ /* 0x080fe200020006ff */
[--C-:B------:R-:W-:Y:S01]  /*3930*/  HADD2.F32 R168, -RZ, R15.reuse.H0_H0 ;  /* 0x2000000fffa87230 */ /* 0x100fe20000004100 */
[-C--:B------:R-:W-:Y:S01]  /*3940*/  F2FP.F16.E4M3.UNPACK_B R166, R13.reuse.H1 ;  /* 0x0000000dffa6723e */ /* 0x080fe200030006ff */
[----:B------:R-:W-:Y:S01]  /*3950*/  HADD2.F32 R15, -RZ, R15.H1_H1 ;  /* 0x3000000fff0f7230 */ /* 0x000fe20000004100 */
[----:B------:R-:W-:Y:S01]  /*3960*/  F2FP.F16.E4M3.UNPACK_B R82, R82.H1 ;  /* 0x00000052ff52723e */ /* 0x000fe200030006ff */
[--C-:B------:R-:W-:Y:S01]  /*3970*/  HADD2.F32 R167, -RZ, R171.reuse.H1_H1 ;  /* 0x300000abffa77230 */ /* 0x100fe20000004100 */
[----:B------:R-:W-:Y:S01]  /*3980*/  F2FP.SATFINITE.E4M3.F32.PACK_AB_MERGE_C R84, R165, R84, RZ ;  /* 0x00000054a554723e */ /* 0x000fe200048070ff */
[--C-:B------:R-:W-:Y:S01]  /*3990*/  HADD2.F32 R176, -RZ, R166.reuse.H0_H0 ;  /* 0x200000a6ffb07230 */ /* 0x100fe20000004100 */
[----:B------:R-:W-:Y:S01]  /*39a0*/  F2FP.F16.E4M3.UNPACK_B R13, R13 ;  /* 0x0000000dff0d723e */ /* 0x000fe200020006ff */
[----:B------:R-:W-:Y:S01]  /*39b0*/  HADD2.F32 R171, -RZ, R171.H0_H0 ;  /* 0x200000abffab7230 */ /* 0x000fe20000004100 */
[----:B------:R-:W-:Y:S01]  /*39c0*/  F2FP.SATFINITE.E4M3.F32.PACK_AB_MERGE_C R85, R85, R164, R84 ;  /* 0x000000a45555723e */ /* 0x000fe20004807054 */
[----:B------:R-:W-:-:S02]  /*39d0*/  HADD2.F32 R166, -RZ, R166.H1_H1 ;  /* 0x300000a6ffa67230 */ /* 0x000fc40000004100 */
[----:B------:R-:W-:Y:S01]  /*39e0*/  FMUL.FTZ R177, R167, R176 ;  /* 0x000000b0a7b17220 */ /* 0x000fe20000410000 */
[----:B------:R-:W-:Y:S02]  /*39f0*/  F2FP.F16.E4M3.UNPACK_B R84, R14 ;  /* 0x0000000eff54723e */ /* 0x000fe400020006ff */
[----:B------:R-:W-:Y:S01]  /*3a00*/  F2FP.F16.E4M3.UNPACK_B R83, R83 ;  /* 0x00000053ff53723e */ /* 0x000fe200020006ff */
[C---:B------:R-:W-:Y:S01]  /*3a10*/  FFMA.FTZ R177, R171.reuse, R168, -R177 ;  /* 0x000000a8abb17223 */ /* 0x040fe200000108b1 */
[----:B------:R-:W-:Y:S01]  /*3a20*/  FMUL.FTZ R171, R171, R176 ;  /* 0x000000b0abab7220 */ /* 0x000fe20000410000 */
[----:B------:R-:W-:Y:S02]  /*3a30*/  F2FP.F16.E4M3.UNPACK_B R14, R14.H1 ;  /* 0x0000000eff0e723e */ /* 0x000fe400030006ff */
[----:B------:R-:W-:Y:S02]  /*3a40*/  HADD2.F32 R164, -RZ, R83.H0_H0 ;  /* 0x20000053ffa47230 */ /* 0x000fe40000004100 */
[----:B------:R-:W-:Y:S01]  /*3a50*/  FFMA.FTZ R171, R167, R168, R171 ;  /* 0x000000a8a7ab7223 */ /* 0x000fe200000100ab */
[----:B------:R-:W-:-:S02]  /*3a60*/  HADD2.F32 R167, -RZ, R82.H1_H1 ;  /* 0x30000052ffa77230 */ /* 0x000fc40000004100 */
[----:B------:R-:W-:Y:S02]  /*3a70*/  HADD2.F32 R82, -RZ, R82.H0_H0 ;  /* 0x20000052ff527230 */ /* 0x000fe40000004100 */
[----:B------:R-:W-:Y:S02]  /*3a80*/  HADD2.F32 R83, -RZ, R83.H1_H1 ;  /* 0x30000053ff537230 */ /* 0x000fe40000004100 */
[----:B------:R-:W-:-:S04]  /*3a90*/  FMUL.FTZ R168, R167, R166 ;  /* 0x000000a6a7a87220 */ /* 0x000fc80000410000 */
[CC--:B------:R-:W-:Y:S01]  /*3aa0*/  FFMA.FTZ R168, R82.reuse, R15.reuse, -R168 ;  /* 0x0000000f52a87223 */ /* 0x0c0fe200000108a8 */
[----:B------:R-:W-:Y:S01]  /*3ab0*/  FMUL.FTZ R82, R82, R166 ;  /* 0x000000a652527220 */ /* 0x000fe20000410000 */
[--C-:B------:R-:W-:Y:S02]  /*3ac0*/  HADD2.F32 R166, -RZ, R13.reuse.H0_H0 ;  /* 0x2000000dffa67230 */ /* 0x100fe40000004100 */
[----:B------:R-:W-:Y:S02]  /*3ad0*/  HADD2.F32 R13, -RZ, R13.H1_H1 ;  /* 0x3000000dff0d7230 */ /* 0x000fe40000004100 */
[----:B------:R-:W-:Y:S01]  /*3ae0*/  FFMA.FTZ R82, R167, R15, R82 ;  /* 0x0000000fa7527223 */ /* 0x000fe20000010052 */
[--C-:B------:R-:W-:Y:S02]  /*3af0*/  HADD2.F32 R15, -RZ, R84.reuse.H1_H1 ;  /* 0x30000054ff0f7230 */ /* 0x100fe40000004100 */
[----:B------:R-:W-:Y:S02]  /*3b00*/  HADD2.F32 R84, -RZ, R84.H0_H0 ;  /* 0x20000054ff547230 */ /* 0x000fe40000004100 */
[----:B------:R-:W-:-:S02]  /*3b10*/  HADD2.F32 R167, -RZ, R163.H1_H1 ;  /* 0x300000a3ffa77230 */ /* 0x000fc40000004100 */
[CC--:B------:R-:W-:Y:S01]  /*3b20*/  FMUL.FTZ R165, R15.reuse, R166.reuse ;  /* 0x000000a60fa57220 */ /* 0x0c0fe20000410000 */
[----:B------:R-:W-:Y:S02]  /*3b30*/  HADD2.F32 R163, -RZ, R163.H0_H0 ;  /* 0x200000a3ffa37230 */ /* 0x000fe40000004100 */
[----:B------:R-:W-:Y:S01]  /*3b40*/  FMUL.FTZ R166, R84, R166 ;  /* 0x000000a654a67220 */ /* 0x000fe20000410000 */
[----:B------:R-:W-:Y:S01]  /*3b50*/  F2FP.SATFINITE.E4M3.F32.PACK_AB_MERGE_C R82, R82, R168, RZ ;  /* 0x000000a85252723e */ /* 0x000fe200048070ff */
[-C--:B------:R-:W-:Y:S02]  /*3b60*/  FFMA.FTZ R165, R84, R164.reuse, -R165 ;  /* 0x000000a454a57223 */ /* 0x080fe400000108a5 */
[----:B------:R-:W-:Y:S01]  /*3b70*/  FFMA.FTZ R166, R15, R164, R166 ;  /* 0x000000a40fa67223 */ /* 0x000fe200000100a6 */
[--C-:B------:R-:W-:Y:S02]  /*3b80*/  HADD2.F32 R15, -RZ, R14.reuse.H1_H1 ;  /* 0x3000000eff0f7230 */ /* 0x100fe40000004100 */
[----:B------:R-:W-:-:S03]  /*3b90*/  HADD2.F32 R14, -RZ, R14.H0_H0 ;  /* 0x2000000eff0e7230 */ /* 0x000fc60000004100 */
[CC--:B------:R-:W-:Y:S02]  /*3ba0*/  FMUL.FTZ R84, R15.reuse, R13.reuse ;  /* 0x0000000d0f547220 */ /* 0x0c0fe40000410000 */
[C---:B------:R-:W-:Y:S02]  /*3bb0*/  FMUL.FTZ R164, R14.reuse, R13 ;  /* 0x0000000d0ea47220 */ /* 0x040fe40000410000 */
[-C--:B------:R-:W-:Y:S01]  /*3bc0*/  FFMA.FTZ R13, R14, R83.reuse, -R84 ;  /* 0x000000530e0d7223 */ /* 0x080fe20000010854 */
[----:B------:R-:W-:Y:S01]  /*3bd0*/  F2FP.F16.E4M3.UNPACK_B R84, R12.H1 ;  /* 0x0000000cff54723e */ /* 0x000fe200030006ff */
[----:B------:R-:W-:Y:S01]  /*3be0*/  FFMA.FTZ R14, R15, R83, R164 ;  /* 0x000000530f0e7223 */ /* 0x000fe200000100a4 */
[--C-:B------:R-:W-:Y:S02]  /*3bf0*/  HADD2.F32 R83, -RZ, R162.reuse.H1_H1 ;  /* 0x300000a2ff537230 */ /* 0x100fe40000004100 */
[----:B------:R-:W-:Y:S02]  /*3c00*/  HADD2.F32 R162, -RZ, R162.H0_H0 ;  /* 0x200000a2ffa27230 */ /* 0x000fe40000004100 */
[--C-:B------:R-:W-:Y:S01]  /*3c10*/  HADD2.F32 R15, -RZ, R84.reuse.H1_H1 ;  /* 0x30000054ff0f7230 */ /* 0x100fe20000004100 */
[----:B------:R-:W-:Y:S01]  /*3c20*/  F2FP.SATFINITE.E4M3.F32.PACK_AB_MERGE_C R13, R14, R13, RZ ;  /* 0x0000000d0e0d723e */ /* 0x000fe200048070ff */
[----:B------:R-:W-:-:S03]  /*3c30*/  HADD2.F32 R84, -RZ, R84.H0_H0 ;  /* 0x20000054ff547230 */ /* 0x000fc60000004100 */
[C---:B------:R-:W-:Y:S01]  /*3c40*/  FMUL.FTZ R164, R15.reuse, R167 ;  /* 0x000000a70fa47220 */ /* 0x040fe20000410000 */
[----:B------:R-:W-:Y:S01]  /*3c50*/  F2FP.SATFINITE.E4M3.F32.PACK_AB_MERGE_C R14, R166, R165, R13 ;  /* 0x000000a5a60e723e */ /* 0x000fe2000480700d */
[C---:B------:R-:W-:Y:S01]  /*3c60*/  FMUL.FTZ R167, R84.reuse, R167 ;  /* 0x000000a754a77220 */ /* 0x040fe20000410000 */
[----:B------:R-:W-:Y:S01]  /*3c70*/  MOV R13, R85 ;  /* 0x00000055000d7202 */ /* 0x000fe20000000f00 */
[-C--:B------:R-:W-:Y:S02]  /*3c80*/  FFMA.FTZ R164, R84, R83.reuse, -R164 ;  /* 0x0000005354a47223 */ /* 0x080fe400000108a4 */
[----:B------:R-:W-:Y:S01]  /*3c90*/  FFMA.FTZ R167, R15, R83, R167 ;  /* 0x000000530fa77223 */ /* 0x000fe200000100a7 */
[----:B------:R-:W-:-:S04]  /*3ca0*/  F2FP.F16.E4M3.UNPACK_B R15, R12 ;  /* 0x0000000cff0f723e */ /* 0x000fc800020006ff */
[----:B------:R-:W-:Y:S01]  /*3cb0*/  F2FP.SATFINITE.E4M3.F32.PACK_AB_MERGE_C R164, R167, R164, RZ ;  /* 0x000000a4a7a4723e */ /* 0x000fe200048070ff */
[--C-:B------:R-:W-:Y:S02]  /*3cc0*/  HADD2.F32 R12, -RZ, R15.reuse.H1_H1 ;  /* 0x3000000fff0c7230 */ /* 0x100fe40000004100 */
[----:B------:R-:W-:-:S03]  /*3cd0*/  HADD2.F32 R15, -RZ, R15.H0_H0 ;  /* 0x2000000fff0f7230 */ /* 0x000fc60000004100 */
[CC--:B------:R-:W-:Y:S02]  /*3ce0*/  FMUL.FTZ R83, R12.reuse, R163.reuse ;  /* 0x000000a30c537220 */ /* 0x0c0fe40000410000 */
[C---:B------:R-:W-:Y:S02]  /*3cf0*/  FMUL.FTZ R163, R15.reuse, R163 ;  /* 0x000000a30fa37220 */ /* 0x040fe40000410000 */
[-C--:B------:R-:W-:Y:S01]  /*3d00*/  FFMA.FTZ R83, R15, R162.reuse, -R83 ;  /* 0x000000a20f537223 */ /* 0x080fe20000010853 */
[----:B------:R-:W-:Y:S01]  /*3d10*/  F2FP.SATFINITE.E4M3.F32.PACK_AB_MERGE_C R15, R171, R177, R82 ;  /* 0x000000b1ab0f723e */ /* 0x000fe20004807052 */
[----:B------:R-:W-:-:S05]  /*3d20*/  FFMA.FTZ R12, R12, R162, R163 ;  /* 0x000000a20c0c7223 */ /* 0x000fca00000100a3 */
[----:B------:R-:W-:-:S07]  /*3d30*/  F2FP.SATFINITE.E4M3.F32.PACK_AB_MERGE_C R12, R12, R83, R164 ;  /* 0x000000530c0c723e */ /* 0x000fce00048070a4 */
.L_x_456:
[----:B------:R-:W-:Y:S05]  /*3d40*/  BSYNC B3 ;  /* 0x0000000000037941 */ /* 0x000fea0003800000 */
.L_x_455:
[----:B----4-:R-:W-:-:S05]  /*3d50*/  IADD3 R82, P2, R16, R11, RZ ;  /* 0x0000000b10527210 */ /* 0x010fca0007f5e0ff */
[----:B---3--:R-:W-:-:S05]  /*3d60*/  IMAD.X R83, R150, 0x1, R17, P2 ;  /* 0x0000000196537824 */ /* 0x008fca00010e0611 */
[----:B0-----:R0:W-:Y:S03]  /*3d70*/  ST.E.128 desc[UR50][R82.64], R12 ;  /* 0x0000000c52007985 */ /* 0x0011e6000c101d32 */
.L_x_454:
[----:B------:R-:W-:Y:S05]  /*3d80*/  BSYNC B2 ;  /* 0x0000000000027941 */ /* 0x000fea0003800000 */
.L_x_453:
[----:B------:R-:W-:Y:S01]  /*3d90*/  ISETP.NE.AND P2, PT, R29, RZ, PT ;  /* 0x000000ff1d00720c */ /* 0x000fe20003f45270 */
[----:B------:R-:W-:-:S12]  /*3da0*/  BSSY B2, `(.L_x_457) ;  /* 0x0000076000027945 */ /* 0x000fd80003800000 */
[----:B------:R-:W-:Y:S05]  /*3db0*/  @!P2 BRA `(.L_x_458) ;  /* 0x0000000400d0a947 */ /* 0x000fea0003800000 */
[----:B0-----:R0:W0:Y:S01]  /*3dc0*/  LDS.128 R12, [R36+0x1a400] ;  /* 0x01a40000240c7984 */ /* 0x0010220000000c00 */
[----:B------:R-:W-:Y:S01]  /*3dd0*/  ISETP.GE.AND P2, PT, R201, R118, PT ;  /* 0x00000076c900720c */ /* 0x000fe20003f46270 */
[----:B------:R-:W-:-:S12]  /*3de0*/  BSSY B3, `(.L_x_459) ;  /* 0x000006d000037945 */ /* 0x000fd80003800000 */
[----:B------:R-:W-:Y:S05]  /*3df0*/  @P2 BRA `(.L_x_460) ;  /* 0x0000000400ac2947 */ /* 0x000fea0003800000 */
[----:B0-----:R-:W-:Y:S01]  /*3e00*/  IMAD.MOV.U32 R80, RZ, RZ, R13 ;  /* 0x000000ffff507224 */ /* 0x001fe200078e000d */
[----:B------:R-:W-:Y:S02]  /*3e10*/  F2FP.F16.E4M3.UNPACK_B R82, R160.H1 ;  /* 0x000000a0ff52723e */ /* 0x000fe400030006ff */
[----:B------:R-:W-:Y:S02]  /*3e20*/  F2FP.F16.E4M3.UNPACK_B R13, R161.H1 ;  /* 0x000000a1ff0d723e */ /* 0x000fe400030006ff */
[----:B------:R-:W-:Y:S01]  /*3e30*/  F2FP.F16.E4M3.UNPACK_B R78, R80 ;  /* 0x00000050ff4e723e */ /* 0x000fe200020006ff */
[----:B------:R-:W-:Y:S01]  /*3e40*/  HADD2.F32 R83, -RZ, R82.H0_H0 ;  /* 0x20000052ff537230 */ /* 0x000fe20000004100 */
[----:B------:R-:W-:Y:S01]  /*3e50*/  F2FP.F16.E4M3.UNPACK_B R160, R160 ;  /* 0x000000a0ffa0723e */ /* 0x000fe200020006ff */
[----:B------:R-:W-:Y:S02]  /*3e60*/  HADD2.F32 R85, -RZ, R13.H0_H0 ;  /* 0x2000000dff557230 */ /* 0x000fe40000004100 */
[----:B------:R-:W-:-:S02]  /*3e70*/  HADD2.F32 R84, -RZ, R78.H1_H1 ;  /* 0x3000004eff547230 */ /* 0x000fc40000004100 */
[----:B------:R-:W-:Y:S02]  /*3e80*/  HADD2.F32 R78, -RZ, R78.H0_H0 ;  /* 0x2000004eff4e7230 */ /* 0x000fe40000004100 */
[----:B------:R-:W-:Y:S02]  /*3e90*/  HADD2.F32 R82, -RZ, R82.H1_H1 ;  /* 0x30000052ff527230 */ /* 0x000fe40000004100 */
[-C--:B------:R-:W-:Y:S01]  /*3ea0*/  FMUL.FTZ R163, R84, R83.reuse ;  /* 0x0000005354a37220 */ /* 0x080fe20000410000 */
[----:B------:R-:W-:Y:S02]  /*3eb0*/  HADD2.F32 R13, -RZ, R13.H1_H1 ;  /* 0x3000000dff0d7230 */ /* 0x000fe40000004100 */
[C---:B------:R-:W-:Y:S01]  /*3ec0*/  FMUL.FTZ R165, R78.reuse, R83 ;  /* 0x000000534ea57220 */ /* 0x040fe20000410000 */
[----:B------:R-:W-:Y:S02]  /*3ed0*/  HADD2.F32 R162, -RZ, R160.H1_H1 ;  /* 0x300000a0ffa27230 */ /* 0x000fe40000004100 */
[-C--:B------:R-:W-:Y:S01]  /*3ee0*/  FFMA.FTZ R83, R78, R85.reuse, -R163 ;  /* 0x000000554e537223 */ /* 0x080fe200000108a3 */
[----:B------:R-:W-:Y:S01]  /*3ef0*/  FFMA.FTZ R78, R84, R85, R165 ;  /* 0x00000055544e7223 */ /* 0x000fe200000100a5 */
[----:B------:R-:W-:Y:S01]  /*3f00*/  F2FP.F16.E4M3.UNPACK_B R84, R80.H1 ;  /* 0x00000050ff54723e */ /* 0x000fe200030006ff */
[----:B------:R-:W-:-:S04]  /*3f10*/  IMAD.MOV.U32 R80, RZ, RZ, R12 ;  /* 0x000000ffff507224 */ /* 0x000fc800078e000c */
[--C-:B------:R-:W-:Y:S01]  /*3f20*/  HADD2.F32 R85, -RZ, R84.reuse.H1_H1 ;  /* 0x30000054ff557230 */ /* 0x100fe20000004100 */
[-C--:B------:R-:W-:Y:S01]  /*3f30*/  F2FP.F16.E4M3.UNPACK_B R12, R80.reuse.H1 ;  /* 0x00000050ff0c723e */ /* 0x080fe200030006ff */
[----:B------:R-:W-:Y:S01]  /*3f40*/  HADD2.F32 R84, -RZ, R84.H0_H0 ;  /* 0x20000054ff547230 */ /* 0x000fe20000004100 */
[----:B------:R-:W-:Y:S02]  /*3f50*/  F2FP.F16.E4M3.UNPACK_B R80, R80 ;  /* 0x00000050ff50723e */ /* 0x000fe400020006ff */
[CC--:B------:R-:W-:Y:S02]  /*3f60*/  FMUL.FTZ R163, R85.reuse, R82.reuse ;  /* 0x0000005255a37220 */ /* 0x0c0fe40000410000 */
[C---:B------:R-:W-:Y:S02]  /*3f70*/  FMUL.FTZ R82, R84.reuse, R82 ;  /* 0x0000005254527220 */ /* 0x040fe40000410000 */
[-C--:B------:R-:W-:Y:S02]  /*3f80*/  FFMA.FTZ R84, R84, R13.reuse, -R163 ;  /* 0x0000000d54547223 */ /* 0x080fe400000108a3 */
[----:B------:R-:W-:Y:S01]  /*3f90*/  FFMA.FTZ R85, R85, R13, R82 ;  /* 0x0000000d55557223 */ /* 0x000fe20000010052 */
[----:B------:R-:W-:Y:S01]  /*3fa0*/  F2FP.F16.E4M3.UNPACK_B R82, R161 ;  /* 0x000000a1ff52723e */ /* 0x000fe200020006ff */
[----:B------:R-:W-:-:S02]  /*3fb0*/  HADD2.F32 R13, -RZ, R12.H1_H1 ;  /* 0x3000000cff0d7230 */ /* 0x000fc40000004100 */
[----:B------:R-:W-:Y:S01]  /*3fc0*/  HADD2.F32 R12, -RZ, R12.H0_H0 ;  /* 0x2000000cff0c7230 */ /* 0x000fe20000004100 */
[----:B------:R-:W-:Y:S01]  /*3fd0*/  F2FP.SATFINITE.E4M3.F32.PACK_AB_MERGE_C R84, R85, R84, RZ ;  /* 0x000000545554723e */ /* 0x000fe200048070ff */
[----:B------:R-:W-:Y:S02]  /*3fe0*/  HADD2.F32 R161, -RZ, R82.H1_H1 ;  /* 0x30000052ffa17230 */ /* 0x000fe40000004100 */
[-C--:B------:R-:W-:Y:S01]  /*3ff0*/  FMUL.FTZ R163, R13, R162.reuse ;  /* 0x000000a20da37220 */ /* 0x080fe20000410000 */
[----:B------:R-:W-:Y:S02]  /*4000*/  HADD2.F32 R85, -RZ, R160.H0_H0 ;  /* 0x200000a0ff557230 */ /* 0x000fe40000004100 */
[C---:B------:R-:W-:Y:S01]  /*4010*/  FMUL.FTZ R162, R12.reuse, R162 ;  /* 0x000000a20ca27220 */ /* 0x040fe20000410000 */
[--C-:B------:R-:W-:Y:S02]  /*4020*/  HADD2.F32 R160, -RZ, R80.reuse.H1_H1 ;  /* 0x30000050ffa07230 */ /* 0x100fe40000004100 */
[----:B------:R-:W-:Y:S01]  /*4030*/  FFMA.FTZ R12, R12, R161, -R163 ;  /* 0x000000a10c0c7223 */ /* 0x000fe200000108a3 */
[----:B------:R-:W-:-:S02]  /*4040*/  HADD2.F32 R80, -RZ, R80.H0_H0 ;  /* 0x20000050ff507230 */ /* 0x000fc40000004100 */
[----:B------:R-:W-:Y:S01]  /*4050*/  FFMA.FTZ R13, R13, R161, R162 ;  /* 0x000000a10d0d7223 */ /* 0x000fe200000100a2 */
[----:B------:R-:W-:Y:S02]  /*4060*/  HADD2.F32 R161, -RZ, R82.H0_H0 ;  /* 0x20000052ffa17230 */ /* 0x000fe40000004100 */
[----:B------:R-:W-:Y:S01]  /*4070*/  FMUL.FTZ R163, R160, R85 ;  /* 0x00000055a0a37220 */ /* 0x000fe20000410000 */
[----:B------:R-:W-:Y:S01]  /*4080*/  F2FP.SATFINITE.E4M3.F32.PACK_AB_MERGE_C R78, R78, R83, R84 ;  /* 0x000000534e4e723e */ /* 0x000fe20004807054 */
[C---:B------:R-:W-:Y:S01]  /*4090*/  FMUL.FTZ R165, R80.reuse, R85 ;  /* 0x0000005550a57220 */ /* 0x040fe20000410000 */
[----:B------:R-:W-:Y:S01]  /*40a0*/  SHF.R.U32.HI R84, RZ, 0x8, R81 ;  /* 0x00000008ff547819 */ /* 0x000fe20000011651 */
[-C--:B------:R-:W-:Y:S01]  /*40b0*/  FFMA.FTZ R85, R80, R161.reuse, -R163 ;  /* 0x000000a150557223 */ /* 0x080fe200000108a3 */
[----:B------:R-:W-:Y:S01]  /*40c0*/  LOP3.LUT R83, R81, 0xff0000ff, RZ, 0xc0, !PT ;  /* 0xff0000ff51537812 */ /* 0x000fe200078ec0ff */
[----:B------:R-:W-:Y:S01]  /*40d0*/  FFMA.FTZ R80, R160, R161, R165 ;  /* 0x000000a1a0507223 */ /* 0x000fe200000100a5 */
[----:B------:R-:W-:Y:S01]  /*40e0*/  SHF.R.U32.HI R81, RZ, 0x10, R81 ;  /* 0x00000010ff517819 */ /* 0x000fe20000011651 */
[----:B------:R-:W-:Y:S01]  /*40f0*/  IMAD.SHL.U32 R84, R84, 0x100, RZ ;  /* 0x0000010054547824 */ /* 0x000fe200078e00ff */
[----:B------:R-:W-:-:S02]  /*4100*/  SHF.R.U32.HI R161, RZ, 0x8, R79 ;  /* 0x00000008ffa17819 */ /* 0x000fc4000001164f */
[----:B------:R-:W-:Y:S01]  /*4110*/  LOP3.LUT R82, R79, 0xff0000ff, RZ, 0xc0, !PT ;  /* 0xff0000ff4f527812 */ /* 0x000fe200078ec0ff */
[----:B------:R-:W-:Y:S01]  /*4120*/  IMAD.U32 R81, R81, 0x10000, RZ ;  /* 0x0001000051517824 */ /* 0x000fe200078e00ff */
[----:B------:R-:W-:Y:S02]  /*4130*/  SHF.R.U32.HI R160, RZ, 0x10, R79 ;  /* 0x00000010ffa07819 */ /* 0x000fe4000001164f */
[----:B------:R-:W-:Y:S02]  /*4140*/  SHF.L.U32 R79, R161, 0x8, RZ ;  /* 0x00000008a14f7819 */ /* 0x000fe400000006ff */
[----:B------:R-:W-:Y:S02]  /*4150*/  LOP3.LUT R84, R83, 0xff00, R84, 0xf8, !PT ;  /* 0x0000ff0053547812 */ /* 0x000fe400078ef854 */
[----:B------:R-:W-:Y:S01]  /*4160*/  LOP3.LUT R79, R82, 0xff00, R79, 0xf8, !PT ;  /* 0x0000ff00524f7812 */ /* 0x000fe200078ef84f */
[----:B------:R-:W-:Y:S01]  /*4170*/  IMAD.U32 R82, R160, 0x10000, RZ ;  /* 0x00010000a0527824 */ /* 0x000fe200078e00ff */
[----:B------:R-:W-:-:S02]  /*4180*/  LOP3.LUT R84, R84, 0xff0000, R81, 0xf8, !PT ;  /* 0x00ff000054547812 */ /* 0x000fc400078ef851 */
[----:B------:R-:W-:Y:S02]  /*4190*/  MOV R81, R15 ;  /* 0x0000000f00517202 */ /* 0x000fe40000000f00 */
[----:B------:R-:W-:Y:S02]  /*41a0*/  LOP3.LUT R83, R79, 0xff0000, R82, 0xf8, !PT ;  /* 0x00ff00004f537812 */ /* 0x000fe400078ef852 */
[----:B------:R-:W-:Y:S02]  /*41b0*/  F2FP.F16.E4M3.UNPACK_B R15, R81 ;  /* 0x00000051ff0f723e */ /* 0x000fe400020006ff */
[----:B------:R-:W-:Y:S02]  /*41c0*/  F2FP.F16.E4M3.UNPACK_B R160, R84.H1 ;  /* 0x00000054ffa0723e */ /* 0x000fe400030006ff */
[-C--:B------:R-:W-:Y:S01]  /*41d0*/  F2FP.F16.E4M3.UNPACK_B R79, R83.reuse.H1 ;  /* 0x00000053ff4f723e */ /* 0x080fe200030006ff */
[--C-:B------:R-:W-:Y:S01]  /*41e0*/  HADD2.F32 R161, -RZ, R15.reuse.H1_H1 ;  /* 0x3000000fffa17230 */ /* 0x100fe20000004100 */
[----:B------:R-:W-:Y:S01]  /*41f0*/  F2FP.F16.E4M3.UNPACK_B R83, R83 ;  /* 0x00000053ff53723e */ /* 0x000fe200020006ff */
[----:B------:R-:W-:Y:S01]  /*4200*/  HADD2.F32 R82, -RZ, R160.H0_H0 ;  /* 0x200000a0ff527230 */ /* 0x000fe20000004100 */
[----:B------:R-:W-:Y:S01]  /*4210*/  F2FP.SATFINITE.E4M3.F32.PACK_AB_MERGE_C R12, R13, R12, RZ ;  /* 0x0000000c0d0c723e */ /* 0x000fe200048070ff */
[----:B------:R-:W-:-:S02]  /*4220*/  HADD2.F32 R15, -RZ, R15.H0_H0 ;  /* 0x2000000fff0f7230 */ /* 0x000fc40000004100 */
[--C-:B------:R-:W-:Y:S02]  /*4230*/  HADD2.F32 R162, -RZ, R79.reuse.H0_H0 ;  /* 0x2000004fffa27230 */ /* 0x100fe40000004100 */
[-C--:B------:R-:W-:Y:S01]  /*4240*/  FMUL.FTZ R164, R161, R82.reuse ;  /* 0x00000052a1a47220 */ /* 0x080fe20000410000 */
[----:B------:R-:W-:Y:S02]  /*4250*/  HADD2.F32 R79, -RZ, R79.H1_H1 ;  /* 0x3000004fff4f7230 */ /* 0x000fe40000004100 */
[C---:B------:R-:W-:Y:S01]  /*4260*/  FMUL.FTZ R166, R15.reuse, R82 ;  /* 0x000000520fa67220 */ /* 0x040fe20000410000 */
[----:B------:R-:W-:Y:S01]  /*4270*/  F2FP.SATFINITE.E4M3.F32.PACK_AB_MERGE_C R12, R80, R85, R12 ;  /* 0x00000055500c723e */ /* 0x000fe2000480700c */
[-C--:B------:R-:W-:Y:S01]  /*4280*/  FFMA.FTZ R82, R15, R162.reuse, -R164 ;  /* 0x000000a20f527223 */ /* 0x080fe200000108a4 */
[----:B------:R-:W-:Y:S02]  /*4290*/  IMAD.MOV.U32 R13, RZ, RZ, R78 ;  /* 0x000000ffff0d7224 */ /* 0x000fe400078e004e */
[----:B------:R-:W-:Y:S01]  /*42a0*/  FFMA.FTZ R15, R161, R162, R166 ;  /* 0x000000a2a10f7223 */ /* 0x000fe200000100a6 */
[----:B------:R-:W-:Y:S01]  /*42b0*/  F2FP.F16.E4M3.UNPACK_B R161, R81.H1 ;  /* 0x00000051ffa1723e */ /* 0x000fe200030006ff */
[----:B------:R-:W-:-:S02]  /*42c0*/  IMAD.MOV.U32 R81, RZ, RZ, R14 ;  /* 0x000000ffff517224 */ /* 0x000fc400078e000e */
[----:B------:R-:W-:Y:S02]  /*42d0*/  HADD2.F32 R14, -RZ, R160.H1_H1 ;  /* 0x300000a0ff0e7230 */ /* 0x000fe40000004100 */
[--C-:B------:R-:W-:Y:S02]  /*42e0*/  HADD2.F32 R160, -RZ, R161.reuse.H1_H1 ;  /* 0x300000a1ffa07230 */ /* 0x100fe40000004100 */
[----:B------:R-:W-:-:S03]  /*42f0*/  HADD2.F32 R161, -RZ, R161.H0_H0 ;  /* 0x200000a1ffa17230 */ /* 0x000fc60000004100 */
[CC--:B------:R-:W-:Y:S02]  /*4300*/  FMUL.FTZ R162, R160.reuse, R14.reuse ;  /* 0x0000000ea0a27220 */ /* 0x0c0fe40000410000 */
[C---:B------:R-:W-:Y:S02]  /*4310*/  FMUL.FTZ R163, R161.reuse, R14 ;  /* 0x0000000ea1a37220 */ /* 0x040fe40000410000 */
[-C--:B------:R-:W-:Y:S01]  /*4320*/  FFMA.FTZ R14, R161, R79.reuse, -R162 ;  /* 0x0000004fa10e7223 */ /* 0x080fe200000108a2 */
[--C-:B------:R-:W-:Y:S02]  /*4330*/  HADD2.F32 R162, -RZ, R83.reuse.H1_H1 ;  /* 0x30000053ffa27230 */ /* 0x100fe40000004100 */
[----:B------:R-:W-:Y:S01]  /*4340*/  FFMA.FTZ R79, R160, R79, R163 ;  /* 0x0000004fa04f7223 */ /* 0x000fe200000100a3 */
[----:B------:R-:W-:Y:S01]  /*4350*/  F2FP.F16.E4M3.UNPACK_B R160, R84 ;  /* 0x00000054ffa0723e */ /* 0x000fe200020006ff */
[----:B------:R-:W-:Y:S01]  /*4360*/  HADD2.F32 R83, -RZ, R83.H0_H0 ;  /* 0x20000053ff537230 */ /* 0x000fe20000004100 */
[----:B------:R-:W-:-:S02]  /*4370*/  F2FP.F16.E4M3.UNPACK_B R84, R81.H1 ;  /* 0x00000051ff54723e */ /* 0x000fc400030006ff */
[----:B------:R-:W-:Y:S01]  /*4380*/  F2FP.F16.E4M3.UNPACK_B R81, R81 ;  /* 0x00000051ff51723e */ /* 0x000fe200020006ff */
[----:B------:R-:W-:Y:S01]  /*4390*/  HADD2.F32 R163, -RZ, R160.H1_H1 ;  /* 0x300000a0ffa37230 */ /* 0x000fe20000004100 */
[----:B------:R-:W-:Y:S01]  /*43a0*/  F2FP.SATFINITE.E4M3.F32.PACK_AB_MERGE_C R79, R79, R14, RZ ;  /* 0x0000000e4f4f723e */ /* 0x000fe200048070ff */
[--C-:B------:R-:W-:Y:S02]  /*43b0*/  HADD2.F32 R161, -RZ, R84.reuse.H1_H1 ;  /* 0x30000054ffa17230 */ /* 0x100fe40000004100 */
[----:B------:R-:W-:Y:S01]  /*43c0*/  HADD2.F32 R84, -RZ, R84.H0_H0 ;  /* 0x20000054ff547230 */ /* 0x000fe20000004100 */
[----:B------:R-:W-:Y:S02]  /*43d0*/  F2FP.SATFINITE.E4M3.F32.PACK_AB_MERGE_C R15, R15, R82, R79 ;  /* 0x000000520f0f723e */ /* 0x000fe4000480704f */
[-C--:B------:R-:W-:Y:S02]  /*43e0*/  FMUL.FTZ R165, R161, R163.reuse ;  /* 0x000000a3a1a57220 */ /* 0x080fe40000410000 */
[----:B------:R-:W-:-:S02]  /*43f0*/  FMUL.FTZ R164, R84, R163 ;  /* 0x000000a354a47220 */ /* 0x000fc40000410000 */
[-C--:B------:R-:W-:Y:S02]  /*4400*/  FFMA.FTZ R84, R84, R162.reuse, -R165 ;  /* 0x000000a254547223 */ /* 0x080fe400000108a5 */
[----:B------:R-:W-:Y:S01]  /*4410*/  FFMA.FTZ R161, R161, R162, R164 ;  /* 0x000000a2a1a17223 */ /* 0x000fe200000100a4 */
[----:B------:R-:W-:Y:S02]  /*4420*/  HADD2.F32 R162, -RZ, R160.H0_H0 ;  /* 0x200000a0ffa27230 */ /* 0x000fe40000004100 */
[--C-:B------:R-:W-:Y:S02]  /*4430*/  HADD2.F32 R160, -RZ, R81.reuse.H1_H1 ;  /* 0x30000051ffa07230 */ /* 0x100fe40000004100 */
[----:B------:R-:W-:Y:S01]  /*4440*/  HADD2.F32 R81, -RZ, R81.H0_H0 ;  /* 0x20000051ff517230 */ /* 0x000fe20000004100 */
[----:B------:R-:W-:Y:S02]  /*4450*/  F2FP.SATFINITE.E4M3.F32.PACK_AB_MERGE_C R84, R161, R84, RZ ;  /* 0x00000054a154723e */ /* 0x000fe400048070ff */
[----:B------:R-:W-:-:S02]  /*4460*/  FMUL.FTZ R164, R160, R162 ;  /* 0x000000a2a0a47220 */ /* 0x000fc40000410000 */
[C---:B------:R-:W-:Y:S02]  /*4470*/  FMUL.FTZ R163, R81.reuse, R162 ;  /* 0x000000a251a37220 */ /* 0x040fe40000410000 */
[-C--:B------:R-:W-:Y:S02]  /*4480*/  FFMA.FTZ R164, R81, R83.reuse, -R164 ;  /* 0x0000005351a47223 */ /* 0x080fe400000108a4 */
[----:B------:R-:W-:-:S05]  /*4490*/  FFMA.FTZ R163, R160, R83, R163 ;  /* 0x00000053a0a37223 */ /* 0x000fca00000100a3 */
[----:B------:R-:W-:-:S07]  /*44a0*/  F2FP.SATFINITE.E4M3.F32.PACK_AB_MERGE_C R14, R163, R164, R84 ;  /* 0x000000a4a30e723e */ /* 0x000fce0004807054 */
.L_x_460:
[----:B------:R-:W-:Y:S05]  /*44b0*/  BSYNC B3 ;  /* 0x0000000000037941 */ /* 0x000fea0003800000 */
.L_x_459:
[----:B------:R-:W-:-:S05]  /*44c0*/  IMAD.SHL.U32 R79, R173, 0x10, RZ ;  /* 0x00000010ad4f7824 */ /* 0x000fca00078e00ff */
[----:B----4-:R-:W-:-:S04]  /*44d0*/  IADD3 R78, P2, R11, R79, RZ ;  /* 0x0000004f0b4e7210 */ /* 0x010fc80007f5e0ff */
[----:B---3--:R-:W-:-:S05]  /*44e0*/  LEA.HI.X.SX32 R79, R79, R150, 0x1, P2 ;  /* 0x000000964f4f7211 */ /* 0x008fca00010f0eff */
[----:B0-----:R0:W-:Y:S04]  /*44f0*/  ST.E.128 desc[UR50][R78.64], R12 ;  /* 0x0000000c4e007985 */ /* 0x0011e8000c101d32 */
.L_x_458:
[----:B------:R-:W-:Y:S05]  /*4500*/  BSYNC B2 ;  /* 0x0000000000027941 */ /* 0x000fea0003800000 */
.L_x_457:
[----:B------:R-:W-:Y:S01]  /*4510*/  ISETP.NE.AND P2, PT, R30, RZ, PT ;  /* 0x000000ff1e00720c */ /* 0x000fe20003f45270 */
[----:B------:R-:W-:-:S12]  /*4520*/  BSSY B2, `(.L_x_461) ;  /* 0x0000076000027945 */ /* 0x000fd80003800000 */
[----:B------:R-:W-:Y:S05]  /*4530*/  @!P2 BRA `(.L_x_462) ;  /* 0x0000000400d0a947 */ /* 0x000fea0003800000 */
[----:B0-----:R-:W-:Y:S01]  /*4540*/  SHF.L.U32 R12, R174, 0x4, RZ ;  /* 0x00000004ae0c7819 */ /* 0x001fe200000006ff */
[----:B------:R-:W-:Y:S03]  /*4550*/  BSSY B3, `(.L_x_463) ;  /* 0x0000071000037945 */ /* 0x000fe60003800000 */
[----:B----4-:R-:W-:-:S04]  /*4560*/  IADD3 R78, P2, R11, R12, RZ ;  /* 0x0000000c0b4e7210 */ /* 0x010fc80007f5e0ff */
[----:B---3--:R-:W-:Y:S02]  /*4570*/  LEA.HI.X.SX32 R79, R12, R150, 0x1, P2 ;  /* 0x000000960c4f7211 */ /* 0x008fe400010f0eff */
[----:B------:R0:W3:Y:S01]  /*4580*/  LDS.128 R12, [R37+0x1cc00] ;  /* 0x01cc0000250c7984 */ /* 0x0000e20000000c00 */
[----:B------:R-:W-:-:S13]  /*4590*/  ISETP.GE.AND P2, PT, R200, R118, PT ;  /* 0x00000076c800720c */ /* 0x000fda0003f46270 */
[----:B0-----:R-:W-:Y:S05]  /*45a0*/  @P2 BRA `(.L_x_464) ;  /* 0x0000000400ac2947 */ /* 0x001fea0003800000 */
[----:B---3--:R-:W-:Y:S01]  /*45b0*/  IMAD.MOV.U32 R76, RZ, RZ, R13 ;  /* 0x000000ffff4c7224 */ /* 0x008fe200078e000d */
[-C--:B------:R-:W-:Y:S02]  /*45c0*/  F2FP.F16.E4M3.UNPACK_B R82, R159.reuse.H1 ;  /* 0x0000009fff52723e */ /* 0x080fe400030006ff */
        /* <DEDUP_REMOVED lines=9> */
[----:B------:R-:W-:-:S03]  /*4660*/  FMUL.FTZ R161, R74, R81 ;  /* 0x000000514aa17220 */ /* 0x000fc60000410000 */
[-C--:B------:R-:W-:Y:S01]  /*4670*/  FFMA.FTZ R81, R74, R83.reuse, -R85 ;  /* 0x000000534a517223 */ /* 0x080fe20000010855 */
[----:B------:R-:W-:Y:S01]  /*4680*/  FFMA.FTZ R74, R80, R83, R161 ;  /* 0x00000053504a7223 */ /* 0x000fe200000100a1 */
[----:B------:R-:W-:Y:S01]  /*4690*/  F2FP.F16.E4M3.UNPACK_B R80, R76.H1 ;  /* 0x0000004cff50723e */ /* 0x000fe200030006ff */
[----:B------:R-:W-:Y:S02]  /*46a0*/  IMAD.MOV.U32 R76, RZ, RZ, R12 ;  /* 0x000000ffff4c7224 */ /* 0x000fe400078e000c */
[----:B------:R-:W-:Y:S01]  /*46b0*/  HADD2.F32 R83, -RZ, R82.H1_H1 ;  /* 0x30000052ff537230 */ /* 0x000fe20000004100 */
[----:B------:R-:W-:Y:S01]  /*46c0*/  F2FP.F16.E4M3.UNPACK_B R82, R158 ;  /* 0x0000009eff52723e */ /* 0x000fe200020006ff */
[--C-:B------:R-:W-:Y:S02]  /*46d0*/  HADD2.F32 R12, -RZ, R80.reuse.H1_H1 ;  /* 0x30000050ff0c7230 */ /* 0x100fe40000004100 */
[----:B------:R-:W-:-:S03]  /*46e0*/  HADD2.F32 R80, -RZ, R80.H0_H0 ;  /* 0x20000050ff507230 */ /* 0x000fc60000004100 */
[-C--:B------:R-:W-:Y:S02]  /*46f0*/  FMUL.FTZ R85, R12, R83.reuse ;  /* 0x000000530c557220 */ /* 0x080fe40000410000 */
[C---:B------:R-:W-:Y:S02]  /*4700*/  FMUL.FTZ R83, R80.reuse, R83 ;  /* 0x0000005350537220 */ /* 0x040fe40000410000 */
[-C--:B------:R-:W-:Y:S01]  /*4710*/  FFMA.FTZ R80, R80, R13.reuse, -R85 ;  /* 0x0000000d50507223 */ /* 0x080fe20000010855 */
[----:B------:R-:W-:Y:S02]  /*4720*/  HADD2.F32 R85, -RZ, R84.H1_H1 ;  /* 0x30000054ff557230 */ /* 0x000fe40000004100 */
[----:B------:R-:W-:Y:S01]  /*4730*/  FFMA.FTZ R161, R12, R13, R83 ;  /* 0x0000000d0ca17223 */ /* 0x000fe20000010053 */
[-C--:B------:R-:W-:Y:S01]  /*4740*/  F2FP.F16.E4M3.UNPACK_B R12, R76.reuse.H1 ;  /* 0x0000004cff0c723e */ /* 0x080fe200030006ff */
[----:B------:R-:W-:Y:S01]  /*4750*/  HADD2.F32 R83, -RZ, R82.H1_H1 ;  /* 0x30000052ff537230 */ /* 0x000fe20000004100 */
[----:B------:R-:W-:Y:S01]  /*4760*/  F2FP.F16.E4M3.UNPACK_B R76, R76 ;  /* 0x0000004cff4c723e */ /* 0x000fe200020006ff */
[----:B------:R-:W-:Y:S01]  /*4770*/  HADD2.F32 R84, -RZ, R84.H0_H0 ;  /* 0x20000054ff547230 */ /* 0x000fe20000004100 */
[----:B------:R-:W-:Y:S01]  /*4780*/  F2FP.SATFINITE.E4M3.F32.PACK_AB_MERGE_C R80, R161, R80, RZ ;  /* 0x00000050a150723e */ /* 0x000fe200048070ff */
[----:B------:R-:W-:-:S02]  /*4790*/  HADD2.F32 R13, -RZ, R12.H1_H1 ;  /* 0x3000000cff0d7230 */ /* 0x000fc40000004100 */
[----:B------:R-:W-:Y:S01]  /*47a0*/  HADD2.F32 R12, -RZ, R12.H0_H0 ;  /* 0x2000000cff0c7230 */ /* 0x000fe20000004100 */
[----:B------:R-:W-:Y:S01]  /*47b0*/  F2FP.SATFINITE.E4M3.F32.PACK_AB_MERGE_C R74, R74, R81, R80 ;  /* 0x000000514a4a723e */ /* 0x000fe20004807050 */
[----:B------:R-:W-:Y:S02]  /*47c0*/  HADD2.F32 R82, -RZ, R82.H0_H0 ;  /* 0x20000052ff527230 */ /* 0x000fe40000004100 */
[-C--:B------:R-:W-:Y:S01]  /*47d0*/  FMUL.FTZ R159, R13, R85.reuse ;  /* 0x000000550d9f7220 */ /* 0x080fe20000410000 */
[----:B------:R-:W-:Y:S01]  /*47e0*/  SHF.R.U32.HI R81, RZ, 0x8, R77 ;  /* 0x00000008ff517819 */ /* 0x000fe2000001164d */
[C---:B------:R-:W-:Y:S01]  /*47f0*/  FMUL.FTZ R158, R12.reuse, R85 ;  /* 0x000000550c9e7220 */ /* 0x040fe20000410000 */
[----:B------:R-:W-:Y:S01]  /*4800*/  LOP3.LUT R80, R75, 0xff0000ff, RZ, 0xc0, !PT ;  /* 0xff0000ff4b507812 */ /* 0x000fe200078ec0ff */
[-C--:B------:R-:W-:Y:S02]  /*4810*/  FFMA.FTZ R12, R12, R83.reuse, -R159 ;  /* 0x000000530c0c7223 */ /* 0x080fe4000001089f */
[----:B------:R-:W-:Y:S01]  /*4820*/  FFMA.FTZ R13, R13, R83, R158 ;  /* 0x000000530d0d7223 */ /* 0x000fe2000001009e */
[--C-:B------:R-:W-:Y:S01]  /*4830*/  HADD2.F32 R83, -RZ, R76.reuse.H1_H1 ;  /* 0x3000004cff537230 */ /* 0x100fe20000004100 */
[----:B------:R-:W-:Y:S01]  /*4840*/  SHF.R.U32.HI R158, RZ, 0x10, R75 ;  /* 0x00000010ff9e7819 */ /* 0x000fe2000001164b */
[----:B------:R-:W-:-:S02]  /*4850*/  HADD2.F32 R76, -RZ, R76.H0_H0 ;  /* 0x2000004cff4c7230 */ /* 0x000fc40000004100 */
[----:B------:R-:W-:Y:S01]  /*4860*/  F2FP.SATFINITE.E4M3.F32.PACK_AB_MERGE_C R12, R13, R12, RZ ;  /* 0x0000000c0d0c723e */ /* 0x000fe200048070ff */
[CC--:B------:R-:W-:Y:S01]  /*4870*/  FMUL.FTZ R85, R83.reuse, R84.reuse ;  /* 0x0000005453557220 */ /* 0x0c0fe20000410000 */
[----:B------:R-:W-:Y:S02]  /*4880*/  IMAD.MOV.U32 R13, RZ, RZ, R74 ;  /* 0x000000ffff0d7224 */ /* 0x000fe400078e004a */
[C---:B------:R-:W-:Y:S01]  /*4890*/  FMUL.FTZ R84, R76.reuse, R84 ;  /* 0x000000544c547220 */ /* 0x040fe20000410000 */
[-C--:B------:R-:W-:Y:S01]  /*48a0*/  FFMA.FTZ R76, R76, R82.reuse, -R85 ;  /* 0x000000524c4c7223 */ /* 0x080fe20000010855 */
[----:B------:R-:W-:Y:S02]  /*48b0*/  SHF.R.U32.HI R85, RZ, 0x8, R75 ;  /* 0x00000008ff557819 */ /* 0x000fe4000001164b */
[----:B------:R-:W-:Y:S01]  /*48c0*/  FFMA.FTZ R83, R83, R82, R84 ;  /* 0x0000005253537223 */ /* 0x000fe20000010054 */
[----:B------:R-:W-:Y:S02]  /*48d0*/  SHF.R.U32.HI R84, RZ, 0x10, R77 ;  /* 0x00000010ff547819 */ /* 0x000fe4000001164d */
[----:B------:R-:W-:Y:S01]  /*48e0*/  LOP3.LUT R82, R77, 0xff0000ff, RZ, 0xc0, !PT ;  /* 0xff0000ff4d527812 */ /* 0x000fe200078ec0ff */
[----:B------:R-:W-:Y:S01]  /*48f0*/  IMAD.SHL.U32 R75, R85, 0x100, RZ ;  /* 0x00000100554b7824 */ /* 0x000fe200078e00ff */
[----:B------:R-:W-:Y:S01]  /*4900*/  SHF.L.U32 R77, R81, 0x8, RZ ;  /* 0x00000008514d7819 */ /* 0x000fe200000006ff */
[----:B------:R-:W-:Y:S01]  /*4910*/  IMAD.U32 R81, R84, 0x10000, RZ ;  /* 0x0001000054517824 */ /* 0x000fe200078e00ff */
[----:B------:R-:W-:-:S02]  /*4920*/  F2FP.SATFINITE.E4M3.F32.PACK_AB_MERGE_C R12, R83, R76, R12 ;  /* 0x0000004c530c723e */ /* 0x000fc4000480700c */
[----:B------:R-:W-:Y:S01]  /*4930*/  LOP3.LUT R82, R82, 0xff00, R77, 0xf8, !PT ;  /* 0x0000ff0052527812 */ /* 0x000fe200078ef84d */
[----:B------:R-:W-:Y:S01]  /*4940*/  IMAD.MOV.U32 R77, RZ, RZ, R15 ;  /* 0x000000ffff4d7224 */ /* 0x000fe200078e000f */
[----:B------:R-:W-:Y:S01]  /*4950*/  LOP3.LUT R80, R80, 0xff00, R75, 0xf8, !PT ;  /* 0x0000ff0050507812 */ /* 0x000fe200078ef84b */
[----:B------:R-:W-:Y:S01]  /*4960*/  IMAD.U32 R75, R158, 0x10000, RZ ;  /* 0x000100009e4b7824 */ /* 0x000fe200078e00ff */
[----:B------:R-:W-:Y:S02]  /*4970*/  LOP3.LUT R81, R82, 0xff0000, R81, 0xf8, !PT ;  /* 0x00ff000052517812 */ /* 0x000fe400078ef851 */
[----:B------:R-:W-:Y:S02]  /*4980*/  F2FP.F16.E4M3.UNPACK_B R15, R77 ;  /* 0x0000004dff0f723e */ /* 0x000fe400020006ff */
[----:B------:R-:W-:Y:S02]  /*4990*/  LOP3.LUT R75, R80, 0xff0000, R75, 0xf8, !PT ;  /* 0x00ff0000504b7812 */ /* 0x000fe400078ef84b */
[----:B------:R-:W-:Y:S01]  /*49a0*/  F2FP.F16.E4M3.UNPACK_B R85, R81.H1 ;  /* 0x00000051ff55723e */ /* 0x000fe200030006ff */
[--C-:B------:R-:W-:Y:S01]  /*49b0*/  HADD2.F32 R80, -RZ, R15.reuse.H1_H1 ;  /* 0x3000000fff507230 */ /* 0x100fe20000004100 */
[----:B------:R-:W-:Y:S01]  /*49c0*/  F2FP.F16.E4M3.UNPACK_B R82, R75.H1 ;  /* 0x0000004bff52723e */ /* 0x000fe200030006ff */
[----:B------:R-:W-:-:S02]  /*49d0*/  HADD2.F32 R15, -RZ, R15.H0_H0 ;  /* 0x2000000fff0f7230 */ /* 0x000fc40000004100 */
[----:B------:R-:W-:Y:S02]  /*49e0*/  HADD2.F32 R158, -RZ, R85.H0_H0 ;  /* 0x20000055ff9e7230 */ /* 0x000fe40000004100 */
[--C-:B------:R-:W-:Y:S02]  /*49f0*/  HADD2.F32 R84, -RZ, R82.reuse.H0_H0 ;  /* 0x20000052ff547230 */ /* 0x100fe40000004100 */
[----:B------:R-:W-:Y:S02]  /*4a00*/  HADD2.F32 R82, -RZ, R82.H1_H1 ;  /* 0x30000052ff527230 */ /* 0x000fe40000004100 */
[-C--:B------:R-:W-:Y:S01]  /*4a10*/  FMUL.FTZ R160, R80, R158.reuse ;  /* 0x0000009e50a07220 */ /* 0x080fe20000410000 */
[----:B------:R-:W-:-:S03]  /*4a20*/  FMUL.FTZ R159, R15, R158 ;  /* 0x0000009e0f9f7220 */ /* 0x000fc60000410000 */
[-C--:B------:R-:W-:Y:S01]  /*4a30*/  FFMA.FTZ R15, R15, R84.reuse, -R160 ;  /* 0x000000540f0f7223 */ /* 0x080fe200000108a0 */
[----:B------:R-:W-:Y:S01]  /*4a40*/  FFMA.FTZ R80, R80, R84, R159 ;  /* 0x0000005450507223 */ /* 0x000fe2000001009f */
[----:B------:R-:W-:Y:S02]  /*4a50*/  F2FP.F16.E4M3.UNPACK_B R84, R77.H1 ;  /* 0x0000004dff54723e */ /* 0x000fe400030006ff */
[----:B------:R-:W-:Y:S01]  /*4a60*/  MOV R77, R14 ;  /* 0x0000000e004d7202 */ /* 0x000fe20000000f00 */
[----:B------:R-:W-:Y:S02]  /*4a70*/  HADD2.F32 R14, -RZ, R85.H1_H1 ;  /* 0x30000055ff0e7230 */ /* 0x000fe40000004100 */
[--C-:B------:R-:W-:Y:S02]  /*4a80*/  HADD2.F32 R85, -RZ, R84.reuse.H1_H1 ;  /* 0x30000054ff557230 */ /* 0x100fe40000004100 */
[----:B------:R-:W-:-:S03]  /*4a90*/  HADD2.F32 R84, -RZ, R84.H0_H0 ;  /* 0x20000054ff547230 */ /* 0x000fc60000004100 */
[CC--:B------:R-:W-:Y:S02]  /*4aa0*/  FMUL.FTZ R159, R85.reuse, R14.reuse ;  /* 0x0000000e559f7220 */ /* 0x0c0fe40000410000 */
[C---:B------:R-:W-:Y:S02]  /*4ab0*/  FMUL.FTZ R158, R84.reuse, R14 ;  /* 0x0000000e549e7220 */ /* 0x040fe40000410000 */
[-C--:B------:R-:W-:Y:S01]  /*4ac0*/  FFMA.FTZ R14, R84, R82.reuse, -R159 ;  /* 0x00000052540e7223 */ /* 0x080fe2000001089f */
[----:B------:R-:W-:Y:S01]  /*4ad0*/  F2FP.F16.E4M3.UNPACK_B R159, R81 ;  /* 0x00000051ff9f723e */ /* 0x000fe200020006ff */
[----:B------:R-:W-:Y:S01]  /*4ae0*/  FFMA.FTZ R85, R85, R82, R158 ;  /* 0x0000005255557223 */ /* 0x000fe2000001009e */
[----:B------:R-:W-:Y:S02]  /*4af0*/  F2FP.F16.E4M3.UNPACK_B R81, R77.H1 ;  /* 0x0000004dff51723e */ /* 0x000fe400030006ff */
[----:B------:R-:W-:Y:S01]  /*4b00*/  F2FP.F16.E4M3.UNPACK_B R84, R75 ;  /* 0x0000004bff54723e */ /* 0x000fe200020006ff */
[----:B------:R-:W-:Y:S01]  /*4b10*/  HADD2.F32 R75, -RZ, R159.H1_H1 ;  /* 0x3000009fff4b7230 */ /* 0x000fe20000004100 */
[----:B------:R-:W-:Y:S01]  /*4b20*/  F2FP.F16.E4M3.UNPACK_B R77, R77 ;  /* 0x0000004dff4d723e */ /* 0x000fe200020006ff */
[--C-:B------:R-:W-:Y:S01]  /*4b30*/  HADD2.F32 R82, -RZ, R81.reuse.H1_H1 ;  /* 0x30000051ff527230 */ /* 0x100fe20000004100 */
[----:B------:R-:W-:Y:S01]  /*4b40*/  F2FP.SATFINITE.E4M3.F32.PACK_AB_MERGE_C R85, R85, R14, RZ ;  /* 0x0000000e5555723e */ /* 0x000fe200048070ff */
[----:B------:R-:W-:-:S02]  /*4b50*/  HADD2.F32 R81, -RZ, R81.H0_H0 ;  /* 0x20000051ff517230 */ /* 0x000fc40000004100 */
[--C-:B------:R-:W-:Y:S02]  /*4b60*/  HADD2.F32 R158, -RZ, R84.reuse.H1_H1 ;  /* 0x30000054ff9e7230 */ /* 0x100fe40000004100 */
[-C--:B------:R-:W-:Y:S01]  /*4b70*/  FMUL.FTZ R160, R82, R75.reuse ;  /* 0x0000004b52a07220 */ /* 0x080fe20000410000 */
[----:B------:R-:W-:Y:S02]  /*4b80*/  HADD2.F32 R84, -RZ, R84.H0_H0 ;  /* 0x20000054ff547230 */ /* 0x000fe40000004100 */
[C---:B------:R-:W-:Y:S01]  /*4b90*/  FMUL.FTZ R161, R81.reuse, R75 ;  /* 0x0000004b51a17220 */ /* 0x040fe20000410000 */
[----:B------:R-:W-:Y:S01]  /*4ba0*/  F2FP.SATFINITE.E4M3.F32.PACK_AB_MERGE_C R15, R80, R15, R85 ;  /* 0x0000000f500f723e */ /* 0x000fe20004807055 */
[-C--:B------:R-:W-:Y:S01]  /*4bb0*/  FFMA.FTZ R75, R81, R158.reuse, -R160 ;  /* 0x0000009e514b7223 */ /* 0x080fe200000108a0 */
[----:B------:R-:W-:Y:S02]  /*4bc0*/  HADD2.F32 R81, -RZ, R77.H1_H1 ;  /* 0x3000004dff517230 */ /* 0x000fe40000004100 */
[----:B------:R-:W-:Y:S01]  /*4bd0*/  FFMA.FTZ R160, R82, R158, R161 ;  /* 0x0000009e52a07223 */ /* 0x000fe200000100a1 */
[----:B------:R-:W-:-:S02]  /*4be0*/  HADD2.F32 R82, -RZ, R159.H0_H0 ;  /* 0x2000009fff527230 */ /* 0x000fc40000004100 */
[----:B------:R-:W-:Y:S02]  /*4bf0*/  HADD2.F32 R77, -RZ, R77.H0_H0 ;  /* 0x2000004dff4d7230 */ /* 0x000fe40000004100 */
[----:B------:R-:W-:Y:S01]  /*4c00*/  F2FP.SATFINITE.E4M3.F32.PACK_AB_MERGE_C R75, R160, R75, RZ ;  /* 0x0000004ba04b723e */ /* 0x000fe200048070ff */
[-C--:B------:R-:W-:Y:S02]  /*4c10*/  FMUL.FTZ R158, R81, R82.reuse ;  /* 0x00000052519e7220 */ /* 0x080fe40000410000 */
[C---:B------:R-:W-:Y:S02]  /*4c20*/  FMUL.FTZ R82, R77.reuse, R82 ;  /* 0x000000524d527220 */ /* 0x040fe40000410000 */
[-C--:B------:R-:W-:Y:S02]  /*4c30*/  FFMA.FTZ R158, R77, R84.reuse, -R158 ;  /* 0x000000544d9e7223 */ /* 0x080fe4000001089e */
[----:B------:R-:W-:-:S05]  /*4c40*/  FFMA.FTZ R81, R81, R84, R82 ;  /* 0x0000005451517223 */ /* 0x000fca0000010052 */
[----:B------:R-:W-:-:S07]  /*4c50*/  F2FP.SATFINITE.E4M3.F32.PACK_AB_MERGE_C R14, R81, R158, R75 ;  /* 0x0000009e510e723e */ /* 0x000fce000480704b */
.L_x_464:
[----:B------:R-:W-:Y:S05]  /*4c60*/  BSYNC B3 ;  /* 0x0000000000037941 */ /* 0x000fea0003800000 */
.L_x_463:
[----:B---3--:R0:W-:Y:S02]  /*4c70*/  ST.E.128 desc[UR50][R78.64], R12 ;  /* 0x0000000c4e007985 */ /* 0x0081e4000c101d32 */
.L_x_462:
[----:B------:R-:W-:Y:S05]  /*4c80*/  BSYNC B2 ;  /* 0x0000000000027941 */ /* 0x000fea0003800000 */
.L_x_461:
[----:B------:R-:W-:Y:S01]  /*4c90*/  ISETP.NE.AND P2, PT, R31, RZ, PT ;  /* 0x000000ff1f00720c */ /* 0x000fe20003f45270 */
[----:B------:R-:W-:-:S12]  /*4ca0*/  BSSY B2, `(.L_x_465) ;  /* 0x0000074000027945 */ /* 0x000fd80003800000 */
[----:B------:R-:W-:Y:S05]  /*4cb0*/  @!P2 BRA `(.L_x_466) ;  /* 0x0000000400c8a947 */ /* 0x000fea0003800000 */
[----:B0-----:R0:W0:Y:S01]  /*4cc0*/  LDS.128 R12, [R36+0x1cc00] ;  /* 0x01cc0000240c7984 */ /* 0x0010220000000c00 */
[----:B----4-:R-:W-:Y:S01]  /*4cd0*/  IADD3 R74, P2, R172, R11, RZ ;  /* 0x0000000bac4a7210 */ /* 0x010fe20007f5e0ff */
[----:B------:R-:W-:Y:S04]  /*4ce0*/  BSSY B3, `(.L_x_467) ;  /* 0x000006e000037945 */ /* 0x000fe80003800000 */
[----:B---3--:R-:W-:Y:S01]  /*4cf0*/  IMAD.X R75, R150, 0x1, R197, P2 ;  /* 0x00000001964b7824 */ /* 0x008fe200010e06c5 */
[----:B------:R-:W-:-:S13]  /*4d00*/  ISETP.GE.AND P2, PT, R203, R118, PT ;  /* 0x00000076cb00720c */ /* 0x000fda0003f46270 */
[----:B------:R-:W-:Y:S05]  /*4d10*/  @P2 BRA `(.L_x_468) ;  /* 0x0000000400a82947 */ /* 0x000fea0003800000 */
[----:B0-----:R-:W-:Y:S01]  /*4d20*/  IMAD.MOV.U32 R70, RZ, RZ, R13 ;  /* 0x000000ffff467224 */ /* 0x001fe200078e000d */
[----:B------:R-:W-:Y:S02]  /*4d30*/  F2FP.F16.E4M3.UNPACK_B R79, R157.H1 ;  /* 0x0000009dff4f723e */ /* 0x000fe400030006ff */
[----:B------:R-:W-:Y:S02]  /*4d40*/  F2FP.F16.E4M3.UNPACK_B R78, R156.H1 ;  /* 0x0000009cff4e723e */ /* 0x000fe400030006ff */
[----:B------:R-:W-:Y:S01]  /*4d50*/  F2FP.F16.E4M3.UNPACK_B R13, R70 ;  /* 0x00000046ff0d723e */ /* 0x000fe200020006ff */
[----:B------:R-:W-:Y:S02]  /*4d60*/  HADD2.F32 R72, -RZ, R79.H0_H0 ;  /* 0x2000004fff487230 */ /* 0x000fe40000004100 */
[----:B------:R-:W-:Y:S02]  /*4d70*/  HADD2.F32 R77, -RZ, R78.H0_H0 ;  /* 0x2000004eff4d7230 */ /* 0x000fe40000004100 */
[----:B------:R-:W-:-:S02]  /*4d80*/  HADD2.F32 R76, -RZ, R13.H1_H1 ;  /* 0x3000000dff4c7230 */ /* 0x000fc40000004100 */
[----:B------:R-:W-:Y:S02]  /*4d90*/  HADD2.F32 R13, -RZ, R13.H0_H0 ;  /* 0x2000000dff0d7230 */ /* 0x000fe40000004100 */
[----:B------:R-:W-:Y:S02]  /*4da0*/  HADD2.F32 R79, -RZ, R79.H1_H1 ;  /* 0x3000004fff4f7230 */ /* 0x000fe40000004100 */
[CC--:B------:R-:W-:Y:S01]  /*4db0*/  FMUL.FTZ R80, R76.reuse, R72.reuse ;  /* 0x000000484c507220 */ /* 0x0c0fe20000410000 */
[----:B------:R-:W-:Y:S02]  /*4dc0*/  HADD2.F32 R78, -RZ, R78.H1_H1 ;  /* 0x3000004eff4e7230 */ /* 0x000fe40000004100 */
[C---:B------:R-:W-:Y:S01]  /*4dd0*/  FMUL.FTZ R81, R13.reuse, R72 ;  /* 0x000000480d517220 */ /* 0x040fe20000410000 */
[----:B------:R-:W-:Y:S01]  /*4de0*/  F2FP.F16.E4M3.UNPACK_B R72, R70.H1 ;  /* 0x00000046ff48723e */ /* 0x000fe200030006ff */
[-C--:B------:R-:W-:Y:S02]  /*4df0*/  FFMA.FTZ R13, R13, R77.reuse, -R80 ;  /* 0x0000004d0d0d7223 */ /* 0x080fe40000010850 */
[----:B------:R-:W-:Y:S01]  /*4e00*/  FFMA.FTZ R70, R76, R77, R81 ;  /* 0x0000004d4c467223 */ /* 0x000fe20000010051 */
[----:B------:R-:W-:Y:S01]  /*4e10*/  MOV R76, R12 ;  /* 0x0000000c004c7202 */ /* 0x000fe20000000f00 */
[----:B------:R-:W-:-:S02]  /*4e20*/  HADD2.F32 R77, -RZ, R72.H1_H1 ;  /* 0x30000048ff4d7230 */ /* 0x000fc40000004100 */
        /* <DEDUP_REMOVED lines=14> */
[CC--:B------:R-:W-:Y:S01]  /*4f10*/  FMUL.FTZ R83, R79.reuse, R82.reuse ;  /* 0x000000524f537220 */ /* 0x0c0fe20000410000 */
[----:B------:R-:W-:Y:S02]  /*4f20*/  HADD2.F32 R78, -RZ, R78.H0_H0 ;  /* 0x2000004eff4e7230 */ /* 0x000fe40000004100 */
[----:B------:R-:W-:Y:S01]  /*4f30*/  FMUL.FTZ R82, R72, R82 ;  /* 0x0000005248527220 */ /* 0x000fe20000410000 */
[----:B------:R-:W-:Y:S01]  /*4f40*/  F2FP.SATFINITE.E4M3.F32.PACK_AB_MERGE_C R13, R70, R13, R12 ;  /* 0x0000000d460d723e */ /* 0x000fe2000480700c */
[-C--:B------:R-:W-:Y:S02]  /*4f50*/  FFMA.FTZ R72, R72, R80.reuse, -R83 ;  /* 0x0000005048487223 */ /* 0x080fe40000010853 */
[----:B------:R-:W-:Y:S01]  /*4f60*/  FFMA.FTZ R79, R79, R80, R82 ;  /* 0x000000504f4f7223 */ /* 0x000fe20000010052 */
[----:B------:R-:W-:Y:S01]  /*4f70*/  HADD2.F32 R80, -RZ, R81.H0_H0 ;  /* 0x20000051ff507230 */ /* 0x000fe20000004100 */
[----:B------:R-:W-:Y:S01]  /*4f80*/  SHF.R.U32.HI R82, RZ, 0x10, R71 ;  /* 0x00000010ff527819 */ /* 0x000fe20000011647 */
[----:B------:R-:W-:-:S02]  /*4f90*/  HADD2.F32 R81, -RZ, R76.H1_H1 ;  /* 0x3000004cff517230 */ /* 0x000fc40000004100 */
[----:B------:R-:W-:Y:S01]  /*4fa0*/  HADD2.F32 R76, -RZ, R76.H0_H0 ;  /* 0x2000004cff4c7230 */ /* 0x000fe20000004100 */
[----:B------:R-:W-:Y:S02]  /*4fb0*/  F2FP.SATFINITE.E4M3.F32.PACK_AB_MERGE_C R72, R79, R72, RZ ;  /* 0x000000484f48723e */ /* 0x000fe400048070ff */
[CC--:B------:R-:W-:Y:S02]  /*4fc0*/  FMUL.FTZ R83, R81.reuse, R80.reuse ;  /* 0x0000005051537220 */ /* 0x0c0fe40000410000 */
[C---:B------:R-:W-:Y:S02]  /*4fd0*/  FMUL.FTZ R80, R76.reuse, R80 ;  /* 0x000000504c507220 */ /* 0x040fe40000410000 */
[-C--:B------:R-:W-:Y:S01]  /*4fe0*/  FFMA.FTZ R76, R76, R78.reuse, -R83 ;  /* 0x0000004e4c4c7223 */ /* 0x080fe20000010853 */
[----:B------:R-:W-:Y:S01]  /*4ff0*/  SHF.R.U32.HI R83, RZ, 0x8, R73 ;  /* 0x00000008ff537819 */ /* 0x000fe20000011649 */
[----:B------:R-:W-:Y:S01]  /*5000*/  FFMA.FTZ R81, R81, R78, R80 ;  /* 0x0000004e51517223 */ /* 0x000fe20000010050 */
[----:B------:R-:W-:-:S02]  /*5010*/  LOP3.LUT R78, R73, 0xff0000ff, RZ, 0xc0, !PT ;  /* 0xff0000ff494e7812 */ /* 0x000fc400078ec0ff */
[----:B------:R-:W-:Y:S01]  /*5020*/  SHF.R.U32.HI R80, RZ, 0x10, R73 ;  /* 0x00000010ff507819 */ /* 0x000fe20000011649 */
[----:B------:R-:W-:Y:S01]  /*5030*/  IMAD.SHL.U32 R83, R83, 0x100, RZ ;  /* 0x0000010053537824 */ /* 0x000fe200078e00ff */
[----:B------:R-:W-:Y:S02]  /*5040*/  LOP3.LUT R73, R71, 0xff0000ff, RZ, 0xc0, !PT ;  /* 0xff0000ff47497812 */ /* 0x000fe400078ec0ff */
[----:B------:R-:W-:Y:S01]  /*5050*/  F2FP.SATFINITE.E4M3.F32.PACK_AB_MERGE_C R12, R81, R76, R72 ;  /* 0x0000004c510c723e */ /* 0x000fe20004807048 */
[----:B------:R-:W-:Y:S01]  /*5060*/  IMAD.U32 R80, R80, 0x10000, RZ ;  /* 0x0001000050507824 */ /* 0x000fe200078e00ff */
[----:B------:R-:W-:Y:S02]  /*5070*/  LOP3.LUT R83, R78, 0xff00, R83, 0xf8, !PT ;  /* 0x0000ff004e537812 */ /* 0x000fe400078ef853 */
[----:B------:R-:W-:Y:S02]  /*5080*/  SHF.R.U32.HI R78, RZ, 0x8, R71 ;  /* 0x00000008ff4e7819 */ /* 0x000fe40000011647 */
[----:B------:R-:W-:-:S02]  /*5090*/  LOP3.LUT R71, R83, 0xff0000, R80, 0xf8, !PT ;  /* 0x00ff000053477812 */ /* 0x000fc400078ef850 */
[----:B------:R-:W-:Y:S01]  /*50a0*/  MOV R80, R15 ;  /* 0x0000000f00507202 */ /* 0x000fe20000000f00 */
[----:B------:R-:W-:Y:S01]  /*50b0*/  IMAD.SHL.U32 R78, R78, 0x100, RZ ;  /* 0x000001004e4e7824 */ /* 0x000fe200078e00ff */
[----:B------:R-:W-:Y:S02]  /*50c0*/  F2FP.F16.E4M3.UNPACK_B R83, R71.H1 ;  /* 0x00000047ff53723e */ /* 0x000fe400030006ff */
[----:B------:R-:W-:Y:S02]  /*50d0*/  F2FP.F16.E4M3.UNPACK_B R15, R80 ;  /* 0x00000050ff0f723e */ /* 0x000fe400020006ff */
[----:B------:R-:W-:Y:S01]  /*50e0*/  LOP3.LUT R73, R73, 0xff00, R78, 0xf8, !PT ;  /* 0x0000ff0049497812 */ /* 0x000fe200078ef84e */
[----:B------:R-:W-:Y:S02]  /*50f0*/  IMAD.U32 R78, R82, 0x10000, RZ ;  /* 0x00010000524e7824 */ /* 0x000fe400078e00ff */
[----:B------:R-:W-:-:S03]  /*5100*/  HADD2.F32 R85, -RZ, R83.H0_H0 ;  /* 0x20000053ff557230 */ /* 0x000fc60000004100 */
[----:B------:R-:W-:Y:S01]  /*5110*/  LOP3.LUT R73, R73, 0xff0000, R78, 0xf8, !PT ;  /* 0x00ff000049497812 */ /* 0x000fe200078ef84e */
[--C-:B------:R-:W-:Y:S02]  /*5120*/  HADD2.F32 R78, -RZ, R15.reuse.H1_H1 ;  /* 0x3000000fff4e7230 */ /* 0x100fe40000004100 */
[----:B------:R-:W-:Y:S01]  /*5130*/  HADD2.F32 R15, -RZ, R15.H0_H0 ;  /* 0x2000000fff0f7230 */ /* 0x000fe20000004100 */
[----:B------:R-:W-:Y:S02]  /*5140*/  F2FP.F16.E4M3.UNPACK_B R84, R73.H1 ;  /* 0x00000049ff54723e */ /* 0x000fe400030006ff */
[----:B------:R-:W-:Y:S01]  /*5150*/  FMUL.FTZ R156, R78, R85 ;  /* 0x000000554e9c7220 */ /* 0x000fe20000410000 */
[----:B------:R-:W-:Y:S01]  /*5160*/  F2FP.F16.E4M3.UNPACK_B R73, R73 ;  /* 0x00000049ff49723e */ /* 0x000fe200020006ff */
[----:B------:R-:W-:Y:S01]  /*5170*/  FMUL.FTZ R85, R15, R85 ;  /* 0x000000550f557220 */ /* 0x000fe20000410000 */
[--C-:B------:R-:W-:Y:S02]  /*5180*/  HADD2.F32 R82, -RZ, R84.reuse.H0_H0 ;  /* 0x20000054ff527230 */ /* 0x100fe40000004100 */
[----:B------:R-:W-:-:S03]  /*5190*/  HADD2.F32 R84, -RZ, R84.H1_H1 ;  /* 0x30000054ff547230 */ /* 0x000fc60000004100 */
[-C--:B------:R-:W-:Y:S01]  /*51a0*/  FFMA.FTZ R15, R15, R82.reuse, -R156 ;  /* 0x000000520f0f7223 */ /* 0x080fe2000001089c */
[----:B------:R-:W-:Y:S01]  /*51b0*/  FFMA.FTZ R78, R78, R82, R85 ;  /* 0x000000524e4e7223 */ /* 0x000fe20000010055 */
[----:B------:R-:W-:Y:S01]  /*51c0*/  F2FP.F16.E4M3.UNPACK_B R82, R80.H1 ;  /* 0x00000050ff52723e */ /* 0x000fe200030006ff */
[----:B------:R-:W-:Y:S02]  /*51d0*/  IMAD.MOV.U32 R80, RZ, RZ, R14 ;  /* 0x000000ffff507224 */ /* 0x000fe400078e000e */
[----:B------:R-:W-:Y:S02]  /*51e0*/  HADD2.F32 R14, -RZ, R83.H1_H1 ;  /* 0x30000053ff0e7230 */ /* 0x000fe40000004100 */
[--C-:B------:R-:W-:Y:S02]  /*51f0*/  HADD2.F32 R83, -RZ, R82.reuse.H1_H1 ;  /* 0x30000052ff537230 */ /* 0x100fe40000004100 */
[----:B------:R-:W-:-:S03]  /*5200*/  HADD2.F32 R82, -RZ, R82.H0_H0 ;  /* 0x20000052ff527230 */ /* 0x000fc60000004100 */
[CC--:B------:R-:W-:Y:S02]  /*5210*/  FMUL.FTZ R85, R83.reuse, R14.reuse ;  /* 0x0000000e53557220 */ /* 0x0c0fe40000410000 */
[C---:B------:R-:W-:Y:S02]  /*5220*/  FMUL.FTZ R156, R82.reuse, R14 ;  /* 0x0000000e529c7220 */ /* 0x040fe40000410000 */
[----:B------:R-:W-:Y:S01]  /*5230*/  FFMA.FTZ R14, R82, R84, -R85 ;  /* 0x00000054520e7223 */ /* 0x000fe20000010855 */
[----:B------:R-:W-:Y:S01]  /*5240*/  F2FP.F16.E4M3.UNPACK_B R82, R80.H1 ;  /* 0x00000050ff52723e */ /* 0x000fe200030006ff */
[----:B------:R-:W-:Y:S01]  /*5250*/  FFMA.FTZ R83, R83, R84, R156 ;  /* 0x0000005453537223 */ /* 0x000fe2000001009c */
[----:B------:R-:W-:Y:S01]  /*5260*/  F2FP.F16.E4M3.UNPACK_B R85, R71 ;  /* 0x00000047ff55723e */ /* 0x000fe200020006ff */
[----:B------:R-:W-:Y:S01]  /*5270*/  HADD2.F32 R84, -RZ, R73.H1_H1 ;  /* 0x30000049ff547230 */ /* 0x000fe20000004100 */
[----:B------:R-:W-:Y:S01]  /*5280*/  F2FP.F16.E4M3.UNPACK_B R80, R80 ;  /* 0x00000050ff50723e */ /* 0x000fe200020006ff */
[----:B------:R-:W-:Y:S01]  /*5290*/  HADD2.F32 R71, -RZ, R82.H1_H1 ;  /* 0x30000052ff477230 */ /* 0x000fe20000004100 */
[----:B------:R-:W-:Y:S01]  /*52a0*/  F2FP.SATFINITE.E4M3.F32.PACK_AB_MERGE_C R83, R83, R14, RZ ;  /* 0x0000000e5353723e */ /* 0x000fe200048070ff */
[----:B------:R-:W-:-:S02]  /*52b0*/  HADD2.F32 R156, -RZ, R85.H1_H1 ;  /* 0x30000055ff9c7230 */ /* 0x000fc40000004100 */
[----:B------:R-:W-:Y:S01]  /*52c0*/  HADD2.F32 R82, -RZ, R82.H0_H0 ;  /* 0x20000052ff527230 */ /* 0x000fe20000004100 */
[----:B------:R-:W-:Y:S01]  /*52d0*/  F2FP.SATFINITE.E4M3.F32.PACK_AB_MERGE_C R15, R78, R15, R83 ;  /* 0x0000000f4e0f723e */ /* 0x000fe20004807053 */
[----:B------:R-:W-:Y:S02]  /*52e0*/  HADD2.F32 R85, -RZ, R85.H0_H0 ;  /* 0x20000055ff557230 */ /* 0x000fe40000004100 */
[-C--:B------:R-:W-:Y:S01]  /*52f0*/  FMUL.FTZ R157, R71, R156.reuse ;  /* 0x0000009c479d7220 */ /* 0x080fe20000410000 */
[----:B------:R-:W-:Y:S02]  /*5300*/  HADD2.F32 R73, -RZ, R73.H0_H0 ;  /* 0x20000049ff497230 */ /* 0x000fe40000004100 */
[C---:B------:R-:W-:Y:S01]  /*5310*/  FMUL.FTZ R158, R82.reuse, R156 ;  /* 0x0000009c529e7220 */ /* 0x040fe20000410000 */
[----:B------:R-:W-:-:S03]  /*5320*/  FFMA.FTZ R156, R82, R84, -R157 ;  /* 0x00000054529c7223 */ /* 0x000fc6000001089d */
[----:B------:R-:W-:Y:S01]  /*5330*/  FFMA.FTZ R159, R71, R84, R158 ;  /* 0x00000054479f7223 */ /* 0x000fe2000001009e */
[--C-:B------:R-:W-:Y:S02]  /*5340*/  HADD2.F32 R71, -RZ, R80.reuse.H1_H1 ;  /* 0x30000050ff477230 */ /* 0x100fe40000004100 */
[----:B------:R-:W-:Y:S02]  /*5350*/  HADD2.F32 R80, -RZ, R80.H0_H0 ;  /* 0x20000050ff507230 */ /* 0x000fe40000004100 */
[----:B------:R-:W-:Y:S01]  /*5360*/  F2FP.SATFINITE.E4M3.F32.PACK_AB_MERGE_C R156, R159, R156, RZ ;  /* 0x0000009c9f9c723e */ /* 0x000fe200048070ff */
[-C--:B------:R-:W-:Y:S02]  /*5370*/  FMUL.FTZ R157, R71, R85.reuse ;  /* 0x00000055479d7220 */ /* 0x080fe40000410000 */
[C---:B------:R-:W-:Y:S02]  /*5380*/  FMUL.FTZ R82, R80.reuse, R85 ;  /* 0x0000005550527220 */ /* 0x040fe40000410000 */
[----:B------:R-:W-:-:S02]  /*5390*/  FFMA.FTZ R157, R80, R73, -R157 ;  /* 0x00000049509d7223 */ /* 0x000fc4000001089d */
[----:B------:R-:W-:-:S05]  /*53a0*/  FFMA.FTZ R82, R71, R73, R82 ;  /* 0x0000004947527223 */ /* 0x000fca0000010052 */
[----:B------:R-:W-:-:S07]  /*53b0*/  F2FP.SATFINITE.E4M3.F32.PACK_AB_MERGE_C R14, R82, R157, R156 ;  /* 0x0000009d520e723e */ /* 0x000fce000480709c */
.L_x_468:
[----:B------:R-:W-:Y:S05]  /*53c0*/  BSYNC B3 ;  /* 0x0000000000037941 */ /* 0x000fea0003800000 */
.L_x_467:
[----:B0-----:R0:W-:Y:S02]  /*53d0*/  ST.E.128 desc[UR50][R74.64], R12 ;  /* 0x0000000c4a007985 */ /* 0x0011e4000c101d32 */
.L_x_466:
[----:B------:R-:W-:Y:S05]  /*53e0*/  BSYNC B2 ;  /* 0x0000000000027941 */ /* 0x000fea0003800000 */
.L_x_465:
        /* <DEDUP_REMOVED lines=9> */
[----:B------:R-:W-:Y:S02]  /*5480*/  SHF.R.U32.HI R66, RZ, 0x8, R67 ;  /* 0x00000008ff427819 */ /* 0x000fe40000011643 */
[----:B------:R-:W-:Y:S02]  /*5490*/  SHF.R.U32.HI R68, RZ, 0x8, R69 ;  /* 0x00000008ff447819 */ /* 0x000fe40000011645 */
[----:B------:R-:W-:Y:S02]  /*54a0*/  SHF.R.U32.HI R75, RZ, 0x10, R67 ;  /* 0x00000010ff4b7819 */ /* 0x000fe40000011643 */
[----:B------:R-:W-:Y:S02]  /*54b0*/  LOP3.LUT R67, R67, 0xff0000ff, RZ, 0xc0, !PT ;  /* 0xff0000ff43437812 */ /* 0x000fe400078ec0ff */
[----:B------:R-:W-:Y:S02]  /*54c0*/  SHF.R.U32.HI R73, RZ, 0x10, R69 ;  /* 0x00000010ff497819 */ /* 0x000fe40000011645 */
[----:B------:R-:W-:Y:S01]  /*54d0*/  LOP3.LUT R72, R69, 0xff0000ff, RZ, 0xc0, !PT ;  /* 0xff0000ff45487812 */ /* 0x000fe200078ec0ff */
[----:B------:R-:W-:Y:S01]  /*54e0*/  IMAD.SHL.U32 R69, R68, 0x100, RZ ;  /* 0x0000010044457824 */ /* 0x000fe200078e00ff */
[----:B------:R-:W-:Y:S01]  /*54f0*/  SHF.L.U32 R66, R66, 0x8, RZ ;  /* 0x0000000842427819 */ /* 0x000fe200000006ff */
[----:B0-----:R-:W-:Y:S01]  /*5500*/  IMAD.MOV.U32 R68, RZ, RZ, R12 ;  /* 0x000000ffff447224 */ /* 0x001fe200078e000c */
[----:B------:R-:W-:-:S02]  /*5510*/  F2FP.F16.E4M3.UNPACK_B R12, R13 ;  /* 0x0000000dff0c723e */ /* 0x000fc400020006ff */
[----:B------:R-:W-:Y:S01]  /*5520*/  LOP3.LUT R67, R67, 0xff00, R66, 0xf8, !PT ;  /* 0x0000ff0043437812 */ /* 0x000fe200078ef842 */
[----:B------:R-:W-:Y:S01]  /*5530*/  IMAD.U32 R66, R75, 0x10000, RZ ;  /* 0x000100004b427824 */ /* 0x000fe200078e00ff */
[----:B------:R-:W-:Y:S02]  /*5540*/  LOP3.LUT R74, R72, 0xff00, R69, 0xf8, !PT ;  /* 0x0000ff00484a7812 */ /* 0x000fe400078ef845 */
[----:B------:R-:W-:Y:S02]  /*5550*/  SHF.L.U32 R69, R73, 0x10, RZ ;  /* 0x0000001049457819 */ /* 0x000fe400000006ff */
[----:B------:R-:W-:Y:S02]  /*5560*/  F2FP.F16.E4M3.UNPACK_B R72, R155.H1 ;  /* 0x0000009bff48723e */ /* 0x000fe400030006ff */
[----:B------:R-:W-:Y:S02]  /*5570*/  LOP3.LUT R66, R67, 0xff0000, R66, 0xf8, !PT ;  /* 0x00ff000043427812 */ /* 0x000fe400078ef842 */
[----:B------:R-:W-:Y:S01]  /*5580*/  LOP3.LUT R67, R74, 0xff0000, R69, 0xf8, !PT ;  /* 0x00ff00004a437812 */ /* 0x000fe200078ef845 */
[----:B------:R-:W-:Y:S01]  /*5590*/  HADD2.F32 R76, -RZ, R72.H0_H0 ;  /* 0x20000048ff4c7230 */ /* 0x000fe20000004100 */
[----:B------:R-:W-:Y:S01]  /*55a0*/  F2FP.F16.E4M3.UNPACK_B R74, R148.H1 ;  /* 0x00000094ff4a723e */ /* 0x000fe200030006ff */
[--C-:B------:R-:W-:Y:S01]  /*55b0*/  HADD2.F32 R69, -RZ, R12.reuse.H1_H1 ;  /* 0x3000000cff457230 */ /* 0x100fe20000004100 */
[----:B------:R-:W-:Y:S01]  /*55c0*/  F2FP.F16.E4M3.UNPACK_B R13, R13.H1 ;  /* 0x0000000dff0d723e */ /* 0x000fe200030006ff */
[----:B------:R-:W-:Y:S01]  /*55d0*/  HADD2.F32 R12, -RZ, R12.H0_H0 ;  /* 0x2000000cff0c7230 */ /* 0x000fe20000004100 */
[----:B------:R-:W-:Y:S01]  /*55e0*/  F2FP.F16.E4M3.UNPACK_B R155, R155 ;  /* 0x0000009bff9b723e */ /* 0x000fe200020006ff */
[----:B------:R-:W-:-:S02]  /*55f0*/  HADD2.F32 R77, -RZ, R72.H1_H1 ;  /* 0x30000048ff4d7230 */ /* 0x000fc40000004100 */
[CC--:B------:R-:W-:Y:S01]  /*5600*/  FMUL.FTZ R79, R69.reuse, R76.reuse ;  /* 0x0000004c454f7220 */ /* 0x0c0fe20000410000 */
[--C-:B------:R-:W-:Y:S02]  /*5610*/  HADD2.F32 R75, -RZ, R74.reuse.H0_H0 ;  /* 0x2000004aff4b7230 */ /* 0x100fe40000004100 */
[C---:B------:R-:W-:Y:S01]  /*5620*/  FMUL.FTZ R76, R12.reuse, R76 ;  /* 0x0000004c0c4c7220 */ /* 0x040fe20000410000 */
[--C-:B------:R-:W-:Y:S01]  /*5630*/  HADD2.F32 R73, -RZ, R13.reuse.H1_H1 ;  /* 0x3000000dff497230 */ /* 0x100fe20000004100 */
[----:B------:R-:W-:Y:S01]  /*5640*/  F2FP.F16.E4M3.UNPACK_B R148, R148 ;  /* 0x00000094ff94723e */ /* 0x000fe200020006ff */
[----:B------:R-:W-:Y:S02]  /*5650*/  HADD2.F32 R72, -RZ, R13.H0_H0 ;  /* 0x2000000dff487230 */ /* 0x000fe40000004100 */
[-C--:B------:R-:W-:Y:S01]  /*5660*/  FFMA.FTZ R12, R12, R75.reuse, -R79 ;  /* 0x0000004b0c0c7223 */ /* 0x080fe2000001084f */
[----:B------:R-:W-:Y:S02]  /*5670*/  HADD2.F32 R74, -RZ, R74.H1_H1 ;  /* 0x3000004aff4a7230 */ /* 0x000fe40000004100 */
[----:B------:R-:W-:Y:S01]  /*5680*/  FFMA.FTZ R13, R69, R75, R76 ;  /* 0x0000004b450d7223 */ /* 0x000fe2000001004c */
[CC--:B------:R-:W-:Y:S01]  /*5690*/  FMUL.FTZ R79, R73.reuse, R77.reuse ;  /* 0x0000004d494f7220 */ /* 0x0c0fe20000410000 */
[C---:B------:R-:W-:Y:S01]  /*56a0*/  FMUL.FTZ R78, R72.reuse, R77 ;  /* 0x0000004d484e7220 */ /* 0x040fe20000410000 */
[-C--:B------:R-:W-:Y:S01]  /*56b0*/  F2FP.F16.E4M3.UNPACK_B R69, R68.reuse.H1 ;  /* 0x00000044ff45723e */ /* 0x080fe200030006ff */
[----:B------:R-:W-:Y:S01]  /*56c0*/  HADD2.F32 R75, -RZ, R155.H1_H1 ;  /* 0x3000009bff4b7230 */ /* 0x000fe20000004100 */
[----:B------:R-:W-:Y:S01]  /*56d0*/  F2FP.F16.E4M3.UNPACK_B R68, R68 ;  /* 0x00000044ff44723e */ /* 0x000fe200020006ff */
[-C--:B------:R-:W-:Y:S01]  /*56e0*/  FFMA.FTZ R79, R72, R74.reuse, -R79 ;  /* 0x0000004a484f7223 */ /* 0x080fe2000001084f */
[----:B------:R-:W-:Y:S01]  /*56f0*/  FFMA.FTZ R80, R73, R74, R78 ;  /* 0x0000004a49507223 */ /* 0x000fe2000001004e */
[--C-:B------:R-:W-:Y:S01]  /*5700*/  HADD2.F32 R74, -RZ, R69.reuse.H1_H1 ;  /* 0x30000045ff4a7230 */ /* 0x100fe20000004100 */
[-C--:B------:R-:W-:Y:S01]  /*5710*/  F2FP.F16.E4M3.UNPACK_B R82, R67.reuse.H1 ;  /* 0x00000043ff52723e */ /* 0x080fe200030006ff */
[----:B------:R-:W-:Y:S01]  /*5720*/  HADD2.F32 R73, -RZ, R69.H0_H0 ;  /* 0x20000045ff497230 */ /* 0x000fe20000004100 */
[----:B------:R-:W-:Y:S01]  /*5730*/  F2FP.F16.E4M3.UNPACK_B R81, R67 ;  /* 0x00000043ff51723e */ /* 0x000fe200020006ff */
[----:B------:R-:W-:-:S02]  /*5740*/  HADD2.F32 R69, -RZ, R68.H0_H0 ;  /* 0x20000044ff457230 */ /* 0x000fc40000004100 */
[CC--:B------:R-:W-:Y:S01]  /*5750*/  FMUL.FTZ R78, R74.reuse, R75.reuse ;  /* 0x0000004b4a4e7220 */ /* 0x0c0fe20000410000 */
[----:B------:R-:W-:Y:S02]  /*5760*/  HADD2.F32 R72, -RZ, R68.H1_H1 ;  /* 0x30000044ff487230 */ /* 0x000fe40000004100 */
[C---:B------:R-:W-:Y:S01]  /*5770*/  FMUL.FTZ R75, R73.reuse, R75 ;  /* 0x0000004b494b7220 */ /* 0x040fe20000410000 */
[--C-:B------:R-:W-:Y:S01]  /*5780*/  HADD2.F32 R68, -RZ, R148.reuse.H1_H1 ;  /* 0x30000094ff447230 */ /* 0x100fe20000004100 */
[----:B------:R-:W-:Y:S01]  /*5790*/  F2FP.F16.E4M3.UNPACK_B R67, R66 ;  /* 0x00000042ff43723e */ /* 0x000fe200020006ff */
[----:B------:R-:W-:Y:S02]  /*57a0*/  HADD2.F32 R155, -RZ, R155.H0_H0 ;  /* 0x2000009bff9b7230 */ /* 0x000fe40000004100 */
[----:B------:R-:W-:Y:S02]  /*57b0*/  HADD2.F32 R148, -RZ, R148.H0_H0 ;  /* 0x20000094ff947230 */ /* 0x000fe40000004100 */
[-C--:B------:R-:W-:Y:S01]  /*57c0*/  FFMA.FTZ R73, R73, R68.reuse, -R78 ;  /* 0x0000004449497223 */ /* 0x080fe2000001084e */
[----:B------:R-:W-:Y:S01]  /*57d0*/  FFMA.FTZ R78, R74, R68, R75 ;  /* 0x000000444a4e7223 */ /* 0x000fe2000001004b */
[----:B------:R-:W-:Y:S01]  /*57e0*/  FMUL.FTZ R76, R72, R155 ;  /* 0x0000009b484c7220 */ /* 0x000fe20000410000 */
[----:B------:R-:W-:Y:S01]  /*57f0*/  F2FP.F16.E4M3.UNPACK_B R74, R15.H1 ;  /* 0x0000000fff4a723e */ /* 0x000fe200030006ff */
[C---:B------:R-:W-:Y:S01]  /*5800*/  FMUL.FTZ R155, R69.reuse, R155 ;  /* 0x0000009b459b7220 */ /* 0x040fe20000410000 */
[----:B------:R-:W-:Y:S01]  /*5810*/  F2FP.F16.E4M3.UNPACK_B R75, R14.H1 ;  /* 0x0000000eff4b723e */ /* 0x000fe200030006ff */
[-C--:B------:R-:W-:Y:S01]  /*5820*/  FFMA.FTZ R68, R69, R148.reuse, -R76 ;  /* 0x0000009445447223 */ /* 0x080fe2000001084c */
[----:B------:R-:W-:Y:S01]  /*5830*/  F2FP.SATFINITE.E4M3.F32.PACK_AB_MERGE_C R73, R78, R73, RZ ;  /* 0x000000494e49723e */ /* 0x000fe200048070ff */
[----:B------:R-:W-:Y:S01]  /*5840*/  FFMA.FTZ R69, R72, R148, R155 ;  /* 0x0000009448457223 */ /* 0x000fe2000001009b */
[--C-:B------:R-:W-:Y:S01]  /*5850*/  HADD2.F32 R77, -RZ, R74.reuse.H0_H0 ;  /* 0x2000004aff4d7230 */ /* 0x100fe20000004100 */
[----:B------:R-:W-:Y:S01]  /*5860*/  F2FP.SATFINITE.E4M3.F32.PACK_AB_MERGE_C R72, R80, R79, RZ ;  /* 0x0000004f5048723e */ /* 0x000fe200048070ff */
[----:B------:R-:W-:Y:S01]  /*5870*/  HADD2.F32 R78, -RZ, R74.H1_H1 ;  /* 0x3000004aff4e7230 */ /* 0x000fe20000004100 */
[----:B------:R-:W-:Y:S01]  /*5880*/  F2FP.F16.E4M3.UNPACK_B R74, R66.H1 ;  /* 0x00000042ff4a723e */ /* 0x000fe200030006ff */
[----:B------:R-:W-:Y:S01]  /*5890*/  HADD2.F32 R79, -RZ, R82.H1_H1 ;  /* 0x30000052ff4f7230 */ /* 0x000fe20000004100 */
[----:B------:R-:W-:Y:S01]  /*58a0*/  F2FP.F16.E4M3.UNPACK_B R14, R14 ;  /* 0x0000000eff0e723e */ /* 0x000fe200020006ff */
[----:B------:R-:W-:Y:S01]  /*58b0*/  HADD2.F32 R76, -RZ, R75.H1_H1 ;  /* 0x3000004bff4c7230 */ /* 0x000fe20000004100 */
[----:B------:R-:W-:Y:S01]  /*58c0*/  F2FP.SATFINITE.E4M3.F32.PACK_AB_MERGE_C R13, R13, R12, R72 ;  /* 0x0000000c0d0d723e */ /* 0x000fe20004807048 */
[----:B------:R-:W-:-:S02]  /*58d0*/  HADD2.F32 R80, -RZ, R74.H1_H1 ;  /* 0x3000004aff507230 */ /* 0x000fc40000004100 */
[-C--:B------:R-:W-:Y:S01]  /*58e0*/  FMUL.FTZ R66, R78, R79.reuse ;  /* 0x0000004f4e427220 */ /* 0x080fe20000410000 */
[----:B------:R-:W-:Y:S02]  /*58f0*/  HADD2.F32 R83, -RZ, R81.H1_H1 ;  /* 0x30000051ff537230 */ /* 0x000fe40000004100 */
[C---:B------:R-:W-:Y:S01]  /*5900*/  FMUL.FTZ R85, R77.reuse, R79 ;  /* 0x0000004f4d557220 */ /* 0x040fe20000410000 */
[----:B------:R-:W-:Y:S02]  /*5910*/  HADD2.F32 R75, -RZ, R75.H0_H0 ;  /* 0x2000004bff4b7230 */ /* 0x000fe40000004100 */
[----:B------:R-:W-:Y:S01]  /*5920*/  FFMA.FTZ R66, R77, R80, -R66 ;  /* 0x000000504d427223 */ /* 0x000fe20000010842 */
[----:B------:R-:W-:Y:S02]  /*5930*/  HADD2.F32 R79, -RZ, R67.H1_H1 ;  /* 0x30000043ff4f7230 */ /* 0x000fe40000004100 */
[----:B------:R-:W-:Y:S01]  /*5940*/  FMUL.FTZ R84, R76, R83 ;  /* 0x000000534c547220 */ /* 0x000fe20000410000 */
[----:B------:R-:W-:Y:S01]  /*5950*/  F2FP.F16.E4M3.UNPACK_B R77, R15 ;  /* 0x0000000fff4d723e */ /* 0x000fe200020006ff */
[----:B------:R-:W-:Y:S01]  /*5960*/  FMUL.FTZ R83, R75, R83 ;  /* 0x000000534b537220 */ /* 0x000fe20000410000 */
[----:B------:R-:W-:-:S02]  /*5970*/  HADD2.F32 R82, -RZ, R82.H0_H0 ;  /* 0x20000052ff527230 */ /* 0x000fc40000004100 */
[-C--:B------:R-:W-:Y:S01]  /*5980*/  FFMA.FTZ R84, R75, R79.reuse, -R84 ;  /* 0x0000004f4b547223 */ /* 0x080fe20000010854 */
[--C-:B------:R-:W-:Y:S02]  /*5990*/  HADD2.F32 R75, -RZ, R14.reuse.H0_H0 ;  /* 0x2000000eff4b7230 */ /* 0x100fe40000004100 */
[----:B------:R-:W-:Y:S01]  /*59a0*/  FFMA.FTZ R83, R76, R79, R83 ;  /* 0x0000004f4c537223 */ /* 0x000fe20000010053 */
[--C-:B------:R-:W-:Y:S02]  /*59b0*/  HADD2.F32 R76, -RZ, R77.reuse.H0_H0 ;  /* 0x2000004dff4c7230 */ /* 0x100fe40000004100 */
[----:B------:R-:W-:Y:S01]  /*59c0*/  FFMA.FTZ R15, R78, R80, R85 ;  /* 0x000000504e0f7223 */ /* 0x000fe20000010055 */
[----:B------:R-:W-:Y:S01]  /*59d0*/  HADD2.F32 R77, -RZ, R77.H1_H1 ;  /* 0x3000004dff4d7230 */ /* 0x000fe20000004100 */
[----:B------:R-:W-:Y:S01]  /*59e0*/  F2FP.SATFINITE.E4M3.F32.PACK_AB_MERGE_C R12, R69, R68, R73 ;  /* 0x00000044450c723e */ /* 0x000fe20004807049 */
[----:B------:R-:W-:Y:S01]  /*59f0*/  HADD2.F32 R14, -RZ, R14.H1_H1 ;  /* 0x3000000eff0e7230 */ /* 0x000fe20000004100 */
[----:B------:R-:W-:Y:S01]  /*5a00*/  F2FP.SATFINITE.E4M3.F32.PACK_AB_MERGE_C R83, R83, R84, RZ ;  /* 0x000000545353723e */ /* 0x000fe200048070ff */
[----:B------:R-:W-:-:S02]  /*5a10*/  HADD2.F32 R81, -RZ, R81.H0_H0 ;  /* 0x20000051ff517230 */ /* 0x000fc40000004100 */
[-C--:B------:R-:W-:Y:S01]  /*5a20*/  FMUL.FTZ R79, R77, R82.reuse ;  /* 0x000000524d4f7220 */ /* 0x080fe20000410000 */
[----:B------:R-:W-:Y:S02]  /*5a30*/  HADD2.F32 R74, -RZ, R74.H0_H0 ;  /* 0x2000004aff4a7230 */ /* 0x000fe40000004100 */
[----:B------:R-:W-:Y:S01]  /*5a40*/  FMUL.FTZ R82, R76, R82 ;  /* 0x000000524c527220 */ /* 0x000fe20000410000 */
[----:B------:R-:W-:Y:S02]  /*5a50*/  HADD2.F32 R67, -RZ, R67.H0_H0 ;  /* 0x20000043ff437230 */ /* 0x000fe40000004100 */
[-C--:B------:R-:W-:Y:S01]  /*5a60*/  FMUL.FTZ R78, R14, R81.reuse ;  /* 0x000000510e4e7220 */ /* 0x080fe20000410000 */
[----:B------:R-:W-:Y:S01]  /*5a70*/  FMUL.FTZ R81, R75, R81 ;  /* 0x000000514b517220 */ /* 0x000fe20000410000 */
[-C--:B------:R-:W-:Y:S01]  /*5a80*/  FFMA.FTZ R79, R76, R74.reuse, -R79 ;  /* 0x0000004a4c4f7223 */ /* 0x080fe2000001084f */
[----:B------:R-:W-:Y:S01]  /*5a90*/  FFMA.FTZ R82, R77, R74, R82 ;  /* 0x0000004a4d527223 */ /* 0x000fe20000010052 */
[-C--:B------:R-:W-:Y:S01]  /*5aa0*/  FFMA.FTZ R78, R75, R67.reuse, -R78 ;  /* 0x000000434b4e7223 */ /* 0x080fe2000001084e */
[----:B------:R-:W-:Y:S01]  /*5ab0*/  FFMA.FTZ R81, R14, R67, R81 ;  /* 0x000000430e517223 */ /* 0x000fe20000010051 */
[----:B------:R-:W-:-:S04]  /*5ac0*/  F2FP.SATFINITE.E4M3.F32.PACK_AB_MERGE_C R15, R15, R66, RZ ;  /* 0x000000420f0f723e */ /* 0x000fc800048070ff */
[----:B------:R-:W-:Y:S02]  /*5ad0*/  F2FP.SATFINITE.E4M3.F32.PACK_AB_MERGE_C R14, R81, R78, R83 ;  /* 0x0000004e510e723e */ /* 0x000fe40004807053 */
[----:B------:R-:W-:-:S07]  /*5ae0*/  F2FP.SATFINITE.E4M3.F32.PACK_AB_MERGE_C R15, R82, R79, R15 ;  /* 0x0000004f520f723e */ /* 0x000fce000480700f */
.L_x_472:
[----:B------:R-:W-:Y:S05]  /*5af0*/  BSYNC B3 ;  /* 0x0000000000037941 */ /* 0x000fea0003800000 */
.L_x_471:
[----:B0-----:R0:W-:Y:S02]  /*5b00*/  ST.E.128 desc[UR50][R70.64], R12 ;  /* 0x0000000c46007985 */ /* 0x0011e4000c101d32 */
.L_x_470:
[----:B------:R-:W-:Y:S05]  /*5b10*/  BSYNC B2 ;  /* 0x0000000000027941 */ /* 0x000fea0003800000 */
.L_x_469:
[----:B------:R-:W-:-:S13]  /*5b20*/  ISETP.NE.AND P2, PT, R33, RZ, PT ;  /* 0x000000ff2100720c */ /* 0x000fda0003f45270 */
        /* <DEDUP_REMOVED lines=8> */
[--C-:B------:R-:W-:Y:S02]  /*5bb0*/  SHF.R.U32.HI R11, RZ, 0x8, R63.reuse ;  /* 0x00000008ff0b7819 */ /* 0x100fe4000001163f */
[----:B------:R-:W-:Y:S01]  /*5bc0*/  SHF.R.U32.HI R70, RZ, 0x10, R63 ;  /* 0x00000010ff467819 */ /* 0x000fe2000001163f */
[----:B------:R-:W-:Y:S01]  /*5bd0*/  IMAD.SHL.U32 R69, R69, 0x100, RZ ;  /* 0x0000010045457824 */ /* 0x000fe200078e00ff */
[----:B------:R-:W-:Y:S02]  /*5be0*/  LOP3.LUT R64, R65, 0xff0000ff, RZ, 0xc0, !PT ;  /* 0xff0000ff41407812 */ /* 0x000fe400078ec0ff */
[----:B------:R-:W-:Y:S01]  /*5bf0*/  SHF.R.U32.HI R68, RZ, 0x10, R65 ;  /* 0x00000010ff447819 */ /* 0x000fe20000011641 */
[----:B------:R-:W-:Y:S01]  /*5c00*/  IMAD.SHL.U32 R65, R11, 0x100, RZ ;  /* 0x000001000b417824 */ /* 0x000fe200078e00ff */
[----:B------:R-:W-:Y:S01]  /*5c10*/  LOP3.LUT R62, R63, 0xff0000ff, RZ, 0xc0, !PT ;  /* 0xff0000ff3f3e7812 */ /* 0x000fe200078ec0ff */
[----:B0-----:R-:W-:Y:S01]  /*5c20*/  IMAD.MOV.U32 R63, RZ, RZ, R12 ;  /* 0x000000ffff3f7224 */ /* 0x001fe200078e000c */
[----:B------:R-:W-:Y:S01]  /*5c30*/  MOV R11, R13 ;  /* 0x0000000d000b7202 */ /* 0x000fe20000000f00 */
[----:B------:R-:W-:Y:S01]  /*5c40*/  IMAD.U32 R13, R70, 0x10000, RZ ;  /* 0x00010000460d7824 */ /* 0x000fe200078e00ff */
[----:B------:R-:W-:Y:S01]  /*5c50*/  LOP3.LUT R64, R64, 0xff00, R69, 0xf8, !PT ;  /* 0x0000ff0040407812 */ /* 0x000fe200078ef845 */
[----:B------:R-:W-:Y:S01]  /*5c60*/  IMAD.U32 R69, R68, 0x10000, RZ ;  /* 0x0001000044457824 */ /* 0x000fe200078e00ff */
[----:B------:R-:W-:-:S02]  /*5c70*/  LOP3.LUT R12, R62, 0xff00, R65, 0xf8, !PT ;  /* 0x0000ff003e0c7812 */ /* 0x000fc400078ef841 */
[----:B------:R-:W-:Y:S02]  /*5c80*/  F2FP.F16.E4M3.UNPACK_B R65, R149.H1 ;  /* 0x00000095ff41723e */ /* 0x000fe400030006ff */
[----:B------:R-:W-:Y:S02]  /*5c90*/  F2FP.F16.E4M3.UNPACK_B R62, R11 ;  /* 0x0000000bff3e723e */ /* 0x000fe400020006ff */
[----:B------:R-:W-:Y:S01]  /*5ca0*/  LOP3.LUT R12, R12, 0xff0000, R13, 0xf8, !PT ;  /* 0x00ff00000c0c7812 */ /* 0x000fe200078ef80d */
[--C-:B------:R-:W-:Y:S01]  /*5cb0*/  HADD2.F32 R73, -RZ, R65.reuse.H0_H0 ;  /* 0x20000041ff497230 */ /* 0x100fe20000004100 */
[----:B------:R-:W-:Y:S01]  /*5cc0*/  LOP3.LUT R13, R64, 0xff0000, R69, 0xf8, !PT ;  /* 0x00ff0000400d7812 */ /* 0x000fe200078ef845 */
[--C-:B------:R-:W-:Y:S01]  /*5cd0*/  HADD2.F32 R64, -RZ, R62.reuse.H1_H1 ;  /* 0x3000003eff407230 */ /* 0x100fe20000004100 */
[----:B------:R-:W-:Y:S01]  /*5ce0*/  F2FP.F16.E4M3.UNPACK_B R69, R145.H1 ;  /* 0x00000091ff45723e */ /* 0x000fe200030006ff */
[----:B------:R-:W-:Y:S01]  /*5cf0*/  HADD2.F32 R62, -RZ, R62.H0_H0 ;  /* 0x2000003eff3e7230 */ /* 0x000fe20000004100 */
[----:B------:R-:W-:Y:S01]  /*5d00*/  F2FP.F16.E4M3.UNPACK_B R11, R11.H1 ;  /* 0x0000000bff0b723e */ /* 0x000fe200030006ff */
[----:B------:R-:W-:-:S02]  /*5d10*/  HADD2.F32 R70, -RZ, R65.H1_H1 ;  /* 0x30000041ff467230 */ /* 0x000fc40000004100 */
[-C--:B------:R-:W-:Y:S01]  /*5d20*/  FMUL.FTZ R75, R64, R73.reuse ;  /* 0x00000049404b7220 */ /* 0x080fe20000410000 */
[----:B------:R-:W-:Y:S02]  /*5d30*/  HADD2.F32 R71, -RZ, R69.H0_H0 ;  /* 0x20000045ff477230 */ /* 0x000fe40000004100 */
        /* <DEDUP_REMOVED lines=14> */
[----:B------:R-:W-:Y:S01]  /*5e20*/  F2FP.F16.E4M3.UNPACK_B R145, R145 ;  /* 0x00000091ff91723e */ /* 0x000fe200020006ff */
[--C-:B------:R-:W-:Y:S01]  /*5e30*/  HADD2.F32 R68, -RZ, R64.reuse.H0_H0 ;  /* 0x20000040ff447230 */ /* 0x100fe20000004100 */
[----:B------:R-:W-:Y:S01]  /*5e40*/  F2FP.F16.E4M3.UNPACK_B R76, R13.H1 ;  /* 0x0000000dff4c723e */ /* 0x000fe200030006ff */
[----:B------:R-:W-:-:S02]  /*5e50*/  HADD2.F32 R69, -RZ, R64.H1_H1 ;  /* 0x30000040ff457230 */ /* 0x000fc40000004100 */
[----:B------:R-:W-:Y:S02]  /*5e60*/  HADD2.F32 R149, -RZ, R149.H0_H0 ;  /* 0x20000095ff957230 */ /* 0x000fe40000004100 */
[-C--:B------:R-:W-:Y:S01]  /*5e70*/  FMUL.FTZ R72, R68, R70.reuse ;  /* 0x0000004644487220 */ /* 0x080fe20000410000 */
[--C-:B------:R-:W-:Y:S02]  /*5e80*/  HADD2.F32 R65, -RZ, R63.reuse.H1_H1 ;  /* 0x3000003fff417230 */ /* 0x100fe40000004100 */
[----:B------:R-:W-:Y:S01]  /*5e90*/  FMUL.FTZ R73, R69, R70 ;  /* 0x0000004645497220 */ /* 0x000fe20000410000 */
[----:B------:R-:W-:Y:S02]  /*5ea0*/  HADD2.F32 R64, -RZ, R63.H0_H0 ;  /* 0x2000003fff407230 */ /* 0x000fe40000004100 */
[--C-:B------:R-:W-:Y:S02]  /*5eb0*/  HADD2.F32 R63, -RZ, R145.reuse.H1_H1 ;  /* 0x30000091ff3f7230 */ /* 0x100fe40000004100 */
[----:B------:R-:W-:Y:S01]  /*5ec0*/  FMUL.FTZ R71, R65, R149 ;  /* 0x0000009541477220 */ /* 0x000fe20000410000 */
[----:B------:R-:W-:-:S02]  /*5ed0*/  HADD2.F32 R145, -RZ, R145.H0_H0 ;  /* 0x20000091ff917230 */ /* 0x000fc40000004100 */
[----:B------:R-:W-:Y:S01]  /*5ee0*/  FMUL.FTZ R70, R64, R149 ;  /* 0x0000009540467220 */ /* 0x000fe20000410000 */
[--C-:B------:R-:W-:Y:S02]  /*5ef0*/  HADD2.F32 R77, -RZ, R76.reuse.H1_H1 ;  /* 0x3000004cff4d7230 */ /* 0x100fe40000004100 */
[-C--:B------:R-:W-:Y:S01]  /*5f00*/  FFMA.FTZ R68, R68, R63.reuse, -R73 ;  /* 0x0000003f44447223 */ /* 0x080fe20000010849 */
[----:B------:R-:W-:Y:S01]  /*5f10*/  FFMA.FTZ R69, R69, R63, R72 ;  /* 0x0000003f45457223 */ /* 0x000fe20000010048 */
[-C--:B------:R-:W-:Y:S01]  /*5f20*/  FFMA.FTZ R63, R64, R145.reuse, -R71 ;  /* 0x00000091403f7223 */ /* 0x080fe20000010847 */
[----:B------:R-:W-:Y:S01]  /*5f30*/  FFMA.FTZ R64, R65, R145, R70 ;  /* 0x0000009141407223 */ /* 0x000fe20000010046 */
[----:B------:R-:W-:Y:S01]  /*5f40*/  F2FP.F16.E4M3.UNPACK_B R70, R15.H1 ;  /* 0x0000000fff46723e */ /* 0x000fe200030006ff */
[----:B------:R-:W-:Y:S01]  /*5f50*/  HADD2.F32 R76, -RZ, R76.H0_H0 ;  /* 0x2000004cff4c7230 */ /* 0x000fe20000004100 */
[----:B------:R-:W-:Y:S02]  /*5f60*/  F2FP.SATFINITE.E4M3.F32.PACK_AB_MERGE_C R65, R75, R74, RZ ;  /* 0x0000004a4b41723e */ /* 0x000fe400048070ff */
[----:B------:R-:W-:Y:S01]  /*5f70*/  F2FP.SATFINITE.E4M3.F32.PACK_AB_MERGE_C R68, R69, R68, RZ ;  /* 0x000000444544723e */ /* 0x000fe200048070ff */
[--C-:B------:R-:W-:Y:S01]  /*5f80*/  HADD2.F32 R71, -RZ, R70.reuse.H0_H0 ;  /* 0x20000046ff477230 */ /* 0x100fe20000004100 */
[----:B------:R-:W-:Y:S01]  /*5f90*/  F2FP.F16.E4M3.UNPACK_B R73, R12.H1 ;  /* 0x0000000cff49723e */ /* 0x000fe200030006ff */
[----:B------:R-:W-:Y:S01]  /*5fa0*/  HADD2.F32 R70, -RZ, R70.H1_H1 ;  /* 0x30000046ff467230 */ /* 0x000fe20000004100 */
[----:B------:R-:W-:-:S02]  /*5fb0*/  F2FP.F16.E4M3.UNPACK_B R69, R14.H1 ;  /* 0x0000000eff45723e */ /* 0x000fc400030006ff */
[----:B------:R-:W-:Y:S01]  /*5fc0*/  F2FP.F16.E4M3.UNPACK_B R75, R13 ;  /* 0x0000000dff4b723e */ /* 0x000fe200020006ff */
[----:B------:R-:W-:Y:S01]  /*5fd0*/  HADD2.F32 R74, -RZ, R73.H1_H1 ;  /* 0x30000049ff4a7230 */ /* 0x000fe20000004100 */
[----:B------:R-:W-:Y:S01]  /*5fe0*/  F2FP.F16.E4M3.UNPACK_B R72, R12 ;  /* 0x0000000cff48723e */ /* 0x000fe200020006ff */
[----:B------:R-:W-:Y:S02]  /*5ff0*/  HADD2.F32 R13, -RZ, R69.H1_H1 ;  /* 0x30000045ff0d7230 */ /* 0x000fe40000004100 */
[-C--:B------:R-:W-:Y:S01]  /*6000*/  FMUL.FTZ R12, R70, R77.reuse ;  /* 0x0000004d460c7220 */ /* 0x080fe20000410000 */
[----:B------:R-:W-:Y:S02]  /*6010*/  HADD2.F32 R78, -RZ, R75.H1_H1 ;  /* 0x3000004bff4e7230 */ /* 0x000fe40000004100 */
[C---:B------:R-:W-:Y:S01]  /*6020*/  FMUL.FTZ R77, R71.reuse, R77 ;  /* 0x0000004d474d7220 */ /* 0x040fe20000410000 */
[----:B------:R-:W-:Y:S02]  /*6030*/  HADD2.F32 R69, -RZ, R69.H0_H0 ;  /* 0x20000045ff457230 */ /* 0x000fe40000004100 */
[----:B------:R-:W-:Y:S01]  /*6040*/  FFMA.FTZ R79, R71, R74, -R12 ;  /* 0x0000004a474f7223 */ /* 0x000fe2000001080c */
[----:B------:R-:W-:-:S02]  /*6050*/  HADD2.F32 R12, -RZ, R72.H1_H1 ;  /* 0x30000048ff0c7230 */ /* 0x000fc40000004100 */
[-C--:B------:R-:W-:Y:S01]  /*6060*/  FMUL.FTZ R80, R13, R78.reuse ;  /* 0x0000004e0d507220 */ /* 0x080fe20000410000 */
[----:B------:R-:W-:Y:S01]  /*6070*/  F2FP.F16.E4M3.UNPACK_B R15, R15 ;  /* 0x0000000fff0f723e */ /* 0x000fe200020006ff */
[C---:B------:R-:W-:Y:S01]  /*6080*/  FMUL.FTZ R78, R69.reuse, R78 ;  /* 0x0000004e454e7220 */ /* 0x040fe20000410000 */
[----:B------:R-:W-:Y:S01]  /*6090*/  F2FP.F16.E4M3.UNPACK_B R14, R14 ;  /* 0x0000000eff0e723e */ /* 0x000fe200020006ff */
[----:B------:R-:W-:Y:S01]  /*60a0*/  FFMA.FTZ R74, R70, R74, R77 ;  /* 0x0000004a464a7223 */ /* 0x000fe2000001004d */
[-C--:B------:R-:W-:Y:S01]  /*60b0*/  FFMA.FTZ R80, R69, R12.reuse, -R80 ;  /* 0x0000000c45507223 */ /* 0x080fe20000010850 */
[----:B------:R-:W-:Y:S01]  /*60c0*/  FFMA.FTZ R77, R13, R12, R78 ;  /* 0x0000000c0d4d7223 */ /* 0x000fe2000001004e */
[--C-:B------:R-:W-:Y:S02]  /*60d0*/  HADD2.F32 R13, -RZ, R15.reuse.H0_H0 ;  /* 0x2000000fff0d7230 */ /* 0x100fe40000004100 */
[--C-:B------:R-:W-:Y:S01]  /*60e0*/  HADD2.F32 R12, -RZ, R14.reuse.H0_H0 ;  /* 0x2000000eff0c7230 */ /* 0x100fe20000004100 */
[----:B------:R-:W-:Y:S01]  /*60f0*/  F2FP.SATFINITE.E4M3.F32.PACK_AB_MERGE_C R74, R74, R79, RZ ;  /* 0x0000004f4a4a723e */ /* 0x000fe200048070ff */
[----:B------:R-:W-:Y:S01]  /*6100*/  HADD2.F32 R15, -RZ, R15.H1_H1 ;  /* 0x3000000fff0f7230 */ /* 0x000fe20000004100 */
[----:B------:R-:W-:Y:S01]  /*6110*/  F2FP.SATFINITE.E4M3.F32.PACK_AB_MERGE_C R77, R77, R80, RZ ;  /* 0x000000504d4d723e */ /* 0x000fe200048070ff */
[----:B------:R-:W-:-:S02]  /*6120*/  HADD2.F32 R14, -RZ, R14.H1_H1 ;  /* 0x3000000eff0e7230 */ /* 0x000fc40000004100 */
[----:B------:R-:W-:Y:S02]  /*6130*/  HADD2.F32 R75, -RZ, R75.H0_H0 ;  /* 0x2000004bff4b7230 */ /* 0x000fe40000004100 */
[----:B------:R-:W-:Y:S02]  /*6140*/  HADD2.F32 R69, -RZ, R72.H0_H0 ;  /* 0x20000048ff457230 */ /* 0x000fe40000004100 */
[-C--:B------:R-:W-:Y:S01]  /*6150*/  FMUL.FTZ R72, R15, R76.reuse ;  /* 0x0000004c0f487220 */ /* 0x080fe20000410000 */
[----:B------:R-:W-:Y:S02]  /*6160*/  HADD2.F32 R70, -RZ, R73.H0_H0 ;  /* 0x20000049ff467230 */ /* 0x000fe40000004100 */
[-C--:B------:R-:W-:Y:S01]  /*6170*/  FMUL.FTZ R71, R14, R75.reuse ;  /* 0x0000004b0e477220 */ /* 0x080fe20000410000 */
[C---:B------:R-:W-:Y:S01]  /*6180*/  FMUL.FTZ R76, R13.reuse, R76 ;  /* 0x0000004c0d4c7220 */ /* 0x040fe20000410000 */
[----:B------:R-:W-:Y:S01]  /*6190*/  FMUL.FTZ R75, R12, R75 ;  /* 0x0000004b0c4b7220 */ /* 0x000fe20000410000 */
[----:B------:R-:W-:-:S02]  /*61a0*/  FFMA.FTZ R72, R13, R70, -R72 ;  /* 0x000000460d487223 */ /* 0x000fc40000010848 */
[----:B------:R-:W-:Y:S01]  /*61b0*/  FFMA.FTZ R15, R15, R70, R76 ;  /* 0x000000460f0f7223 */ /* 0x000fe2000001004c */
[-C--:B------:R-:W-:Y:S01]  /*61c0*/  FFMA.FTZ R71, R12, R69.reuse, -R71 ;  /* 0x000000450c477223 */ /* 0x080fe20000010847 */
[----:B------:R-:W-:Y:S01]  /*61d0*/  FFMA.FTZ R14, R14, R69, R75 ;  /* 0x000000450e0e7223 */ /* 0x000fe2000001004b */
[----:B------:R-:W-:Y:S02]  /*61e0*/  F2FP.SATFINITE.E4M3.F32.PACK_AB_MERGE_C R13, R62, R11, R65 ;  /* 0x0000000b3e0d723e */ /* 0x000fe40004807041 */
[----:B------:R-:W-:Y:S02]  /*61f0*/  F2FP.SATFINITE.E4M3.F32.PACK_AB_MERGE_C R12, R64, R63, R68 ;  /* 0x0000003f400c723e */ /* 0x000fe40004807044 */
[----:B------:R-:W-:Y:S02]  /*6200*/  F2FP.SATFINITE.E4M3.F32.PACK_AB_MERGE_C R14, R14, R71, R77 ;  /* 0x000000470e0e723e */ /* 0x000fe4000480704d */
[----:B------:R-:W-:-:S07]  /*6210*/  F2FP.SATFINITE.E4M3.F32.PACK_AB_MERGE_C R15, R15, R72, R74 ;  /* 0x000000480f0f723e */ /* 0x000fce000480704a */
.L_x_474:
[----:B------:R-:W-:Y:S05]  /*6220*/  BSYNC B2 ;  /* 0x0000000000027941 */ /* 0x000fea0003800000 */
.L_x_473:
[----:B0-----:R0:W-:Y:S02]  /*6230*/  ST.E.128 desc[UR50][R66.64], R12 ;  /* 0x0000000c42007985 */ /* 0x0011e4000c101d32 */
.L_x_452:
[----:B------:R-:W-:Y:S05]  /*6240*/  BSYNC B1 ;  /* 0x0000000000017941 */ /* 0x000fea0003800000 */
.L_x_451:
[----:B------:R-:W-:-:S03]  /*6250*/  UMOV UR4, 0xffffffff ;  /* 0xffffffff00047882 */ /* 0x000fc60000000000 */
[----:B------:R-:W-:Y:S05]  /*6260*/  BRA.DIV UR4, `(.L_x_475) ;  /* 0x0000022a04cc7947 */ /* 0x000fea000b800000 */
[----:B--2---:R-:W2:Y:S04]  /*6270*/  SHFL.IDX PT, R119, R119, 0x1, 0x1e1f ;  /* 0x003e1f0077777f89 */ /* 0x004ea800000e0000 */
[----:B------:R0:W0:Y:S02]  /*6280*/  SHFL.IDX PT, R65, R120, 0x1, 0x1e1f ;  /* 0x003e1f0078417f89 */ /* 0x00002400000e0000 */
.L_x_779:
[----:B------:R-:W-:Y:S05]  /*6290*/  @P4 BRA `(.L_x_476) ;  /* 0x00000094009c4947 */ /* 0x000fea0003800000 */
[----:B------:R-:W-:Y:S01]  /*62a0*/  ISETP.NE.AND P2, PT, R28, RZ, PT ;  /* 0x000000ff1c00720c */ /* 0x000fe20003f45270 */
[----:B------:R-:W-:-:S12]  /*62b0*/  BSSY B1, `(.L_x_477) ;  /* 0x0000072000017945 */ /* 0x000fd80003800000 */
[----:B------:R-:W-:Y:S05]  /*62c0*/  @!P2 BRA `(.L_x_478) ;  /* 0x0000000400c0a947 */ /* 0x000fea0003800000 */
[----:B0-----:R0:W0:Y:S01]  /*62d0*/  LDS.128 R12, [R37+0x1c400] ;  /* 0x01c40000250c7984 */ /* 0x0010220000000c00 */
[----:B------:R-:W-:Y:S01]  /*62e0*/  IADD3 R62, P2, R16, R65, RZ ;  /* 0x00000041103e7210 */ /* 0x000fe20007f5e0ff */
[----:B------:R-:W-:Y:S03]  /*62f0*/  BSSY B2, `(.L_x_479) ;  /* 0x000006c000027945 */ /* 0x000fe60003800000 */
[----:B--2---:R-:W-:Y:S02]  /*6300*/  IADD3.X R63, R119, R17, RZ, P2, !PT ;  /* 0x00000011773f7210 */ /* 0x004fe400017fe4ff */
[----:B------:R-:W-:-:S13]  /*6310*/  ISETP.GE.AND P2, PT, R22, R118, PT ;  /* 0x000000761600720c */ /* 0x000fda0003f46270 */
[----:B------:R-:W-:Y:S05]  /*6320*/  @P2 BRA `(.L_x_480) ;  /* 0x0000000400a02947 */ /* 0x000fea0003800000 */
[----:B----4-:R-:W-:Y:S02]  /*6330*/  SHF.R.U32.HI R11, RZ, 0x8, R59 ;  /* 0x00000008ff0b7819 */ /* 0x010fe4000001163b */
[--C-:B------:R-:W-:Y:S02]  /*6340*/  SHF.R.U32.HI R67, RZ, 0x8, R61.reuse ;  /* 0x00000008ff437819 */ /* 0x100fe4000001163d */
[----:B------:R-:W-:Y:S02]  /*6350*/  LOP3.LUT R60, R61, 0xff0000ff, RZ, 0xc0, !PT ;  /* 0xff0000ff3d3c7812 */ /* 0x000fe400078ec0ff */
[----:B------:R-:W-:Y:S01]  /*6360*/  SHF.R.U32.HI R64, RZ, 0x10, R61 ;  /* 0x00000010ff407819 */ /* 0x000fe2000001163d */
[----:B------:R-:W-:Y:S01]  /*6370*/  IMAD.SHL.U32 R61, R11, 0x100, RZ ;  /* 0x000001000b3d7824 */ /* 0x000fe200078e00ff */
[----:B------:R-:W-:Y:S01]  /*6380*/  LOP3.LUT R58, R59, 0xff0000ff, RZ, 0xc0, !PT ;  /* 0xff0000ff3b3a7812 */ /* 0x000fe200078ec0ff */
[----:B------:R-:W-:Y:S01]  /*6390*/  IMAD.SHL.U32 R67, R67, 0x100, RZ ;  /* 0x0000010043437824 */ /* 0x000fe200078e00ff */
[----:B------:R-:W-:Y:S01]  /*63a0*/  SHF.R.U32.HI R66, RZ, 0x10, R59 ;  /* 0x00000010ff427819 */ /* 0x000fe2000001163b */
[----:B0-----:R-:W-:Y:S01]  /*63b0*/  IMAD.MOV.U32 R11, RZ, RZ, R13 ;  /* 0x000000ffff0b7224 */ /* 0x001fe200078e000d */
[----:B------:R-:W-:-:S02]  /*63c0*/  LOP3.LUT R13, R58, 0xff00, R61, 0xf8, !PT ;  /* 0x0000ff003a0d7812 */ /* 0x000fc400078ef83d */
[----:B------:R-:W-:Y:S01]  /*63d0*/  LOP3.LUT R60, R60, 0xff00, R67, 0xf8, !PT ;  /* 0x0000ff003c3c7812 */ /* 0x000fe200078ef843 */
[----:B------:R-:W-:Y:S01]  /*63e0*/  IMAD.U32 R58, R66, 0x10000, RZ ;  /* 0x00010000423a7824 */ /* 0x000fe200078e00ff */
[----:B------:R-:W-:Y:S01]  /*63f0*/  MOV R59, R12 ;  /* 0x0000000c003b7202 */ /* 0x000fe20000000f00 */
[----:B------:R-:W-:Y:S01]  /*6400*/  IMAD.U32 R67, R64, 0x10000, RZ ;  /* 0x0001000040437824 */ /* 0x000fe200078e00ff */
[----:B------:R-:W-:Y:S02]  /*6410*/  F2FP.F16.E4M3.UNPACK_B R61, R147.H1 ;  /* 0x00000093ff3d723e */ /* 0x000fe400030006ff */
[-C--:B------:R-:W-:Y:S02]  /*6420*/  F2FP.F16.E4M3.UNPACK_B R12, R11.reuse ;  /* 0x0000000bff0c723e */ /* 0x080fe400020006ff */
        /* <DEDUP_REMOVED lines=26> */
[----:B------:R-:W-:Y:S01]  /*65d0*/  F2FP.F16.E4M3.UNPACK_B R72, R58 ;  /* 0x0000003aff48723e */ /* 0x000fe200020006ff */
        /* <DEDUP_REMOVED lines=18> */
[----:B------:R-:W-:Y:S01]  /*6700*/  F2FP.F16.E4M3.UNPACK_B R73, R58.H1 ;  /* 0x0000003aff49723e */ /* 0x000fe200030006ff */
[--C-:B------:R-:W-:Y:S01]  /*6710*/  HADD2.F32 R68, -RZ, R67.reuse.H0_H0 ;  /* 0x20000043ff447230 */ /* 0x100fe20000004100 */
[-C--:B------:R-:W-:Y:S01]  /*6720*/  F2FP.F16.E4M3.UNPACK_B R70, R13.reuse.H1 ;  /* 0x0000000dff46723e */ /* 0x080fe200030006ff */
[----:B------:R-:W-:Y:S01]  /*6730*/  HADD2.F32 R67, -RZ, R67.H1_H1 ;  /* 0x30000043ff437230 */ /* 0x000fe20000004100 */
[----:B------:R-:W-:Y:S01]  /*6740*/  F2FP.F16.E4M3.UNPACK_B R66, R14.H1 ;  /* 0x0000000eff42723e */ /* 0x000fe200030006ff */
[----:B------:R-:W-:Y:S01]  /*6750*/  HADD2.F32 R74, -RZ, R73.H1_H1 ;  /* 0x30000049ff4a7230 */ /* 0x000fe20000004100 */
[----:B------:R-:W-:Y:S01]  /*6760*/  F2FP.SATFINITE.E4M3.F32.PACK_AB_MERGE_C R64, R71, R64, RZ ;  /* 0x000000404740723e */ /* 0x000fe200048070ff */
[----:B------:R-:W-:Y:S01]  /*6770*/  HADD2.F32 R71, -RZ, R70.H1_H1 ;  /* 0x30000046ff477230 */ /* 0x000fe20000004100 */
[----:B------:R-:W-:Y:S01]  /*6780*/  F2FP.F16.E4M3.UNPACK_B R69, R13 ;  /* 0x0000000dff45723e */ /* 0x000fe200020006ff */
[----:B------:R-:W-:-:S02]  /*6790*/  HADD2.F32 R58, -RZ, R66.H1_H1 ;  /* 0x30000042ff3a7230 */ /* 0x000fc40000004100 */
[-C--:B------:R-:W-:Y:S01]  /*67a0*/  FMUL.FTZ R13, R67, R74.reuse ;  /* 0x0000004a430d7220 */ /* 0x080fe20000410000 */
[----:B------:R-:W-:Y:S01]  /*67b0*/  HADD2.F32 R66, -RZ, R66.H0_H0 ;  /* 0x20000042ff427230 */ /* 0x000fe20000004100 */
[----:B------:R-:W-:Y:S01]  /*67c0*/  F2FP.F16.E4M3.UNPACK_B R15, R15 ;  /* 0x0000000fff0f723e */ /* 0x000fe200020006ff */
[C---:B------:R-:W-:Y:S01]  /*67d0*/  FMUL.FTZ R74, R68.reuse, R74 ;  /* 0x0000004a444a7220 */ /* 0x040fe20000410000 */
[----:B------:R-:W-:Y:S01]  /*67e0*/  FFMA.FTZ R76, R68, R71, -R13 ;  /* 0x00000047444c7223 */ /* 0x000fe2000001080d */
[----:B------:R-:W-:Y:S02]  /*67f0*/  HADD2.F32 R13, -RZ, R69.H1_H1 ;  /* 0x30000045ff0d7230 */ /* 0x000fe40000004100 */
[-C--:B------:R-:W-:Y:S01]  /*6800*/  FMUL.FTZ R77, R58, R75.reuse ;  /* 0x0000004b3a4d7220 */ /* 0x080fe20000410000 */
[----:B------:R-:W-:Y:S01]  /*6810*/  FMUL.FTZ R75, R66, R75 ;  /* 0x0000004b424b7220 */ /* 0x000fe20000410000 */
[----:B------:R-:W-:Y:S01]  /*6820*/  F2FP.F16.E4M3.UNPACK_B R14, R14 ;  /* 0x0000000eff0e723e */ /* 0x000fe200020006ff */
[----:B------:R-:W-:-:S02]  /*6830*/  HADD2.F32 R73, -RZ, R73.H0_H0 ;  /* 0x20000049ff497230 */ /* 0x000fc40000004100 */
[-C--:B------:R-:W-:Y:S01]  /*6840*/  FFMA.FTZ R77, R66, R13.reuse, -R77 ;  /* 0x0000000d424d7223 */ /* 0x080fe2000001084d */
[----:B------:R-:W-:Y:S01]  /*6850*/  FFMA.FTZ R68, R58, R13, R75 ;  /* 0x0000000d3a447223 */ /* 0x000fe2000001004b */
[--C-:B------:R-:W-:Y:S02]  /*6860*/  HADD2.F32 R58, -RZ, R15.reuse.H0_H0 ;  /* 0x2000000fff3a7230 */ /* 0x100fe40000004100 */
[----:B------:R-:W-:Y:S01]  /*6870*/  FFMA.FTZ R79, R67, R71, R74 ;  /* 0x00000047434f7223 */ /* 0x000fe2000001004a */
[--C-:B------:R-:W-:Y:S02]  /*6880*/  HADD2.F32 R13, -RZ, R14.reuse.H0_H0 ;  /* 0x2000000eff0d7230 */ /* 0x100fe40000004100 */
[----:B------:R-:W-:Y:S02]  /*6890*/  HADD2.F32 R15, -RZ, R15.H1_H1 ;  /* 0x3000000fff0f7230 */ /* 0x000fe40000004100 */
[----:B------:R-:W-:Y:S01]  /*68a0*/  FMUL.FTZ R74, R58, R73 ;  /* 0x000000493a4a7220 */ /* 0x000fe20000410000 */
[----:B------:R-:W-:-:S02]  /*68b0*/  HADD2.F32 R14, -RZ, R14.H1_H1 ;  /* 0x3000000eff0e7230 */ /* 0x000fc40000004100 */
[-C--:B------:R-:W-:Y:S01]  /*68c0*/  FMUL.FTZ R67, R13, R72.reuse ;  /* 0x000000480d437220 */ /* 0x080fe20000410000 */
[----:B------:R-:W-:Y:S02]  /*68d0*/  HADD2.F32 R70, -RZ, R70.H0_H0 ;  /* 0x20000046ff467230 */ /* 0x000fe40000004100 */
[C---:B------:R-:W-:Y:S01]  /*68e0*/  FMUL.FTZ R71, R15.reuse, R73 ;  /* 0x000000490f477220 */ /* 0x040fe20000410000 */
[----:B------:R-:W-:Y:S02]  /*68f0*/  HADD2.F32 R69, -RZ, R69.H0_H0 ;  /* 0x20000045ff457230 */ /* 0x000fe40000004100 */
[----:B------:R-:W-:Y:S01]  /*6900*/  FMUL.FTZ R66, R14, R72 ;  /* 0x000000480e427220 */ /* 0x000fe20000410000 */
[----:B------:R-:W-:Y:S01]  /*6910*/  F2FP.SATFINITE.E4M3.F32.PACK_AB_MERGE_C R68, R68, R77, RZ ;  /* 0x0000004d4444723e */ /* 0x000fe200048070ff */
[-C--:B------:R-:W-:Y:S01]  /*6920*/  FFMA.FTZ R71, R58, R70.reuse, -R71 ;  /* 0x000000463a477223 */ /* 0x080fe20000010847 */
[----:B------:R-:W-:Y:S01]  /*6930*/  FFMA.FTZ R74, R15, R70, R74 ;  /* 0x000000460f4a7223 */ /* 0x000fe2000001004a */
[-C--:B------:R-:W-:Y:S01]  /*6940*/  FFMA.FTZ R66, R13, R69.reuse, -R66 ;  /* 0x000000450d427223 */ /* 0x080fe20000010842 */
[----:B------:R-:W-:Y:S01]  /*6950*/  FFMA.FTZ R67, R14, R69, R67 ;  /* 0x000000450e437223 */ /* 0x000fe20000010043 */
[----:B------:R-:W-:-:S02]  /*6960*/  F2FP.SATFINITE.E4M3.F32.PACK_AB_MERGE_C R76, R79, R76, RZ ;  /* 0x0000004c4f4c723e */ /* 0x000fc400048070ff */
[----:B------:R-:W-:Y:S02]  /*6970*/  F2FP.SATFINITE.E4M3.F32.PACK_AB_MERGE_C R13, R12, R11, R61 ;  /* 0x0000000b0c0d723e */ /* 0x000fe4000480703d */
[----:B------:R-:W-:Y:S02]  /*6980*/  F2FP.SATFINITE.E4M3.F32.PACK_AB_MERGE_C R12, R60, R59, R64 ;  /* 0x0000003b3c0c723e */ /* 0x000fe40004807040 */
[----:B------:R-:W-:Y:S02]  /*6990*/  F2FP.SATFINITE.E4M3.F32.PACK_AB_MERGE_C R14, R67, R66, R68 ;  /* 0x00000042430e723e */ /* 0x000fe40004807044 */
[----:B------:R-:W-:-:S07]  /*69a0*/  F2FP.SATFINITE.E4M3.F32.PACK_AB_MERGE_C R15, R74, R71, R76 ;  /* 0x000000474a0f723e */ /* 0x000fce000480704c */
.L_x_480:
[----:B------:R-:W-:Y:S05]  /*69b0*/  BSYNC B2 ;  /* 0x0000000000027941 */ /* 0x000fea0003800000 */
.L_x_479:
[----:B0-----:R0:W-:Y:S02]  /*69c0*/  ST.E.128 desc[UR50][R62.64], R12 ;  /* 0x0000000c3e007985 */ /* 0x0011e4000c101d32 */
.L_x_478:
[----:B------:R-:W-:Y:S05]  /*69d0*/  BSYNC B1 ;  /* 0x0000000000017941 */ /* 0x000fea0003800000 */
.L_x_477:
[----:B------:R-:W-:Y:S01]  /*69e0*/  ISETP.NE.AND P2, PT, R29, RZ, PT ;  /* 0x000000ff1d00720c */ /* 0x000fe20003f45270 */
[----:B------:R-:W-:-:S12]  /*69f0*/  BSSY B1, `(.L_x_481) ;  /* 0x0000073000017945 */ /* 0x000fd80003800000 */
[----:B------:R-:W-:Y:S05]  /*6a00*/  @!P2 BRA `(.L_x_482) ;  /* 0x0000000400c4a947 */ /* 0x000fea0003800000 */
[----:B0-----:R-:W-:Y:S01]  /*6a10*/  IMAD.SHL.U32 R12, R173, 0x10, RZ ;  /* 0x00000010ad0c7824 */ /* 0x001fe200078e00ff */
[----:B------:R-:W-:Y:S04]  /*6a20*/  BSSY B2, `(.L_x_483) ;  /* 0x000006e000027945 */ /* 0x000fe80003800000 */
[----:B------:R-:W-:-:S04]  /*6a30*/  IADD3 R58, P2, R12, R65, RZ ;  /* 0x000000410c3a7210 */ /* 0x000fc80007f5e0ff */
[----:B--2---:R-:W-:Y:S02]  /*6a40*/  LEA.HI.X.SX32 R59, R12, R119, 0x1, P2 ;  /* 0x000000770c3b7211 */ /* 0x004fe400010f0eff */
[----:B------:R0:W2:Y:S01]  /*6a50*/  LDS.128 R12, [R36+0x1c400] ;  /* 0x01c40000240c7984 */ /* 0x0000a20000000c00 */
[----:B------:R-:W-:-:S13]  /*6a60*/  ISETP.GE.AND P2, PT, R201, R118, PT ;  /* 0x00000076c900720c */ /* 0x000fda0003f46270 */
[----:B0-----:R-:W-:Y:S05]  /*6a70*/  @P2 BRA `(.L_x_484) ;  /* 0x0000000400a02947 */ /* 0x001fea0003800000 */
[----:B------:R-:W-:Y:S02]  /*6a80*/  SHF.R.U32.HI R56, RZ, 0x8, R57 ;  /* 0x00000008ff387819 */ /* 0x000fe40000011639 */
[--C-:B----4-:R-:W-:Y:S02]  /*6a90*/  SHF.R.U32.HI R11, RZ, 0x8, R55.reuse ;  /* 0x00000008ff0b7819 */ /* 0x110fe40000011637 */
[----:B------:R-:W-:Y:S01]  /*6aa0*/  SHF.R.U32.HI R62, RZ, 0x10, R55 ;  /* 0x00000010ff3e7819 */ /* 0x000fe20000011637 */
[----:B------:R-:W-:Y:S01]  /*6ab0*/  IMAD.SHL.U32 R56, R56, 0x100, RZ ;  /* 0x0000010038387824 */ /* 0x000fe200078e00ff */
[----:B------:R-:W-:Y:S01]  /*6ac0*/  LOP3.LUT R54, R55, 0xff0000ff, RZ, 0xc0, !PT ;  /* 0xff0000ff37367812 */ /* 0x000fe200078ec0ff */
[----:B--2---:R-:W-:Y:S01]  /*6ad0*/  IMAD.MOV.U32 R55, RZ, RZ, R12 ;  /* 0x000000ffff377224 */ /* 0x004fe200078e000c */
[----:B------:R-:W-:Y:S01]  /*6ae0*/  LOP3.LUT R61, R57, 0xff0000ff, RZ, 0xc0, !PT ;  /* 0xff0000ff393d7812 */ /* 0x000fe200078ec0ff */
[----:B------:R-:W-:Y:S01]  /*6af0*/  IMAD.U32 R12, R62, 0x10000, RZ ;  /* 0x000100003e0c7824 */ /* 0x000fe200078e00ff */
[----:B------:R-:W-:-:S02]  /*6b00*/  SHF.L.U32 R11, R11, 0x8, RZ ;  /* 0x000000080b0b7819 */ /* 0x000fc400000006ff */
[----:B------:R-:W-:Y:S02]  /*6b10*/  SHF.R.U32.HI R60, RZ, 0x10, R57 ;  /* 0x00000010ff3c7819 */ /* 0x000fe40000011639 */
[----:B------:R-:W-:Y:S02]  /*6b20*/  LOP3.LUT R57, R54, 0xff00, R11, 0xf8, !PT ;  /* 0x0000ff0036397812 */ /* 0x000fe400078ef80b */
[----:B------:R-:W-:Y:S02]  /*6b30*/  LOP3.LUT R61, R61, 0xff00, R56, 0xf8, !PT ;  /* 0x0000ff003d3d7812 */ /* 0x000fe400078ef838 */
[----:B------:R-:W-:Y:S02]  /*6b40*/  SHF.L.U32 R54, R60, 0x10, RZ ;  /* 0x000000103c367819 */ /* 0x000fe400000006ff */
[----:B------:R-:W-:Y:S02]  /*6b50*/  F2FP.F16.E4M3.UNPACK_B R56, R144.H1 ;  /* 0x00000090ff38723e */ /* 0x000fe400030006ff */
[----:B------:R-:W-:-:S02]  /*6b60*/  F2FP.F16.E4M3.UNPACK_B R11, R13 ;  /* 0x0000000dff0b723e */ /* 0x000fc400020006ff */
[----:B------:R-:W-:Y:S01]  /*6b70*/  LOP3.LUT R12, R57, 0xff0000, R12, 0xf8, !PT ;  /* 0x00ff0000390c7812 */ /* 0x000fe200078ef80c */
[--C-:B------:R-:W-:Y:S01]  /*6b80*/  HADD2.F32 R62, -RZ, R56.reuse.H1_H1 ;  /* 0x30000038ff3e7230 */ /* 0x100fe20000004100 */
[----:B------:R-:W-:Y:S01]  /*6b90*/  LOP3.LUT R63, R61, 0xff0000, R54, 0xf8, !PT ;  /* 0x00ff00003d3f7812 */ /* 0x000fe200078ef836 */
[----:B------:R-:W-:Y:S01]  /*6ba0*/  HADD2.F32 R61, -RZ, R56.H0_H0 ;  /* 0x20000038ff3d7230 */ /* 0x000fe20000004100 */
[----:B------:R-:W-:Y:S01]  /*6bb0*/  F2FP.F16.E4M3.UNPACK_B R57, R143.H1 ;  /* 0x0000008fff39723e */ /* 0x000fe200030006ff */
[--C-:B------:R-:W-:Y:S01]  /*6bc0*/  HADD2.F32 R54, -RZ, R11.reuse.H1_H1 ;  /* 0x3000000bff367230 */ /* 0x100fe20000004100 */
[----:B------:R-:W-:Y:S01]  /*6bd0*/  F2FP.F16.E4M3.UNPACK_B R13, R13.H1 ;  /* 0x0000000dff0d723e */ /* 0x000fe200030006ff */
[----:B------:R-:W-:Y:S01]  /*6be0*/  HADD2.F32 R11, -RZ, R11.H0_H0 ;  /* 0x2000000bff0b7230 */ /* 0x000fe20000004100 */
[----:B------:R-:W-:Y:S01]  /*6bf0*/  F2FP.F16.E4M3.UNPACK_B R144, R144 ;  /* 0x00000090ff90723e */ /* 0x000fe200020006ff */
[----:B------:R-:W-:Y:S02]  /*6c00*/  HADD2.F32 R60, -RZ, R57.H0_H0 ;  /* 0x20000039ff3c7230 */ /* 0x000fe40000004100 */
[----:B------:R-:W-:Y:S01]  /*6c10*/  FMUL.FTZ R64, R54, R61 ;  /* 0x0000003d36407220 */ /* 0x000fe20000410000 */
[----:B------:R-:W-:-:S02]  /*6c20*/  HADD2.F32 R56, -RZ, R13.H1_H1 ;  /* 0x3000000dff387230 */ /* 0x000fc40000004100 */
[C---:B------:R-:W-:Y:S01]  /*6c30*/  FMUL.FTZ R61, R11.reuse, R61 ;  /* 0x0000003d0b3d7220 */ /* 0x040fe20000410000 */
[----:B------:R-:W-:Y:S02]  /*6c40*/  HADD2.F32 R13, -RZ, R13.H0_H0 ;  /* 0x2000000dff0d7230 */ /* 0x000fe40000004100 */
[----:B------:R-:W-:Y:S01]  /*6c50*/  FFMA.FTZ R11, R11, R60, -R64 ;  /* 0x0000003c0b0b7223 */ /* 0x000fe20000010840 */
[----:B------:R-:W-:Y:S02]  /*6c60*/  HADD2.F32 R57, -RZ, R57.H1_H1 ;  /* 0x30000039ff397230 */ /* 0x000fe40000004100 */
[CC--:B------:R-:W-:Y:S01]  /*6c70*/  FMUL.FTZ R64, R56.reuse, R62.reuse ;  /* 0x0000003e38407220 */ /* 0x0c0fe20000410000 */
[----:B------:R-:W-:Y:S01]  /*6c80*/  F2FP.F16.E4M3.UNPACK_B R143, R143 ;  /* 0x0000008fff8f723e */ /* 0x000fe200020006ff */
[C---:B------:R-:W-:Y:S01]  /*6c90*/  FMUL.FTZ R67, R13.reuse, R62 ;  /* 0x0000003e0d437220 */ /* 0x040fe20000410000 */
[--C-:B------:R-:W-:Y:S02]  /*6ca0*/  HADD2.F32 R62, -RZ, R144.reuse.H1_H1 ;  /* 0x30000090ff3e7230 */ /* 0x100fe40000004100 */
[----:B------:R-:W-:Y:S01]  /*6cb0*/  FFMA.FTZ R66, R13, R57, -R64 ;  /* 0x000000390d427223 */ /* 0x000fe20000010840 */
[----:B------:R-:W-:Y:S01]  /*6cc0*/  F2FP.F16.E4M3.UNPACK_B R13, R55.H1 ;  /* 0x00000037ff0d723e */ /* 0x000fe200030006ff */
[----:B------:R-:W-:Y:S01]  /*6cd0*/  FFMA.FTZ R69, R56, R57, R67 ;  /* 0x0000003938457223 */ /* 0x000fe20000010043 */
[----:B------:R-:W-:Y:S01]  /*6ce0*/  F2FP.F16.E4M3.UNPACK_B R55, R55 ;  /* 0x00000037ff37723e */ /* 0x000fe200020006ff */
[----:B------:R-:W-:Y:S01]  /*6cf0*/  FFMA.FTZ R54, R54, R60, R61 ;  /* 0x0000003c36367223 */ /* 0x000fe2000001003d */
[----:B------:R-:W-:-:S02]  /*6d00*/  HADD2.F32 R144, -RZ, R144.H0_H0 ;  /* 0x20000090ff907230 */ /* 0x000fc40000004100 */
[--C-:B------:R-:W-:Y:S01]  /*6d10*/  HADD2.F32 R56, -RZ, R13.reuse.H0_H0 ;  /* 0x2000000dff387230 */ /* 0x100fe20000004100 */
[----:B------:R-:W-:Y:S01]  /*6d20*/  F2FP.SATFINITE.E4M3.F32.PACK_AB_MERGE_C R72, R69, R66, RZ ;  /* 0x000000424548723e */ /* 0x000fe200048070ff */
[----:B------:R-:W-:Y:S01]  /*6d30*/  HADD2.F32 R57, -RZ, R13.H1_H1 ;  /* 0x3000000dff397230 */ /* 0x000fe20000004100 */
[----:B------:R-:W-:Y:S01]  /*6d40*/  F2FP.F16.E4M3.UNPACK_B R66, R63.H1 ;  /* 0x0000003fff42723e */ /* 0x000fe200030006ff */
[--C-:B------:R-:W-:Y:S02]  /*6d50*/  HADD2.F32 R13, -RZ, R55.reuse.H0_H0 ;  /* 0x20000037ff0d7230 */ /* 0x100fe40000004100 */
[-C--:B------:R-:W-:Y:S01]  /*6d60*/  FMUL.FTZ R64, R56, R62.reuse ;  /* 0x0000003e38407220 */ /* 0x080fe20000410000 */
[----:B------:R-:W-:Y:S02]  /*6d70*/  HADD2.F32 R55, -RZ, R55.H1_H1 ;  /* 0x30000037ff377230 */ /* 0x000fe40000004100 */
[----:B------:R-:W-:Y:S01]  /*6d80*/  FMUL.FTZ R67, R57, R62 ;  /* 0x0000003e39437220 */ /* 0x000fe20000410000 */
[--C-:B------:R-:W-:Y:S01]  /*6d90*/  HADD2.F32 R61, -RZ, R143.reuse.H1_H1 ;  /* 0x3000008fff3d7230 */ /* 0x100fe20000004100 */
[----:B------:R-:W-:Y:S01]  /*6da0*/  F2FP.SATFINITE.E4M3.F32.PACK_AB_MERGE_C R11, R54, R11, R72 ;  /* 0x0000000b360b723e */ /* 0x000fe20004807048 */
[----:B------:R-:W-:-:S02]  /*6db0*/  HADD2.F32 R60, -RZ, R143.H0_H0 ;  /* 0x2000008fff3c7230 */ /* 0x000fc40000004100 */
[-C--:B------:R-:W-:Y:S01]  /*6dc0*/  FMUL.FTZ R62, R55, R144.reuse ;  /* 0x00000090373e7220 */ /* 0x080fe20000410000 */
[----:B------:R-:W-:Y:S01]  /*6dd0*/  FMUL.FTZ R144, R13, R144 ;  /* 0x000000900d907220 */ /* 0x000fe20000410000 */
[-C--:B------:R-:W-:Y:S01]  /*6de0*/  FFMA.FTZ R67, R56, R61.reuse, -R67 ;  /* 0x0000003d38437223 */ /* 0x080fe20000010843 */
[----:B------:R-:W-:Y:S01]  /*6df0*/  FFMA.FTZ R64, R57, R61, R64 ;  /* 0x0000003d39407223 */ /* 0x000fe20000010040 */
[----:B------:R-:W-:Y:S01]  /*6e00*/  F2FP.F16.E4M3.UNPACK_B R56, R15.H1 ;  /* 0x0000000fff38723e */ /* 0x000fe200030006ff */
[-C--:B------:R-:W-:Y:S01]  /*6e10*/  FFMA.FTZ R13, R13, R60.reuse, -R62 ;  /* 0x0000003c0d0d7223 */ /* 0x080fe2000001083e */
[----:B------:R-:W-:Y:S01]  /*6e20*/  FFMA.FTZ R144, R55, R60, R144 ;  /* 0x0000003c37907223 */ /* 0x000fe20000010090 */
[----:B------:R-:W-:Y:S01]  /*6e30*/  F2FP.F16.E4M3.UNPACK_B R62, R12.H1 ;  /* 0x0000000cff3e723e */ /* 0x000fe200030006ff */
[----:B------:R-:W-:Y:S01]  /*6e40*/  HADD2.F32 R68, -RZ, R66.H1_H1 ;  /* 0x30000042ff447230 */ /* 0x000fe20000004100 */
[----:B------:R-:W-:Y:S01]  /*6e50*/  F2FP.SATFINITE.E4M3.F32.PACK_AB_MERGE_C R70, R64, R67, RZ ;  /* 0x000000434046723e */ /* 0x000fe200048070ff */
[--C-:B------:R-:W-:Y:S01]  /*6e60*/  HADD2.F32 R60, -RZ, R56.reuse.H1_H1 ;  /* 0x30000038ff3c7230 */ /* 0x100fe20000004100 */
[----:B------:R-:W-:Y:S01]  /*6e70*/  F2FP.F16.E4M3.UNPACK_B R55, R14.H1 ;  /* 0x0000000eff37723e */ /* 0x000fe200030006ff */
[----:B------:R-:W-:Y:S01]  /*6e80*/  HADD2.F32 R57, -RZ, R56.H0_H0 ;  /* 0x20000038ff397230 */ /* 0x000fe20000004100 */
[----:B------:R-:W-:Y:S01]  /*6e90*/  F2FP.F16.E4M3.UNPACK_B R64, R63 ;  /* 0x0000003fff40723e */ /* 0x000fe200020006ff */
[----:B------:R-:W-:Y:S01]  /*6ea0*/  HADD2.F32 R63, -RZ, R62.H1_H1 ;  /* 0x3000003eff3f7230 */ /* 0x000fe20000004100 */
[----:B------:R-:W-:Y:S01]  /*6eb0*/  F2FP.F16.E4M3.UNPACK_B R61, R12 ;  /* 0x0000000cff3d723e */ /* 0x000fe200020006ff */
        /* <DEDUP_REMOVED lines=9> */
[C---:B------:R-:W-:Y:S01]  /*6f50*/  FMUL.FTZ R67, R55.reuse, R67 ;  /* 0x0000004337437220 */ /* 0x040fe20000410000 */
[----:B------:R-:W-:Y:S01]  /*6f60*/  F2FP.F16.E4M3.UNPACK_B R14, R14 ;  /* 0x0000000eff0e723e */ /* 0x000fe200020006ff */
[----:B------:R-:W-:Y:S01]  /*6f70*/  FFMA.FTZ R68, R55, R12, -R68 ;  /* 0x0000000c37447223 */ /* 0x000fe20000010844 */
[----:B------:R-:W-:-:S02]  /*6f80*/  HADD2.F32 R66, -RZ, R66.H0_H0 ;  /* 0x20000042ff427230 */ /* 0x000fc40000004100 */
[----:B------:R-:W-:Y:S01]  /*6f90*/  FFMA.FTZ R67, R56, R12, R67 ;  /* 0x0000000c38437223 */ /* 0x000fe20000010043 */
[--C-:B------:R-:W-:Y:S02]  /*6fa0*/  HADD2.F32 R55, -RZ, R15.reuse.H0_H0 ;  /* 0x2000000fff377230 */ /* 0x100fe40000004100 */
[----:B------:R-:W-:Y:S01]  /*6fb0*/  FFMA.FTZ R60, R60, R63, R71 ;  /* 0x0000003f3c3c7223 */ /* 0x000fe20000010047 */
[--C-:B------:R-:W-:Y:S02]  /*6fc0*/  HADD2.F32 R12, -RZ, R14.reuse.H0_H0 ;  /* 0x2000000eff0c7230 */ /* 0x100fe40000004100 */
[----:B------:R-:W-:Y:S01]  /*6fd0*/  HADD2.F32 R15, -RZ, R15.H1_H1 ;  /* 0x3000000fff0f7230 */ /* 0x000fe20000004100 */
[----:B------:R-:W-:Y:S01]  /*6fe0*/  F2FP.SATFINITE.E4M3.F32.PACK_AB_MERGE_C R67, R67, R68, RZ ;  /* 0x000000444343723e */ /* 0x000fe200048070ff */
[----:B------:R-:W-:Y:S01]  /*6ff0*/  HADD2.F32 R14, -RZ, R14.H1_H1 ;  /* 0x3000000eff0e7230 */ /* 0x000fe20000004100 */
[----:B------:R-:W-:Y:S01]  /*7000*/  F2FP.SATFINITE.E4M3.F32.PACK_AB_MERGE_C R60, R60, R69, RZ ;  /* 0x000000453c3c723e */ /* 0x000fe200048070ff */
[----:B------:R-:W-:-:S02]  /*7010*/  HADD2.F32 R57, -RZ, R64.H0_H0 ;  /* 0x20000040ff397230 */ /* 0x000fc40000004100 */
[-C--:B------:R-:W-:Y:S01]  /*7020*/  FMUL.FTZ R56, R15, R66.reuse ;  /* 0x000000420f387220 */ /* 0x080fe20000410000 */
[----:B------:R-:W-:Y:S02]  /*7030*/  HADD2.F32 R62, -RZ, R62.H0_H0 ;  /* 0x2000003eff3e7230 */ /* 0x000fe40000004100 */
[C---:B------:R-:W-:Y:S01]  /*7040*/  FMUL.FTZ R66, R55.reuse, R66 ;  /* 0x0000004237427220 */ /* 0x040fe20000410000 */
[----:B------:R-:W-:Y:S02]  /*7050*/  HADD2.F32 R61, -RZ, R61.H0_H0 ;  /* 0x2000003dff3d7230 */ /* 0x000fe40000004100 */
[-C--:B------:R-:W-:Y:S01]  /*7060*/  FMUL.FTZ R63, R14, R57.reuse ;  /* 0x000000390e3f7220 */ /* 0x080fe20000410000 */
[C---:B------:R-:W-:Y:S01]  /*7070*/  FMUL.FTZ R57, R12.reuse, R57 ;  /* 0x000000390c397220 */ /* 0x040fe20000410000 */
[-C--:B------:R-:W-:Y:S01]  /*7080*/  FFMA.FTZ R56, R55, R62.reuse, -R56 ;  /* 0x0000003e37387223 */ /* 0x080fe20000010838 */
[----:B------:R-:W-:Y:S01]  /*7090*/  FFMA.FTZ R15, R15, R62, R66 ;  /* 0x0000003e0f0f7223 */ /* 0x000fe20000010042 */
[-C--:B------:R-:W-:Y:S01]  /*70a0*/  FFMA.FTZ R63, R12, R61.reuse, -R63 ;  /* 0x0000003d0c3f7223 */ /* 0x080fe2000001083f */
[----:B------:R-:W-:Y:S01]  /*70b0*/  FFMA.FTZ R14, R14, R61, R57 ;  /* 0x0000003d0e0e7223 */ /* 0x000fe20000010039 */
[----:B------:R-:W-:Y:S01]  /*70c0*/  F2FP.SATFINITE.E4M3.F32.PACK_AB_MERGE_C R12, R144, R13, R70 ;  /* 0x0000000d900c723e */ /* 0x000fe20004807046 */
[----:B------:R-:W-:Y:S01]  /*70d0*/  IMAD.MOV.U32 R13, RZ, RZ, R11 ;  /* 0x000000ffff0d7224 */ /* 0x000fe200078e000b */
[----:B------:R-:W-:-:S02]  /*70e0*/  F2FP.SATFINITE.E4M3.F32.PACK_AB_MERGE_C R15, R15, R56, R60 ;  /* 0x000000380f0f723e */ /* 0x000fc4000480703c */
[----:B------:R-:W-:-:S07]  /*70f0*/  F2FP.SATFINITE.E4M3.F32.PACK_AB_MERGE_C R14, R14, R63, R67 ;  /* 0x0000003f0e0e723e */ /* 0x000fce0004807043 */
.L_x_484:
[----:B------:R-:W-:Y:S05]  /*7100*/  BSYNC B2 ;  /* 0x0000000000027941 */ /* 0x000fea0003800000 */
.L_x_483:
[----:B--2---:R0:W-:Y:S02]  /*7110*/  ST.E.128 desc[UR50][R58.64], R12 ;  /* 0x0000000c3a007985 */ /* 0x0041e4000c101d32 */
.L_x_482:
[----:B------:R-:W-:Y:S05]  /*7120*/  BSYNC B1 ;  /* 0x0000000000017941 */ /* 0x000fea0003800000 */
.L_x_481:
        /* <DEDUP_REMOVED lines=10> */
[----:B------:R-:W-:Y:S01]  /*71d0*/  SHF.R.U32.HI R52, RZ, 0x8, R51 ;  /* 0x00000008ff347819 */ /* 0x000fe20000011633 */
[----:B--2---:R-:W-:Y:S01]  /*71e0*/  IMAD.MOV.U32 R50, RZ, RZ, R12 ;  /* 0x000000ffff327224 */ /* 0x004fe200078e000c */
[----:B------:R-:W-:Y:S02]  /*71f0*/  SHF.R.U32.HI R56, RZ, 0x8, R53 ;  /* 0x00000008ff387819 */ /* 0x000fe40000011635 */
[----:B----4-:R-:W-:Y:S01]  /*7200*/  LOP3.LUT R11, R51, 0xff0000ff, RZ, 0xc0, !PT ;  /* 0xff0000ff330b7812 */ /* 0x010fe200078ec0ff */
[----:B------:R-:W-:Y:S01]  /*7210*/  IMAD.SHL.U32 R52, R52, 0x100, RZ ;  /* 0x0000010034347824 */ /* 0x000fe200078e00ff */
[----:B------:R-:W-:Y:S02]  /*7220*/  SHF.R.U32.HI R58, RZ, 0x10, R51 ;  /* 0x00000010ff3a7819 */ /* 0x000fe40000011633 */
[----:B------:R-:W-:Y:S02]  /*7230*/  LOP3.LUT R51, R53, 0xff0000ff, RZ, 0xc0, !PT ;  /* 0xff0000ff35337812 */ /* 0x000fe400078ec0ff */
[----:B------:R-:W-:-:S02]  /*7240*/  SHF.L.U32 R56, R56, 0x8, RZ ;  /* 0x0000000838387819 */ /* 0x000fc400000006ff */
[----:B------:R-:W-:Y:S02]  /*7250*/  SHF.R.U32.HI R57, RZ, 0x10, R53 ;  /* 0x00000010ff397819 */ /* 0x000fe40000011635 */
[----:B------:R-:W-:Y:S01]  /*7260*/  LOP3.LUT R12, R51, 0xff00, R56, 0xf8, !PT ;  /* 0x0000ff00330c7812 */ /* 0x000fe200078ef838 */
[----:B------:R-:W-:Y:S01]  /*7270*/  IMAD.U32 R51, R58, 0x10000, RZ ;  /* 0x000100003a337824 */ /* 0x000fe200078e00ff */
[----:B------:R-:W-:Y:S01]  /*7280*/  LOP3.LUT R52, R11, 0xff00, R52, 0xf8, !PT ;  /* 0x0000ff000b347812 */ /* 0x000fe200078ef834 */
[----:B------:R-:W-:Y:S01]  /*7290*/  IMAD.U32 R57, R57, 0x10000, RZ ;  /* 0x0001000039397824 */ /* 0x000fe200078e00ff */
[-C--:B------:R-:W-:Y:S02]  /*72a0*/  F2FP.F16.E4M3.UNPACK_B R53, R142.reuse.H1 ;  /* 0x0000008eff35723e */ /* 0x080fe400030006ff */
[----:B------:R-:W-:Y:S02]  /*72b0*/  F2FP.F16.E4M3.UNPACK_B R11, R13 ;  /* 0x0000000dff0b723e */ /* 0x000fe400020006ff */
        /* <DEDUP_REMOVED lines=9> */
[----:B------:R-:W-:-:S02]  /*7350*/  HADD2.F32 R53, -RZ, R52.H0_H0 ;  /* 0x20000034ff357230 */ /* 0x000fc40000004100 */
[CC--:B------:R-:W-:Y:S01]  /*7360*/  FMUL.FTZ R60, R12.reuse, R57.reuse ;  /* 0x000000390c3c7220 */ /* 0x0c0fe20000410000 */
[--C-:B------:R-:W-:Y:S02]  /*7370*/  HADD2.F32 R51, -RZ, R13.reuse.H1_H1 ;  /* 0x3000000dff337230 */ /* 0x100fe40000004100 */
[C---:B------:R-:W-:Y:S01]  /*7380*/  FMUL.FTZ R57, R11.reuse, R57 ;  /* 0x000000390b397220 */ /* 0x040fe20000410000 */
[----:B------:R-:W-:Y:S02]  /*7390*/  HADD2.F32 R13, -RZ, R13.H0_H0 ;  /* 0x2000000dff0d7230 */ /* 0x000fe40000004100 */
[-C--:B------:R-:W-:Y:S01]  /*73a0*/  FFMA.FTZ R11, R11, R53.reuse, -R60 ;  /* 0x000000350b0b7223 */ /* 0x080fe2000001083c */
[----:B------:R-:W-:Y:S02]  /*73b0*/  HADD2.F32 R52, -RZ, R52.H1_H1 ;  /* 0x30000034ff347230 */ /* 0x000fe40000004100 */
[-C--:B------:R-:W-:Y:S01]  /*73c0*/  FMUL.FTZ R60, R51, R58.reuse ;  /* 0x0000003a333c7220 */ /* 0x080fe20000410000 */
[----:B------:R-:W-:Y:S01]  /*73d0*/  FFMA.FTZ R12, R12, R53, R57 ;  /* 0x000000350c0c7223 */ /* 0x000fe20000010039 */
[C---:B------:R-:W-:Y:S01]  /*73e0*/  FMUL.FTZ R58, R13.reuse, R58 ;  /* 0x0000003a0d3a7220 */ /* 0x040fe20000410000 */
[----:B------:R-:W-:Y:S01]  /*73f0*/  F2FP.F16.E4M3.UNPACK_B R141, R141 ;  /* 0x0000008dff8d723e */ /* 0x000fe200020006ff */
[----:B------:R-:W-:Y:S01]  /*7400*/  FFMA.FTZ R63, R13, R52, -R60 ;  /* 0x000000340d3f7223 */ /* 0x000fe2000001083c */
[----:B------:R-:W-:Y:S01]  /*7410*/  F2FP.F16.E4M3.UNPACK_B R13, R50.H1 ;  /* 0x00000032ff0d723e */ /* 0x000fe200030006ff */
[----:B------:R-:W-:Y:S01]  /*7420*/  FFMA.FTZ R64, R51, R52, R58 ;  /* 0x0000003433407223 */ /* 0x000fe2000001003a */
[----:B------:R-:W-:Y:S01]  /*7430*/  F2FP.F16.E4M3.UNPACK_B R50, R50 ;  /* 0x00000032ff32723e */ /* 0x000fe200020006ff */
[----:B------:R-:W-:-:S02]  /*7440*/  HADD2.F32 R57, -RZ, R142.H1_H1 ;  /* 0x3000008eff397230 */ /* 0x000fc40000004100 */
[--C-:B------:R-:W-:Y:S01]  /*7450*/  HADD2.F32 R51, -RZ, R13.reuse.H0_H0 ;  /* 0x2000000dff337230 */ /* 0x100fe20000004100 */
[----:B------:R-:W-:Y:S01]  /*7460*/  F2FP.SATFINITE.E4M3.F32.PACK_AB_MERGE_C R68, R64, R63, RZ ;  /* 0x0000003f4044723e */ /* 0x000fe200048070ff */
[----:B------:R-:W-:Y:S02]  /*7470*/  HADD2.F32 R52, -RZ, R13.H1_H1 ;  /* 0x3000000dff347230 */ /* 0x000fe40000004100 */
[----:B------:R-:W-:Y:S02]  /*7480*/  HADD2.F32 R13, -RZ, R50.H0_H0 ;  /* 0x20000032ff0d7230 */ /* 0x000fe40000004100 */
[-C--:B------:R-:W-:Y:S01]  /*7490*/  FMUL.FTZ R61, R51, R57.reuse ;  /* 0x00000039333d7220 */ /* 0x080fe20000410000 */
[----:B------:R-:W-:Y:S02]  /*74a0*/  HADD2.F32 R142, -RZ, R142.H0_H0 ;  /* 0x2000008eff8e7230 */ /* 0x000fe40000004100 */
[----:B------:R-:W-:Y:S01]  /*74b0*/  FMUL.FTZ R60, R52, R57 ;  /* 0x00000039343c7220 */ /* 0x000fe20000410000 */
[----:B------:R-:W-:-:S02]  /*74c0*/  HADD2.F32 R50, -RZ, R50.H1_H1 ;  /* 0x30000032ff327230 */ /* 0x000fc40000004100 */
[--C-:B------:R-:W-:Y:S02]  /*74d0*/  HADD2.F32 R53, -RZ, R141.reuse.H1_H1 ;  /* 0x3000008dff357230 */ /* 0x100fe40000004100 */
[-C--:B------:R-:W-:Y:S01]  /*74e0*/  FMUL.FTZ R57, R13, R142.reuse ;  /* 0x0000008e0d397220 */ /* 0x080fe20000410000 */
[----:B------:R-:W-:Y:S02]  /*74f0*/  HADD2.F32 R141, -RZ, R141.H0_H0 ;  /* 0x2000008dff8d7230 */ /* 0x000fe40000004100 */
[----:B------:R-:W-:Y:S01]  /*7500*/  FMUL.FTZ R58, R50, R142 ;  /* 0x0000008e323a7220 */ /* 0x000fe20000410000 */
[-C--:B------:R-:W-:Y:S01]  /*7510*/  FFMA.FTZ R60, R51, R53.reuse, -R60 ;  /* 0x00000035333c7223 */ /* 0x080fe2000001083c */
[----:B------:R-:W-:Y:S02]  /*7520*/  FFMA.FTZ R61, R52, R53, R61 ;  /* 0x00000035343d7223 */ /* 0x000fe4000001003d */
[-C--:B------:R-:W-:Y:S01]  /*7530*/  FFMA.FTZ R62, R13, R141.reuse, -R58 ;  /* 0x0000008d0d3e7223 */ /* 0x080fe2000001083a */
[----:B------:R-:W-:Y:S01]  /*7540*/  FFMA.FTZ R141, R50, R141, R57 ;  /* 0x0000008d328d7223 */ /* 0x000fe20000010039 */
[----:B------:R-:W-:-:S02]  /*7550*/  F2FP.F16.E4M3.UNPACK_B R50, R15.H1 ;  /* 0x0000000fff32723e */ /* 0x000fc400030006ff */
[-C--:B------:R-:W-:Y:S02]  /*7560*/  F2FP.F16.E4M3.UNPACK_B R58, R59.reuse.H1 ;  /* 0x0000003bff3a723e */ /* 0x080fe400030006ff */
[----:B------:R-:W-:Y:S01]  /*7570*/  F2FP.SATFINITE.E4M3.F32.PACK_AB_MERGE_C R66, R61, R60, RZ ;  /* 0x0000003c3d42723e */ /* 0x000fe200048070ff */
[----:B------:R-:W-:Y:S01]  /*7580*/  HADD2.F32 R52, -RZ, R50.H1_H1 ;  /* 0x30000032ff347230 */ /* 0x000fe20000004100 */
[----:B------:R-:W-:Y:S01]  /*7590*/  F2FP.F16.E4M3.UNPACK_B R53, R56.H1 ;  /* 0x00000038ff35723e */ /* 0x000fe200030006ff */
[----:B------:R-:W-:Y:S01]  /*75a0*/  HADD2.F32 R61, -RZ, R58.H1_H1 ;  /* 0x3000003aff3d7230 */ /* 0x000fe20000004100 */
        /* <DEDUP_REMOVED lines=12> */
[-C--:B------:R-:W-:Y:S01]  /*7670*/  FMUL.FTZ R64, R50, R60.reuse ;  /* 0x0000003c32407220 */ /* 0x080fe20000410000 */
        /* <DEDUP_REMOVED lines=24> */
[----:B------:R-:W-:-:S02]  /*7800*/  F2FP.SATFINITE.E4M3.F32.PACK_AB_MERGE_C R13, R12, R11, R68 ;  /* 0x0000000b0c0d723e */ /* 0x000fc40004807044 */
[----:B------:R-:W-:Y:S02]  /*7810*/  F2FP.SATFINITE.E4M3.F32.PACK_AB_MERGE_C R12, R141, R62, R66 ;  /* 0x0000003e8d0c723e */ /* 0x000fe40004807042 */
[----:B------:R-:W-:Y:S02]  /*7820*/  F2FP.SATFINITE.E4M3.F32.PACK_AB_MERGE_C R14, R59, R52, R61 ;  /* 0x000000343b0e723e */ /* 0x000fe4000480703d */
[----:B------:R-:W-:-:S07]  /*7830*/  F2FP.SATFINITE.E4M3.F32.PACK_AB_MERGE_C R15, R58, R51, R60 ;  /* 0x000000333a0f723e */ /* 0x000fce000480703c */
.L_x_488:
[----:B------:R-:W-:Y:S05]  /*7840*/  BSYNC B2 ;  /* 0x0000000000027941 */ /* 0x000fea0003800000 */
.L_x_487:
[----:B--2---:R0:W-:Y:S02]  /*7850*/  ST.E.128 desc[UR50][R54.64], R12 ;  /* 0x0000000c36007985 */ /* 0x0041e4000c101d32 */
.L_x_486:
[----:B------:R-:W-:Y:S05]  /*7860*/  BSYNC B1 ;  /* 0x0000000000017941 */ /* 0x000fea0003800000 */
.L_x_485:
        /* <DEDUP_REMOVED lines=11> */
[----:B------:R-:W-:Y:S01]  /*7920*/  LOP3.LUT R48, R47, 0xff0000ff, RZ, 0xc0, !PT ;  /* 0xff0000ff2f307812 */ /* 0x000fe200078ec0ff */
[----:B------:R-:W-:Y:S01]  /*7930*/  IMAD.SHL.U32 R11, R11, 0x100, RZ ;  /* 0x000001000b0b7824 */ /* 0x000fe200078e00ff */
[----:B------:R-:W-:Y:S02]  /*7940*/  SHF.R.U32.HI R54, RZ, 0x10, R49 ;  /* 0x00000010ff367819 */ /* 0x000fe40000011631 */
[----:B------:R-:W-:Y:S01]  /*7950*/  LOP3.LUT R52, R49, 0xff0000ff, RZ, 0xc0, !PT ;  /* 0xff0000ff31347812 */ /* 0x000fe200078ec0ff */
[----:B------:R-:W-:Y:S01]  /*7960*/  IMAD.SHL.U32 R49, R46, 0x100, RZ ;  /* 0x000001002e317824 */ /* 0x000fe200078e00ff */
[----:B------:R-:W-:Y:S01]  /*7970*/  SHF.R.U32.HI R55, RZ, 0x10, R47 ;  /* 0x00000010ff377819 */ /* 0x000fe2000001162f */
[----:B0-----:R-:W-:Y:S01]  /*7980*/  IMAD.MOV.U32 R46, RZ, RZ, R12 ;  /* 0x000000ffff2e7224 */ /* 0x001fe200078e000c */
[----:B------:R-:W-:Y:S01]  /*7990*/  LOP3.LUT R47, R48, 0xff00, R11, 0xf8, !PT ;  /* 0x0000ff00302f7812 */ /* 0x000fe200078ef80b */
[----:B------:R-:W-:Y:S01]  /*79a0*/  IMAD.U32 R48, R54, 0x10000, RZ ;  /* 0x0001000036307824 */ /* 0x000fe200078e00ff */
[----:B------:R-:W-:-:S02]  /*79b0*/  LOP3.LUT R53, R52, 0xff00, R49, 0xf8, !PT ;  /* 0x0000ff0034357812 */ /* 0x000fc400078ef831 */
[----:B------:R-:W-:Y:S02]  /*79c0*/  SHF.L.U32 R12, R55, 0x10, RZ ;  /* 0x00000010370c7819 */ /* 0x000fe400000006ff */
[----:B------:R-:W-:Y:S02]  /*79d0*/  F2FP.F16.E4M3.UNPACK_B R49, R140.H1 ;  /* 0x0000008cff31723e */ /* 0x000fe400030006ff */
[----:B------:R-:W-:Y:S02]  /*79e0*/  F2FP.F16.E4M3.UNPACK_B R11, R13 ;  /* 0x0000000dff0b723e */ /* 0x000fe400020006ff */
[----:B------:R-:W-:Y:S01]  /*79f0*/  LOP3.LUT R55, R53, 0xff0000, R48, 0xf8, !PT ;  /* 0x00ff000035377812 */ /* 0x000fe200078ef830 */
[----:B------:R-:W-:Y:S01]  /*7a00*/  HADD2.F32 R53, -RZ, R49.H0_H0 ;  /* 0x20000031ff357230 */ /* 0x000fe20000004100 */
[----:B------:R-:W-:Y:S01]  /*7a10*/  LOP3.LUT R52, R47, 0xff0000, R12, 0xf8, !PT ;  /* 0x00ff00002f347812 */ /* 0x000fe200078ef80c */
[----:B------:R-:W-:Y:S01]  /*7a20*/  HADD2.F32 R12, -RZ, R11.H1_H1 ;  /* 0x3000000bff0c7230 */ /* 0x000fe20000004100 */
[----:B------:R-:W-:Y:S01]  /*7a30*/  F2FP.F16.E4M3.UNPACK_B R48, R139.H1 ;  /* 0x0000008bff30723e */ /* 0x000fe200030006ff */
[----:B------:R-:W-:Y:S01]  /*7a40*/  HADD2.F32 R54, -RZ, R49.H1_H1 ;  /* 0x30000031ff367230 */ /* 0x000fe20000004100 */
[----:B------:R-:W-:Y:S01]  /*7a50*/  F2FP.F16.E4M3.UNPACK_B R13, R13.H1 ;  /* 0x0000000dff0d723e */ /* 0x000fe200030006ff */
[----:B------:R-:W-:-:S02]  /*7a60*/  HADD2.F32 R11, -RZ, R11.H0_H0 ;  /* 0x2000000bff0b7230 */ /* 0x000fc40000004100 */
[CC--:B------:R-:W-:Y:S01]  /*7a70*/  FMUL.FTZ R56, R12.reuse, R53.reuse ;  /* 0x000000350c387220 */ /* 0x0c0fe20000410000 */
[--C-:B------:R-:W-:Y:S01]  /*7a80*/  HADD2.F32 R49, -RZ, R48.reuse.H0_H0 ;  /* 0x20000030ff317230 */ /* 0x100fe20000004100 */
[----:B------:R-:W-:Y:S01]  /*7a90*/  F2FP.F16.E4M3.UNPACK_B R140, R140 ;  /* 0x0000008cff8c723e */ /* 0x000fe200020006ff */
        /* <DEDUP_REMOVED lines=77> */
.L_x_492:
[----:B------:R-:W-:Y:S05]  /*7f70*/  BSYNC B2 ;  /* 0x0000000000027941 */ /* 0x000fea0003800000 */
.L_x_491:
[----:B0-----:R0:W-:Y:S02]  /*7f80*/  ST.E.128 desc[UR50][R50.64], R12 ;  /* 0x0000000c32007985 */ /* 0x0011e4000c101d32 */
.L_x_490:
[----:B------:R-:W-:Y:S05]  /*7f90*/  BSYNC B1 ;  /* 0x0000000000017941 */ /* 0x000fea0003800000 */
.L_x_489:
[----:B------:R-:W-:Y:S01]  /*7fa0*/  ISETP.NE.AND P2, PT, R32, RZ, PT ;  /* 0x000000ff2000720c */ /* 0x000fe20003f45270 */
[----:B------:R-:W-:-:S12]  /*7fb0*/  BSSY B1, `(.L_x_493) ;  /* 0x0000071000017945 */ /* 0x000fd80003800000 */
[----:B------:R-:W-:Y:S05]  /*7fc0*/  @!P2 BRA `(.L_x_494) ;  /* 0x0000000400bca947 */ /* 0x000fea0003800000 */
[----:B0-----:R0:W0:Y:S01]  /*7fd0*/  LDS.128 R12, [R37+0x21400] ;  /* 0x02140000250c7984 */ /* 0x0010220000000c00 */
[----:B------:R-:W-:Y:S01]  /*7fe0*/  IADD3 R46, P2, R175, R65, RZ ;  /* 0x00000041af2e7210 */ /* 0x000fe20007f5e0ff */
[----:B------:R-:W-:Y:S04]  /*7ff0*/  BSSY B2, `(.L_x_495) ;  /* 0x000006b000027945 */ /* 0x000fe80003800000 */
[----:B--2---:R-:W-:Y:S01]  /*8000*/  IMAD.X R47, R119, 0x1, R207, P2 ;  /* 0x00000001772f7824 */ /* 0x004fe200010e06cf */
[----:B------:R-:W-:-:S13]  /*8010*/  ISETP.GE.AND P2, PT, R202, R118, PT ;  /* 0x00000076ca00720c */ /* 0x000fda0003f46270 */
[----:B------:R-:W-:Y:S05]  /*8020*/  @P2 BRA `(.L_x_496) ;  /* 0x00000004009c2947 */ /* 0x000fea0003800000 */
[----:B------:R-:W-:Y:S01]  /*8030*/  SHF.R.U32.HI R42, RZ, 0x8, R43 ;  /* 0x00000008ff2a7819 */ /* 0x000fe2000001162b */
[----:B0-----:R-:W-:Y:S01]  /*8040*/  IMAD.MOV.U32 R37, RZ, RZ, R12 ;  /* 0x000000ffff257224 */ /* 0x001fe200078e000c */
        /* <DEDUP_REMOVED lines=23> */
[-C--:B------:R-:W-:Y:S01]  /*81c0*/  FMUL.FTZ R52, R12, R45.reuse ;  /* 0x0000002d0c347220 */ /* 0x080fe20000410000 */
[--C-:B------:R-:W-:Y:S02]  /*81d0*/  HADD2.F32 R42, -RZ, R13.reuse.H1_H1 ;  /* 0x3000000dff2a7230 */ /* 0x100fe40000004100 */
[C---:B------:R-:W-:Y:S01]  /*81e0*/  FMUL.FTZ R45, R11.reuse, R45 ;  /* 0x0000002d0b2d7220 */ /* 0x040fe20000410000 */
[----:B------:R-:W-:Y:S02]  /*81f0*/  HADD2.F32 R13, -RZ, R13.H0_H0 ;  /* 0x2000000dff0d7230 */ /* 0x000fe40000004100 */
[-C--:B------:R-:W-:Y:S01]  /*8200*/  FFMA.FTZ R11, R11, R44.reuse, -R52 ;  /* 0x0000002c0b0b7223 */ /* 0x080fe20000010834 */
[----:B------:R-:W-:Y:S02]  /*8210*/  HADD2.F32 R43, -RZ, R43.H1_H1 ;  /* 0x3000002bff2b7230 */ /* 0x000fe40000004100 */
[----:B------:R-:W-:Y:S01]  /*8220*/  FMUL.FTZ R52, R42, R49 ;  /* 0x000000312a347220 */ /* 0x000fe20000410000 */
[----:B------:R-:W-:Y:S01]  /*8230*/  F2FP.F16.E4M3.UNPACK_B R137, R137 ;  /* 0x00000089ff89723e */ /* 0x000fe200020006ff */
[C---:B------:R-:W-:Y:S01]  /*8240*/  FMUL.FTZ R49, R13.reuse, R49 ;  /* 0x000000310d317220 */ /* 0x040fe20000410000 */
[----:B------:R-:W-:Y:S01]  /*8250*/  FFMA.FTZ R12, R12, R44, R45 ;  /* 0x0000002c0c0c7223 */ /* 0x000fe2000001002d */
        /* <DEDUP_REMOVED lines=8> */
[--C-:B------:R-:W-:Y:S02]  /*82e0*/  HADD2.F32 R13, -RZ, R37.reuse.H0_H0 ;  /* 0x20000025ff0d7230 */ /* 0x100fe40000004100 */
[-C--:B------:R-:W-:Y:S01]  /*82f0*/  FMUL.FTZ R54, R42, R49.reuse ;  /* 0x000000312a367220 */ /* 0x080fe20000410000 */
[----:B------:R-:W-:Y:S02]  /*8300*/  HADD2.F32 R138, -RZ, R138.H0_H0 ;  /* 0x2000008aff8a7230 */ /* 0x000fe40000004100 */
[----:B------:R-:W-:Y:S01]  /*8310*/  FMUL.FTZ R51, R43, R49 ;  /* 0x000000312b337220 */ /* 0x000fe20000410000 */
[----:B------:R-:W-:Y:S01]  /*8320*/  HADD2.F32 R37, -RZ, R37.H1_H1 ;  /* 0x30000025ff257230 */ /* 0x000fe20000004100 */
[-C--:B------:R-:W-:Y:S01]  /*8330*/  F2FP.F16.E4M3.UNPACK_B R49, R50.reuse.H1 ;  /* 0x00000032ff31723e */ /* 0x080fe200030006ff */
[--C-:B------:R-:W-:Y:S01]  /*8340*/  HADD2.F32 R45, -RZ, R137.reuse.H1_H1 ;  /* 0x30000089ff2d7230 */ /* 0x100fe20000004100 */
[----:B------:R-:W-:Y:S01]  /*8350*/  F2FP.F16.E4M3.UNPACK_B R50, R50 ;  /* 0x00000032ff32723e */ /* 0x000fe200020006ff */
[----:B------:R-:W-:-:S02]  /*8360*/  HADD2.F32 R44, -RZ, R137.H0_H0 ;  /* 0x20000089ff2c7230 */ /* 0x000fc40000004100 */
[-C--:B------:R-:W-:Y:S01]  /*8370*/  FMUL.FTZ R52, R37, R138.reuse ;  /* 0x0000008a25347220 */ /* 0x080fe20000410000 */
[----:B------:R-:W-:Y:S01]  /*8380*/  FMUL.FTZ R138, R13, R138 ;  /* 0x0000008a0d8a7220 */ /* 0x000fe20000410000 */
[-C--:B------:R-:W-:Y:S01]  /*8390*/  FFMA.FTZ R51, R42, R45.reuse, -R51 ;  /* 0x0000002d2a337223 */ /* 0x080fe20000010833 */
[----:B------:R-:W-:Y:S01]  /*83a0*/  FFMA.FTZ R54, R43, R45, R54 ;  /* 0x0000002d2b367223 */ /* 0x000fe20000010036 */
[-C--:B------:R-:W-:Y:S01]  /*83b0*/  FFMA.FTZ R53, R13, R44.reuse, -R52 ;  /* 0x0000002c0d357223 */ /* 0x080fe20000010834 */
[----:B------:R-:W-:Y:S01]  /*83c0*/  FFMA.FTZ R138, R37, R44, R138 ;  /* 0x0000002c258a7223 */ /* 0x000fe2000001008a */
[----:B------:R-:W-:Y:S01]  /*83d0*/  F2FP.F16.E4M3.UNPACK_B R37, R15.H1 ;  /* 0x0000000fff25723e */ /* 0x000fe200030006ff */
[----:B------:R-:W-:Y:S01]  /*83e0*/  HADD2.F32 R52, -RZ, R50.H1_H1 ;  /* 0x30000032ff347230 */ /* 0x000fe20000004100 */
[----:B------:R-:W-:Y:S01]  /*83f0*/  F2FP.SATFINITE.E4M3.F32.PACK_AB_MERGE_C R57, R54, R51, RZ ;  /* 0x000000333639723e */ /* 0x000fe200048070ff */
[----:B------:R-:W-:Y:S01]  /*8400*/  HADD2.F32 R51, -RZ, R49.H1_H1 ;  /* 0x30000031ff337230 */ /* 0x000fe20000004100 */
[----:B------:R-:W-:Y:S01]  /*8410*/  F2FP.F16.E4M3.UNPACK_B R44, R48.H1 ;  /* 0x00000030ff2c723e */ /* 0x000fe200030006ff */
[--C-:B------:R-:W-:Y:S01]  /*8420*/  HADD2.F32 R43, -RZ, R37.reuse.H1_H1 ;  /* 0x30000025ff2b7230 */ /* 0x100fe20000004100 */
[----:B------:R-:W-:Y:S01]  /*8430*/  F2FP.F16.E4M3.UNPACK_B R13, R14.H1 ;  /* 0x0000000eff0d723e */ /* 0x000fe200030006ff */
[----:B------:R-:W-:Y:S01]  /*8440*/  HADD2.F32 R42, -RZ, R37.H0_H0 ;  /* 0x20000025ff2a7230 */ /* 0x000fe20000004100 */
[----:B------:R-:W-:Y:S01]  /*8450*/  F2FP.F16.E4M3.UNPACK_B R48, R48 ;  /* 0x00000030ff30723e */ /* 0x000fe200020006ff */
[----:B------:R-:W-:-:S02]  /*8460*/  HADD2.F32 R45, -RZ, R44.H1_H1 ;  /* 0x3000002cff2d7230 */ /* 0x000fc40000004100 */
[-C--:B------:R-:W-:Y:S01]  /*8470*/  FMUL.FTZ R55, R43, R51.reuse ;  /* 0x000000332b377220 */ /* 0x080fe20000410000 */
[--C-:B------:R-:W-:Y:S02]  /*8480*/  HADD2.F32 R37, -RZ, R13.reuse.H1_H1 ;  /* 0x3000000dff257230 */ /* 0x100fe40000004100 */
[C---:B------:R-:W-:Y:S01]  /*8490*/  FMUL.FTZ R56, R42.reuse, R51 ;  /* 0x000000332a387220 */ /* 0x040fe20000410000 */
[----:B------:R-:W-:Y:S02]  /*84a0*/  HADD2.F32 R13, -RZ, R13.H0_H0 ;  /* 0x2000000dff0d7230 */ /* 0x000fe40000004100 */
[----:B------:R-:W-:Y:S01]  /*84b0*/  FFMA.FTZ R55, R42, R45, -R55 ;  /* 0x0000002d2a377223 */ /* 0x000fe20000010837 */
[----:B------:R-:W-:Y:S02]  /*84c0*/  HADD2.F32 R42, -RZ, R48.H1_H1 ;  /* 0x30000030ff2a7230 */ /* 0x000fe40000004100 */
[-C--:B------:R-:W-:Y:S01]  /*84d0*/  FMUL.FTZ R54, R37, R52.reuse ;  /* 0x0000003425367220 */ /* 0x080fe20000410000 */
[----:B------:R-:W-:Y:S01]  /*84e0*/  F2FP.F16.E4M3.UNPACK_B R15, R15 ;  /* 0x0000000fff0f723e */ /* 0x000fe200020006ff */
[----:B------:R-:W-:Y:S01]  /*84f0*/  FMUL.FTZ R52, R13, R52 ;  /* 0x000000340d347220 */ /* 0x000fe20000410000 */
[----:B------:R-:W-:Y:S01]  /*8500*/  F2FP.F16.E4M3.UNPACK_B R14, R14 ;  /* 0x0000000eff0e723e */ /* 0x000fe200020006ff */
[----:B------:R-:W-:Y:S01]  /*8510*/  FFMA.FTZ R58, R43, R45, R56 ;  /* 0x0000002d2b3a7223 */ /* 0x000fe20000010038 */
[-C--:B------:R-:W-:Y:S01]  /*8520*/  FFMA.FTZ R54, R13, R42.reuse, -R54 ;  /* 0x0000002a0d367223 */ /* 0x080fe20000010836 */
[----:B------:R-:W-:Y:S01]  /*8530*/  FFMA.FTZ R45, R37, R42, R52 ;  /* 0x0000002a252d7223 */ /* 0x000fe20000010034 */
[----:B------:R-:W-:-:S02]  /*8540*/  HADD2.F32 R37, -RZ, R15.H0_H0 ;  /* 0x2000000fff257230 */ /* 0x000fc40000004100 */
[----:B------:R-:W-:Y:S01]  /*8550*/  HADD2.F32 R15, -RZ, R15.H1_H1 ;  /* 0x3000000fff0f7230 */ /* 0x000fe20000004100 */
[----:B------:R-:W-:Y:S01]  /*8560*/  F2FP.SATFINITE.E4M3.F32.PACK_AB_MERGE_C R55, R58, R55, RZ ;  /* 0x000000373a37723e */ /* 0x000fe200048070ff */
[----:B------:R-:W-:Y:S01]  /*8570*/  HADD2.F32 R42, -RZ, R49.H0_H0 ;  /* 0x20000031ff2a7230 */ /* 0x000fe20000004100 */
[----:B------:R-:W-:Y:S01]  /*8580*/  F2FP.SATFINITE.E4M3.F32.PACK_AB_MERGE_C R45, R45, R54, RZ ;  /* 0x000000362d2d723e */ /* 0x000fe200048070ff */
[--C-:B------:R-:W-:Y:S02]  /*8590*/  HADD2.F32 R13, -RZ, R14.reuse.H0_H0 ;  /* 0x2000000eff0d7230 */ /* 0x100fe40000004100 */
[----:B------:R-:W-:Y:S02]  /*85a0*/  HADD2.F32 R14, -RZ, R14.H1_H1 ;  /* 0x3000000eff0e7230 */ /* 0x000fe40000004100 */
[-C--:B------:R-:W-:Y:S01]  /*85b0*/  FMUL.FTZ R52, R15, R42.reuse ;  /* 0x0000002a0f347220 */ /* 0x080fe20000410000 */
[----:B------:R-:W-:Y:S02]  /*85c0*/  HADD2.F32 R50, -RZ, R50.H0_H0 ;  /* 0x20000032ff327230 */ /* 0x000fe40000004100 */
[----:B------:R-:W-:Y:S01]  /*85d0*/  FMUL.FTZ R56, R37, R42 ;  /* 0x0000002a25387220 */ /* 0x000fe20000410000 */
[----:B------:R-:W-:-:S02]  /*85e0*/  HADD2.F32 R44, -RZ, R44.H0_H0 ;  /* 0x2000002cff2c7230 */ /* 0x000fc40000004100 */
[----:B------:R-:W-:Y:S02]  /*85f0*/  HADD2.F32 R48, -RZ, R48.H0_H0 ;  /* 0x20000030ff307230 */ /* 0x000fe40000004100 */
[CC--:B------:R-:W-:Y:S01]  /*8600*/  FMUL.FTZ R42, R14.reuse, R50.reuse ;  /* 0x000000320e2a7220 */ /* 0x0c0fe20000410000 */
[----:B------:R-:W-:Y:S01]  /*8610*/  FMUL.FTZ R43, R13, R50 ;  /* 0x000000320d2b7220 */ /* 0x000fe20000410000 */
[-C--:B------:R-:W-:Y:S01]  /*8620*/  FFMA.FTZ R52, R37, R44.reuse, -R52 ;  /* 0x0000002c25347223 */ /* 0x080fe20000010834 */
[----:B------:R-:W-:Y:S01]  /*8630*/  FFMA.FTZ R15, R15, R44, R56 ;  /* 0x0000002c0f0f7223 */ /* 0x000fe20000010038 */
[-C--:B------:R-:W-:Y:S01]  /*8640*/  FFMA.FTZ R42, R13, R48.reuse, -R42 ;  /* 0x000000300d2a7223 */ /* 0x080fe2000001082a */
[----:B------:R-:W-:Y:S01]  /*8650*/  FFMA.FTZ R43, R14, R48, R43 ;  /* 0x000000300e2b7223 */ /* 0x000fe2000001002b */
[----:B------:R-:W-:Y:S02]  /*8660*/  F2FP.SATFINITE.E4M3.F32.PACK_AB_MERGE_C R13, R12, R11, R59 ;  /* 0x0000000b0c0d723e */ /* 0x000fe4000480703b */
[----:B------:R-:W-:-:S02]  /*8670*/  F2FP.SATFINITE.E4M3.F32.PACK_AB_MERGE_C R12, R138, R53, R57 ;  /* 0x000000358a0c723e */ /* 0x000fc40004807039 */
[----:B------:R-:W-:Y:S02]  /*8680*/  F2FP.SATFINITE.E4M3.F32.PACK_AB_MERGE_C R14, R43, R42, R45 ;  /* 0x0000002a2b0e723e */ /* 0x000fe4000480702d */
[----:B------:R-:W-:-:S07]  /*8690*/  F2FP.SATFINITE.E4M3.F32.PACK_AB_MERGE_C R15, R15, R52, R55 ;  /* 0x000000340f0f723e */ /* 0x000fce0004807037 */
.L_x_496:
[----:B------:R-:W-:Y:S05]  /*86a0*/  BSYNC B2 ;  /* 0x0000000000027941 */ /* 0x000fea0003800000 */
.L_x_495:
[----:B0-----:R0:W-:Y:S02]  /*86b0*/  ST.E.128 desc[UR50][R46.64], R12 ;  /* 0x0000000c2e007985 */ /* 0x0011e4000c101d32 */
.L_x_494:
[----:B------:R-:W-:Y:S05]  /*86c0*/  BSYNC B1 ;  /* 0x0000000000017941 */ /* 0x000fea0003800000 */
.L_x_493:
[----:B------:R-:W-:-:S13]  /*86d0*/  ISETP.NE.AND P2, PT, R33, RZ, PT ;  /* 0x000000ff2100720c */ /* 0x000fda0003f45270 */
[----:B------:R-:W-:Y:S05]  /*86e0*/  @!P2 BRA `(.L_x_476) ;  /* 0x000000700088a947 */ /* 0x000fea0003800000 */
[----:B0-----:R0:W0:Y:S01]  /*86f0*/  LDS.128 R12, [R36+0x21400] ;  /* 0x02140000240c7984 */ /* 0x0010220000000c00 */
[----:B------:R-:W-:Y:S01]  /*8700*/  IADD3 R42, P2, R196, R65, RZ ;  /* 0x00000041c42a7210 */ /* 0x000fe20007f5e0ff */
[----:B------:R-:W-:Y:S03]  /*8710*/  BSSY B1, `(.L_x_497) ;  /* 0x000006d000017945 */ /* 0x000fe60003800000 */
[----:B--2---:R-:W-:Y:S02]  /*8720*/  IADD3.X R43, R119, R206, RZ, P2, !PT ;  /* 0x000000ce772b7210 */ /* 0x004fe400017fe4ff */
[----:B------:R-:W-:-:S13]  /*8730*/  ISETP.GE.AND P2, PT, R204, R118, PT ;  /* 0x00000076cc00720c */ /* 0x000fda0003f46270 */
[----:B------:R-:W-:Y:S05]  /*8740*/  @P2 BRA `(.L_x_498) ;  /* 0x0000000400a42947 */ /* 0x000fea0003800000 */
[----:B----4-:R-:W-:Y:S01]  /*8750*/  SHF.R.U32.HI R11, RZ, 0x8, R39 ;  /* 0x00000008ff0b7819 */ /* 0x010fe20000011627 */
[----:B0-----:R-:W-:Y:S01]  /*8760*/  IMAD.MOV.U32 R36, RZ, RZ, R14 ;  /* 0x000000ffff247224 */ /* 0x001fe200078e000e */
[----:B------:R-:W-:Y:S01]  /*8770*/  SHF.R.U32.HI R40, RZ, 0x8, R41 ;  /* 0x00000008ff287819 */ /* 0x000fe20000011629 */
[----:B------:R-:W-:Y:S01]  /*8780*/  IMAD.MOV.U32 R37, RZ, RZ, R15 ;  /* 0x000000ffff257224 */ /* 0x000fe200078e000f */
[----:B------:R-:W-:Y:S01]  /*8790*/  SHF.R.U32.HI R45, RZ, 0x10, R39 ;  /* 0x00000010ff2d7819 */ /* 0x000fe20000011627 */
[----:B------:R-:W-:Y:S01]  /*87a0*/  IMAD.SHL.U32 R11, R11, 0x100, RZ ;  /* 0x000001000b0b7824 */ /* 0x000fe200078e00ff */
[----:B------:R-:W-:Y:S02]  /*87b0*/  LOP3.LUT R38, R39, 0xff0000ff, RZ, 0xc0, !PT ;  /* 0xff0000ff27267812 */ /* 0x000fe400078ec0ff */
[----:B------:R-:W-:Y:S02]  /*87c0*/  SHF.R.U32.HI R44, RZ, 0x10, R41 ;  /* 0x00000010ff2c7819 */ /* 0x000fe40000011629 */
[----:B------:R-:W-:-:S02]  /*87d0*/  LOP3.LUT R39, R41, 0xff0000ff, RZ, 0xc0, !PT ;  /* 0xff0000ff29277812 */ /* 0x000fc400078ec0ff */
[----:B------:R-:W-:Y:S02]  /*87e0*/  SHF.L.U32 R14, R40, 0x8, RZ ;  /* 0x00000008280e7819 */ /* 0x000fe400000006ff */
[----:B------:R-:W-:Y:S01]  /*87f0*/  LOP3.LUT R15, R38, 0xff00, R11, 0xf8, !PT ;  /* 0x0000ff00260f7812 */ /* 0x000fe200078ef80b */
[----:B------:R-:W-:Y:S01]  /*8800*/  IMAD.U32 R38, R44, 0x10000, RZ ;  /* 0x000100002c267824 */ /* 0x000fe200078e00ff */
[----:B------:R-:W-:Y:S01]  /*8810*/  LOP3.LUT R41, R39, 0xff00, R14, 0xf8, !PT ;  /* 0x0000ff0027297812 */ /* 0x000fe200078ef80e */
[----:B------:R-:W-:Y:S01]  /*8820*/  IMAD.U32 R14, R45, 0x10000, RZ ;  /* 0x000100002d0e7824 */ /* 0x000fe200078e00ff */
[----:B------:R-:W-:Y:S02]  /*8830*/  F2FP.F16.E4M3.UNPACK_B R39, R87.H1 ;  /* 0x00000057ff27723e */ /* 0x000fe400030006ff */
[-C--:B------:R-:W-:Y:S02]  /*8840*/  F2FP.F16.E4M3.UNPACK_B R11, R13.reuse ;  /* 0x0000000dff0b723e */ /* 0x080fe400020006ff */
        /* <DEDUP_REMOVED lines=8> */
[C---:B------:R-:W-:Y:S01]  /*88d0*/  FMUL.FTZ R46, R14.reuse, R41 ;  /* 0x000000290e2e7220 */ /* 0x040fe20000410000 */
[--C-:B------:R-:W-:Y:S01]  /*88e0*/  HADD2.F32 R39, -RZ, R38.reuse.H0_H0 ;  /* 0x20000026ff277230 */ /* 0x100fe20000004100 */
[----:B------:R-:W-:Y:S01]  /*88f0*/  F2FP.F16.E4M3.UNPACK_B R87, R87 ;  /* 0x00000057ff57723e */ /* 0x000fe200020006ff */
[--C-:B------:R-:W-:Y:S02]  /*8900*/  HADD2.F32 R15, -RZ, R13.reuse.H1_H1 ;  /* 0x3000000dff0f7230 */ /* 0x100fe40000004100 */
[C---:B------:R-:W-:Y:S01]  /*8910*/  FMUL.FTZ R41, R11.reuse, R41 ;  /* 0x000000290b297220 */ /* 0x040fe20000410000 */
[----:B------:R-:W-:Y:S02]  /*8920*/  HADD2.F32 R13, -RZ, R13.H0_H0 ;  /* 0x2000000dff0d7230 */ /* 0x000fe40000004100 */
[-C--:B------:R-:W-:Y:S01]  /*8930*/  FFMA.FTZ R47, R11, R39.reuse, -R46 ;  /* 0x000000270b2f7223 */ /* 0x080fe2000001082e */
[----:B------:R-:W-:Y:S02]  /*8940*/  HADD2.F32 R38, -RZ, R38.H1_H1 ;  /* 0x30000026ff267230 */ /* 0x000fe40000004100 */
[----:B------:R-:W-:Y:S01]  /*8950*/  FMUL.FTZ R46, R15, R44 ;  /* 0x0000002c0f2e7220 */ /* 0x000fe20000410000 */
[----:B------:R-:W-:Y:S01]  /*8960*/  F2FP.F16.E4M3.UNPACK_B R11, R12.H1 ;  /* 0x0000000cff0b723e */ /* 0x000fe200030006ff */
[C---:B------:R-:W-:Y:S01]  /*8970*/  FMUL.FTZ R44, R13.reuse, R44 ;  /* 0x0000002c0d2c7220 */ /* 0x040fe20000410000 */
[----:B------:R-:W-:Y:S01]  /*8980*/  FFMA.FTZ R48, R14, R39, R41 ;  /* 0x000000270e307223 */ /* 0x000fe20000010029 */
[----:B------:R-:W-:Y:S01]  /*8990*/  F2FP.F16.E4M3.UNPACK_B R12, R12 ;  /* 0x0000000cff0c723e */ /* 0x000fe200020006ff */
[-C--:B------:R-:W-:Y:S01]  /*89a0*/  FFMA.FTZ R41, R13, R38.reuse, -R46 ;  /* 0x000000260d297223 */ /* 0x080fe2000001082e */
        /* <DEDUP_REMOVED lines=11> */
[----:B------:R-:W-:Y:S01]  /*8a60*/  F2FP.SATFINITE.E4M3.F32.PACK_AB_MERGE_C R47, R48, R47, R52 ;  /* 0x0000002f302f723e */ /* 0x000fe20004807034 */
[----:B------:R-:W-:-:S02]  /*8a70*/  HADD2.F32 R15, -RZ, R86.H1_H1 ;  /* 0x30000056ff0f7230 */ /* 0x000fc40000004100 */
[----:B------:R-:W-:Y:S02]  /*8a80*/  HADD2.F32 R86, -RZ, R86.H0_H0 ;  /* 0x20000056ff567230 */ /* 0x000fe40000004100 */
[-C--:B------:R-:W-:Y:S01]  /*8a90*/  FMUL.FTZ R38, R12, R87.reuse ;  /* 0x000000570c267220 */ /* 0x080fe20000410000 */
[----:B------:R-:W-:Y:S01]  /*8aa0*/  FMUL.FTZ R87, R11, R87 ;  /* 0x000000570b577220 */ /* 0x000fe20000410000 */
[-C--:B------:R-:W-:Y:S01]  /*8ab0*/  FFMA.FTZ R44, R13, R15.reuse, -R44 ;  /* 0x0000000f0d2c7223 */ /* 0x080fe2000001082c */
[----:B------:R-:W-:Y:S01]  /*8ac0*/  FFMA.FTZ R39, R14, R15, R39 ;  /* 0x0000000f0e277223 */ /* 0x000fe20000010027 */
[-C--:B------:R-:W-:Y:S01]  /*8ad0*/  FFMA.FTZ R46, R11, R86.reuse, -R38 ;  /* 0x000000560b2e7223 */ /* 0x080fe20000010826 */
[----:B------:R-:W-:Y:S01]  /*8ae0*/  FFMA.FTZ R87, R12, R86, R87 ;  /* 0x000000560c577223 */ /* 0x000fe20000010057 */
[----:B------:R-:W-:Y:S02]  /*8af0*/  F2FP.F16.E4M3.UNPACK_B R12, R37.H1 ;  /* 0x00000025ff0c723e */ /* 0x000fe400030006ff */
[----:B------:R-:W-:-:S02]  /*8b00*/  F2FP.SATFINITE.E4M3.F32.PACK_AB_MERGE_C R51, R39, R44, RZ ;  /* 0x0000002c2733723e */ /* 0x000fc400048070ff */
[-C--:B------:R-:W-:Y:S01]  /*8b10*/  F2FP.F16.E4M3.UNPACK_B R39, R45.reuse.H1 ;  /* 0x0000002dff27723e */ /* 0x080fe200030006ff */
[--C-:B------:R-:W-:Y:S01]  /*8b20*/  HADD2.F32 R14, -RZ, R12.reuse.H1_H1 ;  /* 0x3000000cff0e7230 */ /* 0x100fe20000004100 */
[----:B------:R-:W-:Y:S01]  /*8b30*/  F2FP.F16.E4M3.UNPACK_B R15, R40.H1 ;  /* 0x00000028ff0f723e */ /* 0x000fe200030006ff */
[----:B------:R-:W-:Y:S01]  /*8b40*/  HADD2.F32 R13, -RZ, R12.H0_H0 ;  /* 0x2000000cff0d7230 */ /* 0x000fe20000004100 */
[----:B------:R-:W-:Y:S01]  /*8b50*/  F2FP.F16.E4M3.UNPACK_B R11, R36.H1 ;  /* 0x00000024ff0b723e */ /* 0x000fe200030006ff */
[----:B------:R-:W-:Y:S01]  /*8b60*/  HADD2.F32 R44, -RZ, R39.H1_H1 ;  /* 0x30000027ff2c7230 */ /* 0x000fe20000004100 */
[----:B------:R-:W-:Y:S01]  /*8b70*/  F2FP.F16.E4M3.UNPACK_B R45, R45 ;  /* 0x0000002dff2d723e */ /* 0x000fe200020006ff */
[----:B------:R-:W-:Y:S01]  /*8b80*/  HADD2.F32 R38, -RZ, R15.H1_H1 ;  /* 0x3000000fff267230 */ /* 0x000fe20000004100 */
[----:B------:R-:W-:Y:S01]  /*8b90*/  F2FP.F16.E4M3.UNPACK_B R40, R40 ;  /* 0x00000028ff28723e */ /* 0x000fe200020006ff */
[----:B------:R-:W-:Y:S02]  /*8ba0*/  HADD2.F32 R12, -RZ, R11.H1_H1 ;  /* 0x3000000bff0c7230 */ /* 0x000fe40000004100 */
[----:B------:R-:W-:Y:S01]  /*8bb0*/  FMUL.FTZ R50, R14, R44 ;  /* 0x0000002c0e327220 */ /* 0x000fe20000410000 */
[----:B------:R-:W-:-:S02]  /*8bc0*/  HADD2.F32 R41, -RZ, R45.H1_H1 ;  /* 0x3000002dff297230 */ /* 0x000fc40000004100 */
        /* <DEDUP_REMOVED lines=14> */
[----:B------:R-:W-:Y:S02]  /*8cb0*/  HADD2.F32 R37, -RZ, R37.H1_H1 ;  /* 0x30000025ff257230 */ /* 0x000fe40000004100 */
[----:B------:R-:W-:Y:S01]  /*8cc0*/  FMUL.FTZ R38, R12, R39 ;  /* 0x000000270c267220 */ /* 0x000fe20000410000 */
[----:B------:R-:W-:Y:S01]  /*8cd0*/  HADD2.F32 R36, -RZ, R36.H1_H1 ;  /* 0x30000024ff247230 */ /* 0x000fe20000004100 */
[----:B------:R-:W-:Y:S01]  /*8ce0*/  F2FP.SATFINITE.E4M3.F32.PACK_AB_MERGE_C R49, R49, R50, RZ ;  /* 0x000000323131723e */ /* 0x000fe200048070ff */
[----:B------:R-:W-:-:S02]  /*8cf0*/  HADD2.F32 R45, -RZ, R45.H0_H0 ;  /* 0x2000002dff2d7230 */ /* 0x000fc40000004100 */
[----:B------:R-:W-:Y:S01]  /*8d00*/  FMUL.FTZ R13, R37, R39 ;  /* 0x00000027250d7220 */ /* 0x000fe20000410000 */
[----:B------:R-:W-:Y:S01]  /*8d10*/  HADD2.F32 R15, -RZ, R15.H0_H0 ;  /* 0x2000000fff0f7230 */ /* 0x000fe20000004100 */
[----:B------:R-:W-:Y:S01]  /*8d20*/  F2FP.SATFINITE.E4M3.F32.PACK_AB_MERGE_C R41, R41, R44, RZ ;  /* 0x0000002c2929723e */ /* 0x000fe200048070ff */
        /* <DEDUP_REMOVED lines=8> */
[----:B------:R-:W-:Y:S01]  /*8db0*/  F2FP.SATFINITE.E4M3.F32.PACK_AB_MERGE_C R15, R38, R13, R49 ;  /* 0x0000000d260f723e */ /* 0x000fe20004807031 */
[----:B------:R-:W-:Y:S01]  /*8dc0*/  IMAD.MOV.U32 R13, RZ, RZ, R47 ;  /* 0x000000ffff0d7224 */ /* 0x000fe200078e002f */
[----:B------:R-:W-:-:S07]  /*8dd0*/  F2FP.SATFINITE.E4M3.F32.PACK_AB_MERGE_C R14, R45, R14, R41 ;  /* 0x0000000e2d0e723e */ /* 0x000fce0004807029 */
.L_x_498:
[----:B------:R-:W-:Y:S05]  /*8de0*/  BSYNC B1 ;  /* 0x0000000000017941 */ /* 0x000fea0003800000 */
.L_x_497:
[----:B0-----:R0:W-:Y:S01]  /*8df0*/  ST.E.128 desc[UR50][R42.64], R12 ;  /* 0x0000000c2a007985 */ /* 0x0011e2000c101d32 */
[----:B------:R-:W-:Y:S05]  /*8e00*/  BRA `(.L_x_476) ;  /* 0x0000006800c07947 */ /* 0x000fea0003800000 */
.L_x_442:
        /* <DEDUP_REMOVED lines=20> */
[----:B------:R-:W-:Y:S02]  /*8f50*/  CS2R R36, SRZ ;  /* 0x0000000000247805 */ /* 0x000fe4000001ff00 */
[----:B------:R-:W-:Y:S02]  /*8f60*/  CS2R R38, SRZ ;  /* 0x0000000000267805 */ /* 0x000fe4000001ff00 */
[----:B------:R-:W-:Y:S01]  /*8f70*/  IADD3.X R63, R10, UR5, R11, P1, P4 ;  /* 0x000000050a3f7c10 */ /* 0x000fe20008fe840b */
[----:B------:R-:W-:-:S02]  /*8f80*/  ULDC.64 UR4, c[0x0][0x400] ;  /* 0x0001000000047ab9 */ /* 0x000fc40000000a00 */
[----:B------:R-:W-:-:S04]  /*8f90*/  IADD3 R64, P1, P4, R96, UR4, R12 ;  /* 0x0000000460407c10 */ /* 0x000fc8000fc3e00c */
[----:B------:R-:W-:Y:S02]  /*8fa0*/  IADD3.X R65, R20, UR5, R86, P1, P4 ;  /* 0x0000000514417c10 */ /* 0x000fe40008fe8456 */
[----:B------:R-:W-:Y:S02]  /*8fb0*/  ISETP.GE.AND P1, PT, R16, R118, PT ;  /* 0x000000761000720c */ /* 0x000fe40003f26270 */
[----:B------:R-:W-:Y:S02]  /*8fc0*/  CS2R R52, SRZ ;  /* 0x0000000000347805 */ /* 0x000fe4000001ff00 */
[----:B------:R-:W-:Y:S02]  /*8fd0*/  CS2R R54, SRZ ;  /* 0x0000000000367805 */ /* 0x000fe4000001ff00 */
[----:B------:R-:W-:Y:S02]  /*8fe0*/  CS2R R40, SRZ ;  /* 0x0000000000287805 */ /* 0x000fe4000001ff00 */
[----:B------:R-:W-:-:S05]  /*8ff0*/  CS2R R42, SRZ ;  /* 0x00000000002a7805 */ /* 0x000fca000001ff00 */
[----:B------:R0:W5:Y:S04]  /*9000*/  @!P1 LDG.E.128 R48, desc[UR50][R62.64] ;  /* 0x000000323e309981 */ /* 0x000168000c1e1d00 */
[----:B------:R0:W5:Y:S01]  /*9010*/  @!P1 LDG.E.128 R36, desc[UR50][R64.64] ;  /* 0x0000003240249981 */ /* 0x000162000c1e1d00 */
[----:B------:R-:W-:Y:S02]  /*9020*/  ISETP.GE.AND P1, PT, R0, R118, PT ;  /* 0x000000760000720c */ /* 0x000fe40003f26270 */
[----:B------:R-:W-:Y:S02]  /*9030*/  CS2R R56, SRZ ;  /* 0x0000000000387805 */ /* 0x000fe4000001ff00 */
[----:B------:R-:W-:Y:S02]  /*9040*/  CS2R R58, SRZ ;  /* 0x00000000003a7805 */ /* 0x000fe4000001ff00 */
[----:B------:R-:W-:-:S02]  /*9050*/  CS2R R44, SRZ ;  /* 0x00000000002c7805 */ /* 0x000fc4000001ff00 */
[----:B------:R-:W-:-:S05]  /*9060*/  CS2R R46, SRZ ;  /* 0x00000000002e7805 */ /* 0x000fca000001ff00 */
[----:B------:R0:W5:Y:S04]  /*9070*/  @!P1 LDG.E.128 R52, desc[UR50][R62.64+0x20] ;  /* 0x000020323e349981 */ /* 0x000168000c1e1d00 */
[----:B------:R0:W5:Y:S01]  /*9080*/  @!P1 LDG.E.128 R40, desc[UR50][R64.64+0x20] ;  /* 0x0000203240289981 */ /* 0x000162000c1e1d00 */
[----:B------:R-:W-:-:S13]  /*9090*/  ISETP.GE.AND P1, PT, R3, R118, PT ;  /* 0x000000760300720c */ /* 0x000fda0003f26270 */
[----:B------:R0:W5:Y:S04]  /*90a0*/  @!P1 LDG.E.128 R56, desc[UR50][R62.64+0x40] ;  /* 0x000040323e389981 */ /* 0x000168000c1e1d00 */
[----:B------:R0:W5:Y:S02]  /*90b0*/  @!P1 LDG.E.128 R44, desc[UR50][R64.64+0x40] ;  /* 0x00004032402c9981 */ /* 0x000164000c1e1d00 */
.L_x_500:
[----:B------:R-:W-:Y:S05]  /*90c0*/  BSYNC B1 ;  /* 0x0000000000017941 */ /* 0x000fea0003800000 */
.L_x_499:
[----:B0-----:R-:W-:Y:S01]  /*90d0*/  IADD3 R62, R198, 0x80, RZ ;  /* 0x00000080c63e7810 */ /* 0x001fe20007ffe0ff */
[----:B------:R-:W-:Y:S01]  /*90e0*/  BSSY B1, `(.L_x_501) ;  /* 0x000002f000017945 */ /* 0x000fe20003800000 */
[----:B------:R-:W-:Y:S02]  /*90f0*/  CS2R R64, SRZ ;  /* 0x0000000000407805 */ /* 0x000fe4000001ff00 */
[----:B------:R-:W-:Y:S02]  /*9100*/  CS2R R66, SRZ ;  /* 0x0000000000427805 */ /* 0x000fe4000001ff00 */
[----:B------:R-:W-:Y:S02]  /*9110*/  ISETP.GE.AND P4, PT, R62, R90, PT ;  /* 0x0000005a3e00720c */ /* 0x000fe40003f86270 */
[----:B------:R-:W-:Y:S02]  /*9120*/  CS2R R62, SRZ ;  /* 0x00000000003e7805 */ /* 0x000fe4000001ff00 */
        /* <DEDUP_REMOVED lines=8> */
[----:B------:R-:W-:Y:S01]  /*91b0*/  CS2R R82, SRZ ;  /* 0x0000000000527805 */ /* 0x000fe2000001ff00 */
[----:B------:R-:W-:Y:S01]  /*91c0*/  IMAD.MOV.U32 R164, RZ, RZ, R38 ;  /* 0x000000ffffa47224 */ /* 0x000fe200078e0026 */
[----:B------:R-:W-:Y:S06]  /*91d0*/  @P4 BRA `(.L_x_502) ;  /* 0x00000000007c4947 */ /* 0x000fec0003800000 */
[----:B------:R-:W-:Y:S01]  /*91e0*/  IADD3 R13, P1, P5, R102, R14, R108 ;  /* 0x0000000e660d7210 */ /* 0x000fe20007d3e06c */
[----:B------:R-:W-:Y:S01]  /*91f0*/  ULDC.64 UR4, c[0x0][0x3e8] ;  /* 0x0000fa0000047ab9 */ /* 0x000fe20000000a00 */
[----:B------:R-:W-:Y:S02]  /*9200*/  CS2R R72, SRZ ;  /* 0x0000000000487805 */ /* 0x000fe4000001ff00 */
[----:B------:R-:W-:Y:S02]  /*9210*/  CS2R R74, SRZ ;  /* 0x00000000004a7805 */ /* 0x000fe4000001ff00 */
[----:B------:R-:W-:Y:S02]  /*9220*/  IADD3.X R11, R10, R11, R107, P1, P5 ;  /* 0x0000000b0a0b7210 */ /* 0x000fe40000fea46b */
[----:B------:R-:W-:Y:S02]  /*9230*/  CS2R R60, SRZ ;  /* 0x00000000003c7805 */ /* 0x000fe4000001ff00 */
[----:B------:R-:W-:-:S02]  /*9240*/  IADD3 R14, P1, P5, R96, R12, R110 ;  /* 0x0000000c600e7210 */ /* 0x000fc40007d3e06e */
[----:B------:R-:W-:Y:S02]  /*9250*/  CS2R R62, SRZ ;  /* 0x00000000003e7805 */ /* 0x000fe4000001ff00 */
        /* <DEDUP_REMOVED lines=23> */
.L_x_502:
[----:B------:R-:W-:Y:S05]  /*93d0*/  BSYNC B1 ;  /* 0x0000000000017941 */ /* 0x000fea0003800000 */
.L_x_501:
        /* <DEDUP_REMOVED lines=8> */
[----:B------:R-:W-:Y:S01]  /*9460*/  MOV R159, R58 ;  /* 0x0000003a009f7202 */ /* 0x000fe20000000f00 */
[----:B------:R-:W-:Y:S01]  /*9470*/  IMAD.MOV.U32 R162, RZ, RZ, R52 ;  /* 0x000000ffffa27224 */ /* 0x000fe200078e0034 */
[----:B-----5:R-:W-:Y:S01]  /*9480*/  MOV R143, R66 ;  /* 0x00000042008f7202 */ /* 0x020fe20000000f00 */
[----:B------:R-:W-:Y:S01]  /*9490*/  IMAD.MOV.U32 R163, RZ, RZ, R54 ;  /* 0x000000ffffa37224 */ /* 0x000fe200078e0036 */
[----:B------:R-:W-:Y:S01]  /*94a0*/  MOV R150, R74 ;  /* 0x0000004a00967202 */ /* 0x000fe20000000f00 */
        /* <DEDUP_REMOVED lines=10> */
[----:B------:R-:W-:Y:S01]  /*9550*/  IMAD.MOV.U32 R139, RZ, RZ, R80 ;  /* 0x000000ffff8b7224 */ /* 0x000fe200078e0050 */
[----:B------:R-:W-:Y:S06]  /*9560*/  @!P1 BRA `(.L_x_503) ;  /* 0x0000000000049947 */ /* 0x000fec0003800000 */
[----:B------:R-:W-:Y:S01]  /*9570*/  BPT.TRAP 0x1 ;  /* 0x000000040000795c */ /* 0x000fe20000300000 */
.L_x_503:
[----:B------:R-:W-:Y:S01]  /*9580*/  IMAD R91, R19, 0x8, R18 ;  /* 0x00000008135b7824 */ /* 0x000fe200078e0212 */
[----:B------:R-:W-:Y:S01]  /*9590*/  SHF.L.U32 R92, R199, 0x1f, RZ ;  /* 0x0000001fc75c7819 */ /* 0x000fe200000006ff */
[----:B------:R-:W1:Y:S01]  /*95a0*/  LDC R137, c[0x0][0x2f4] ;  /* 0x0000bd00ff897b82 */ /* 0x000e620000000800 */
[----:B------:R-:W-:Y:S02]  /*95b0*/  BSSY B1, `(.L_x_504) ;  /* 0x0000003000017945 */ /* 0x000fe40003800000 */
[----:B------:R-:W2:Y:S02]  /*95c0*/  SYNCS.PHASECHK.TRANS64.TRYWAIT P5, [R91+URZ+0x29890], R92 ;  /* 0x0298905c5b0075a7 */ /* 0x000ea400080a017f */
[----:B--2---:R-:W-:Y:S05]  /*95d0*/  @!P5 BRA `(.L_x_505) ;  /* 0x000001f8003cd947 */ /* 0x004fea0003800000 */
.L_x_780:
[----:B------:R-:W-:Y:S05]  /*95e0*/  BSYNC B1 ;  /* 0x0000000000017941 */ /* 0x000fea0003800000 */
.L_x_504:
[----:B------:R-:W-:Y:S01]  /*95f0*/  UMOV UR4, 0xffffffff ;  /* 0xffffffff00047882 */ /* 0x000fe20000000000 */
[----:B-1----:R-:W-:Y:S02]  /*9600*/  IMAD.IADD R146, R137, 0x1, -R121 ;  /* 0x0000000189927824 */ /* 0x002fe400078e0a79 */
[----:B------:R-:W-:Y:S05]  /*9610*/  BRA.DIV UR4, `(.L_x_506) ;  /* 0x000001fa04407947 */ /* 0x000fea000b800000 */
[----:B------:R1:W3:Y:S04]  /*9620*/  SHFL.IDX PT, R155, R119, RZ, 0x1e1f ;  /* 0x001e1fff779b7589 */ /* 0x0002e800000e0000 */
[----:B------:R1:W4:Y:S02]  /*9630*/  SHFL.IDX PT, R11, R120, RZ, 0x1e1f ;  /* 0x001e1fff780b7589 */ /* 0x00032400000e0000 */
.L_x_784:
[----:B------:R-:W-:Y:S04]  /*9640*/  BSSY B1, `(.L_x_507) ;  /* 0x00002da000017945 */ /* 0x000fe80003800000 */
[----:B------:R-:W-:Y:S05]  /*9650*/  @P2 BRA `(.L_x_508) ;  /* 0x0000002c00602947 */ /* 0x000fea0003800000 */
[----:B------:R-:W-:Y:S01]  /*9660*/  ISETP.NE.AND P2, PT, R28, RZ, PT ;  /* 0x000000ff1c00720c */ /* 0x000fe20003f45270 */
[----:B------:R-:W-:-:S12]  /*9670*/  BSSY B2, `(.L_x_509) ;  /* 0x00000f4000027945 */ /* 0x000fd80003800000 */
[----:B------:R-:W-:Y:S05]  /*9680*/  @!P2 BRA `(.L_x_510) ;  /* 0x0000000c00c8a947 */ /* 0x000fea0003800000 */
[----:B0-----:R-:W-:Y:S01]  /*9690*/  SEL R12, R121, R146, !P0 ;  /* 0x00000092790c7207 */ /* 0x001fe20004000000 */
[----:B------:R-:W-:Y:S01]  /*96a0*/  BSSY B3, `(.L_x_511) ;  /* 0x00000e9000037945 */ /* 0x000fe20003800000 */
[----:B------:R-:W-:Y:S02]  /*96b0*/  ISETP.GE.AND P2, PT, R16, R118, PT ;  /* 0x000000761000720c */ /* 0x000fe40003f46270 */
[----:B------:R-:W-:-:S04]  /*96c0*/  SHF.R.S32.HI R13, RZ, 0x1f, R12 ;  /* 0x0000001fff0d7819 */ /* 0x000fc8000001140c */
[----:B------:R-:W-:-:S04]  /*96d0*/  LEA.HI R12, R13, R12, RZ, 0x5 ;  /* 0x0000000c0d0c7211 */ /* 0x000fc800078f28ff */
[----:B------:R-:W-:-:S04]  /*96e0*/  LEA.HI.SX32 R12, R12, R117, 0x1b ;  /* 0x000000750c0c7211 */ /* 0x000fc800078fdaff */
[----:B------:R-:W-:Y:S01]  /*96f0*/  SHF.R.S32.HI R13, RZ, 0x1f, R12 ;  /* 0x0000001fff0d7819 */ /* 0x000fe2000001140c */
[----:B------:R-:W-:-:S03]  /*9700*/  IMAD.SHL.U32 R168, R12, 0x10, RZ ;  /* 0x000000100ca87824 */ /* 0x000fc600078e00ff */
[----:B------:R-:W-:Y:S02]  /*9710*/  LEA.HI R13, R13, R12, RZ, 0x2 ;  /* 0x0000000c0d0d7211 */ /* 0x000fe400078f10ff */
[----:B------:R-:W-:Y:S02]  /*9720*/  LOP3.LUT R12, R208, 0x30, R168, 0xf8, !PT ;  /* 0x00000030d00c7812 */ /* 0x000fe400078ef8a8 */
[----:B------:R-:W-:Y:S02]  /*9730*/  SHF.R.S32.HI R13, RZ, 0x2, R13 ;  /* 0x00000002ff0d7819 */ /* 0x000fe4000001140d */
[----:B------:R-:W-:-:S03]  /*9740*/  LOP3.LUT R12, R12, R209, RZ, 0x3c, !PT ;  /* 0x000000d10c0c7212 */ /* 0x000fc600078e3cff */
[----:B------:R-:W-:-:S05]  /*9750*/  IMAD R13, R13, 0x2800, R210 ;  /* 0x000028000d0d7824 */ /* 0x000fca00078e02d2 */
[----:B------:R-:W-:Y:S01]  /*9760*/  IADD3 R12, R13, R12, RZ ;  /* 0x0000000c0d0c7210 */ /* 0x000fe20007ffe0ff */
[----:B------:R-:W-:-:S04]  /*9770*/  IMAD R13, R19, 0x7800, R135 ;  /* 0x00007800130d7824 */ /* 0x000fc800078e0287 */
[----:B------:R-:W-:Y:S02]  /*9780*/  IMAD R15, R19, 0x7800, R12 ;  /* 0x00007800130f7824 */ /* 0x000fe400078e020c */
[C---:B------:R-:W-:Y:S02]  /*9790*/  IMAD.IADD R13, R18.reuse, 0x1, R13 ;  /* 0x00000001120d7824 */ /* 0x040fe400078e020d */
[----:B------:R-:W-:-:S04]  /*97a0*/  IMAD.IADD R84, R18, 0x1, R15 ;  /* 0x0000000112547824 */ /* 0x000fc800078e020f */
[----:B------:R-:W0:Y:S04]  /*97b0*/  LDS.128 R12, [R13+0x1a400] ;  /* 0x01a400000d0c7984 */ /* 0x000e280000000c00 */
[----:B------:R-:W0:Y:S01]  /*97c0*/  LDS.128 R84, [R84+0x1a400] ;  /* 0x01a4000054547984 */ /* 0x000e220000000c00 */
[----:B------:R-:W-:Y:S05]  /*97d0*/  @P2 BRA `(.L_x_512) ;  /* 0x0000000c00542947 */ /* 0x000fea0003800000 */
[----:B------:R-:W-:Y:S02]  /*97e0*/  SHF.R.U32.HI R38, RZ, 0x8, R49 ;  /* 0x00000008ff267819 */ /* 0x000fe40000011631 */
[--C-:B------:R-:W-:Y:S02]  /*97f0*/  SHF.R.U32.HI R36, RZ, 0x10, R51.reuse ;  /* 0x00000010ff247819 */ /* 0x100fe40000011633 */
[----:B------:R-:W-:Y:S01]  /*9800*/  SHF.R.U32.HI R171, RZ, 0x8, R51 ;  /* 0x00000008ffab7819 */ /* 0x000fe20000011633 */
[----:B------:R-:W-:Y:S01]  /*9810*/  IMAD.SHL.U32 R179, R38, 0x100, RZ ;  /* 0x0000010026b37824 */ /* 0x000fe200078e00ff */
[----:B------:R-:W-:Y:S01]  /*9820*/  LOP3.LUT R177, R51, 0xff0000ff, RZ, 0xc0, !PT ;  /* 0xff0000ff33b17812 */ /* 0x000fe200078ec0ff */
[----:B------:R-:W-:Y:S01]  /*9830*/  IMAD.U32 R36, R36, 0x10000, RZ ;  /* 0x0001000024247824 */ /* 0x000fe200078e00ff */
[----:B------:R-:W-:Y:S02]  /*9840*/  SHF.R.U32.HI R51, RZ, 0x8, R37 ;  /* 0x00000008ff337819 */ /* 0x000fe40000011625 */
[----:B------:R-:W-:-:S02]  /*9850*/  SHF.R.U32.HI R48, RZ, 0x10, R49 ;  /* 0x00000010ff307819 */ /* 0x000fc40000011631 */
[----:B------:R-:W-:Y:S02]  /*9860*/  LOP3.LUT R50, R49, 0xff0000ff, RZ, 0xc0, !PT ;  /* 0xff0000ff31327812 */ /* 0x000fe400078ec0ff */
[----:B------:R-:W-:Y:S01]  /*9870*/  SHF.R.U32.HI R176, RZ, 0x10, R37 ;  /* 0x00000010ffb07819 */ /* 0x000fe20000011625 */
[----:B------:R-:W-:Y:S01]  /*9880*/  IMAD.U32 R48, R48, 0x10000, RZ ;  /* 0x0001000030307824 */ /* 0x000fe200078e00ff */
[----:B------:R-:W-:Y:S02]  /*9890*/  LOP3.LUT R178, R37, 0xff0000ff, RZ, 0xc0, !PT ;  /* 0xff0000ff25b27812 */ /* 0x000fe400078ec0ff */
[--C-:B------:R-:W-:Y:S01]  /*98a0*/  SHF.R.U32.HI R37, RZ, 0x10, R39.reuse ;  /* 0x00000010ff257819 */ /* 0x100fe20000011627 */
[----:B------:R-:W-:Y:S01]  /*98b0*/  IMAD.U32 R176, R176, 0x10000, RZ ;  /* 0x00010000b0b07824 */ /* 0x000fe200078e00ff */
[----:B------:R-:W-:Y:S02]  /*98c0*/  SHF.R.U32.HI R38, RZ, 0x8, R39 ;  /* 0x00000008ff267819 */ /* 0x000fe40000011627 */
[----:B------:R-:W-:Y:S01]  /*98d0*/  LOP3.LUT R49, R39, 0xff0000ff, RZ, 0xc0, !PT ;  /* 0xff0000ff27317812 */ /* 0x000fe200078ec0ff */
[----:B------:R-:W-:Y:S01]  /*98e0*/  IMAD.SHL.U32 R39, R51, 0x100, RZ ;  /* 0x0000010033277824 */ /* 0x000fe200078e00ff */
[----:B------:R-:W-:Y:S01]  /*98f0*/  SHF.L.U32 R171, R171, 0x8, RZ ;  /* 0x00000008abab7819 */ /* 0x000fe200000006ff */
[----:B------:R-:W-:Y:S01]  /*9900*/  IMAD.U32 R37, R37, 0x10000, RZ ;  /* 0x0001000025257824 */ /* 0x000fe200078e00ff */
[----:B------:R-:W-:-:S02]  /*9910*/  LOP3.LUT R50, R50, 0xff00, R179, 0xf8, !PT ;  /* 0x0000ff0032327812 */ /* 0x000fc400078ef8b3 */
[----:B------:R-:W-:Y:S02]  /*9920*/  LOP3.LUT R39, R178, 0xff00, R39, 0xf8, !PT ;  /* 0x0000ff00b2277812 */ /* 0x000fe400078ef827 */
[----:B------:R-:W-:Y:S02]  /*9930*/  LOP3.LUT R51, R177, 0xff00, R171, 0xf8, !PT ;  /* 0x0000ff00b1337812 */ /* 0x000fe400078ef8ab */
[----:B------:R-:W-:Y:S02]  /*9940*/  LOP3.LUT R177, R50, 0xff0000, R48, 0xf8, !PT ;  /* 0x00ff000032b17812 */ /* 0x000fe400078ef830 */
[----:B------:R-:W-:Y:S02]  /*9950*/  LOP3.LUT R50, R39, 0xff0000, R176, 0xf8, !PT ;  /* 0x00ff000027327812 */ /* 0x000fe400078ef8b0 */
[----:B0-----:R-:W-:Y:S02]  /*9960*/  F2FP.F16.E4M3.UNPACK_B R171, R85 ;  /* 0x00000055ffab723e */ /* 0x001fe400020006ff */
[----:B------:R-:W-:-:S02]  /*9970*/  F2FP.F16.E4M3.UNPACK_B R178, R50 ;  /* 0x00000032ffb2723e */ /* 0x000fc400020006ff */
[----:B------:R-:W-:Y:S01]  /*9980*/  F2FP.F16.E4M3.UNPACK_B R39, R13 ;  /* 0x0000000dff27723e */ /* 0x000fe200020006ff */
[----:B------:R-:W-:Y:S01]  /*9990*/  HADD2.F32 R48, -RZ, R171.H0_H0 ;  /* 0x200000abff307230 */ /* 0x000fe20000004100 */
[----:B------:R-:W-:Y:S01]  /*99a0*/  F2FP.F16.E4M3.UNPACK_B R179, R177 ;  /* 0x000000b1ffb3723e */ /* 0x000fe200020006ff */
[--C-:B------:R-:W-:Y:S01]  /*99b0*/  HADD2.F32 R181, -RZ, R178.reuse.H0_H0 ;  /* 0x200000b2ffb57230 */ /* 0x100fe20000004100 */
[----:B------:R-:W-:Y:S01]  /*99c0*/  F2FP.F16.E4M3.UNPACK_B R85, R85.H1 ;  /* 0x00000055ff55723e */ /* 0x000fe200030006ff */
[----:B------:R-:W-:Y:S01]  /*99d0*/  HADD2.F32 R176, -RZ, R39.H0_H0 ;  /* 0x20000027ffb07230 */ /* 0x000fe20000004100 */
[----:B------:R-:W-:Y:S01]  /*99e0*/  F2FP.F16.E4M3.UNPACK_B R177, R177.H1 ;  /* 0x000000b1ffb1723e */ /* 0x000fe200030006ff */
[----:B------:R-:W-:Y:S02]  /*99f0*/  HADD2.F32 R180, -RZ, R179.H0_H0 ;  /* 0x200000b3ffb47230 */ /* 0x000fe40000004100 */
[----:B------:R-:W-:Y:S01]  /*9a00*/  FMUL.FTZ R182, R48, R181 ;  /* 0x000000b530b67220 */ /* 0x000fe20000410000 */
[----:B------:R-:W-:-:S02]  /*9a10*/  HADD2.F32 R178, -RZ, R178.H1_H1 ;  /* 0x300000b2ffb27230 */ /* 0x000fc40000004100 */
[C---:B------:R-:W-:Y:S01]  /*9a20*/  FMUL.FTZ R181, R176.reuse, R181 ;  /* 0x000000b5b0b57220 */ /* 0x040fe20000410000 */
[----:B------:R-:W-:Y:S02]  /*9a30*/  HADD2.F32 R39, -RZ, R39.H1_H1 ;  /* 0x30000027ff277230 */ /* 0x000fe40000004100 */
[-C--:B------:R-:W-:Y:S01]  /*9a40*/  FFMA.FTZ R176, R176, R180.reuse, -R182 ;  /* 0x000000b4b0b07223 */ /* 0x080fe200000108b6 */
[----:B------:R-:W-:Y:S02]  /*9a50*/  HADD2.F32 R179, -RZ, R179.H1_H1 ;  /* 0x300000b3ffb37230 */ /* 0x000fe40000004100 */
[----:B------:R-:W-:Y:S01]  /*9a60*/  FFMA.FTZ R48, R48, R180, R181 ;  /* 0x000000b430307223 */ /* 0x000fe200000100b5 */
[----:B------:R-:W-:Y:S01]  /*9a70*/  HADD2.F32 R180, -RZ, R171.H1_H1 ;  /* 0x300000abffb47230 */ /* 0x000fe20000004100 */
[----:B------:R-:W-:Y:S02]  /*9a80*/  SHF.L.U32 R38, R38, 0x8, RZ ;  /* 0x0000000826267819 */ /* 0x000fe400000006ff */
[----:B------:R-:W-:-:S02]  /*9a90*/  LOP3.LUT R51, R51, 0xff0000, R36, 0xf8, !PT ;  /* 0x00ff000033337812 */ /* 0x000fc400078ef824 */
[CC--:B------:R-:W-:Y:S01]  /*9aa0*/  FMUL.FTZ R171, R180.reuse, R178.reuse ;  /* 0x000000b2b4ab7220 */ /* 0x0c0fe20000410000 */
[----:B------:R-:W-:Y:S01]  /*9ab0*/  FMUL.FTZ R178, R39, R178 ;  /* 0x000000b227b27220 */ /* 0x000fe20000410000 */
[----:B------:R-:W-:Y:S02]  /*9ac0*/  LOP3.LUT R49, R49, 0xff00, R38, 0xf8, !PT ;  /* 0x0000ff0031317812 */ /* 0x000fe400078ef826 */
[-C--:B------:R-:W-:Y:S01]  /*9ad0*/  FFMA.FTZ R171, R39, R179.reuse, -R171 ;  /* 0x000000b327ab7223 */ /* 0x080fe200000108ab */
[----:B------:R-:W-:Y:S01]  /*9ae0*/  FFMA.FTZ R39, R180, R179, R178 ;  /* 0x000000b3b4277223 */ /* 0x000fe200000100b2 */
[----:B------:R-:W-:Y:S01]  /*9af0*/  F2FP.F16.E4M3.UNPACK_B R178, R50.H1 ;  /* 0x00000032ffb2723e */ /* 0x000fe200030006ff */
[----:B------:R-:W-:Y:S01]  /*9b00*/  HADD2.F32 R180, -RZ, R177.H0_H0 ;  /* 0x200000b1ffb47230 */ /* 0x000fe20000004100 */
[----:B------:R-:W-:Y:S01]  /*9b10*/  F2FP.F16.E4M3.UNPACK_B R179, R13.H1 ;  /* 0x0000000dffb3723e */ /* 0x000fe200030006ff */
[----:B------:R-:W-:Y:S01]  /*9b20*/  HADD2.F32 R13, -RZ, R85.H0_H0 ;  /* 0x20000055ff0d7230 */ /* 0x000fe20000004100 */
[----:B------:R-:W-:Y:S01]  /*9b30*/  LOP3.LUT R36, R49, 0xff0000, R37, 0xf8, !PT ;  /* 0x00ff000031247812 */ /* 0x000fe200078ef825 */
[----:B------:R-:W-:-:S02]  /*9b40*/  HADD2.F32 R181, -RZ, R178.H0_H0 ;  /* 0x200000b2ffb57230 */ /* 0x000fc40000004100 */
[----:B------:R-:W-:Y:S02]  /*9b50*/  HADD2.F32 R50, -RZ, R179.H0_H0 ;  /* 0x200000b3ff327230 */ /* 0x000fe40000004100 */
[----:B------:R-:W-:Y:S02]  /*9b60*/  HADD2.F32 R85, -RZ, R85.H1_H1 ;  /* 0x30000055ff557230 */ /* 0x000fe40000004100 */
[CC--:B------:R-:W-:Y:S01]  /*9b70*/  FMUL.FTZ R182, R13.reuse, R181.reuse ;  /* 0x000000b50db67220 */ /* 0x0c0fe20000410000 */
[----:B------:R-:W-:Y:S02]  /*9b80*/  HADD2.F32 R178, -RZ, R178.H1_H1 ;  /* 0x300000b2ffb27230 */ /* 0x000fe40000004100 */
[C---:B------:R-:W-:Y:S01]  /*9b90*/  FMUL.FTZ R181, R50.reuse, R181 ;  /* 0x000000b532b57220 */ /* 0x040fe20000410000 */
[----:B------:R-:W-:Y:S02]  /*9ba0*/  IMAD.MOV.U32 R37, RZ, RZ, R87 ;  /* 0x000000ffff257224 */ /* 0x000fe400078e0057 */
[-C--:B------:R-:W-:Y:S01]  /*9bb0*/  FFMA.FTZ R50, R50, R180.reuse, -R182 ;  /* 0x000000b432327223 */ /* 0x080fe200000108b6 */
[----:B------:R-:W-:Y:S01]  /*9bc0*/  MOV R87, R15 ;  /* 0x0000000f00577202 */ /* 0x000fe20000000f00 */
[----:B------:R-:W-:Y:S01]  /*9bd0*/  FFMA.FTZ R13, R13, R180, R181 ;  /* 0x000000b40d0d7223 */ /* 0x000fe200000100b5 */
[----:B------:R-:W-:Y:S01]  /*9be0*/  HADD2.F32 R180, -RZ, R179.H1_H1 ;  /* 0x300000b3ffb47230 */ /* 0x000fe20000004100 */
[----:B------:R-:W-:Y:S01]  /*9bf0*/  F2FP.F16.E4M3.UNPACK_B R38, R37 ;  /* 0x00000025ff26723e */ /* 0x000fe200020006ff */
[----:B------:R-:W-:-:S02]  /*9c00*/  HADD2.F32 R179, -RZ, R177.H1_H1 ;  /* 0x300000b1ffb37230 */ /* 0x000fc40000004100 */
[CC--:B------:R-:W-:Y:S01]  /*9c10*/  FMUL.FTZ R177, R85.reuse, R178.reuse ;  /* 0x000000b255b17220 */ /* 0x0c0fe20000410000 */
[----:B------:R-:W-:Y:S01]  /*9c20*/  F2FP.F16.E4M3.UNPACK_B R15, R87 ;  /* 0x00000057ff0f723e */ /* 0x000fe200020006ff */
[C---:B------:R-:W-:Y:S01]  /*9c30*/  FMUL.FTZ R178, R180.reuse, R178 ;  /* 0x000000b2b4b27220 */ /* 0x040fe20000410000 */
[----:B------:R-:W-:Y:S01]  /*9c40*/  F2FP.F16.E4M3.UNPACK_B R37, R37.H1 ;  /* 0x00000025ff25723e */ /* 0x000fe200030006ff */
[-C--:B------:R-:W-:Y:S01]  /*9c50*/  FFMA.FTZ R177, R180, R179.reuse, -R177 ;  /* 0x000000b3b4b17223 */ /* 0x080fe200000108b1 */
[----:B------:R-:W-:Y:S02]  /*9c60*/  HADD2.F32 R180, -RZ, R38.H0_H0 ;  /* 0x20000026ffb47230 */ /* 0x000fe40000004100 */
[----:B------:R-:W-:Y:S01]  /*9c70*/  FFMA.FTZ R85, R85, R179, R178 ;  /* 0x000000b355557223 */ /* 0x000fe200000100b2 */
[-C--:B------:R-:W-:Y:S01]  /*9c80*/  F2FP.F16.E4M3.UNPACK_B R178, R36.reuse ;  /* 0x00000024ffb2723e */ /* 0x080fe200020006ff */
[--C-:B------:R-:W-:Y:S01]  /*9c90*/  HADD2.F32 R182, -RZ, R15.reuse.H0_H0 ;  /* 0x2000000fffb67230 */ /* 0x100fe20000004100 */
[-C--:B------:R-:W-:Y:S01]  /*9ca0*/  F2FP.F16.E4M3.UNPACK_B R179, R51.reuse ;  /* 0x00000033ffb3723e */ /* 0x080fe200020006ff */
[----:B------:R-:W-:Y:S01]  /*9cb0*/  HADD2.F32 R15, -RZ, R15.H1_H1 ;  /* 0x3000000fff0f7230 */ /* 0x000fe20000004100 */
[----:B------:R-:W-:Y:S01]  /*9cc0*/  F2FP.F16.E4M3.UNPACK_B R36, R36.H1 ;  /* 0x00000024ff24723e */ /* 0x000fe200030006ff */
[--C-:B------:R-:W-:Y:S01]  /*9cd0*/  HADD2.F32 R49, -RZ, R178.reuse.H0_H0 ;  /* 0x200000b2ff317230 */ /* 0x100fe20000004100 */
[----:B------:R-:W-:Y:S01]  /*9ce0*/  F2FP.F16.E4M3.UNPACK_B R51, R51.H1 ;  /* 0x00000033ff33723e */ /* 0x000fe200030006ff */
[----:B------:R-:W-:Y:S01]  /*9cf0*/  HADD2.F32 R181, -RZ, R179.H0_H0 ;  /* 0x200000b3ffb57230 */ /* 0x000fe20000004100 */
[----:B------:R-:W-:Y:S01]  /*9d00*/  F2FP.SATFINITE.E4M3.F32.PACK_AB_MERGE_C R50, R177, R50, RZ ;  /* 0x00000032b132723e */ /* 0x000fe200048070ff */
[----:B------:R-:W-:-:S02]  /*9d10*/  HADD2.F32 R178, -RZ, R178.H1_H1 ;  /* 0x300000b2ffb27230 */ /* 0x000fc40000004100 */
[-C--:B------:R-:W-:Y:S01]  /*9d20*/  FMUL.FTZ R183, R180, R49.reuse ;  /* 0x00000031b4b77220 */ /* 0x080fe20000410000 */
[C---:B------:R-:W-:Y:S01]  /*9d30*/  FMUL.FTZ R49, R182.reuse, R49 ;  /* 0x00000031b6317220 */ /* 0x040fe20000410000 */
[----:B------:R-:W-:Y:S01]  /*9d40*/  HADD2.F32 R179, -RZ, R179.H1_H1 ;  /* 0x300000b3ffb37230 */ /* 0x000fe20000004100 */
[----:B------:R-:W-:Y:S01]  /*9d50*/  F2FP.SATFINITE.E4M3.F32.PACK_AB_MERGE_C R171, R171, R176, R50 ;  /* 0x000000b0abab723e */ /* 0x000fe20004807032 */
[-C--:B------:R-:W-:Y:S01]  /*9d60*/  FFMA.FTZ R183, R182, R181.reuse, -R183 ;  /* 0x000000b5b6b77223 */ /* 0x080fe200000108b7 */
[----:B------:R-:W-:Y:S01]  /*9d70*/  FFMA.FTZ R180, R180, R181, R49 ;  /* 0x000000b5b4b47223 */ /* 0x000fe20000010031 */
[----:B------:R-:W-:Y:S01]  /*9d80*/  HADD2.F32 R49, -RZ, R38.H1_H1 ;  /* 0x30000026ff317230 */ /* 0x000fe20000004100 */
[----:B------:R-:W-:Y:S01]  /*9d90*/  F2FP.F16.E4M3.UNPACK_B R50, R84.H1 ;  /* 0x00000054ff32723e */ /* 0x000fe200030006ff */
[--C-:B------:R-:W-:Y:S01]  /*9da0*/  HADD2.F32 R181, -RZ, R36.reuse.H0_H0 ;  /* 0x20000024ffb57230 */ /* 0x100fe20000004100 */
[----:B------:R-:W-:Y:S01]  /*9db0*/  F2FP.SATFINITE.E4M3.F32.PACK_AB_MERGE_C R13, R85, R13, RZ ;  /* 0x0000000d550d723e */ /* 0x000fe200048070ff */
[----:B------:R-:W-:-:S02]  /*9dc0*/  HADD2.F32 R36, -RZ, R36.H1_H1 ;  /* 0x30000024ff247230 */ /* 0x000fc40000004100 */
[----:B------:R-:W-:Y:S01]  /*9dd0*/  FMUL.FTZ R38, R49, R178 ;  /* 0x000000b231267220 */ /* 0x000fe20000410000 */
[----:B------:R-:W-:Y:S02]  /*9de0*/  F2FP.F16.E4M3.UNPACK_B R85, R166.H1 ;  /* 0x000000a6ff55723e */ /* 0x000fe400030006ff */
[----:B------:R-:W-:Y:S01]  /*9df0*/  F2FP.F16.E4M3.UNPACK_B R84, R84 ;  /* 0x00000054ff54723e */ /* 0x000fe200020006ff */
[CC--:B------:R-:W-:Y:S01]  /*9e00*/  FFMA.FTZ R38, R15.reuse, R179.reuse, -R38 ;  /* 0x000000b30f267223 */ /* 0x0c0fe20000010826 */
[----:B------:R-:W-:Y:S01]  /*9e10*/  FMUL.FTZ R15, R15, R178 ;  /* 0x000000b20f0f7220 */ /* 0x000fe20000410000 */
[--C-:B------:R-:W-:Y:S01]  /*9e20*/  HADD2.F32 R178, -RZ, R51.reuse.H0_H0 ;  /* 0x20000033ffb27230 */ /* 0x100fe20000004100 */
[----:B------:R-:W-:Y:S01]  /*9e30*/  F2FP.F16.E4M3.UNPACK_B R166, R166 ;  /* 0x000000a6ffa6723e */ /* 0x000fe200020006ff */
[----:B------:R-:W-:Y:S02]  /*9e40*/  HADD2.F32 R51, -RZ, R51.H1_H1 ;  /* 0x30000033ff337230 */ /* 0x000fe40000004100 */
[----:B------:R-:W-:Y:S01]  /*9e50*/  FFMA.FTZ R15, R49, R179, R15 ;  /* 0x000000b3310f7223 */ /* 0x000fe2000001000f */
[----:B------:R-:W-:Y:S01]  /*9e60*/  F2FP.F16.E4M3.UNPACK_B R49, R87.H1 ;  /* 0x00000057ff31723e */ /* 0x000fe200030006ff */
[----:B------:R-:W-:-:S02]  /*9e70*/  HADD2.F32 R87, -RZ, R37.H0_H0 ;  /* 0x20000025ff577230 */ /* 0x000fc40000004100 */
[----:B------:R-:W-:Y:S02]  /*9e80*/  HADD2.F32 R37, -RZ, R37.H1_H1 ;  /* 0x30000025ff257230 */ /* 0x000fe40000004100 */
[--C-:B------:R-:W-:Y:S02]  /*9e90*/  HADD2.F32 R179, -RZ, R49.reuse.H0_H0 ;  /* 0x20000031ffb37230 */ /* 0x100fe40000004100 */
[-C--:B------:R-:W-:Y:S01]  /*9ea0*/  FMUL.FTZ R182, R87, R181.reuse ;  /* 0x000000b557b67220 */ /* 0x080fe20000410000 */
[----:B------:R-:W-:Y:S02]  /*9eb0*/  HADD2.F32 R49, -RZ, R49.H1_H1 ;  /* 0x30000031ff317230 */ /* 0x000fe40000004100 */
[--C-:B------:R-:W-:Y:S02]  /*9ec0*/  HADD2.F32 R177, -RZ, R85.reuse.H0_H0 ;  /* 0x20000055ffb17230 */ /* 0x100fe40000004100 */
[C---:B------:R-:W-:Y:S01]  /*9ed0*/  FFMA.FTZ R182, R179.reuse, R178, -R182 ;  /* 0x000000b2b3b67223 */ /* 0x040fe200000108b6 */
[----:B------:R-:W-:Y:S01]  /*9ee0*/  FMUL.FTZ R179, R179, R181 ;  /* 0x000000b5b3b37220 */ /* 0x000fe20000410000 */
[----:B------:R-:W-:-:S03]  /*9ef0*/  HADD2.F32 R85, -RZ, R85.H1_H1 ;  /* 0x30000055ff557230 */ /* 0x000fc60000004100 */
[----:B------:R-:W-:Y:S01]  /*9f00*/  FFMA.FTZ R179, R87, R178, R179 ;  /* 0x000000b257b37223 */ /* 0x000fe200000100b3 */
[-C--:B------:R-:W-:Y:S01]  /*9f10*/  FMUL.FTZ R87, R37, R36.reuse ;  /* 0x0000002425577220 */ /* 0x080fe20000410000 */
[----:B------:R-:W-:-:S03]  /*9f20*/  FMUL.FTZ R36, R49, R36 ;  /* 0x0000002431247220 */ /* 0x000fc60000410000 */
[-C--:B------:R-:W-:Y:S01]  /*9f30*/  FFMA.FTZ R87, R49, R51.reuse, -R87 ;  /* 0x0000003331577223 */ /* 0x080fe20000010857 */
[----:B------:R-:W-:Y:S01]  /*9f40*/  FFMA.FTZ R37, R37, R51, R36 ;  /* 0x0000003325257223 */ /* 0x000fe20000010024 */
[-C--:B------:R-:W-:Y:S01]  /*9f50*/  F2FP.F16.E4M3.UNPACK_B R36, R165.reuse.H1 ;  /* 0x000000a5ff24723e */ /* 0x080fe200030006ff */
[--C-:B------:R-:W-:Y:S01]  /*9f60*/  HADD2.F32 R51, -RZ, R50.reuse.H0_H0 ;  /* 0x20000032ff337230 */ /* 0x100fe20000004100 */
[-C--:B------:R-:W-:Y:S01]  /*9f70*/  F2FP.F16.E4M3.UNPACK_B R49, R12.reuse.H1 ;  /* 0x0000000cff31723e */ /* 0x080fe200030006ff */
[----:B------:R-:W-:Y:S01]  /*9f80*/  HADD2.F32 R50, -RZ, R50.H1_H1 ;  /* 0x30000032ff327230 */ /* 0x000fe20000004100 */
[----:B------:R-:W-:Y:S01]  /*9f90*/  F2FP.F16.E4M3.UNPACK_B R165, R165 ;  /* 0x000000a5ffa5723e */ /* 0x000fe200020006ff */
[--C-:B------:R-:W-:Y:S01]  /*9fa0*/  HADD2.F32 R181, -RZ, R36.reuse.H0_H0 ;  /* 0x20000024ffb57230 */ /* 0x100fe20000004100 */
[----:B------:R-:W-:Y:S01]  /*9fb0*/  F2FP.F16.E4M3.UNPACK_B R12, R12 ;  /* 0x0000000cff0c723e */ /* 0x000fe200020006ff */
[----:B------:R-:W-:Y:S01]  /*9fc0*/  HADD2.F32 R176, -RZ, R49.H0_H0 ;  /* 0x20000031ffb07230 */ /* 0x000fe20000004100 */
[----:B------:R-:W-:Y:S01]  /*9fd0*/  F2FP.SATFINITE.E4M3.F32.PACK_AB_MERGE_C R87, R87, R182, RZ ;  /* 0x000000b65757723e */ /* 0x000fe200048070ff */
[----:B------:R-:W-:-:S02]  /*9fe0*/  HADD2.F32 R36, -RZ, R36.H1_H1 ;  /* 0x30000024ff247230 */ /* 0x000fc40000004100 */
[-C--:B------:R-:W-:Y:S01]  /*9ff0*/  FMUL.FTZ R178, R51, R181.reuse ;  /* 0x000000b533b27220 */ /* 0x080fe20000410000 */
[----:B------:R-:W-:Y:S02]  /*a000*/  HADD2.F32 R49, -RZ, R49.H1_H1 ;  /* 0x30000031ff317230 */ /* 0x000fe40000004100 */
[C---:B------:R-:W-:Y:S01]  /*a010*/  FMUL.FTZ R181, R176.reuse, R181 ;  /* 0x000000b5b0b57220 */ /* 0x040fe20000410000 */
[----:B------:R-:W-:Y:S01]  /*a020*/  F2FP.SATFINITE.E4M3.F32.PACK_AB_MERGE_C R37, R37, R179, RZ ;  /* 0x000000b32525723e */ /* 0x000fe200048070ff */
[-C--:B------:R-:W-:Y:S02]  /*a030*/  FFMA.FTZ R178, R176, R177.reuse, -R178 ;  /* 0x000000b1b0b27223 */ /* 0x080fe400000108b2 */
[----:B------:R-:W-:Y:S01]  /*a040*/  FFMA.FTZ R181, R51, R177, R181 ;  /* 0x000000b133b57223 */ /* 0x000fe200000100b5 */
[-C--:B------:R-:W-:Y:S01]  /*a050*/  FMUL.FTZ R51, R50, R36.reuse ;  /* 0x0000002432337220 */ /* 0x080fe20000410000 */
[----:B------:R-:W-:Y:S01]  /*a060*/  FMUL.FTZ R36, R49, R36 ;  /* 0x0000002431247220 */ /* 0x000fe20000410000 */
[----:B------:R-:W-:-:S02]  /*a070*/  HADD2.F32 R177, -RZ, R165.H0_H0 ;  /* 0x200000a5ffb17230 */ /* 0x000fc40000004100 */
[-C--:B------:R-:W-:Y:S01]  /*a080*/  FFMA.FTZ R49, R49, R85.reuse, -R51 ;  /* 0x0000005531317223 */ /* 0x080fe20000010833 */
[----:B------:R-:W-:Y:S01]  /*a090*/  FFMA.FTZ R36, R50, R85, R36 ;  /* 0x0000005532247223 */ /* 0x000fe20000010024 */
[----:B------:R-:W-:Y:S02]  /*a0a0*/  HADD2.F32 R50, -RZ, R84.H0_H0 ;  /* 0x20000054ff327230 */ /* 0x000fe40000004100 */
[----:B------:R-:W-:Y:S01]  /*a0b0*/  HADD2.F32 R85, -RZ, R12.H0_H0 ;  /* 0x2000000cff557230 */ /* 0x000fe20000004100 */
[----:B------:R-:W-:Y:S01]  /*a0c0*/  F2FP.SATFINITE.E4M3.F32.PACK_AB_MERGE_C R49, R49, R178, RZ ;  /* 0x000000b23131723e */ /* 0x000fe200048070ff */
[----:B------:R-:W-:Y:S02]  /*a0d0*/  HADD2.F32 R51, -RZ, R166.H0_H0 ;  /* 0x200000a6ff337230 */ /* 0x000fe40000004100 */
[-C--:B------:R-:W-:Y:S01]  /*a0e0*/  FMUL.FTZ R176, R50, R177.reuse ;  /* 0x000000b132b07220 */ /* 0x080fe20000410000 */
[----:B------:R-:W-:Y:S02]  /*a0f0*/  HADD2.F32 R165, -RZ, R165.H1_H1 ;  /* 0x300000a5ffa57230 */ /* 0x000fe40000004100 */
[----:B------:R-:W-:Y:S01]  /*a100*/  FMUL.FTZ R177, R85, R177 ;  /* 0x000000b155b17220 */ /* 0x000fe20000410000 */
[----:B------:R-:W-:-:S02]  /*a110*/  HADD2.F32 R84, -RZ, R84.H1_H1 ;  /* 0x30000054ff547230 */ /* 0x000fc40000004100 */
[-C--:B------:R-:W-:Y:S01]  /*a120*/  FFMA.FTZ R176, R85, R51.reuse, -R176 ;  /* 0x0000003355b07223 */ /* 0x080fe200000108b0 */
[----:B------:R-:W-:Y:S02]  /*a130*/  HADD2.F32 R12, -RZ, R12.H1_H1 ;  /* 0x3000000cff0c7230 */ /* 0x000fe40000004100 */
[----:B------:R-:W-:Y:S01]  /*a140*/  FFMA.FTZ R177, R50, R51, R177 ;  /* 0x0000003332b17223 */ /* 0x000fe200000100b1 */
[----:B------:R-:W-:Y:S02]  /*a150*/  HADD2.F32 R166, -RZ, R166.H1_H1 ;  /* 0x300000a6ffa67230 */ /* 0x000fe40000004100 */
[-C--:B------:R-:W-:Y:S01]  /*a160*/  FMUL.FTZ R50, R84, R165.reuse ;  /* 0x000000a554327220 */ /* 0x080fe20000410000 */
[----:B------:R-:W-:Y:S01]  /*a170*/  F2FP.F16.E4M3.UNPACK_B R51, R86.H1 ;  /* 0x00000056ff33723e */ /* 0x000fe200030006ff */
[C---:B------:R-:W-:Y:S01]  /*a180*/  FMUL.FTZ R165, R12.reuse, R165 ;  /* 0x000000a50ca57220 */ /* 0x040fe20000410000 */
[-C--:B------:R-:W-:Y:S01]  /*a190*/  F2FP.F16.E4M3.UNPACK_B R85, R167.reuse.H1 ;  /* 0x000000a7ff55723e */ /* 0x080fe200030006ff */
[----:B------:R-:W-:Y:S01]  /*a1a0*/  FFMA.FTZ R50, R12, R166, -R50 ;  /* 0x000000a60c327223 */ /* 0x000fe20000010832 */
[----:B------:R-:W-:Y:S01]  /*a1b0*/  F2FP.F16.E4M3.UNPACK_B R86, R86 ;  /* 0x00000056ff56723e */ /* 0x000fe200020006ff */
[----:B------:R-:W-:Y:S01]  /*a1c0*/  FFMA.FTZ R12, R84, R166, R165 ;  /* 0x000000a6540c7223 */ /* 0x000fe200000100a5 */
[----:B------:R-:W-:Y:S01]  /*a1d0*/  HADD2.F32 R84, -RZ, R51.H0_H0 ;  /* 0x20000033ff547230 */ /* 0x000fe20000004100 */
[----:B------:R-:W-:Y:S01]  /*a1e0*/  F2FP.F16.E4M3.UNPACK_B R167, R167 ;  /* 0x000000a7ffa7723e */ /* 0x000fe200020006ff */
[----:B------:R-:W-:Y:S01]  /*a1f0*/  HADD2.F32 R166, -RZ, R85.H0_H0 ;  /* 0x20000055ffa67230 */ /* 0x000fe20000004100 */
[----:B------:R-:W-:Y:S01]  /*a200*/  F2FP.SATFINITE.E4M3.F32.PACK_AB_MERGE_C R176, R50, R176, R49 ;  /* 0x000000b032b0723e */ /* 0x000fe20004807031 */
[----:B------:R-:W-:Y:S01]  /*a210*/  IMAD.MOV.U32 R49, RZ, RZ, R14 ;  /* 0x000000ffff317224 */ /* 0x000fe200078e000e */
[-C--:B------:R-:W-:Y:S01]  /*a220*/  F2FP.F16.E4M3.UNPACK_B R14, R164.reuse.H1 ;  /* 0x000000a4ff0e723e */ /* 0x080fe200030006ff */
[----:B------:R-:W-:Y:S01]  /*a230*/  HADD2.F32 R51, -RZ, R51.H1_H1 ;  /* 0x30000033ff337230 */ /* 0x000fe20000004100 */
[----:B------:R-:W-:Y:S01]  /*a240*/  F2FP.F16.E4M3.UNPACK_B R164, R164 ;  /* 0x000000a4ffa4723e */ /* 0x000fe200020006ff */
[----:B------:R-:W-:Y:S01]  /*a250*/  HADD2.F32 R85, -RZ, R85.H1_H1 ;  /* 0x30000055ff557230 */ /* 0x000fe20000004100 */
[-C--:B------:R-:W-:Y:S01]  /*a260*/  F2FP.F16.E4M3.UNPACK_B R50, R49.reuse.H1 ;  /* 0x00000031ff32723e */ /* 0x080fe200030006ff */
[--C-:B------:R-:W-:Y:S01]  /*a270*/  HADD2.F32 R182, -RZ, R14.reuse.H0_H0 ;  /* 0x2000000effb67230 */ /* 0x100fe20000004100 */
[----:B------:R-:W-:Y:S01]  /*a280*/  F2FP.F16.E4M3.UNPACK_B R49, R49 ;  /* 0x00000031ff31723e */ /* 0x000fe200020006ff */
[----:B------:R-:W-:Y:S01]  /*a290*/  HADD2.F32 R14, -RZ, R14.H1_H1 ;  /* 0x3000000eff0e7230 */ /* 0x000fe20000004100 */
[----:B------:R-:W-:Y:S01]  /*a2a0*/  F2FP.SATFINITE.E4M3.F32.PACK_AB_MERGE_C R36, R36, R181, RZ ;  /* 0x000000b52424723e */ /* 0x000fe200048070ff */
[----:B------:R-:W-:-:S02]  /*a2b0*/  HADD2.F32 R165, -RZ, R50.H0_H0 ;  /* 0x20000032ffa57230 */ /* 0x000fc40000004100 */
[-C--:B------:R-:W-:Y:S01]  /*a2c0*/  FMUL.FTZ R178, R84, R182.reuse ;  /* 0x000000b654b27220 */ /* 0x080fe20000410000 */
[----:B------:R-:W-:Y:S01]  /*a2d0*/  HADD2.F32 R50, -RZ, R50.H1_H1 ;  /* 0x30000032ff327230 */ /* 0x000fe20000004100 */
[----:B------:R-:W-:Y:S01]  /*a2e0*/  F2FP.SATFINITE.E4M3.F32.PACK_AB_MERGE_C R36, R12, R177, R36 ;  /* 0x000000b10c24723e */ /* 0x000fe20004807024 */
[----:B------:R-:W-:Y:S02]  /*a2f0*/  IMAD.MOV.U32 R12, RZ, RZ, R176 ;  /* 0x000000ffff0c7224 */ /* 0x000fe400078e00b0 */
[C---:B------:R-:W-:Y:S01]  /*a300*/  FMUL.FTZ R182, R165.reuse, R182 ;  /* 0x000000b6a5b67220 */ /* 0x040fe20000410000 */
[----:B------:R-:W-:-:S03]  /*a310*/  FFMA.FTZ R178, R165, R166, -R178 ;  /* 0x000000a6a5b27223 */ /* 0x000fc600000108b2 */
[----:B------:R-:W-:Y:S01]  /*a320*/  FFMA.FTZ R182, R84, R166, R182 ;  /* 0x000000a654b67223 */ /* 0x000fe200000100b6 */
[CC--:B------:R-:W-:Y:S01]  /*a330*/  FMUL.FTZ R84, R51.reuse, R14.reuse ;  /* 0x0000000e33547220 */ /* 0x0c0fe20000410000 */
[C---:B------:R-:W-:Y:S01]  /*a340*/  FMUL.FTZ R14, R50.reuse, R14 ;  /* 0x0000000e320e7220 */ /* 0x040fe20000410000 */
[----:B------:R-:W-:Y:S02]  /*a350*/  HADD2.F32 R166, -RZ, R164.H0_H0 ;  /* 0x200000a4ffa67230 */ /* 0x000fe40000004100 */
[-C--:B------:R-:W-:Y:S01]  /*a360*/  FFMA.FTZ R50, R50, R85.reuse, -R84 ;  /* 0x0000005532327223 */ /* 0x080fe20000010854 */
[----:B------:R-:W-:Y:S01]  /*a370*/  FFMA.FTZ R14, R51, R85, R14 ;  /* 0x00000055330e7223 */ /* 0x000fe2000001000e */
[----:B------:R-:W-:Y:S02]  /*a380*/  HADD2.F32 R51, -RZ, R86.H0_H0 ;  /* 0x20000056ff337230 */ /* 0x000fe40000004100 */
[----:B------:R-:W-:Y:S01]  /*a390*/  HADD2.F32 R85, -RZ, R49.H0_H0 ;  /* 0x20000031ff557230 */ /* 0x000fe20000004100 */
[----:B------:R-:W-:Y:S01]  /*a3a0*/  F2FP.SATFINITE.E4M3.F32.PACK_AB_MERGE_C R50, R50, R178, RZ ;  /* 0x000000b23232723e */ /* 0x000fe200048070ff */
[----:B------:R-:W-:-:S02]  /*a3b0*/  HADD2.F32 R84, -RZ, R167.H0_H0 ;  /* 0x200000a7ff547230 */ /* 0x000fc40000004100 */
[-C--:B------:R-:W-:Y:S01]  /*a3c0*/  FMUL.FTZ R165, R51, R166.reuse ;  /* 0x000000a633a57220 */ /* 0x080fe20000410000 */
[----:B------:R-:W-:Y:S02]  /*a3d0*/  HADD2.F32 R164, -RZ, R164.H1_H1 ;  /* 0x300000a4ffa47230 */ /* 0x000fe40000004100 */
[C---:B------:R-:W-:Y:S01]  /*a3e0*/  FMUL.FTZ R166, R85.reuse, R166 ;  /* 0x000000a655a67220 */ /* 0x040fe20000410000 */
[----:B------:R-:W-:Y:S02]  /*a3f0*/  HADD2.F32 R86, -RZ, R86.H1_H1 ;  /* 0x30000056ff567230 */ /* 0x000fe40000004100 */
[-C--:B------:R-:W-:Y:S01]  /*a400*/  FFMA.FTZ R165, R85, R84.reuse, -R165 ;  /* 0x0000005455a57223 */ /* 0x080fe200000108a5 */
[----:B------:R-:W-:Y:S02]  /*a410*/  HADD2.F32 R49, -RZ, R49.H1_H1 ;  /* 0x30000031ff317230 */ /* 0x000fe40000004100 */
[----:B------:R-:W-:Y:S01]  /*a420*/  FFMA.FTZ R166, R51, R84, R166 ;  /* 0x0000005433a67223 */ /* 0x000fe200000100a6 */
[----:B------:R-:W-:-:S02]  /*a430*/  HADD2.F32 R167, -RZ, R167.H1_H1 ;  /* 0x300000a7ffa77230 */ /* 0x000fc40000004100 */
[----:B------:R-:W-:Y:S01]  /*a440*/  FMUL.FTZ R51, R86, R164 ;  /* 0x000000a456337220 */ /* 0x000fe20000410000 */
[----:B------:R-:W-:Y:S01]  /*a450*/  F2FP.SATFINITE.E4M3.F32.PACK_AB_MERGE_C R14, R14, R182, RZ ;  /* 0x000000b60e0e723e */ /* 0x000fe200048070ff */
[----:B------:R-:W-:Y:S01]  /*a460*/  FMUL.FTZ R164, R49, R164 ;  /* 0x000000a431a47220 */ /* 0x000fe20000410000 */
[----:B------:R-:W-:Y:S01]  /*a470*/  F2FP.SATFINITE.E4M3.F32.PACK_AB_MERGE_C R85, R39, R48, R13 ;  /* 0x000000302755723e */ /* 0x000fe2000480700d */
[-C--:B------:R-:W-:Y:S01]  /*a480*/  FFMA.FTZ R51, R49, R167.reuse, -R51 ;  /* 0x000000a731337223 */ /* 0x080fe20000010833 */
[----:B------:R-:W-:Y:S02]  /*a490*/  IMAD.MOV.U32 R13, RZ, RZ, R171 ;  /* 0x000000ffff0d7224 */ /* 0x000fe400078e00ab */
[----:B------:R-:W-:Y:S01]  /*a4a0*/  FFMA.FTZ R164, R86, R167, R164 ;  /* 0x000000a756a47223 */ /* 0x000fe200000100a4 */
[----:B------:R-:W-:Y:S02]  /*a4b0*/  MOV R84, R36 ;  /* 0x0000002400547202 */ /* 0x000fe40000000f00 */
[----:B------:R-:W-:-:S02]  /*a4c0*/  F2FP.SATFINITE.E4M3.F32.PACK_AB_MERGE_C R50, R51, R165, R50 ;  /* 0x000000a53332723e */ /* 0x000fc40004807032 */
[----:B------:R-:W-:Y:S02]  /*a4d0*/  F2FP.SATFINITE.E4M3.F32.PACK_AB_MERGE_C R164, R164, R166, R14 ;  /* 0x000000a6a4a4723e */ /* 0x000fe4000480700e */
[----:B------:R-:W-:Y:S01]  /*a4e0*/  F2FP.SATFINITE.E4M3.F32.PACK_AB_MERGE_C R51, R38, R183, R87 ;  /* 0x000000b72633723e */ /* 0x000fe20004807057 */
[----:B------:R-:W-:Y:S01]  /*a4f0*/  IMAD.MOV.U32 R14, RZ, RZ, R50 ;  /* 0x000000ffff0e7224 */ /* 0x000fe200078e0032 */
[----:B------:R-:W-:Y:S01]  /*a500*/  F2FP.SATFINITE.E4M3.F32.PACK_AB_MERGE_C R87, R15, R180, R37 ;  /* 0x000000b40f57723e */ /* 0x000fe20004807025 */
[----:B------:R-:W-:Y:S02]  /*a510*/  IMAD.MOV.U32 R86, RZ, RZ, R164 ;  /* 0x000000ffff567224 */ /* 0x000fe400078e00a4 */
[----:B------:R-:W-:-:S07]  /*a520*/  IMAD.MOV.U32 R15, RZ, RZ, R51 ;  /* 0x000000ffff0f7224 */ /* 0x000fce00078e0033 */
.L_x_512:
[----:B------:R-:W-:Y:S05]  /*a530*/  BSYNC B3 ;  /* 0x0000000000037941 */ /* 0x000fea0003800000 */
.L_x_511:
[----:B----4-:R-:W-:-:S04]  /*a540*/  IADD3 R36, P2, R21, R11, RZ ;  /* 0x0000000b15247210 */ /* 0x010fc80007f5e0ff */
[----:B---3--:R-:W-:Y:S02]  /*a550*/  IADD3.X R37, R155, R113, RZ, P2, !PT ;  /* 0x000000719b257210 */ /* 0x008fe400017fe4ff */
[----:B------:R-:W-:-:S03]  /*a560*/  ISETP.GE.AND P2, PT, R168, R137, PT ;  /* 0x00000089a800720c */ /* 0x000fc60003f46270 */
[----:B0-----:R0:W-:Y:S10]  /*a570*/  ST.E.128 desc[UR50][R36.64], R12 ;  /* 0x0000000c24007985 */ /* 0x0011f4000c101d32 */
[----:B------:R-:W-:-:S04]  /*a580*/  @!P2 IADD3 R38, P5, R11, R168, RZ ;  /* 0x000000a80b26a210 */ /* 0x000fc80007fbe0ff */
[----:B------:R-:W-:-:S05]  /*a590*/  @!P2 LEA.HI.X.SX32 R39, R168, R155, 0x1, P5 ;  /* 0x0000009ba827a211 */ /* 0x000fca00028f0eff */
[----:B------:R0:W-:Y:S04]  /*a5a0*/  @!P2 ST.E.128 desc[UR50][R38.64], R84 ;  /* 0x000000542600a985 */ /* 0x0001e8000c101d32 */
.L_x_510:
[----:B------:R-:W-:Y:S05]  /*a5b0*/  BSYNC B2 ;  /* 0x0000000000027941 */ /* 0x000fea0003800000 */
.L_x_509:
        /* <DEDUP_REMOVED lines=11> */
[----:B------:R-:W-:-:S04]  /*a670*/  LEA.HI R12, R12, R13, RZ, 0x2 ;  /* 0x0000000d0c0c7211 */ /* 0x000fc800078f10ff */
[----:B------:R-:W-:Y:S02]  /*a680*/  SHF.R.S32.HI R13, RZ, 0x2, R12 ;  /* 0x00000002ff0d7819 */ /* 0x000fe4000001140c */
[----:B------:R-:W-:-:S03]  /*a690*/  LOP3.LUT R12, R208, 0x30, R48, 0xf8, !PT ;  /* 0x00000030d00c7812 */ /* 0x000fc600078ef830 */
[----:B------:R-:W-:Y:S01]  /*a6a0*/  IMAD R13, R13, 0x2800, R210 ;  /* 0x000028000d0d7824 */ /* 0x000fe200078e02d2 */
[----:B------:R-:W-:-:S05]  /*a6b0*/  LOP3.LUT R12, R12, R209, RZ, 0x3c, !PT ;  /* 0x000000d10c0c7212 */ /* 0x000fca00078e3cff */
[----:B------:R-:W-:Y:S02]  /*a6c0*/  IMAD.IADD R12, R13, 0x1, R12 ;  /* 0x000000010d0c7824 */ /* 0x000fe400078e020c */
[C---:B------:R-:W-:Y:S02]  /*a6d0*/  IMAD R13, R19.reuse, 0x7800, R134 ;  /* 0x00007800130d7824 */ /* 0x040fe400078e0286 */
[----:B------:R-:W-:Y:S02]  /*a6e0*/  IMAD R15, R19, 0x7800, R12 ;  /* 0x00007800130f7824 */ /* 0x000fe400078e020c */
[----:B------:R-:W-:-:S03]  /*a6f0*/  IMAD.IADD R13, R18, 0x1, R13 ;  /* 0x00000001120d7824 */ /* 0x000fc600078e020d */
[----:B------:R-:W-:-:S03]  /*a700*/  IADD3 R36, R18, R15, RZ ;  /* 0x0000000f12247210 */ /* 0x000fc60007ffe0ff */
[----:B------:R-:W0:Y:S04]  /*a710*/  LDS.128 R12, [R13+0x1a400] ;  /* 0x01a400000d0c7984 */ /* 0x000e280000000c00 */
[----:B------:R-:W0:Y:S01]  /*a720*/  LDS.128 R36, [R36+0x1a400] ;  /* 0x01a4000024247984 */ /* 0x000e220000000c00 */
[----:B------:R-:W-:Y:S05]  /*a730*/  @P2 BRA `(.L_x_516) ;  /* 0x0000000c00402947 */ /* 0x000fea0003800000 */
[----:B------:R-:W-:Y:S02]  /*a740*/  SHF.R.U32.HI R52, RZ, 0x8, R53 ;  /* 0x00000008ff347819 */ /* 0x000fe40000011635 */
[--C-:B------:R-:W-:Y:S02]  /*a750*/  SHF.R.U32.HI R49, RZ, 0x8, R41.reuse ;  /* 0x00000008ff317819 */ /* 0x100fe40000011629 */
[----:B------:R-:W-:Y:S02]  /*a760*/  LOP3.LUT R42, R41, 0xff0000ff, RZ, 0xc0, !PT ;  /* 0xff0000ff292a7812 */ /* 0x000fe400078ec0ff */
[----:B------:R-:W-:Y:S01]  /*a770*/  SHF.R.U32.HI R50, RZ, 0x10, R41 ;  /* 0x00000010ff327819 */ /* 0x000fe20000011629 */
[----:B------:R-:W-:Y:S01]  /*a780*/  IMAD.SHL.U32 R41, R52, 0x100, RZ ;  /* 0x0000010034297824 */ /* 0x000fe200078e00ff */
[----:B------:R-:W-:Y:S01]  /*a790*/  LOP3.LUT R40, R53, 0xff0000ff, RZ, 0xc0, !PT ;  /* 0xff0000ff35287812 */ /* 0x000fe200078ec0ff */
[----:B------:R-:W-:Y:S01]  /*a7a0*/  IMAD.SHL.U32 R49, R49, 0x100, RZ ;  /* 0x0000010031317824 */ /* 0x000fe200078e00ff */
[----:B------:R-:W-:-:S02]  /*a7b0*/  SHF.R.U32.HI R51, RZ, 0x10, R53 ;  /* 0x00000010ff337819 */ /* 0x000fc40000011635 */
[----:B------:R-:W-:Y:S02]  /*a7c0*/  LOP3.LUT R40, R40, 0xff00, R41, 0xf8, !PT ;  /* 0x0000ff0028287812 */ /* 0x000fe400078ef829 */
[----:B------:R-:W-:Y:S01]  /*a7d0*/  LOP3.LUT R42, R42, 0xff00, R49, 0xf8, !PT ;  /* 0x0000ff002a2a7812 */ /* 0x000fe200078ef831 */
[----:B------:R-:W-:Y:S01]  /*a7e0*/  IMAD.U32 R49, R51, 0x10000, RZ ;  /* 0x0001000033317824 */ /* 0x000fe200078e00ff */
[----:B------:R-:W-:Y:S01]  /*a7f0*/  SHF.L.U32 R41, R50, 0x10, RZ ;  /* 0x0000001032297819 */ /* 0x000fe200000006ff */
[----:B0-----:R-:W-:-:S03]  /*a800*/  IMAD.MOV.U32 R51, RZ, RZ, R37 ;  /* 0x000000ffff337224 */ /* 0x001fc600078e0025 */
[----:B------:R-:W-:Y:S02]  /*a810*/  LOP3.LUT R50, R42, 0xff0000, R41, 0xf8, !PT ;  /* 0x00ff00002a327812 */ /* 0x000fe400078ef829 */
[----:B------:R-:W-:Y:S02]  /*a820*/  F2FP.F16.E4M3.UNPACK_B R53, R51 ;  /* 0x00000033ff35723e */ /* 0x000fe400020006ff */
[----:B------:R-:W-:Y:S02]  /*a830*/  F2FP.F16.E4M3.UNPACK_B R52, R50 ;  /* 0x00000032ff34723e */ /* 0x000fe400020006ff */
[----:B------:R-:W-:Y:S02]  /*a840*/  F2FP.F16.E4M3.UNPACK_B R41, R13 ;  /* 0x0000000dff29723e */ /* 0x000fe400020006ff */
[----:B------:R-:W-:Y:S01]  /*a850*/  LOP3.LUT R49, R40, 0xff0000, R49, 0xf8, !PT ;  /* 0x00ff000028317812 */ /* 0x000fe200078ef831 */
[----:B------:R-:W-:Y:S01]  /*a860*/  HADD2.F32 R40, -RZ, R53.H0_H0 ;  /* 0x20000035ff287230 */ /* 0x000fe20000004100 */
[----:B------:R-:W-:Y:S01]  /*a870*/  F2FP.F16.E4M3.UNPACK_B R51, R51.H1 ;  /* 0x00000033ff33723e */ /* 0x000fe200030006ff */
[----:B------:R-:W-:Y:S01]  /*a880*/  HADD2.F32 R42, -RZ, R41.H0_H0 ;  /* 0x20000029ff2a7230 */ /* 0x000fe20000004100 */
[-C--:B------:R-:W-:Y:S01]  /*a890*/  F2FP.F16.E4M3.UNPACK_B R37, R49.reuse ;  /* 0x00000031ff25723e */ /* 0x080fe200020006ff */
[----:B------:R-:W-:Y:S01]  /*a8a0*/  HADD2.F32 R53, -RZ, R53.H1_H1 ;  /* 0x30000035ff357230 */ /* 0x000fe20000004100 */
[----:B------:R-:W-:Y:S01]  /*a8b0*/  F2FP.F16.E4M3.UNPACK_B R49, R49.H1 ;  /* 0x00000031ff31723e */ /* 0x000fe200030006ff */
[----:B------:R-:W-:-:S02]  /*a8c0*/  HADD2.F32 R54, -RZ, R52.H1_H1 ;  /* 0x30000034ff367230 */ /* 0x000fc40000004100 */
[----:B------:R-:W-:Y:S02]  /*a8d0*/  HADD2.F32 R41, -RZ, R41.H1_H1 ;  /* 0x30000029ff297230 */ /* 0x000fe40000004100 */
[----:B------:R-:W-:Y:S02]  /*a8e0*/  HADD2.F32 R87, -RZ, R52.H0_H0 ;  /* 0x20000034ff577230 */ /* 0x000fe40000004100 */
[-C--:B------:R-:W-:Y:S01]  /*a8f0*/  FMUL.FTZ R84, R53, R54.reuse ;  /* 0x0000003635547220 */ /* 0x080fe20000410000 */
[--C-:B------:R-:W-:Y:S02]  /*a900*/  HADD2.F32 R52, -RZ, R37.reuse.H1_H1 ;  /* 0x30000025ff347230 */ /* 0x100fe40000004100 */
[C---:B------:R-:W-:Y:S01]  /*a910*/  FMUL.FTZ R54, R41.reuse, R54 ;  /* 0x0000003629367220 */ /* 0x040fe20000410000 */
[----:B------:R-:W-:Y:S02]  /*a920*/  HADD2.F32 R85, -RZ, R37.H0_H0 ;  /* 0x20000025ff557230 */ /* 0x000fe40000004100 */
[-C--:B------:R-:W-:Y:S01]  /*a930*/  FMUL.FTZ R165, R40, R87.reuse ;  /* 0x0000005728a57220 */ /* 0x080fe20000410000 */
[C---:B------:R-:W-:Y:S01]  /*a940*/  FMUL.FTZ R87, R42.reuse, R87 ;  /* 0x000000572a577220 */ /* 0x040fe20000410000 */
[-C--:B------:R-:W-:Y:S01]  /*a950*/  FFMA.FTZ R41, R41, R52.reuse, -R84 ;  /* 0x0000003429297223 */ /* 0x080fe20000010854 */
[----:B------:R-:W-:Y:S01]  /*a960*/  FFMA.FTZ R37, R53, R52, R54 ;  /* 0x0000003435257223 */ /* 0x000fe20000010036 */
[----:B------:R-:W-:Y:S01]  /*a970*/  F2FP.F16.E4M3.UNPACK_B R52, R50.H1 ;  /* 0x00000032ff34723e */ /* 0x000fe200030006ff */
[----:B------:R-:W-:Y:S01]  /*a980*/  FFMA.FTZ R42, R42, R85, -R165 ;  /* 0x000000552a2a7223 */ /* 0x000fe200000108a5 */
[----:B------:R-:W-:Y:S01]  /*a990*/  F2FP.F16.E4M3.UNPACK_B R53, R13.H1 ;  /* 0x0000000dff35723e */ /* 0x000fe200030006ff */
[----:B------:R-:W-:-:S02]  /*a9a0*/  HADD2.F32 R13, -RZ, R51.H0_H0 ;  /* 0x20000033ff0d7230 */ /* 0x000fc40000004100 */
[----:B------:R-:W-:Y:S01]  /*a9b0*/  FFMA.FTZ R40, R40, R85, R87 ;  /* 0x0000005528287223 */ /* 0x000fe20000010057 */
[--C-:B------:R-:W-:Y:S02]  /*a9c0*/  HADD2.F32 R84, -RZ, R52.reuse.H0_H0 ;  /* 0x20000034ff547230 */ /* 0x100fe40000004100 */
[----:B------:R-:W-:Y:S02]  /*a9d0*/  HADD2.F32 R50, -RZ, R53.H0_H0 ;  /* 0x20000035ff327230 */ /* 0x000fe40000004100 */
        /* <DEDUP_REMOVED lines=9> */
[----:B------:R-:W-:-:S03]  /*aa70*/  FMUL.FTZ R85, R53, R52 ;  /* 0x0000003435557220 */ /* 0x000fc60000410000 */
[----:B------:R-:W-:Y:S01]  /*aa80*/  FMUL.FTZ R84, R54, R52 ;  /* 0x0000003436547220 */ /* 0x000fe20000410000 */
[----:B------:R-:W-:-:S03]  /*aa90*/  LOP3.LUT R52, R55, 0xff0000ff, RZ, 0xc0, !PT ;  /* 0xff0000ff37347812 */ /* 0x000fc600078ec0ff */
[-C--:B------:R-:W-:Y:S01]  /*aaa0*/  FFMA.FTZ R51, R53, R49.reuse, -R84 ;  /* 0x0000003135337223 */ /* 0x080fe20000010854 */
[----:B------:R-:W-:Y:S01]  /*aab0*/  FFMA.FTZ R49, R54, R49, R85 ;  /* 0x0000003136317223 */ /* 0x000fe20000010055 */
[----:B------:R-:W-:Y:S02]  /*aac0*/  SHF.R.U32.HI R85, RZ, 0x8, R55 ;  /* 0x00000008ff557819 */ /* 0x000fe40000011637 */
[----:B------:R-:W-:Y:S02]  /*aad0*/  SHF.R.U32.HI R54, RZ, 0x8, R43 ;  /* 0x00000008ff367819 */ /* 0x000fe4000001162b */
[----:B------:R-:W-:Y:S02]  /*aae0*/  SHF.R.U32.HI R84, RZ, 0x10, R55 ;  /* 0x00000010ff547819 */ /* 0x000fe40000011637 */
[----:B------:R-:W-:Y:S01]  /*aaf0*/  LOP3.LUT R53, R43, 0xff0000ff, RZ, 0xc0, !PT ;  /* 0xff0000ff2b357812 */ /* 0x000fe200078ec0ff */
[----:B------:R-:W-:Y:S01]  /*ab00*/  IMAD.SHL.U32 R54, R54, 0x100, RZ ;  /* 0x0000010036367824 */ /* 0x000fe200078e00ff */
[----:B------:R-:W-:Y:S01]  /*ab10*/  SHF.R.U32.HI R55, RZ, 0x10, R43 ;  /* 0x00000010ff377819 */ /* 0x000fe2000001162b */
[----:B------:R-:W-:Y:S01]  /*ab20*/  IMAD.SHL.U32 R43, R85, 0x100, RZ ;  /* 0x00000100552b7824 */ /* 0x000fe200078e00ff */
[----:B------:R-:W-:-:S02]  /*ab30*/  F2FP.SATFINITE.E4M3.F32.PACK_AB_MERGE_C R50, R51, R50, RZ ;  /* 0x000000323332723e */ /* 0x000fc400048070ff */
[----:B------:R-:W-:Y:S01]  /*ab40*/  LOP3.LUT R53, R53, 0xff00, R54, 0xf8, !PT ;  /* 0x0000ff0035357812 */ /* 0x000fe200078ef836 */
[----:B------:R-:W-:Y:S01]  /*ab50*/  IMAD.U32 R54, R55, 0x10000, RZ ;  /* 0x0001000037367824 */ /* 0x000fe200078e00ff */
[----:B------:R-:W-:Y:S02]  /*ab60*/  LOP3.LUT R43, R52, 0xff00, R43, 0xf8, !PT ;  /* 0x0000ff00342b7812 */ /* 0x000fe400078ef82b */
[----:B------:R-:W-:Y:S02]  /*ab70*/  SHF.L.U32 R52, R84, 0x10, RZ ;  /* 0x0000001054347819 */ /* 0x000fe400000006ff */
[----:B------:R-:W-:Y:S02]  /*ab80*/  F2FP.F16.E4M3.UNPACK_B R51, R12.H1 ;  /* 0x0000000cff33723e */ /* 0x000fe400030006ff */
[----:B------:R-:W-:Y:S02]  /*ab90*/  LOP3.LUT R43, R43, 0xff0000, R52, 0xf8, !PT ;  /* 0x00ff00002b2b7812 */ /* 0x000fe400078ef834 */
[----:B------:R-:W-:Y:S01]  /*aba0*/  LOP3.LUT R52, R53, 0xff0000, R54, 0xf8, !PT ;  /* 0x00ff000035347812 */ /* 0x000fe200078ef836 */
[----:B------:R-:W-:Y:S01]  /*abb0*/  IMAD.MOV.U32 R54, RZ, RZ, R15 ;  /* 0x000000ffff367224 */ /* 0x000fe200078e000f */
[----:B------:R-:W-:-:S02]  /*abc0*/  F2FP.F16.E4M3.UNPACK_B R15, R39 ;  /* 0x00000027ff0f723e */ /* 0x000fc400020006ff */
[----:B------:R-:W-:Y:S02]  /*abd0*/  F2FP.F16.E4M3.UNPACK_B R55, R52 ;  /* 0x00000034ff37723e */ /* 0x000fe400020006ff */
[----:B------:R-:W-:Y:S01]  /*abe0*/  F2FP.F16.E4M3.UNPACK_B R53, R54 ;  /* 0x00000036ff35723e */ /* 0x000fe200020006ff */
[----:B------:R-:W-:Y:S01]  /*abf0*/  HADD2.F32 R85, -RZ, R15.H0_H0 ;  /* 0x2000000fff557230 */ /* 0x000fe20000004100 */
[----:B------:R-:W-:Y:S01]  /*ac00*/  F2FP.F16.E4M3.UNPACK_B R84, R43 ;  /* 0x0000002bff54723e */ /* 0x000fe200020006ff */
[----:B------:R-:W-:Y:S01]  /*ac10*/  HADD2.F32 R87, -RZ, R55.H0_H0 ;  /* 0x20000037ff577230 */ /* 0x000fe20000004100 */
        /* <DEDUP_REMOVED lines=12> */
[----:B------:R-:W-:Y:S01]  /*ace0*/  F2FP.F16.E4M3.UNPACK_B R54, R54.H1 ;  /* 0x00000036ff36723e */ /* 0x000fe200030006ff */
[----:B------:R-:W-:Y:S01]  /*acf0*/  HADD2.F32 R55, -RZ, R39.H0_H0 ;  /* 0x20000027ff377230 */ /* 0x000fe20000004100 */
[----:B------:R-:W-:Y:S01]  /*ad00*/  F2FP.F16.E4M3.UNPACK_B R43, R43.H1 ;  /* 0x0000002bff2b723e */ /* 0x000fe200030006ff */
[----:B------:R-:W-:-:S02]  /*ad10*/  HADD2.F32 R85, -RZ, R52.H0_H0 ;  /* 0x20000034ff557230 */ /* 0x000fc40000004100 */
[-C--:B------:R-:W-:Y:S01]  /*ad20*/  FMUL.FTZ R164, R15, R86.reuse ;  /* 0x000000560fa47220 */ /* 0x080fe20000410000 */
[C---:B------:R-:W-:Y:S01]  /*ad30*/  FMUL.FTZ R86, R53.reuse, R86 ;  /* 0x0000005635567220 */ /* 0x040fe20000410000 */
[----:B------:R-:W-:Y:S01]  /*ad40*/  HADD2.F32 R39, -RZ, R39.H1_H1 ;  /* 0x30000027ff277230 */ /* 0x000fe20000004100 */
[----:B------:R-:W-:Y:S01]  /*ad50*/  F2FP.F16.E4M3.UNPACK_B R12, R12 ;  /* 0x0000000cff0c723e */ /* 0x000fe200020006ff */
[-C--:B------:R-:W-:Y:S01]  /*ad60*/  FFMA.FTZ R53, R53, R84.reuse, -R164 ;  /* 0x0000005435357223 */ /* 0x080fe200000108a4 */
[----:B------:R-:W-:Y:S01]  /*ad70*/  FFMA.FTZ R15, R15, R84, R86 ;  /* 0x000000540f0f7223 */ /* 0x000fe20000010056 */
[----:B------:R-:W-:Y:S02]  /*ad80*/  HADD2.F32 R86, -RZ, R54.H0_H0 ;  /* 0x20000036ff567230 */ /* 0x000fe40000004100 */
[----:B------:R-:W-:Y:S01]  /*ad90*/  FMUL.FTZ R164, R55, R85 ;  /* 0x0000005537a47220 */ /* 0x000fe20000410000 */
[----:B------:R-:W-:Y:S01]  /*ada0*/  HADD2.F32 R84, -RZ, R43.H0_H0 ;  /* 0x2000002bff547230 */ /* 0x000fe20000004100 */
[----:B------:R-:W-:Y:S01]  /*adb0*/  F2FP.SATFINITE.E4M3.F32.PACK_AB_MERGE_C R49, R49, R13, RZ ;  /* 0x0000000d3131723e */ /* 0x000fe200048070ff */
[----:B------:R-:W-:-:S02]  /*adc0*/  HADD2.F32 R52, -RZ, R52.H1_H1 ;  /* 0x30000034ff347230 */ /* 0x000fc40000004100 */
[C---:B------:R-:W-:Y:S01]  /*add0*/  FMUL.FTZ R85, R86.reuse, R85 ;  /* 0x0000005556557220 */ /* 0x040fe20000410000 */
[----:B------:R-:W-:Y:S02]  /*ade0*/  HADD2.F32 R171, -RZ, R12.H1_H1 ;  /* 0x3000000cffab7230 */ /* 0x000fe40000004100 */
[----:B------:R-:W-:Y:S01]  /*adf0*/  FFMA.FTZ R164, R86, R84, -R164 ;  /* 0x0000005456a47223 */ /* 0x000fe200000108a4 */
[----:B------:R-:W-:Y:S01]  /*ae00*/  F2FP.SATFINITE.E4M3.F32.PACK_AB_MERGE_C R13, R41, R42, R50 ;  /* 0x0000002a290d723e */ /* 0x000fe20004807032 */
[----:B------:R-:W-:Y:S01]  /*ae10*/  FFMA.FTZ R85, R55, R84, R85 ;  /* 0x0000005437557223 */ /* 0x000fe20000010055 */
[----:B------:R-:W-:Y:S02]  /*ae20*/  HADD2.F32 R55, -RZ, R54.H1_H1 ;  /* 0x30000036ff377230 */ /* 0x000fe40000004100 */
[----:B------:R-:W-:Y:S01]  /*ae30*/  FMUL.FTZ R84, R39, R52 ;  /* 0x0000003427547220 */ /* 0x000fe20000410000 */
[----:B------:R-:W-:Y:S01]  /*ae40*/  HADD2.F32 R54, -RZ, R43.H1_H1 ;  /* 0x3000002bff367230 */ /* 0x000fe20000004100 */
[----:B------:R-:W-:Y:S01]  /*ae50*/  F2FP.SATFINITE.E4M3.F32.PACK_AB_MERGE_C R37, R37, R40, R49 ;  /* 0x000000282525723e */ /* 0x000fe20004807031 */
[----:B------:R-:W-:-:S03]  /*ae60*/  FMUL.FTZ R52, R55, R52 ;  /* 0x0000003437347220 */ /* 0x000fc60000410000 */
[----:B------:R-:W-:Y:S01]  /*ae70*/  FFMA.FTZ R43, R55, R54, -R84 ;  /* 0x00000036372b7223 */ /* 0x000fe20000010854 */
[----:B------:R-:W-:Y:S01]  /*ae80*/  F2FP.F16.E4M3.UNPACK_B R55, R162.H1 ;  /* 0x000000a2ff37723e */ /* 0x000fe200030006ff */
[----:B------:R-:W-:Y:S01]  /*ae90*/  FFMA.FTZ R39, R39, R54, R52 ;  /* 0x0000003627277223 */ /* 0x000fe20000010034 */
[----:B------:R-:W-:Y:S01]  /*aea0*/  F2FP.F16.E4M3.UNPACK_B R52, R36.H1 ;  /* 0x00000024ff34723e */ /* 0x000fe200030006ff */
[----:B------:R-:W-:Y:S01]  /*aeb0*/  HADD2.F32 R84, -RZ, R51.H0_H0 ;  /* 0x20000033ff547230 */ /* 0x000fe20000004100 */
[----:B------:R-:W-:Y:S01]  /*aec0*/  F2FP.SATFINITE.E4M3.F32.PACK_AB_MERGE_C R164, R43, R164, RZ ;  /* 0x000000a42ba4723e */ /* 0x000fe200048070ff */
[----:B------:R-:W-:Y:S01]  /*aed0*/  HADD2.F32 R86, -RZ, R55.H0_H0 ;  /* 0x20000037ff567230 */ /* 0x000fe20000004100 */
[-C--:B------:R-:W-:Y:S01]  /*aee0*/  F2FP.F16.E4M3.UNPACK_B R43, R160.reuse.H1 ;  /* 0x000000a0ff2b723e */ /* 0x080fe200030006ff */
[--C-:B------:R-:W-:Y:S01]  /*aef0*/  HADD2.F32 R54, -RZ, R52.reuse.H0_H0 ;  /* 0x20000034ff367230 */ /* 0x100fe20000004100 */
[----:B------:R-:W-:Y:S01]  /*af00*/  F2FP.F16.E4M3.UNPACK_B R160, R160 ;  /* 0x000000a0ffa0723e */ /* 0x000fe200020006ff */
[----:B------:R-:W-:Y:S01]  /*af10*/  HADD2.F32 R52, -RZ, R52.H1_H1 ;  /* 0x30000034ff347230 */ /* 0x000fe20000004100 */
[----:B------:R-:W-:Y:S01]  /*af20*/  F2FP.F16.E4M3.UNPACK_B R36, R36 ;  /* 0x00000024ff24723e */ /* 0x000fe200020006ff */
[--C-:B------:R-:W-:Y:S01]  /*af30*/  HADD2.F32 R167, -RZ, R43.reuse.H0_H0 ;  /* 0x2000002bffa77230 */ /* 0x100fe20000004100 */
[----:B------:R-:W-:Y:S01]  /*af40*/  F2FP.F16.E4M3.UNPACK_B R162, R162 ;  /* 0x000000a2ffa2723e */ /* 0x000fe200020006ff */
[----:B------:R-:W-:Y:S01]  /*af50*/  HADD2.F32 R43, -RZ, R43.H1_H1 ;  /* 0x3000002bff2b7230 */ /* 0x000fe20000004100 */
[----:B------:R-:W-:Y:S01]  /*af60*/  F2FP.SATFINITE.E4M3.F32.PACK_AB_MERGE_C R53, R53, R165, R164 ;  /* 0x000000a53535723e */ /* 0x000fe200048070a4 */
[----:B------:R-:W-:-:S02]  /*af70*/  HADD2.F32 R55, -RZ, R55.H1_H1 ;  /* 0x30000037ff377230 */ /* 0x000fc40000004100 */
[-C--:B------:R-:W-:Y:S01]  /*af80*/  FMUL.FTZ R166, R54, R167.reuse ;  /* 0x000000a736a67220 */ /* 0x080fe20000410000 */
[----:B------:R-:W-:-:S03]  /*af90*/  FMUL.FTZ R167, R84, R167 ;  /* 0x000000a754a77220 */ /* 0x000fc60000410000 */
[-C--:B------:R-:W-:Y:S01]  /*afa0*/  FFMA.FTZ R166, R84, R86.reuse, -R166 ;  /* 0x0000005654a67223 */ /* 0x080fe200000108a6 */
[----:B------:R-:W-:Y:S01]  /*afb0*/  FFMA.FTZ R167, R54, R86, R167 ;  /* 0x0000005636a77223 */ /* 0x000fe200000100a7 */
[----:B------:R-:W-:Y:S02]  /*afc0*/  HADD2.F32 R54, -RZ, R51.H1_H1 ;  /* 0x30000033ff367230 */ /* 0x000fe40000004100 */
[-C--:B------:R-:W-:Y:S01]  /*afd0*/  FMUL.FTZ R51, R52, R43.reuse ;  /* 0x0000002b34337220 */ /* 0x080fe20000410000 */
[--C-:B------:R-:W-:Y:S02]  /*afe0*/  HADD2.F32 R86, -RZ, R160.reuse.H0_H0 ;  /* 0x200000a0ff567230 */ /* 0x100fe40000004100 */
[----:B------:R-:W-:Y:S02]  /*aff0*/  HADD2.F32 R160, -RZ, R160.H1_H1 ;  /* 0x300000a0ffa07230 */ /* 0x000fe40000004100 */
[C---:B------:R-:W-:Y:S01]  /*b000*/  FMUL.FTZ R43, R54.reuse, R43 ;  /* 0x0000002b362b7220 */ /* 0x040fe20000410000 */
[----:B------:R-:W-:Y:S01]  /*b010*/  FFMA.FTZ R51, R54, R55, -R51 ;  /* 0x0000003736337223 */ /* 0x000fe20000010833 */
[----:B------:R-:W-:-:S02]  /*b020*/  HADD2.F32 R54, -RZ, R162.H0_H0 ;  /* 0x200000a2ff367230 */ /* 0x000fc40000004100 */
[----:B------:R-:W-:Y:S01]  /*b030*/  FFMA.FTZ R43, R52, R55, R43 ;  /* 0x00000037342b7223 */ /* 0x000fe2000001002b */
[----:B------:R-:W-:Y:S02]  /*b040*/  HADD2.F32 R52, -RZ, R36.H0_H0 ;  /* 0x20000024ff347230 */ /* 0x000fe40000004100 */
[----:B------:R-:W-:Y:S02]  /*b050*/  HADD2.F32 R55, -RZ, R12.H0_H0 ;  /* 0x2000000cff377230 */ /* 0x000fe40000004100 */
[----:B------:R-:W-:Y:S02]  /*b060*/  HADD2.F32 R162, -RZ, R162.H1_H1 ;  /* 0x300000a2ffa27230 */ /* 0x000fe40000004100 */
[-C--:B------:R-:W-:Y:S01]  /*b070*/  FMUL.FTZ R84, R52, R86.reuse ;  /* 0x0000005634547220 */ /* 0x080fe20000410000 */
[----:B------:R-:W-:Y:S01]  /*b080*/  F2FP.SATFINITE.E4M3.F32.PACK_AB_MERGE_C R43, R43, R167, RZ ;  /* 0x000000a72b2b723e */ /* 0x000fe200048070ff */
[C---:B------:R-:W-:Y:S02]  /*b090*/  FMUL.FTZ R86, R55.reuse, R86 ;  /* 0x0000005637567220 */ /* 0x040fe40000410000 */
[----:B------:R-:W-:Y:S01]  /*b0a0*/  FFMA.FTZ R84, R55, R54, -R84 ;  /* 0x0000003637547223 */ /* 0x000fe20000010854 */
[----:B------:R-:W-:-:S02]  /*b0b0*/  HADD2.F32 R55, -RZ, R36.H1_H1 ;  /* 0x30000024ff377230 */ /* 0x000fc40000004100 */
[----:B------:R-:W-:Y:S01]  /*b0c0*/  FFMA.FTZ R86, R52, R54, R86 ;  /* 0x0000003634567223 */ /* 0x000fe20000010056 */
[----:B------:R-:W-:Y:S01]  /*b0d0*/  IMAD.MOV.U32 R52, RZ, RZ, R14 ;  /* 0x000000ffff347224 */ /* 0x000fe200078e000e */
[-C--:B------:R-:W-:Y:S01]  /*b0e0*/  F2FP.F16.E4M3.UNPACK_B R54, R161.reuse.H1 ;  /* 0x000000a1ff36723e */ /* 0x080fe200030006ff */
[-C--:B------:R-:W-:Y:S01]  /*b0f0*/  FMUL.FTZ R12, R55, R160.reuse ;  /* 0x000000a0370c7220 */ /* 0x080fe20000410000 */
[C---:B------:R-:W-:Y:S01]  /*b100*/  FMUL.FTZ R160, R171.reuse, R160 ;  /* 0x000000a0aba07220 */ /* 0x040fe20000410000 */
[----:B------:R-:W-:Y:S02]  /*b110*/  F2FP.F16.E4M3.UNPACK_B R161, R161 ;  /* 0x000000a1ffa1723e */ /* 0x000fe400020006ff */
[--C-:B------:R-:W-:Y:S02]  /*b120*/  HADD2.F32 R177, -RZ, R54.reuse.H0_H0 ;  /* 0x20000036ffb17230 */ /* 0x100fe40000004100 */
[----:B------:R-:W-:Y:S01]  /*b130*/  FFMA.FTZ R171, R171, R162, -R12 ;  /* 0x000000a2abab7223 */ /* 0x000fe2000001080c */
[----:B------:R-:W-:Y:S01]  /*b140*/  F2FP.SATFINITE.E4M3.F32.PACK_AB_MERGE_C R12, R51, R166, RZ ;  /* 0x000000a6330c723e */ /* 0x000fe200048070ff */
[----:B------:R-:W-:Y:S01]  /*b150*/  FFMA.FTZ R51, R55, R162, R160 ;  /* 0x000000a237337223 */ /* 0x000fe200000100a0 */
[----:B------:R-:W-:Y:S01]  /*b160*/  F2FP.F16.E4M3.UNPACK_B R55, R38.H1 ;  /* 0x00000026ff37723e */ /* 0x000fe200030006ff */
[----:B------:R-:W-:Y:S01]  /*b170*/  HADD2.F32 R54, -RZ, R54.H1_H1 ;  /* 0x30000036ff367230 */ /* 0x000fe20000004100 */
[----:B------:R-:W-:-:S02]  /*b180*/  F2FP.SATFINITE.E4M3.F32.PACK_AB_MERGE_C R12, R171, R84, R12 ;  /* 0x00000054ab0c723e */ /* 0x000fc4000480700c */
[----:B------:R-:W-:Y:S01]  /*b190*/  F2FP.F16.E4M3.UNPACK_B R84, R52.H1 ;  /* 0x00000034ff54723e */ /* 0x000fe200030006ff */
[--C-:B------:R-:W-:Y:S01]  /*b1a0*/  HADD2.F32 R36, -RZ, R55.reuse.H0_H0 ;  /* 0x20000037ff247230 */ /* 0x100fe20000004100 */
[----:B------:R-:W-:Y:S01]  /*b1b0*/  F2FP.F16.E4M3.UNPACK_B R160, R163.H1 ;  /* 0x000000a3ffa0723e */ /* 0x000fe200030006ff */
[----:B------:R-:W-:Y:S01]  /*b1c0*/  HADD2.F32 R55, -RZ, R55.H1_H1 ;  /* 0x30000037ff377230 */ /* 0x000fe20000004100 */
[----:B------:R-:W-:Y:S01]  /*b1d0*/  F2FP.F16.E4M3.UNPACK_B R38, R38 ;  /* 0x00000026ff26723e */ /* 0x000fe200020006ff */
[----:B------:R-:W-:Y:S02]  /*b1e0*/  HADD2.F32 R14, -RZ, R84.H0_H0 ;  /* 0x20000054ff0e7230 */ /* 0x000fe40000004100 */
[----:B------:R-:W-:Y:S01]  /*b1f0*/  FMUL.FTZ R179, R36, R177 ;  /* 0x000000b124b37220 */ /* 0x000fe20000410000 */
[--C-:B------:R-:W-:Y:S01]  /*b200*/  HADD2.F32 R171, -RZ, R160.reuse.H0_H0 ;  /* 0x200000a0ffab7230 */ /* 0x100fe20000004100 */
[----:B------:R-:W-:Y:S01]  /*b210*/  F2FP.F16.E4M3.UNPACK_B R52, R52 ;  /* 0x00000034ff34723e */ /* 0x000fe200020006ff */
[----:B------:R-:W-:-:S02]  /*b220*/  HADD2.F32 R160, -RZ, R160.H1_H1 ;  /* 0x300000a0ffa07230 */ /* 0x000fc40000004100 */
[C---:B------:R-:W-:Y:S01]  /*b230*/  FMUL.FTZ R177, R14.reuse, R177 ;  /* 0x000000b10eb17220 */ /* 0x040fe20000410000 */
[----:B------:R-:W-:Y:S01]  /*b240*/  F2FP.F16.E4M3.UNPACK_B R163, R163 ;  /* 0x000000a3ffa3723e */ /* 0x000fe200020006ff */
[-C--:B------:R-:W-:Y:S01]  /*b250*/  FFMA.FTZ R14, R14, R171.reuse, -R179 ;  /* 0x000000ab0e0e7223 */ /* 0x080fe200000108b3 */
[----:B------:R-:W-:Y:S02]  /*b260*/  HADD2.F32 R179, -RZ, R161.H0_H0 ;  /* 0x200000a1ffb37230 */ /* 0x000fe40000004100 */
[----:B------:R-:W-:Y:S01]  /*b270*/  FFMA.FTZ R36, R36, R171, R177 ;  /* 0x000000ab24247223 */ /* 0x000fe200000100b1 */
[----:B------:R-:W-:Y:S02]  /*b280*/  HADD2.F32 R171, -RZ, R84.H1_H1 ;  /* 0x30000054ffab7230 */ /* 0x000fe40000004100 */
[----:B------:R-:W-:Y:S01]  /*b290*/  FMUL.FTZ R84, R55, R54 ;  /* 0x0000003637547220 */ /* 0x000fe20000410000 */
[----:B------:R-:W-:Y:S02]  /*b2a0*/  HADD2.F32 R177, -RZ, R163.H0_H0 ;  /* 0x200000a3ffb17230 */ /* 0x000fe40000004100 */
[----:B------:R-:W-:-:S02]  /*b2b0*/  HADD2.F32 R161, -RZ, R161.H1_H1 ;  /* 0x300000a1ffa17230 */ /* 0x000fc40000004100 */
[C---:B------:R-:W-:Y:S01]  /*b2c0*/  FMUL.FTZ R54, R171.reuse, R54 ;  /* 0x00000036ab367220 */ /* 0x040fe20000410000 */
[-C--:B------:R-:W-:Y:S01]  /*b2d0*/  FFMA.FTZ R171, R171, R160.reuse, -R84 ;  /* 0x000000a0abab7223 */ /* 0x080fe20000010854 */
[----:B------:R-:W-:Y:S02]  /*b2e0*/  HADD2.F32 R84, -RZ, R52.H0_H0 ;  /* 0x20000034ff547230 */ /* 0x000fe40000004100 */
[----:B------:R-:W-:Y:S01]  /*b2f0*/  FFMA.FTZ R55, R55, R160, R54 ;  /* 0x000000a037377223 */ /* 0x000fe20000010036 */
[--C-:B------:R-:W-:Y:S01]  /*b300*/  HADD2.F32 R54, -RZ, R38.reuse.H0_H0 ;  /* 0x20000026ff367230 */ /* 0x100fe20000004100 */
[----:B------:R-:W-:Y:S01]  /*b310*/  F2FP.SATFINITE.E4M3.F32.PACK_AB_MERGE_C R14, R171, R14, RZ ;  /* 0x0000000eab0e723e */ /* 0x000fe200048070ff */
[----:B------:R-:W-:Y:S02]  /*b320*/  HADD2.F32 R38, -RZ, R38.H1_H1 ;  /* 0x30000026ff267230 */ /* 0x000fe40000004100 */
[----:B------:R-:W-:Y:S02]  /*b330*/  HADD2.F32 R52, -RZ, R52.H1_H1 ;  /* 0x30000034ff347230 */ /* 0x000fe40000004100 */
[-C--:B------:R-:W-:Y:S01]  /*b340*/  FMUL.FTZ R181, R54, R179.reuse ;  /* 0x000000b336b57220 */ /* 0x080fe20000410000 */
[C---:B------:R-:W-:Y:S01]  /*b350*/  FMUL.FTZ R179, R84.reuse, R179 ;  /* 0x000000b354b37220 */ /* 0x040fe20000410000 */
[----:B------:R-:W-:Y:S01]  /*b360*/  HADD2.F32 R163, -RZ, R163.H1_H1 ;  /* 0x300000a3ffa37230 */ /* 0x000fe20000004100 */
[----:B------:R-:W-:Y:S01]  /*b370*/  F2FP.SATFINITE.E4M3.F32.PACK_AB_MERGE_C R55, R55, R36, RZ ;  /* 0x000000243737723e */ /* 0x000fe200048070ff */
[-C--:B------:R-:W-:Y:S01]  /*b380*/  FFMA.FTZ R84, R84, R177.reuse, -R181 ;  /* 0x000000b154547223 */ /* 0x080fe200000108b5 */
[----:B------:R-:W-:Y:S01]  /*b390*/  FFMA.FTZ R179, R54, R177, R179 ;  /* 0x000000b136b37223 */ /* 0x000fe200000100b3 */
[-C--:B------:R-:W-:Y:S01]  /*b3a0*/  FMUL.FTZ R177, R38, R161.reuse ;  /* 0x000000a126b17220 */ /* 0x080fe20000410000 */
[----:B------:R-:W-:Y:S01]  /*b3b0*/  FMUL.FTZ R181, R52, R161 ;  /* 0x000000a134b57220 */ /* 0x000fe20000410000 */
[----:B------:R-:W-:-:S02]  /*b3c0*/  F2FP.SATFINITE.E4M3.F32.PACK_AB_MERGE_C R36, R51, R86, R43 ;  /* 0x000000563324723e */ /* 0x000fc4000480702b */
[-C--:B------:R-:W-:Y:S01]  /*b3d0*/  FFMA.FTZ R161, R52, R163.reuse, -R177 ;  /* 0x000000a334a17223 */ /* 0x080fe200000108b1 */
[----:B------:R-:W-:Y:S01]  /*b3e0*/  FFMA.FTZ R38, R38, R163, R181 ;  /* 0x000000a326267223 */ /* 0x000fe200000100b5 */
[----:B------:R-:W-:-:S03]  /*b3f0*/  F2FP.SATFINITE.E4M3.F32.PACK_AB_MERGE_C R52, R39, R85, RZ ;  /* 0x000000552734723e */ /* 0x000fc600048070ff */
[----:B------:R-:W-:Y:S02]  /*b400*/  F2FP.SATFINITE.E4M3.F32.PACK_AB_MERGE_C R14, R161, R84, R14 ;  /* 0x00000054a10e723e */ /* 0x000fe4000480700e */
[----:B------:R-:W-:Y:S02]  /*b410*/  F2FP.SATFINITE.E4M3.F32.PACK_AB_MERGE_C R39, R15, R87, R52 ;  /* 0x000000570f27723e */ /* 0x000fe40004807034 */
[----:B------:R-:W-:Y:S02]  /*b420*/  F2FP.SATFINITE.E4M3.F32.PACK_AB_MERGE_C R38, R38, R179, R55 ;  /* 0x000000b32626723e */ /* 0x000fe40004807037 */
[----:B------:R-:W-:-:S07]  /*b430*/  MOV R15, R53 ;  /* 0x00000035000f7202 */ /* 0x000fce0000000f00 */
.L_x_516:
[----:B------:R-:W-:Y:S05]  /*b440*/  BSYNC B3 ;  /* 0x0000000000037941 */ /* 0x000fea0003800000 */
.L_x_515:
[----:B----4-:R-:W-:-:S05]  /*b450*/  IADD3 R40, P2, R26, R11, RZ ;  /* 0x0000000b1a287210 */ /* 0x010fca0007f5e0ff */
[----:B---3--:R-:W-:Y:S01]  /*b460*/  IMAD.X R41, R155, 0x1, R112, P2 ;  /* 0x000000019b297824 */ /* 0x008fe200010e0670 */
[----:B------:R-:W-:-:S04]  /*b470*/  ISETP.GE.AND P2, PT, R48, R137, PT ;  /* 0x000000893000720c */ /* 0x000fc80003f46270 */
[----:B0-----:R0:W-:Y:S09]  /*b480*/  ST.E.128 desc[UR50][R40.64], R12 ;  /* 0x0000000c28007985 */ /* 0x0011f2000c101d32 */
[----:B------:R-:W-:-:S04]  /*b490*/  @!P2 IADD3 R42, P5, R11, R48, RZ ;  /* 0x000000300b2aa210 */ /* 0x000fc80007fbe0ff */
[----:B------:R-:W-:-:S05]  /*b4a0*/  @!P2 LEA.HI.X.SX32 R43, R48, R155, 0x1, P5 ;  /* 0x0000009b302ba211 */ /* 0x000fca00028f0eff */
[----:B------:R0:W-:Y:S04]  /*b4b0*/  @!P2 ST.E.128 desc[UR50][R42.64], R36 ;  /* 0x000000242a00a985 */ /* 0x0001e8000c101d32 */
.L_x_514:
[----:B------:R-:W-:Y:S05]  /*b4c0*/  BSYNC B2 ;  /* 0x0000000000027941 */ /* 0x000fea0003800000 */
.L_x_513:
[----:B------:R-:W-:-:S13]  /*b4d0*/  ISETP.NE.AND P2, PT, R30, RZ, PT ;  /* 0x000000ff1e00720c */ /* 0x000fda0003f45270 */
[----:B------:R-:W-:Y:S05]  /*b4e0*/  @!P2 BRA `(.L_x_508) ;  /* 0x0000000c00bca947 */ /* 0x000fea0003800000 */
[----:B0-----:R-:W5:Y:S01]  /*b4f0*/  LDL R12, [R1] ;  /* 0x00000000010c7983 */ /* 0x001f620000100800 */
[----:B----4-:R-:W-:Y:S01]  /*b500*/  IADD3 R40, P2, R27, R11, RZ ;  /* 0x0000000b1b287210 */ /* 0x010fe20007f5e0ff */
[----:B------:R-:W-:Y:S04]  /*b510*/  BSSY B2, `(.L_x_517) ;  /* 0x00000e7000027945 */ /* 0x000fe80003800000 */
[----:B---3--:R-:W-:Y:S01]  /*b520*/  IMAD.X R41, R155, 0x1, R111, P2 ;  /* 0x000000019b297824 */ /* 0x008fe200010e066f */
[----:B------:R-:W-:Y:S02]  /*b530*/  ISETP.GE.AND P2, PT, R3, R118, PT ;  /* 0x000000760300720c */ /* 0x000fe40003f46270 */
[----:B-----5:R-:W-:-:S04]  /*b540*/  LOP3.LUT P5, RZ, R12, 0x1, RZ, 0xc0, !PT ;  /* 0x000000010cff7812 */ /* 0x020fc800078ac0ff */
[----:B------:R-:W-:-:S04]  /*b550*/  SEL R12, R121, R146, !P5 ;  /* 0x00000092790c7207 */ /* 0x000fc80006800000 */
        /* <DEDUP_REMOVED lines=16> */
[----:B------:R-:W3:Y:S01]  /*b660*/  LDS.128 R36, [R36+0x1a400] ;  /* 0x01a4000024247984 */ /* 0x000ee20000000c00 */
[----:B------:R-:W-:Y:S05]  /*b670*/  @P2 BRA `(.L_x_518) ;  /* 0x0000000c00402947 */ /* 0x000fea0003800000 */
[----:B---3--:R-:W-:Y:S01]  /*b680*/  IMAD.MOV.U32 R44, RZ, RZ, R36 ;  /* 0x000000ffff2c7224 */ /* 0x008fe200078e0024 */
[----:B0-----:R-:W-:Y:S02]  /*b690*/  MOV R42, R12 ;  /* 0x0000000c002a7202 */ /* 0x001fe40000000f00 */
[----:B------:R-:W-:Y:S02]  /*b6a0*/  F2FP.F16.E4M3.UNPACK_B R50, R156.H1 ;  /* 0x0000009cff32723e */ /* 0x000fe400030006ff */
[----:B------:R-:W-:Y:S02]  /*b6b0*/  F2FP.F16.E4M3.UNPACK_B R46, R44.H1 ;  /* 0x0000002cff2e723e */ /* 0x000fe400030006ff */
[----:B------:R-:W-:Y:S01]  /*b6c0*/  F2FP.F16.E4M3.UNPACK_B R43, R42.H1 ;  /* 0x0000002aff2b723e */ /* 0x000fe200030006ff */
[----:B------:R-:W-:Y:S01]  /*b6d0*/  HADD2.F32 R53, -RZ, R50.H0_H0 ;  /* 0x20000032ff357230 */ /* 0x000fe20000004100 */
[----:B------:R-:W-:Y:S01]  /*b6e0*/  F2FP.F16.E4M3.UNPACK_B R49, R158.H1 ;  /* 0x0000009eff31723e */ /* 0x000fe200030006ff */
[----:B------:R-:W-:Y:S01]  /*b6f0*/  HADD2.F32 R12, -RZ, R46.H0_H0 ;  /* 0x2000002eff0c7230 */ /* 0x000fe20000004100 */
[----:B------:R-:W-:Y:S01]  /*b700*/  F2FP.F16.E4M3.UNPACK_B R56, R157.H1 ;  /* 0x0000009dff38723e */ /* 0x000fe200030006ff */
[----:B------:R-:W-:Y:S01]  /*b710*/  HADD2.F32 R36, -RZ, R43.H0_H0 ;  /* 0x2000002bff247230 */ /* 0x000fe20000004100 */
[----:B------:R-:W-:Y:S01]  /*b720*/  F2FP.F16.E4M3.UNPACK_B R58, R159 ;  /* 0x0000009fff3a723e */ /* 0x000fe200020006ff */
[----:B------:R-:W-:-:S02]  /*b730*/  HADD2.F32 R51, -RZ, R49.H0_H0 ;  /* 0x20000031ff337230 */ /* 0x000fc40000004100 */
[-C--:B------:R-:W-:Y:S01]  /*b740*/  FMUL.FTZ R55, R12, R53.reuse ;  /* 0x000000350c377220 */ /* 0x080fe20000410000 */
[----:B------:R-:W-:Y:S02]  /*b750*/  HADD2.F32 R46, -RZ, R46.H1_H1 ;  /* 0x3000002eff2e7230 */ /* 0x000fe40000004100 */
[C---:B------:R-:W-:Y:S01]  /*b760*/  FMUL.FTZ R53, R36.reuse, R53 ;  /* 0x0000003524357220 */ /* 0x040fe20000410000 */
[----:B------:R-:W-:Y:S02]  /*b770*/  HADD2.F32 R43, -RZ, R43.H1_H1 ;  /* 0x3000002bff2b7230 */ /* 0x000fe40000004100 */
[-C--:B------:R-:W-:Y:S01]  /*b780*/  FFMA.FTZ R36, R36, R51.reuse, -R55 ;  /* 0x0000003324247223 */ /* 0x080fe20000010837 */
[----:B------:R-:W-:Y:S02]  /*b790*/  HADD2.F32 R87, -RZ, R56.H0_H0 ;  /* 0x20000038ff577230 */ /* 0x000fe40000004100 */
[----:B------:R-:W-:Y:S01]  /*b7a0*/  FFMA.FTZ R12, R12, R51, R53 ;  /* 0x000000330c0c7223 */ /* 0x000fe20000010035 */
[----:B------:R-:W-:Y:S01]  /*b7b0*/  HADD2.F32 R51, -RZ, R50.H1_H1 ;  /* 0x30000032ff337230 */ /* 0x000fe20000004100 */
[--C-:B------:R-:W-:Y:S01]  /*b7c0*/  SHF.R.U32.HI R86, RZ, 0x10, R57.reuse ;  /* 0x00000010ff567819 */ /* 0x100fe20000011639 */
[----:B------:R-:W-:Y:S01]  /*b7d0*/  HADD2.F32 R50, -RZ, R49.H1_H1 ;  /* 0x30000031ff327230 */ /* 0x000fe20000004100 */
[----:B------:R-:W-:Y:S01]  /*b7e0*/  SHF.R.U32.HI R84, RZ, 0x8, R57 ;  /* 0x00000008ff547819 */ /* 0x000fe20000011639 */
[----:B------:R-:W-:-:S02]  /*b7f0*/  HADD2.F32 R56, -RZ, R56.H1_H1 ;  /* 0x30000038ff387230 */ /* 0x000fc40000004100 */
[-C--:B------:R-:W-:Y:S01]  /*b800*/  FMUL.FTZ R52, R46, R51.reuse ;  /* 0x000000332e347220 */ /* 0x080fe20000410000 */
[----:B------:R-:W-:Y:S01]  /*b810*/  FMUL.FTZ R51, R43, R51 ;  /* 0x000000332b337220 */ /* 0x000fe20000410000 */
[----:B------:R-:W-:Y:S01]  /*b820*/  LOP3.LUT R160, R45, 0xff0000ff, RZ, 0xc0, !PT ;  /* 0xff0000ff2da07812 */ /* 0x000fe200078ec0ff */
[----:B------:R-:W-:Y:S02]  /*b830*/  IMAD.SHL.U32 R84, R84, 0x100, RZ ;  /* 0x0000010054547824 */ /* 0x000fe400078e00ff */
[-C--:B------:R-:W-:Y:S01]  /*b840*/  FFMA.FTZ R49, R43, R50.reuse, -R52 ;  /* 0x000000322b317223 */ /* 0x080fe20000010834 */
[----:B------:R-:W-:Y:S01]  /*b850*/  FFMA.FTZ R43, R46, R50, R51 ;  /* 0x000000322e2b7223 */ /* 0x000fe20000010033 */
[----:B------:R-:W-:Y:S02]  /*b860*/  F2FP.F16.E4M3.UNPACK_B R52, R156 ;  /* 0x0000009cff34723e */ /* 0x000fe400020006ff */
[----:B------:R-:W-:Y:S02]  /*b870*/  F2FP.F16.E4M3.UNPACK_B R50, R44 ;  /* 0x0000002cff32723e */ /* 0x000fe400020006ff */
[----:B------:R-:W-:Y:S01]  /*b880*/  F2FP.F16.E4M3.UNPACK_B R46, R42 ;  /* 0x0000002aff2e723e */ /* 0x000fe200020006ff */
[----:B------:R-:W-:Y:S01]  /*b890*/  HADD2.F32 R55, -RZ, R52.H0_H0 ;  /* 0x20000034ff377230 */ /* 0x000fe20000004100 */
[----:B------:R-:W-:Y:S01]  /*b8a0*/  F2FP.F16.E4M3.UNPACK_B R51, R158 ;  /* 0x0000009eff33723e */ /* 0x000fe200020006ff */
[----:B------:R-:W-:Y:S01]  /*b8b0*/  HADD2.F32 R42, -RZ, R50.H0_H0 ;  /* 0x20000032ff2a7230 */ /* 0x000fe20000004100 */
[----:B------:R-:W-:Y:S01]  /*b8c0*/  SHF.R.U32.HI R156, RZ, 0x8, R59 ;  /* 0x00000008ff9c7819 */ /* 0x000fe2000001163b */
[----:B------:R-:W-:Y:S01]  /*b8d0*/  HADD2.F32 R44, -RZ, R46.H0_H0 ;  /* 0x2000002eff2c7230 */ /* 0x000fe20000004100 */
[----:B------:R-:W-:Y:S01]  /*b8e0*/  LOP3.LUT R158, R59, 0xff0000ff, RZ, 0xc0, !PT ;  /* 0xff0000ff3b9e7812 */ /* 0x000fe200078ec0ff */
        /* <DEDUP_REMOVED lines=8> */
[----:B------:R-:W-:Y:S01]  /*b970*/  HADD2.F32 R53, -RZ, R52.H1_H1 ;  /* 0x30000034ff357230 */ /* 0x000fe20000004100 */
[----:B------:R-:W-:Y:S01]  /*b980*/  F2FP.SATFINITE.E4M3.F32.PACK_AB_MERGE_C R36, R49, R36, RZ ;  /* 0x000000243124723e */ /* 0x000fe200048070ff */
[----:B------:R-:W-:Y:S01]  /*b990*/  IMAD.MOV.U32 R52, RZ, RZ, R38 ;  /* 0x000000ffff347224 */ /* 0x000fe200078e0026 */
[----:B------:R-:W-:-:S02]  /*b9a0*/  F2FP.SATFINITE.E4M3.F32.PACK_AB_MERGE_C R43, R43, R12, RZ ;  /* 0x0000000c2b2b723e */ /* 0x000fc400048070ff */
[-C--:B------:R-:W-:Y:S01]  /*b9b0*/  FMUL.FTZ R55, R50, R53.reuse ;  /* 0x0000003532377220 */ /* 0x080fe20000410000 */
[----:B------:R-:W-:-:S03]  /*b9c0*/  FMUL.FTZ R85, R46, R53 ;  /* 0x000000352e557220 */ /* 0x000fc60000410000 */
[-C--:B------:R-:W-:Y:S01]  /*b9d0*/  FFMA.FTZ R53, R46, R51.reuse, -R55 ;  /* 0x000000332e357223 */ /* 0x080fe20000010837 */
[----:B------:R-:W-:Y:S01]  /*b9e0*/  FFMA.FTZ R51, R50, R51, R85 ;  /* 0x0000003332337223 */ /* 0x000fe20000010055 */
[----:B------:R-:W-:Y:S01]  /*b9f0*/  IMAD.MOV.U32 R50, RZ, RZ, R14 ;  /* 0x000000ffff327224 */ /* 0x000fe200078e000e */
[----:B------:R-:W-:Y:S02]  /*ba00*/  F2FP.F16.E4M3.UNPACK_B R55, R52.H1 ;  /* 0x00000034ff37723e */ /* 0x000fe400030006ff */
[----:B------:R-:W-:Y:S02]  /*ba10*/  F2FP.F16.E4M3.UNPACK_B R46, R159.H1 ;  /* 0x0000009fff2e723e */ /* 0x000fe400030006ff */
[----:B------:R-:W-:Y:S01]  /*ba20*/  F2FP.F16.E4M3.UNPACK_B R54, R50.H1 ;  /* 0x00000032ff36723e */ /* 0x000fe200030006ff */
[----:B------:R-:W-:Y:S01]  /*ba30*/  HADD2.F32 R38, -RZ, R55.H0_H0 ;  /* 0x20000037ff267230 */ /* 0x000fe20000004100 */
[----:B------:R-:W-:Y:S01]  /*ba40*/  F2FP.F16.E4M3.UNPACK_B R52, R52 ;  /* 0x00000034ff34723e */ /* 0x000fe200020006ff */
[----:B------:R-:W-:Y:S01]  /*ba50*/  HADD2.F32 R85, -RZ, R46.H0_H0 ;  /* 0x2000002eff557230 */ /* 0x000fe20000004100 */
[----:B------:R-:W-:Y:S01]  /*ba60*/  F2FP.F16.E4M3.UNPACK_B R50, R50 ;  /* 0x00000032ff32723e */ /* 0x000fe200020006ff */
[----:B------:R-:W-:-:S02]  /*ba70*/  HADD2.F32 R14, -RZ, R54.H0_H0 ;  /* 0x20000036ff0e7230 */ /* 0x000fc40000004100 */
[-C--:B------:R-:W-:Y:S01]  /*ba80*/  FMUL.FTZ R161, R38, R87.reuse ;  /* 0x0000005726a17220 */ /* 0x080fe20000410000 */
[----:B------:R-:W-:Y:S01]  /*ba90*/  HADD2.F32 R55, -RZ, R55.H1_H1 ;  /* 0x30000037ff377230 */ /* 0x000fe20000004100 */
[----:B------:R-:W-:Y:S01]  /*baa0*/  F2FP.SATFINITE.E4M3.F32.PACK_AB_MERGE_C R12, R53, R44, R36 ;  /* 0x0000002c350c723e */ /* 0x000fe20004807024 */
[----:B------:R-:W-:Y:S02]  /*bab0*/  HADD2.F32 R54, -RZ, R54.H1_H1 ;  /* 0x30000036ff367230 */ /* 0x000fe40000004100 */
[C---:B------:R-:W-:Y:S01]  /*bac0*/  FMUL.FTZ R87, R14.reuse, R87 ;  /* 0x000000570e577220 */ /* 0x040fe20000410000 */
[-C--:B------:R-:W-:Y:S01]  /*bad0*/  FFMA.FTZ R14, R14, R85.reuse, -R161 ;  /* 0x000000550e0e7223 */ /* 0x080fe200000108a1 */
[----:B------:R-:W-:Y:S01]  /*bae0*/  HADD2.F32 R46, -RZ, R46.H1_H1 ;  /* 0x3000002eff2e7230 */ /* 0x000fe20000004100 */
[----:B------:R-:W-:Y:S01]  /*baf0*/  SHF.L.U32 R161, R156, 0x8, RZ ;  /* 0x000000089ca17819 */ /* 0x000fe200000006ff */
[----:B------:R-:W-:Y:S01]  /*bb00*/  FFMA.FTZ R38, R38, R85, R87 ;  /* 0x0000005526267223 */ /* 0x000fe20000010057 */
[-C--:B------:R-:W-:Y:S01]  /*bb10*/  FMUL.FTZ R85, R55, R56.reuse ;  /* 0x0000003837557220 */ /* 0x080fe20000410000 */
[C---:B------:R-:W-:Y:S01]  /*bb20*/  FMUL.FTZ R56, R54.reuse, R56 ;  /* 0x0000003836387220 */ /* 0x040fe20000410000 */
[----:B------:R-:W-:Y:S01]  /*bb30*/  HADD2.F32 R87, -RZ, R58.H0_H0 ;  /* 0x2000003aff577230 */ /* 0x000fe20000004100 */
[----:B------:R-:W-:Y:S01]  /*bb40*/  F2FP.SATFINITE.E4M3.F32.PACK_AB_MERGE_C R36, R51, R42, R43 ;  /* 0x0000002a3324723e */ /* 0x000fe2000480702b */
[-C--:B------:R-:W-:Y:S01]  /*bb50*/  FFMA.FTZ R85, R54, R46.reuse, -R85 ;  /* 0x0000002e36557223 */ /* 0x080fe20000010855 */
[----:B------:R-:W-:Y:S01]  /*bb60*/  FFMA.FTZ R55, R55, R46, R56 ;  /* 0x0000002e37377223 */ /* 0x000fe20000010038 */
[----:B------:R-:W-:Y:S01]  /*bb70*/  F2FP.F16.E4M3.UNPACK_B R46, R157 ;  /* 0x0000009dff2e723e */ /* 0x000fe200020006ff */
[----:B------:R-:W-:Y:S01]  /*bb80*/  HADD2.F32 R56, -RZ, R52.H0_H0 ;  /* 0x20000034ff387230 */ /* 0x000fe20000004100 */
[----:B------:R-:W-:Y:S01]  /*bb90*/  F2FP.F16.E4M3.UNPACK_B R43, R13 ;  /* 0x0000000dff2b723e */ /* 0x000fe200020006ff */
[----:B------:R-:W-:Y:S01]  /*bba0*/  HADD2.F32 R54, -RZ, R50.H0_H0 ;  /* 0x20000032ff367230 */ /* 0x000fe20000004100 */
[----:B------:R-:W-:Y:S01]  /*bbb0*/  F2FP.SATFINITE.E4M3.F32.PACK_AB_MERGE_C R38, R55, R38, RZ ;  /* 0x000000263726723e */ /* 0x000fe200048070ff */
[----:B------:R-:W-:Y:S01]  /*bbc0*/  HADD2.F32 R157, -RZ, R46.H0_H0 ;  /* 0x2000002eff9d7230 */ /* 0x000fe20000004100 */
[----:B------:R-:W-:Y:S01]  /*bbd0*/  F2FP.SATFINITE.E4M3.F32.PACK_AB_MERGE_C R14, R85, R14, RZ ;  /* 0x0000000e550e723e */ /* 0x000fe200048070ff */
[----:B------:R-:W-:Y:S01]  /*bbe0*/  HADD2.F32 R52, -RZ, R52.H1_H1 ;  /* 0x30000034ff347230 */ /* 0x000fe20000004100 */
[----:B------:R-:W-:Y:S01]  /*bbf0*/  LOP3.LUT R158, R158, 0xff00, R161, 0xf8, !PT ;  /* 0x0000ff009e9e7812 */ /* 0x000fe200078ef8a1 */
[----:B------:R-:W-:-:S02]  /*bc00*/  HADD2.F32 R50, -RZ, R50.H1_H1 ;  /* 0x30000032ff327230 */ /* 0x000fc40000004100 */
[-C--:B------:R-:W-:Y:S01]  /*bc10*/  FMUL.FTZ R159, R56, R157.reuse ;  /* 0x0000009d389f7220 */ /* 0x080fe20000410000 */
[C---:B------:R-:W-:Y:S01]  /*bc20*/  FMUL.FTZ R157, R54.reuse, R157 ;  /* 0x0000009d369d7220 */ /* 0x040fe20000410000 */
[----:B------:R-:W-:Y:S02]  /*bc30*/  HADD2.F32 R42, -RZ, R43.H0_H0 ;  /* 0x2000002bff2a7230 */ /* 0x000fe40000004100 */
[-C--:B------:R-:W-:Y:S01]  /*bc40*/  FFMA.FTZ R54, R54, R87.reuse, -R159 ;  /* 0x0000005736367223 */ /* 0x080fe2000001089f */
[----:B------:R-:W-:Y:S01]  /*bc50*/  SHF.R.U32.HI R159, RZ, 0x8, R47 ;  /* 0x00000008ff9f7819 */ /* 0x000fe2000001162f */
[----:B------:R-:W-:Y:S01]  /*bc60*/  FFMA.FTZ R56, R56, R87, R157 ;  /* 0x0000005738387223 */ /* 0x000fe2000001009d */
[----:B------:R-:W-:Y:S02]  /*bc70*/  LOP3.LUT R87, R57, 0xff0000ff, RZ, 0xc0, !PT ;  /* 0xff0000ff39577812 */ /* 0x000fe400078ec0ff */
[----:B------:R-:W-:Y:S01]  /*bc80*/  SHF.R.U32.HI R57, RZ, 0x10, R59 ;  /* 0x00000010ff397819 */ /* 0x000fe2000001163b */
[----:B------:R-:W-:Y:S01]  /*bc90*/  IMAD.SHL.U32 R156, R159, 0x100, RZ ;  /* 0x000001009f9c7824 */ /* 0x000fe200078e00ff */
[----:B------:R-:W-:-:S02]  /*bca0*/  SHF.R.U32.HI R157, RZ, 0x8, R45 ;  /* 0x00000008ff9d7819 */ /* 0x000fc4000001162d */
[----:B------:R-:W-:Y:S02]  /*bcb0*/  SHF.R.U32.HI R59, RZ, 0x10, R45 ;  /* 0x00000010ff3b7819 */ /* 0x000fe4000001162d */
[----:B------:R-:W-:Y:S01]  /*bcc0*/  SHF.R.U32.HI R45, RZ, 0x10, R47 ;  /* 0x00000010ff2d7819 */ /* 0x000fe2000001162f */
[----:B------:R-:W-:Y:S01]  /*bcd0*/  IMAD.SHL.U32 R157, R157, 0x100, RZ ;  /* 0x000001009d9d7824 */ /* 0x000fe200078e00ff */
[----:B------:R-:W-:Y:S02]  /*bce0*/  LOP3.LUT R47, R47, 0xff0000ff, RZ, 0xc0, !PT ;  /* 0xff0000ff2f2f7812 */ /* 0x000fe400078ec0ff */
[----:B------:R-:W-:Y:S01]  /*bcf0*/  LOP3.LUT R87, R87, 0xff00, R84, 0xf8, !PT ;  /* 0x0000ff0057577812 */ /* 0x000fe200078ef854 */
[----:B------:R-:W-:Y:S01]  /*bd00*/  IMAD.U32 R84, R86, 0x10000, RZ ;  /* 0x0001000056547824 */ /* 0x000fe200078e00ff */
[----:B------:R-:W-:Y:S01]  /*bd10*/  LOP3.LUT R156, R47, 0xff00, R156, 0xf8, !PT ;  /* 0x0000ff002f9c7812 */ /* 0x000fe200078ef89c */
[----:B------:R-:W-:Y:S01]  /*bd20*/  IMAD.U32 R45, R45, 0x10000, RZ ;  /* 0x000100002d2d7824 */ /* 0x000fe200078e00ff */
[----:B------:R-:W-:Y:S01]  /*bd30*/  SHF.L.U32 R47, R57, 0x10, RZ ;  /* 0x00000010392f7819 */ /* 0x000fe200000006ff */
[----:B------:R-:W-:Y:S01]  /*bd40*/  IMAD.U32 R57, R59, 0x10000, RZ ;  /* 0x000100003b397824 */ /* 0x000fe200078e00ff */
[----:B------:R-:W-:Y:S01]  /*bd50*/  LOP3.LUT R160, R160, 0xff00, R157, 0xf8, !PT ;  /* 0x0000ff00a0a07812 */ /* 0x000fe200078ef89d */
[----:B------:R-:W-:Y:S01]  /*bd60*/  HADD2.F32 R59, -RZ, R58.H1_H1 ;  /* 0x3000003aff3b7230 */ /* 0x000fe20000004100 */
[----:B------:R-:W-:Y:S01]  /*bd70*/  LOP3.LUT R84, R87, 0xff0000, R84, 0xf8, !PT ;  /* 0x00ff000057547812 */ /* 0x000fe200078ef854 */
[----:B------:R-:W-:Y:S01]  /*bd80*/  HADD2.F32 R87, -RZ, R46.H1_H1 ;  /* 0x3000002eff577230 */ /* 0x000fe20000004100 */
[----:B------:R-:W-:-:S02]  /*bd90*/  LOP3.LUT R57, R160, 0xff0000, R57, 0xf8, !PT ;  /* 0x00ff0000a0397812 */ /* 0x000fc400078ef839 */
[----:B------:R-:W-:Y:S02]  /*bda0*/  F2FP.F16.E4M3.UNPACK_B R46, R37 ;  /* 0x00000025ff2e723e */ /* 0x000fe400020006ff */
[----:B------:R-:W-:Y:S01]  /*bdb0*/  F2FP.F16.E4M3.UNPACK_B R44, R57 ;  /* 0x00000039ff2c723e */ /* 0x000fe200020006ff */
[-C--:B------:R-:W-:Y:S01]  /*bdc0*/  FMUL.FTZ R157, R52, R87.reuse ;  /* 0x00000057349d7220 */ /* 0x080fe20000410000 */
[C---:B------:R-:W-:Y:S01]  /*bdd0*/  FMUL.FTZ R87, R50.reuse, R87 ;  /* 0x0000005732577220 */ /* 0x040fe20000410000 */
[----:B------:R-:W-:Y:S01]  /*bde0*/  HADD2.F32 R49, -RZ, R46.H0_H0 ;  /* 0x2000002eff317230 */ /* 0x000fe20000004100 */
[----:B------:R-:W-:Y:S01]  /*bdf0*/  F2FP.F16.E4M3.UNPACK_B R51, R84 ;  /* 0x00000054ff33723e */ /* 0x000fe200020006ff */
[----:B------:R-:W-:Y:S02]  /*be00*/  HADD2.F32 R53, -RZ, R44.H0_H0 ;  /* 0x2000002cff357230 */ /* 0x000fe40000004100 */
[-C--:B------:R-:W-:Y:S01]  /*be10*/  FFMA.FTZ R157, R50, R59.reuse, -R157 ;  /* 0x0000003b329d7223 */ /* 0x080fe2000001089d */
[----:B------:R-:W-:Y:S01]  /*be20*/  FFMA.FTZ R87, R52, R59, R87 ;  /* 0x0000003b34577223 */ /* 0x000fe20000010057 */
[----:B------:R-:W-:Y:S01]  /*be30*/  HADD2.F32 R50, -RZ, R46.H1_H1 ;  /* 0x3000002eff327230 */ /* 0x000fe20000004100 */
[----:B------:R-:W-:Y:S01]  /*be40*/  F2FP.F16.E4M3.UNPACK_B R57, R57.H1 ;  /* 0x00000039ff39723e */ /* 0x000fe200030006ff */
[----:B------:R-:W-:-:S02]  /*be50*/  HADD2.F32 R52, -RZ, R51.H0_H0 ;  /* 0x20000033ff347230 */ /* 0x000fc40000004100 */
[CC--:B------:R-:W-:Y:S01]  /*be60*/  FMUL.FTZ R55, R49.reuse, R53.reuse ;  /* 0x0000003531377220 */ /* 0x0c0fe20000410000 */
[C---:B------:R-:W-:Y:S01]  /*be70*/  FMUL.FTZ R46, R42.reuse, R53 ;  /* 0x000000352a2e7220 */ /* 0x040fe20000410000 */
[----:B------:R-:W-:Y:S01]  /*be80*/  HADD2.F32 R53, -RZ, R44.H1_H1 ;  /* 0x3000002cff357230 */ /* 0x000fe20000004100 */
[----:B------:R-:W-:Y:S01]  /*be90*/  F2FP.F16.E4M3.UNPACK_B R84, R84.H1 ;  /* 0x00000054ff54723e */ /* 0x000fe200030006ff */
[----:B------:R-:W-:Y:S02]  /*bea0*/  HADD2.F32 R44, -RZ, R43.H1_H1 ;  /* 0x3000002bff2c7230 */ /* 0x000fe40000004100 */
[-C--:B------:R-:W-:Y:S01]  /*beb0*/  FFMA.FTZ R42, R42, R52.reuse, -R55 ;  /* 0x000000342a2a7223 */ /* 0x080fe20000010837 */
[----:B------:R-:W-:Y:S02]  /*bec0*/  HADD2.F32 R51, -RZ, R51.H1_H1 ;  /* 0x30000033ff337230 */ /* 0x000fe40000004100 */
[----:B------:R-:W-:Y:S01]  /*bed0*/  FFMA.FTZ R43, R49, R52, R46 ;  /* 0x00000034312b7223 */ /* 0x000fe2000001002e */
[-C--:B------:R-:W-:Y:S01]  /*bee0*/  FMUL.FTZ R55, R50, R53.reuse ;  /* 0x0000003532377220 */ /* 0x080fe20000410000 */
[C---:B------:R-:W-:Y:S01]  /*bef0*/  FMUL.FTZ R53, R44.reuse, R53 ;  /* 0x000000352c357220 */ /* 0x040fe20000410000 */
[----:B------:R-:W-:Y:S01]  /*bf00*/  F2FP.F16.E4M3.UNPACK_B R49, R37.H1 ;  /* 0x00000025ff31723e */ /* 0x000fe200030006ff */
[----:B------:R-:W-:Y:S01]  /*bf10*/  HADD2.F32 R52, -RZ, R57.H0_H0 ;  /* 0x20000039ff347230 */ /* 0x000fe20000004100 */
[----:B------:R-:W-:Y:S01]  /*bf20*/  F2FP.F16.E4M3.UNPACK_B R46, R13.H1 ;  /* 0x0000000dff2e723e */ /* 0x000fe200030006ff */
[-C--:B------:R-:W-:Y:S01]  /*bf30*/  FFMA.FTZ R13, R44, R51.reuse, -R55 ;  /* 0x000000332c0d7223 */ /* 0x080fe20000010837 */
[----:B------:R-:W-:Y:S01]  /*bf40*/  FFMA.FTZ R44, R50, R51, R53 ;  /* 0x00000033322c7223 */ /* 0x000fe20000010035 */
[----:B------:R-:W-:Y:S01]  /*bf50*/  HADD2.F32 R51, -RZ, R49.H0_H0 ;  /* 0x20000031ff337230 */ /* 0x000fe20000004100 */
[----:B------:R-:W-:Y:S01]  /*bf60*/  F2FP.SATFINITE.E4M3.F32.PACK_AB_MERGE_C R14, R157, R54, R14 ;  /* 0x000000369d0e723e */ /* 0x000fe2000480700e */
[--C-:B------:R-:W-:Y:S01]  /*bf70*/  HADD2.F32 R37, -RZ, R46.reuse.H0_H0 ;  /* 0x2000002eff257230 */ /* 0x100fe20000004100 */
[----:B------:R-:W-:Y:S01]  /*bf80*/  LOP3.LUT R45, R156, 0xff0000, R45, 0xf8, !PT ;  /* 0x00ff00009c2d7812 */ /* 0x000fe200078ef82d */
[----:B------:R-:W-:-:S02]  /*bf90*/  HADD2.F32 R50, -RZ, R46.H1_H1 ;  /* 0x3000002eff327230 */ /* 0x000fc40000004100 */
[-C--:B------:R-:W-:Y:S01]  /*bfa0*/  FMUL.FTZ R54, R51, R52.reuse ;  /* 0x0000003433367220 */ /* 0x080fe20000410000 */
[--C-:B------:R-:W-:Y:S02]  /*bfb0*/  HADD2.F32 R46, -RZ, R84.reuse.H0_H0 ;  /* 0x20000054ff2e7230 */ /* 0x100fe40000004100 */
[C---:B------:R-:W-:Y:S01]  /*bfc0*/  FMUL.FTZ R52, R37.reuse, R52 ;  /* 0x0000003425347220 */ /* 0x040fe20000410000 */
[----:B------:R-:W-:Y:S01]  /*bfd0*/  HADD2.F32 R57, -RZ, R57.H1_H1 ;  /* 0x30000039ff397230 */ /* 0x000fe20000004100 */
[----:B------:R-:W-:Y:S01]  /*bfe0*/  LOP3.LUT R47, R158, 0xff0000, R47, 0xf8, !PT ;  /* 0x00ff00009e2f7812 */ /* 0x000fe200078ef82f */
[----:B------:R-:W-:Y:S02]  /*bff0*/  HADD2.F32 R49, -RZ, R49.H1_H1 ;  /* 0x30000031ff317230 */ /* 0x000fe40000004100 */
[-C--:B------:R-:W-:Y:S01]  /*c000*/  FFMA.FTZ R37, R37, R46.reuse, -R54 ;  /* 0x0000002e25257223 */ /* 0x080fe20000010836 */
[----:B------:R-:W-:Y:S02]  /*c010*/  HADD2.F32 R84, -RZ, R84.H1_H1 ;  /* 0x30000054ff547230 */ /* 0x000fe40000004100 */
[CC--:B------:R-:W-:Y:S01]  /*c020*/  FMUL.FTZ R54, R50.reuse, R57.reuse ;  /* 0x0000003932367220 */ /* 0x0c0fe20000410000 */
[----:B------:R-:W-:Y:S01]  /*c030*/  FFMA.FTZ R46, R51, R46, R52 ;  /* 0x0000002e332e7223 */ /* 0x000fe20000010034 */
[C---:B------:R-:W-:Y:S01]  /*c040*/  FMUL.FTZ R53, R49.reuse, R57 ;  /* 0x0000003931357220 */ /* 0x040fe20000410000 */
[----:B------:R-:W-:Y:S01]  /*c050*/  F2FP.F16.E4M3.UNPACK_B R51, R39 ;  /* 0x00000027ff33723e */ /* 0x000fe200020006ff */
[-C--:B------:R-:W-:Y:S01]  /*c060*/  FFMA.FTZ R49, R49, R84.reuse, R54 ;  /* 0x0000005431317223 */ /* 0x080fe20000010036 */
[----:B------:R-:W-:Y:S01]  /*c070*/  F2FP.F16.E4M3.UNPACK_B R54, R45 ;  /* 0x0000002dff36723e */ /* 0x000fe200020006ff */
[----:B------:R-:W-:Y:S01]  /*c080*/  FFMA.FTZ R50, R50, R84, -R53 ;  /* 0x0000005432327223 */ /* 0x000fe20000010835 */
[----:B------:R-:W-:-:S02]  /*c090*/  F2FP.F16.E4M3.UNPACK_B R52, R15 ;  /* 0x0000000fff34723e */ /* 0x000fc400020006ff */
[----:B------:R-:W-:Y:S01]  /*c0a0*/  F2FP.F16.E4M3.UNPACK_B R53, R15.H1 ;  /* 0x0000000fff35723e */ /* 0x000fe200030006ff */
[----:B------:R-:W-:Y:S01]  /*c0b0*/  HADD2.F32 R85, -RZ, R54.H0_H0 ;  /* 0x20000036ff557230 */ /* 0x000fe20000004100 */
[----:B------:R-:W-:Y:S01]  /*c0c0*/  F2FP.F16.E4M3.UNPACK_B R84, R45.H1 ;  /* 0x0000002dff54723e */ /* 0x000fe200030006ff */
[----:B------:R-:W-:Y:S01]  /*c0d0*/  HADD2.F32 R15, -RZ, R52.H0_H0 ;  /* 0x20000034ff0f7230 */ /* 0x000fe20000004100 */
[----:B------:R-:W-:Y:S01]  /*c0e0*/  F2FP.F16.E4M3.UNPACK_B R57, R39.H1 ;  /* 0x00000027ff39723e */ /* 0x000fe200030006ff */
[----:B------:R-:W-:Y:S01]  /*c0f0*/  HADD2.F32 R55, -RZ, R53.H0_H0 ;  /* 0x20000035ff377230 */ /* 0x000fe20000004100 */
[----:B------:R-:W-:Y:S01]  /*c100*/  F2FP.SATFINITE.E4M3.F32.PACK_AB_MERGE_C R38, R87, R56, R38 ;  /* 0x000000385726723e */ /* 0x000fe20004807026 */
[----:B------:R-:W-:Y:S01]  /*c110*/  HADD2.F32 R56, -RZ, R51.H0_H0 ;  /* 0x20000033ff387230 */ /* 0x000fe20000004100 */
[-C--:B------:R-:W-:Y:S01]  /*c120*/  F2FP.F16.E4M3.UNPACK_B R39, R47.reuse ;  /* 0x0000002fff27723e */ /* 0x080fe200020006ff */
[----:B------:R-:W-:Y:S01]  /*c130*/  HADD2.F32 R86, -RZ, R84.H0_H0 ;  /* 0x20000054ff567230 */ /* 0x000fe20000004100 */
[----:B------:R-:W-:Y:S01]  /*c140*/  F2FP.F16.E4M3.UNPACK_B R47, R47.H1 ;  /* 0x0000002fff2f723e */ /* 0x000fe200030006ff */
[----:B------:R-:W-:-:S02]  /*c150*/  HADD2.F32 R58, -RZ, R57.H0_H0 ;  /* 0x20000039ff3a7230 */ /* 0x000fc40000004100 */
[-C--:B------:R-:W-:Y:S01]  /*c160*/  FMUL.FTZ R156, R56, R85.reuse ;  /* 0x00000055389c7220 */ /* 0x080fe20000410000 */
[----:B------:R-:W-:Y:S02]  /*c170*/  HADD2.F32 R45, -RZ, R39.H0_H0 ;  /* 0x20000027ff2d7230 */ /* 0x000fe40000004100 */
[----:B------:R-:W-:Y:S01]  /*c180*/  FMUL.FTZ R85, R15, R85 ;  /* 0x000000550f557220 */ /* 0x000fe20000410000 */
[----:B------:R-:W-:Y:S02]  /*c190*/  HADD2.F32 R59, -RZ, R47.H0_H0 ;  /* 0x2000002fff3b7230 */ /* 0x000fe40000004100 */
[----:B------:R-:W-:Y:S01]  /*c1a0*/  FMUL.FTZ R87, R55, R86 ;  /* 0x0000005637577220 */ /* 0x000fe20000410000 */
[----:B------:R-:W-:Y:S02]  /*c1b0*/  HADD2.F32 R57, -RZ, R57.H1_H1 ;  /* 0x30000039ff397230 */ /* 0x000fe40000004100 */
[----:B------:R-:W-:Y:S01]  /*c1c0*/  FFMA.FTZ R15, R15, R45, -R156 ;  /* 0x0000002d0f0f7223 */ /* 0x000fe2000001089c */
[----:B------:R-:W-:-:S02]  /*c1d0*/  HADD2.F32 R84, -RZ, R84.H1_H1 ;  /* 0x30000054ff547230 */ /* 0x000fc40000004100 */
[----:B------:R-:W-:Y:S01]  /*c1e0*/  FFMA.FTZ R45, R56, R45, R85 ;  /* 0x0000002d382d7223 */ /* 0x000fe20000010055 */
[----:B------:R-:W-:Y:S02]  /*c1f0*/  HADD2.F32 R53, -RZ, R53.H1_H1 ;  /* 0x30000035ff357230 */ /* 0x000fe40000004100 */
[C---:B------:R-:W-:Y:S01]  /*c200*/  FMUL.FTZ R158, R58.reuse, R86 ;  /* 0x000000563a9e7220 */ /* 0x040fe20000410000 */
[----:B------:R-:W-:Y:S01]  /*c210*/  FFMA.FTZ R56, R58, R59, R87 ;  /* 0x0000003b3a387223 */ /* 0x000fe20000010057 */
[----:B------:R-:W-:Y:S02]  /*c220*/  HADD2.F32 R51, -RZ, R51.H1_H1 ;  /* 0x30000033ff337230 */ /* 0x000fe40000004100 */
[-C--:B------:R-:W-:Y:S01]  /*c230*/  FMUL.FTZ R86, R57, R84.reuse ;  /* 0x0000005439567220 */ /* 0x080fe20000410000 */
[----:B------:R-:W-:Y:S02]  /*c240*/  HADD2.F32 R58, -RZ, R54.H1_H1 ;  /* 0x30000036ff3a7230 */ /* 0x000fe40000004100 */
[----:B------:R-:W-:Y:S01]  /*c250*/  FMUL.FTZ R84, R53, R84 ;  /* 0x0000005435547220 */ /* 0x000fe20000410000 */
[----:B------:R-:W-:-:S02]  /*c260*/  HADD2.F32 R52, -RZ, R52.H1_H1 ;  /* 0x30000034ff347230 */ /* 0x000fc40000004100 */
[----:B------:R-:W-:Y:S01]  /*c270*/  FFMA.FTZ R55, R55, R59, -R158 ;  /* 0x0000003b37377223 */ /* 0x000fe2000001089e */
[----:B------:R-:W-:Y:S02]  /*c280*/  HADD2.F32 R54, -RZ, R47.H1_H1 ;  /* 0x3000002fff367230 */ /* 0x000fe40000004100 */
[-C--:B------:R-:W-:Y:S01]  /*c290*/  FMUL.FTZ R47, R51, R58.reuse ;  /* 0x0000003a332f7220 */ /* 0x080fe20000410000 */
[----:B------:R-:W-:Y:S02]  /*c2a0*/  HADD2.F32 R39, -RZ, R39.H1_H1 ;  /* 0x30000027ff277230 */ /* 0x000fe40000004100 */
[----:B------:R-:W-:Y:S01]  /*c2b0*/  FMUL.FTZ R58, R52, R58 ;  /* 0x0000003a343a7220 */ /* 0x000fe20000410000 */
[----:B------:R-:W-:Y:S01]  /*c2c0*/  F2FP.SATFINITE.E4M3.F32.PACK_AB_MERGE_C R37, R50, R37, RZ ;  /* 0x000000253225723e */ /* 0x000fe200048070ff */
[-C--:B------:R-:W-:Y:S01]  /*c2d0*/  FFMA.FTZ R86, R53, R54.reuse, -R86 ;  /* 0x0000003635567223 */ /* 0x080fe20000010856 */
[----:B------:R-:W-:Y:S01]  /*c2e0*/  FFMA.FTZ R57, R57, R54, R84 ;  /* 0x0000003639397223 */ /* 0x000fe20000010054 */
[-C--:B------:R-:W-:Y:S01]  /*c2f0*/  FFMA.FTZ R52, R52, R39.reuse, -R47 ;  /* 0x0000002734347223 */ /* 0x080fe2000001082f */
[----:B------:R-:W-:Y:S01]  /*c300*/  FFMA.FTZ R58, R51, R39, R58 ;  /* 0x00000027333a7223 */ /* 0x000fe2000001003a */
[----:B------:R-:W-:-:S02]  /*c310*/  F2FP.SATFINITE.E4M3.F32.PACK_AB_MERGE_C R46, R49, R46, RZ ;  /* 0x0000002e312e723e */ /* 0x000fc400048070ff */
[----:B------:R-:W-:Y:S02]  /*c320*/  F2FP.SATFINITE.E4M3.F32.PACK_AB_MERGE_C R55, R86, R55, RZ ;  /* 0x000000375637723e */ /* 0x000fe400048070ff */
[----:B------:R-:W-:Y:S02]  /*c330*/  F2FP.SATFINITE.E4M3.F32.PACK_AB_MERGE_C R56, R57, R56, RZ ;  /* 0x000000383938723e */ /* 0x000fe400048070ff */
[----:B------:R-:W-:Y:S02]  /*c340*/  F2FP.SATFINITE.E4M3.F32.PACK_AB_MERGE_C R13, R13, R42, R37 ;  /* 0x0000002a0d0d723e */ /* 0x000fe40004807025 */
[----:B------:R-:W-:Y:S02]  /*c350*/  F2FP.SATFINITE.E4M3.F32.PACK_AB_MERGE_C R15, R52, R15, R55 ;  /* 0x0000000f340f723e */ /* 0x000fe40004807037 */
[----:B------:R-:W-:Y:S02]  /*c360*/  F2FP.SATFINITE.E4M3.F32.PACK_AB_MERGE_C R37, R44, R43, R46 ;  /* 0x0000002b2c25723e */ /* 0x000fe4000480702e */
[----:B------:R-:W-:-:S07]  /*c370*/  F2FP.SATFINITE.E4M3.F32.PACK_AB_MERGE_C R39, R58, R45, R56 ;  /* 0x0000002d3a27723e */ /* 0x000fce0004807038 */
.L_x_518:
[----:B------:R-:W-:Y:S05]  /*c380*/  BSYNC B2 ;  /* 0x0000000000027941 */ /* 0x000fea0003800000 */
.L_x_517:
[----:B------:R-:W-:Y:S01]  /*c390*/  ISETP.GE.AND P2, PT, R48, R137, PT ;  /* 0x000000893000720c */ /* 0x000fe20003f46270 */
[----:B0-----:R0:W-:-:S12]  /*c3a0*/  ST.E.128 desc[UR50][R40.64], R12 ;  /* 0x0000000c28007985 */ /* 0x0011d8000c101d32 */
[----:B------:R-:W-:-:S04]  /*c3b0*/  @!P2 IADD3 R42, P5, R11, R48, RZ ;  /* 0x000000300b2aa210 */ /* 0x000fc80007fbe0ff */
[----:B------:R-:W-:-:S05]  /*c3c0*/  @!P2 LEA.HI.X.SX32 R43, R48, R155, 0x1, P5 ;  /* 0x0000009b302ba211 */ /* 0x000fca00028f0eff */
[----:B---3--:R0:W-:Y:S04]  /*c3d0*/  @!P2 ST.E.128 desc[UR50][R42.64], R36 ;  /* 0x000000242a00a985 */ /* 0x0081e8000c101d32 */
.L_x_508:
[----:B------:R-:W-:Y:S05]  /*c3e0*/  BSYNC B1 ;  /* 0x0000000000017941 */ /* 0x000fea0003800000 */
.L_x_507:
[----:B------:R-:W-:-:S03]  /*c3f0*/  UMOV UR4, 0xffffffff ;  /* 0xffffffff00047882 */ /* 0x000fc60000000000 */
[----:B------:R-:W-:Y:S05]  /*c400*/  BRA.DIV UR4, `(.L_x_519) ;  /* 0x000001ce04107947 */ /* 0x000fea000b800000 */
[----:B------:R0:W0:Y:S04]  /*c410*/  SHFL.IDX PT, R44, R119, 0x1, 0x1e1f ;  /* 0x003e1f00772c7f89 */ /* 0x00002800000e0000 */
[----:B-1----:R-:W1:Y:S02]  /*c420*/  SHFL.IDX PT, R120, R120, 0x1, 0x1e1f ;  /* 0x003e1f0078787f89 */ /* 0x002e6400000e0000 */
.L_x_788:
[----:B------:R-:W-:Y:S05]  /*c430*/  @P4 BRA `(.L_x_476) ;  /* 0x0000003400344947 */ /* 0x000fea0003800000 */
[----:B------:R-:W-:Y:S01]  /*c440*/  ISETP.NE.AND P2, PT, R28, RZ, PT ;  /* 0x000000ff1c00720c */ /* 0x000fe20003f45270 */
[----:B------:R-:W-:-:S12]  /*c450*/  BSSY B1, `(.L_x_520) ;  /* 0x00000f2000017945 */ /* 0x000fd80003800000 */
[----:B------:R-:W-:Y:S05]  /*c460*/  @!P2 BRA `(.L_x_521) ;  /* 0x0000000c00c0a947 */ /* 0x000fea0003800000 */
[----:B----4-:R-:W-:Y:S01]  /*c470*/  SEL R11, R121, R146, !P0 ;  /* 0x00000092790b7207 */ /* 0x010fe20004000000 */
[----:B------:R-:W-:Y:S01]  /*c480*/  BSSY B2, `(.L_x_522) ;  /* 0x00000ec000027945 */ /* 0x000fe20003800000 */
[----:B01----:R-:W-:Y:S02]  /*c490*/  IADD3 R40, P2, R21, R120, RZ ;  /* 0x0000007815287210 */ /* 0x003fe40007f5e0ff */
[----:B------:R-:W-:Y:S02]  /*c4a0*/  SHF.R.S32.HI R12, RZ, 0x1f, R11 ;  /* 0x0000001fff0c7819 */ /* 0x000fe4000001140b */
[----:B------:R-:W-:Y:S02]  /*c4b0*/  IADD3.X R41, R44, R113, RZ, P2, !PT ;  /* 0x000000712c297210 */ /* 0x000fe400017fe4ff */
[----:B------:R-:W-:-:S04]  /*c4c0*/  LEA.HI R12, R12, R11, RZ, 0x5 ;  /* 0x0000000b0c0c7211 */ /* 0x000fc800078f28ff */
[----:B------:R-:W-:-:S04]  /*c4d0*/  LEA.HI.SX32 R12, R12, R117, 0x1b ;  /* 0x000000750c0c7211 */ /* 0x000fc800078fdaff */
[----:B------:R-:W-:Y:S01]  /*c4e0*/  SHF.R.S32.HI R13, RZ, 0x1f, R12 ;  /* 0x0000001fff0d7819 */ /* 0x000fe2000001140c */
[----:B------:R-:W-:-:S03]  /*c4f0*/  IMAD.SHL.U32 R11, R12, 0x10, RZ ;  /* 0x000000100c0b7824 */ /* 0x000fc600078e00ff */
[----:B------:R-:W-:Y:S02]  /*c500*/  LEA.HI R13, R13, R12, RZ, 0x2 ;  /* 0x0000000c0d0d7211 */ /* 0x000fe400078f10ff */
[----:B------:R-:W-:Y:S02]  /*c510*/  ISETP.GE.AND P2, PT, R11, R137, PT ;  /* 0x000000890b00720c */ /* 0x000fe40003f46270 */
[----:B------:R-:W-:-:S05]  /*c520*/  SHF.R.S32.HI R12, RZ, 0x2, R13 ;  /* 0x00000002ff0c7819 */ /* 0x000fca000001140d */
[----:B------:R-:W-:-:S06]  /*c530*/  IMAD R12, R12, 0x2800, R213 ;  /* 0x000028000c0c7824 */ /* 0x000fcc00078e02d5 */
[----:B------:R-:W-:-:S04]  /*c540*/  @!P2 IADD3 R42, P4, R11, R120, RZ ;  /* 0x000000780b2aa210 */ /* 0x000fc80007f9e0ff */
[----:B------:R-:W-:Y:S02]  /*c550*/  @!P2 LEA.HI.X.SX32 R43, R11, R44, 0x1, P4 ;  /* 0x0000002c0b2ba211 */ /* 0x000fe400020f0eff */
[----:B------:R-:W-:Y:S02]  /*c560*/  LOP3.LUT R11, R212, 0x30, R11, 0xf8, !PT ;  /* 0x00000030d40b7812 */ /* 0x000fe400078ef80b */
[----:B------:R-:W-:Y:S02]  /*c570*/  ISETP.GE.AND P4, PT, R16, R118, PT ;  /* 0x000000761000720c */ /* 0x000fe40003f86270 */
[----:B------:R-:W-:-:S05]  /*c580*/  LOP3.LUT R11, R11, R4, RZ, 0x3c, !PT ;  /* 0x000000040b0b7212 */ /* 0x000fca00078e3cff */
[----:B------:R-:W-:Y:S02]  /*c590*/  IMAD.IADD R12, R12, 0x1, R11 ;  /* 0x000000010c0c7824 */ /* 0x000fe400078e020b */
[C---:B------:R-:W-:Y:S02]  /*c5a0*/  IMAD R11, R19.reuse, 0x7800, R133 ;  /* 0x00007800130b7824 */ /* 0x040fe400078e0285 */
[----:B------:R-:W-:Y:S02]  /*c5b0*/  IMAD R13, R19, 0x7800, R12 ;  /* 0x00007800130d7824 */ /* 0x000fe400078e020c */
[C---:B------:R-:W-:Y:S02]  /*c5c0*/  IMAD.IADD R11, R18.reuse, 0x1, R11 ;  /* 0x00000001120b7824 */ /* 0x040fe400078e020b */
[----:B------:R-:W-:-:S03]  /*c5d0*/  IMAD.IADD R36, R18, 0x1, R13 ;  /* 0x0000000112247824 */ /* 0x000fc600078e020d */
[----:B------:R0:W1:Y:S04]  /*c5e0*/  LDS.128 R12, [R11+0x1a400] ;  /* 0x01a400000b0c7984 */ /* 0x0000680000000c00 */
[----:B------:R-:W4:Y:S01]  /*c5f0*/  LDS.128 R36, [R36+0x1a400] ;  /* 0x01a4000024247984 */ /* 0x000f220000000c00 */
[----:B------:R-:W-:Y:S05]  /*c600*/  @P4 BRA `(.L_x_523) ;  /* 0x0000000c004c4947 */ /* 0x000fea0003800000 */
[----:B------:R-:W-:Y:S01]  /*c610*/  SHF.R.U32.HI R45, RZ, 0x8, R73 ;  /* 0x00000008ff2d7819 */ /* 0x000fe20000011649 */
[----:B----4-:R-:W-:Y:S01]  /*c620*/  IMAD.MOV.U32 R49, RZ, RZ, R36 ;  /* 0x000000ffff317224 */ /* 0x010fe200078e0024 */
[----:B-1----:R-:W-:Y:S02]  /*c630*/  MOV R48, R12 ;  /* 0x0000000c00307202 */ /* 0x002fe40000000f00 */
[----:B------:R-:W-:Y:S01]  /*c640*/  SHF.R.U32.HI R51, RZ, 0x8, R75 ;  /* 0x00000008ff337819 */ /* 0x000fe2000001164b */
[----:B------:R-:W-:Y:S01]  /*c650*/  IMAD.SHL.U32 R12, R45, 0x100, RZ ;  /* 0x000001002d0c7824 */ /* 0x000fe200078e00ff */
[----:B0-----:R-:W-:Y:S01]  /*c660*/  LOP3.LUT R11, R73, 0xff0000ff, RZ, 0xc0, !PT ;  /* 0xff0000ff490b7812 */ /* 0x001fe200078ec0ff */
[----:B------:R-:W-:Y:S01]  /*c670*/  IMAD.MOV.U32 R45, RZ, RZ, R14 ;  /* 0x000000ffff2d7224 */ /* 0x000fe200078e000e */
[----:B------:R-:W-:Y:S01]  /*c680*/  SHF.R.U32.HI R56, RZ, 0x10, R73 ;  /* 0x00000010ff387819 */ /* 0x000fe20000011649 */
[----:B------:R-:W-:Y:S01]  /*c690*/  IMAD.SHL.U32 R51, R51, 0x100, RZ ;  /* 0x0000010033337824 */ /* 0x000fe200078e00ff */
[----:B------:R-:W-:-:S02]  /*c6a0*/  SHF.R.U32.HI R53, RZ, 0x8, R61 ;  /* 0x00000008ff357819 */ /* 0x000fc4000001163d */
[----:B------:R-:W-:Y:S02]  /*c6b0*/  SHF.R.U32.HI R54, RZ, 0x10, R75 ;  /* 0x00000010ff367819 */ /* 0x000fe4000001164b */
[----:B------:R-:W-:Y:S01]  /*c6c0*/  SHF.R.U32.HI R55, RZ, 0x8, R63 ;  /* 0x00000008ff377819 */ /* 0x000fe2000001163f */
[----:B------:R-:W-:Y:S01]  /*c6d0*/  IMAD.SHL.U32 R53, R53, 0x100, RZ ;  /* 0x0000010035357824 */ /* 0x000fe200078e00ff */
[----:B------:R-:W-:Y:S02]  /*c6e0*/  LOP3.LUT R11, R11, 0xff00, R12, 0xf8, !PT ;  /* 0x0000ff000b0b7812 */ /* 0x000fe400078ef80c */
[----:B------:R-:W-:Y:S01]  /*c6f0*/  SHF.L.U32 R14, R56, 0x10, RZ ;  /* 0x00000010380e7819 */ /* 0x000fe200000006ff */
[----:B------:R-:W-:Y:S01]  /*c700*/  IMAD.SHL.U32 R55, R55, 0x100, RZ ;  /* 0x0000010037377824 */ /* 0x000fe200078e00ff */
[----:B------:R-:W-:Y:S02]  /*c710*/  LOP3.LUT R46, R75, 0xff0000ff, RZ, 0xc0, !PT ;  /* 0xff0000ff4b2e7812 */ /* 0x000fe400078ec0ff */
[----:B------:R-:W-:-:S02]  /*c720*/  LOP3.LUT R50, R61, 0xff0000ff, RZ, 0xc0, !PT ;  /* 0xff0000ff3d327812 */ /* 0x000fc400078ec0ff */
[----:B------:R-:W-:Y:S01]  /*c730*/  LOP3.LUT R14, R11, 0xff0000, R14, 0xf8, !PT ;  /* 0x00ff00000b0e7812 */ /* 0x000fe200078ef80e */
[----:B------:R-:W-:Y:S01]  /*c740*/  IMAD.U32 R11, R54, 0x10000, RZ ;  /* 0x00010000360b7824 */ /* 0x000fe200078e00ff */
[----:B------:R-:W-:Y:S02]  /*c750*/  LOP3.LUT R46, R46, 0xff00, R51, 0xf8, !PT ;  /* 0x0000ff002e2e7812 */ /* 0x000fe400078ef833 */
[----:B------:R-:W-:Y:S02]  /*c760*/  LOP3.LUT R52, R63, 0xff0000ff, RZ, 0xc0, !PT ;  /* 0xff0000ff3f347812 */ /* 0x000fe400078ec0ff */
[----:B------:R-:W-:Y:S02]  /*c770*/  LOP3.LUT R36, R50, 0xff00, R53, 0xf8, !PT ;  /* 0x0000ff0032247812 */ /* 0x000fe400078ef835 */
[----:B------:R-:W-:Y:S02]  /*c780*/  F2FP.F16.E4M3.UNPACK_B R54, R147.H1 ;  /* 0x00000093ff36723e */ /* 0x000fe400030006ff */
[----:B------:R-:W-:-:S02]  /*c790*/  F2FP.F16.E4M3.UNPACK_B R51, R49.H1 ;  /* 0x00000031ff33723e */ /* 0x000fc400030006ff */
[----:B------:R-:W-:Y:S02]  /*c7a0*/  F2FP.F16.E4M3.UNPACK_B R50, R48.H1 ;  /* 0x00000030ff32723e */ /* 0x000fe400030006ff */
[----:B------:R-:W-:Y:S01]  /*c7b0*/  LOP3.LUT R12, R52, 0xff00, R55, 0xf8, !PT ;  /* 0x0000ff00340c7812 */ /* 0x000fe200078ef837 */
[----:B------:R-:W-:Y:S01]  /*c7c0*/  HADD2.F32 R55, -RZ, R54.H0_H0 ;  /* 0x20000036ff377230 */ /* 0x000fe20000004100 */
[----:B------:R-:W-:Y:S01]  /*c7d0*/  LOP3.LUT R11, R46, 0xff0000, R11, 0xf8, !PT ;  /* 0x00ff00002e0b7812 */ /* 0x000fe200078ef80b */
[----:B------:R-:W-:Y:S01]  /*c7e0*/  HADD2.F32 R46, -RZ, R51.H0_H0 ;  /* 0x20000033ff2e7230 */ /* 0x000fe20000004100 */
[----:B------:R-:W-:Y:S01]  /*c7f0*/  MOV R47, R38 ;  /* 0x00000026002f7202 */ /* 0x000fe20000000f00 */
[----:B------:R-:W-:Y:S01]  /*c800*/  HADD2.F32 R38, -RZ, R50.H0_H0 ;  /* 0x20000032ff267230 */ /* 0x000fe20000004100 */
[----:B------:R-:W-:Y:S01]  /*c810*/  F2FP.F16.E4M3.UNPACK_B R52, R149.H1 ;  /* 0x00000095ff34723e */ /* 0x000fe200030006ff */
[----:B------:R-:W-:Y:S01]  /*c820*/  HADD2.F32 R54, -RZ, R54.H1_H1 ;  /* 0x30000036ff367230 */ /* 0x000fe20000004100 */
[----:B------:R-:W-:Y:S01]  /*c830*/  SHF.R.U32.HI R57, RZ, 0x10, R61 ;  /* 0x00000010ff397819 */ /* 0x000fe2000001163d */
[----:B------:R-:W-:Y:S01]  /*c840*/  FMUL.FTZ R61, R46, R55 ;  /* 0x000000372e3d7220 */ /* 0x000fe20000410000 */
[----:B------:R-:W-:Y:S01]  /*c850*/  SHF.R.U32.HI R59, RZ, 0x10, R63 ;  /* 0x00000010ff3b7819 */ /* 0x000fe2000001163f */
[----:B------:R-:W-:-:S02]  /*c860*/  HADD2.F32 R53, -RZ, R52.H0_H0 ;  /* 0x20000034ff357230 */ /* 0x000fc40000004100 */
[C---:B------:R-:W-:Y:S01]  /*c870*/  FMUL.FTZ R55, R38.reuse, R55 ;  /* 0x0000003726377220 */ /* 0x040fe20000410000 */
[----:B------:R-:W-:Y:S01]  /*c880*/  HADD2.F32 R50, -RZ, R50.H1_H1 ;  /* 0x30000032ff327230 */ /* 0x000fe20000004100 */
[----:B------:R-:W-:Y:S01]  /*c890*/  F2FP.F16.E4M3.UNPACK_B R147, R147 ;  /* 0x00000093ff93723e */ /* 0x000fe200020006ff */
[----:B------:R-:W-:Y:S02]  /*c8a0*/  IMAD.U32 R59, R59, 0x10000, RZ ;  /* 0x000100003b3b7824 */ /* 0x000fe400078e00ff */
[-C--:B------:R-:W-:Y:S01]  /*c8b0*/  FFMA.FTZ R38, R38, R53.reuse, -R61 ;  /* 0x0000003526267223 */ /* 0x080fe2000001083d */
[----:B------:R-:W-:Y:S01]  /*c8c0*/  FFMA.FTZ R46, R46, R53, R55 ;  /* 0x000000352e2e7223 */ /* 0x000fe20000010037 */
[----:B------:R-:W-:Y:S01]  /*c8d0*/  HADD2.F32 R51, -RZ, R51.H1_H1 ;  /* 0x30000033ff337230 */ /* 0x000fe20000004100 */
[----:B------:R-:W-:Y:S01]  /*c8e0*/  F2FP.F16.E4M3.UNPACK_B R53, R49 ;  /* 0x00000031ff35723e */ /* 0x000fe200020006ff */
[----:B------:R-:W-:Y:S01]  /*c8f0*/  HADD2.F32 R55, -RZ, R52.H1_H1 ;  /* 0x30000034ff377230 */ /* 0x000fe20000004100 */
[----:B------:R-:W-:Y:S01]  /*c900*/  F2FP.F16.E4M3.UNPACK_B R52, R48 ;  /* 0x00000030ff34723e */ /* 0x000fe200020006ff */
[----:B------:R-:W-:Y:S01]  /*c910*/  IMAD.U32 R57, R57, 0x10000, RZ ;  /* 0x0001000039397824 */ /* 0x000fe200078e00ff */
[----:B------:R-:W-:Y:S01]  /*c920*/  LOP3.LUT R12, R12, 0xff0000, R59, 0xf8, !PT ;  /* 0x00ff00000c0c7812 */ /* 0x000fe200078ef83b */
[-C--:B------:R-:W-:Y:S01]  /*c930*/  FMUL.FTZ R49, R51, R54.reuse ;  /* 0x0000003633317220 */ /* 0x080fe20000410000 */
[----:B------:R-:W-:Y:S01]  /*c940*/  FMUL.FTZ R56, R50, R54 ;  /* 0x0000003632387220 */ /* 0x000fe20000410000 */
[----:B------:R-:W-:Y:S01]  /*c950*/  F2FP.F16.E4M3.UNPACK_B R149, R149 ;  /* 0x00000095ff95723e */ /* 0x000fe200020006ff */
[----:B------:R-:W-:Y:S01]  /*c960*/  HADD2.F32 R59, -RZ, R147.H0_H0 ;  /* 0x20000093ff3b7230 */ /* 0x000fe20000004100 */
[----:B------:R-:W-:Y:S01]  /*c970*/  LOP3.LUT R36, R36, 0xff0000, R57, 0xf8, !PT ;  /* 0x00ff000024247812 */ /* 0x000fe200078ef839 */
[----:B------:R-:W-:-:S02]  /*c980*/  HADD2.F32 R54, -RZ, R53.H0_H0 ;  /* 0x20000035ff367230 */ /* 0x000fc40000004100 */
[-C--:B------:R-:W-:Y:S01]  /*c990*/  FFMA.FTZ R49, R50, R55.reuse, -R49 ;  /* 0x0000003732317223 */ /* 0x080fe20000010831 */
[--C-:B------:R-:W-:Y:S02]  /*c9a0*/  HADD2.F32 R48, -RZ, R52.reuse.H0_H0 ;  /* 0x20000034ff307230 */ /* 0x100fe40000004100 */
[----:B------:R-:W-:Y:S01]  /*c9b0*/  FFMA.FTZ R51, R51, R55, R56 ;  /* 0x0000003733337223 */ /* 0x000fe20000010038 */
[----:B------:R-:W-:Y:S02]  /*c9c0*/  HADD2.F32 R57, -RZ, R149.H0_H0 ;  /* 0x20000095ff397230 */ /* 0x000fe40000004100 */
[-C--:B------:R-:W-:Y:S01]  /*c9d0*/  FMUL.FTZ R61, R54, R59.reuse ;  /* 0x0000003b363d7220 */ /* 0x080fe20000410000 */
[----:B------:R-:W-:Y:S02]  /*c9e0*/  HADD2.F32 R147, -RZ, R147.H1_H1 ;  /* 0x30000093ff937230 */ /* 0x000fe40000004100 */
[----:B------:R-:W-:Y:S01]  /*c9f0*/  FMUL.FTZ R59, R48, R59 ;  /* 0x0000003b303b7220 */ /* 0x000fe20000410000 */
[----:B------:R-:W-:Y:S01]  /*ca00*/  HADD2.F32 R55, -RZ, R53.H1_H1 ;  /* 0x30000035ff377230 */ /* 0x000fe20000004100 */
[----:B------:R-:W-:Y:S01]  /*ca10*/  F2FP.F16.E4M3.UNPACK_B R56, R47.H1 ;  /* 0x0000002fff38723e */ /* 0x000fe200030006ff */
[----:B------:R-:W-:-:S02]  /*ca20*/  HADD2.F32 R52, -RZ, R52.H1_H1 ;  /* 0x30000034ff347230 */ /* 0x000fc40000004100 */
[----:B------:R-:W-:Y:S01]  /*ca30*/  FFMA.FTZ R50, R54, R57, R59 ;  /* 0x0000003936327223 */ /* 0x000fe2000001003b */
[----:B------:R-:W-:Y:S02]  /*ca40*/  HADD2.F32 R149, -RZ, R149.H1_H1 ;  /* 0x30000095ff957230 */ /* 0x000fe40000004100 */
[-C--:B------:R-:W-:Y:S01]  /*ca50*/  FMUL.FTZ R53, R55, R147.reuse ;  /* 0x0000009337357220 */ /* 0x080fe20000410000 */
[----:B------:R-:W-:Y:S01]  /*ca60*/  F2FP.F16.E4M3.UNPACK_B R54, R148.H1 ;  /* 0x00000094ff36723e */ /* 0x000fe200030006ff */
[----:B------:R-:W-:Y:S01]  /*ca70*/  FMUL.FTZ R58, R52, R147 ;  /* 0x00000093343a7220 */ /* 0x000fe20000410000 */
[----:B------:R-:W-:Y:S01]  /*ca80*/  FFMA.FTZ R48, R48, R57, -R61 ;  /* 0x0000003930307223 */ /* 0x000fe2000001083d */
[----:B------:R-:W-:Y:S01]  /*ca90*/  FFMA.FTZ R53, R52, R149, -R53 ;  /* 0x0000009534357223 */ /* 0x000fe20000010835 */
[----:B------:R-:W-:Y:S01]  /*caa0*/  F2FP.F16.E4M3.UNPACK_B R59, R150.H1 ;  /* 0x00000096ff3b723e */ /* 0x000fe200030006ff */
[----:B------:R-:W-:Y:S01]  /*cab0*/  HADD2.F32 R61, -RZ, R54.H0_H0 ;  /* 0x20000036ff3d7230 */ /* 0x000fe20000004100 */
[----:B------:R-:W-:Y:S01]  /*cac0*/  F2FP.F16.E4M3.UNPACK_B R52, R45.H1 ;  /* 0x0000002dff34723e */ /* 0x000fe200030006ff */
[----:B------:R-:W-:-:S02]  /*cad0*/  HADD2.F32 R57, -RZ, R56.H0_H0 ;  /* 0x20000038ff397230 */ /* 0x000fc40000004100 */
[----:B------:R-:W-:Y:S01]  /*cae0*/  FFMA.FTZ R55, R55, R149, R58 ;  /* 0x0000009537377223 */ /* 0x000fe2000001003a */
[----:B------:R-:W-:Y:S01]  /*caf0*/  HADD2.F32 R63, -RZ, R54.H1_H1 ;  /* 0x30000036ff3f7230 */ /* 0x000fe20000004100 */
[----:B------:R-:W-:Y:S01]  /*cb00*/  F2FP.F16.E4M3.UNPACK_B R148, R148 ;  /* 0x00000094ff94723e */ /* 0x000fe200020006ff */
[----:B------:R-:W-:Y:S02]  /*cb10*/  HADD2.F32 R54, -RZ, R52.H0_H0 ;  /* 0x20000034ff367230 */ /* 0x000fe40000004100 */
[----:B------:R-:W-:Y:S01]  /*cb20*/  FMUL.FTZ R73, R57, R61 ;  /* 0x0000003d39497220 */ /* 0x000fe20000410000 */
[----:B------:R-:W-:Y:S01]  /*cb30*/  HADD2.F32 R60, -RZ, R59.H0_H0 ;  /* 0x2000003bff3c7230 */ /* 0x000fe20000004100 */
[----:B------:R-:W-:Y:S01]  /*cb40*/  F2FP.F16.E4M3.UNPACK_B R45, R45 ;  /* 0x0000002dff2d723e */ /* 0x000fe200020006ff */
[----:B------:R-:W-:Y:S02]  /*cb50*/  HADD2.F32 R58, -RZ, R56.H1_H1 ;  /* 0x30000038ff3a7230 */ /* 0x000fe40000004100 */
[----:B------:R-:W-:Y:S01]  /*cb60*/  FMUL.FTZ R62, R54, R61 ;  /* 0x0000003d363e7220 */ /* 0x000fe20000410000 */
[----:B------:R-:W-:-:S02]  /*cb70*/  HADD2.F32 R56, -RZ, R52.H1_H1 ;  /* 0x30000034ff387230 */ /* 0x000fc40000004100 */
[----:B------:R-:W-:Y:S01]  /*cb80*/  FFMA.FTZ R52, R54, R60, -R73 ;  /* 0x0000003c36347223 */ /* 0x000fe20000010849 */
[----:B------:R-:W-:Y:S02]  /*cb90*/  HADD2.F32 R59, -RZ, R59.H1_H1 ;  /* 0x3000003bff3b7230 */ /* 0x000fe40000004100 */
[----:B------:R-:W-:Y:S01]  /*cba0*/  FMUL.FTZ R61, R58, R63 ;  /* 0x0000003f3a3d7220 */ /* 0x000fe20000410000 */
[----:B------:R-:W-:Y:S01]  /*cbb0*/  F2FP.F16.E4M3.UNPACK_B R54, R47 ;  /* 0x0000002fff36723e */ /* 0x000fe200020006ff */
[C---:B------:R-:W-:Y:S01]  /*cbc0*/  FMUL.FTZ R73, R56.reuse, R63 ;  /* 0x0000003f38497220 */ /* 0x040fe20000410000 */
[----:B------:R-:W-:Y:S01]  /*cbd0*/  F2FP.F16.E4M3.UNPACK_B R150, R150 ;  /* 0x00000096ff96723e */ /* 0x000fe200020006ff */
[-C--:B------:R-:W-:Y:S01]  /*cbe0*/  FFMA.FTZ R63, R56, R59.reuse, -R61 ;  /* 0x0000003b383f7223 */ /* 0x080fe2000001083d */
[----:B------:R-:W-:Y:S02]  /*cbf0*/  HADD2.F32 R47, -RZ, R45.H0_H0 ;  /* 0x2000002dff2f7230 */ /* 0x000fe40000004100 */
[----:B------:R-:W-:Y:S01]  /*cc00*/  FFMA.FTZ R73, R58, R59, R73 ;  /* 0x0000003b3a497223 */ /* 0x000fe20000010049 */
[----:B------:R-:W-:-:S02]  /*cc10*/  HADD2.F32 R58, -RZ, R148.H0_H0 ;  /* 0x20000094ff3a7230 */ /* 0x000fc40000004100 */
[----:B------:R-:W-:Y:S01]  /*cc20*/  FFMA.FTZ R62, R57, R60, R62 ;  /* 0x0000003c393e7223 */ /* 0x000fe2000001003e */
[----:B------:R-:W-:Y:S01]  /*cc30*/  HADD2.F32 R56, -RZ, R54.H0_H0 ;  /* 0x20000036ff387230 */ /* 0x000fe20000004100 */
[----:B------:R-:W-:Y:S01]  /*cc40*/  F2FP.SATFINITE.E4M3.F32.PACK_AB_MERGE_C R46, R51, R46, RZ ;  /* 0x0000002e332e723e */ /* 0x000fe200048070ff */
[----:B------:R-:W-:Y:S02]  /*cc50*/  HADD2.F32 R148, -RZ, R148.H1_H1 ;  /* 0x30000094ff947230 */ /* 0x000fe40000004100 */
[-C--:B------:R-:W-:Y:S01]  /*cc60*/  FMUL.FTZ R59, R47, R58.reuse ;  /* 0x0000003a2f3b7220 */ /* 0x080fe20000410000 */
[----:B------:R-:W-:Y:S02]  /*cc70*/  HADD2.F32 R54, -RZ, R54.H1_H1 ;  /* 0x30000036ff367230 */ /* 0x000fe40000004100 */
[----:B------:R-:W-:Y:S01]  /*cc80*/  FMUL.FTZ R60, R56, R58 ;  /* 0x0000003a383c7220 */ /* 0x000fe20000410000 */
[----:B------:R-:W-:Y:S01]  /*cc90*/  HADD2.F32 R45, -RZ, R45.H1_H1 ;  /* 0x3000002dff2d7230 */ /* 0x000fe20000004100 */
[----:B------:R-:W-:Y:S01]  /*cca0*/  F2FP.SATFINITE.E4M3.F32.PACK_AB_MERGE_C R38, R49, R38, RZ ;  /* 0x000000263126723e */ /* 0x000fe200048070ff */
[----:B------:R-:W-:-:S02]  /*ccb0*/  HADD2.F32 R57, -RZ, R150.H0_H0 ;  /* 0x20000096ff397230 */ /* 0x000fc40000004100 */
[CC--:B------:R-:W-:Y:S01]  /*ccc0*/  FMUL.FTZ R58, R54.reuse, R148.reuse ;  /* 0x00000094363a7220 */ /* 0x0c0fe20000410000 */
[----:B------:R-:W-:Y:S02]  /*ccd0*/  HADD2.F32 R150, -RZ, R150.H1_H1 ;  /* 0x30000096ff967230 */ /* 0x000fe40000004100 */
[----:B------:R-:W-:Y:S01]  /*cce0*/  FMUL.FTZ R61, R45, R148 ;  /* 0x000000942d3d7220 */ /* 0x000fe20000410000 */
[----:B------:R-:W-:Y:S01]  /*ccf0*/  F2FP.F16.E4M3.UNPACK_B R51, R37 ;  /* 0x00000025ff33723e */ /* 0x000fe200020006ff */
[----:B------:R-:W-:Y:S01]  /*cd00*/  FFMA.FTZ R60, R47, R57, -R60 ;  /* 0x000000392f3c7223 */ /* 0x000fe2000001083c */
[----:B------:R-:W-:Y:S01]  /*cd10*/  F2FP.F16.E4M3.UNPACK_B R49, R13 ;  /* 0x0000000dff31723e */ /* 0x000fe200020006ff */
[-C--:B------:R-:W-:Y:S01]  /*cd20*/  FFMA.FTZ R45, R45, R150.reuse, -R58 ;  /* 0x000000962d2d7223 */ /* 0x080fe2000001083a */
[----:B------:R-:W-:Y:S01]  /*cd30*/  FFMA.FTZ R150, R54, R150, R61 ;  /* 0x0000009636967223 */ /* 0x000fe2000001003d */
[----:B------:R-:W-:Y:S01]  /*cd40*/  F2FP.F16.E4M3.UNPACK_B R54, R36 ;  /* 0x00000024ff36723e */ /* 0x000fe200020006ff */
[----:B------:R-:W-:Y:S01]  /*cd50*/  FFMA.FTZ R59, R56, R57, R59 ;  /* 0x00000039383b7223 */ /* 0x000fe2000001003b */
[----:B------:R-:W-:-:S02]  /*cd60*/  F2FP.SATFINITE.E4M3.F32.PACK_AB_MERGE_C R63, R63, R52, RZ ;  /* 0x000000343f3f723e */ /* 0x000fc400048070ff */
[----:B------:R-:W-:Y:S01]  /*cd70*/  F2FP.SATFINITE.E4M3.F32.PACK_AB_MERGE_C R46, R55, R50, R46 ;  /* 0x00000032372e723e */ /* 0x000fe2000480702e */
[----:B------:R-:W-:Y:S01]  /*cd80*/  HADD2.F32 R50, -RZ, R51.H0_H0 ;  /* 0x20000033ff327230 */ /* 0x000fe20000004100 */
[----:B------:R-:W-:Y:S01]  /*cd90*/  F2FP.SATFINITE.E4M3.F32.PACK_AB_MERGE_C R62, R73, R62, RZ ;  /* 0x0000003e493e723e */ /* 0x000fe200048070ff */
[--C-:B------:R-:W-:Y:S01]  /*cda0*/  HADD2.F32 R57, -RZ, R54.reuse.H0_H0 ;  /* 0x20000036ff397230 */ /* 0x100fe20000004100 */
[----:B------:R-:W-:Y:S01]  /*cdb0*/  F2FP.SATFINITE.E4M3.F32.PACK_AB_MERGE_C R47, R53, R48, R38 ;  /* 0x00000030352f723e */ /* 0x000fe20004807026 */
[----:B------:R-:W-:Y:S01]  /*cdc0*/  HADD2.F32 R48, -RZ, R49.H0_H0 ;  /* 0x20000031ff307230 */ /* 0x000fe20000004100 */
[----:B------:R-:W-:Y:S01]  /*cdd0*/  F2FP.F16.E4M3.UNPACK_B R52, R14 ;  /* 0x0000000eff34723e */ /* 0x000fe200020006ff */
[----:B------:R-:W-:Y:S01]  /*cde0*/  HADD2.F32 R53, -RZ, R51.H1_H1 ;  /* 0x30000033ff357230 */ /* 0x000fe20000004100 */
[----:B------:R-:W-:Y:S01]  /*cdf0*/  F2FP.SATFINITE.E4M3.F32.PACK_AB_MERGE_C R38, R150, R59, R62 ;  /* 0x0000003b9626723e */ /* 0x000fe2000480703e */
[----:B------:R-:W-:Y:S01]  /*ce00*/  FMUL.FTZ R59, R50, R57 ;  /* 0x00000039323b7220 */ /* 0x000fe20000410000 */
[----:B------:R-:W-:-:S02]  /*ce10*/  HADD2.F32 R56, -RZ, R54.H1_H1 ;  /* 0x30000036ff387230 */ /* 0x000fc40000004100 */
[C---:B------:R-:W-:Y:S01]  /*ce20*/  FMUL.FTZ R57, R48.reuse, R57 ;  /* 0x0000003930397220 */ /* 0x040fe20000410000 */
[--C-:B------:R-:W-:Y:S01]  /*ce30*/  HADD2.F32 R55, -RZ, R52.reuse.H0_H0 ;  /* 0x20000034ff377230 */ /* 0x100fe20000004100 */
[----:B------:R-:W-:Y:S01]  /*ce40*/  F2FP.F16.E4M3.UNPACK_B R14, R14.H1 ;  /* 0x0000000eff0e723e */ /* 0x000fe200030006ff */
[----:B------:R-:W-:Y:S02]  /*ce50*/  HADD2.F32 R51, -RZ, R49.H1_H1 ;  /* 0x30000031ff337230 */ /* 0x000fe40000004100 */
[-C--:B------:R-:W-:Y:S01]  /*ce60*/  FMUL.FTZ R58, R53, R56.reuse ;  /* 0x00000038353a7220 */ /* 0x080fe20000410000 */
[----:B------:R-:W-:Y:S02]  /*ce70*/  HADD2.F32 R54, -RZ, R52.H1_H1 ;  /* 0x30000034ff367230 */ /* 0x000fe40000004100 */
[-C--:B------:R-:W-:Y:S01]  /*ce80*/  FFMA.FTZ R48, R48, R55.reuse, -R59 ;  /* 0x0000003730307223 */ /* 0x080fe2000001083b */
[----:B------:R-:W-:Y:S01]  /*ce90*/  FFMA.FTZ R49, R50, R55, R57 ;  /* 0x0000003732317223 */ /* 0x000fe20000010039 */
[----:B------:R-:W-:Y:S01]  /*cea0*/  FMUL.FTZ R56, R51, R56 ;  /* 0x0000003833387220 */ /* 0x000fe20000410000 */
[----:B------:R-:W-:-:S02]  /*ceb0*/  F2FP.F16.E4M3.UNPACK_B R52, R37.H1 ;  /* 0x00000025ff34723e */ /* 0x000fc400030006ff */
[----:B------:R-:W-:Y:S01]  /*cec0*/  F2FP.F16.E4M3.UNPACK_B R55, R36.H1 ;  /* 0x00000024ff37723e */ /* 0x000fe200030006ff */
[-C--:B------:R-:W-:Y:S01]  /*ced0*/  FFMA.FTZ R36, R53, R54.reuse, R56 ;  /* 0x0000003635247223 */ /* 0x080fe20000010038 */
[----:B------:R-:W-:Y:S01]  /*cee0*/  F2FP.F16.E4M3.UNPACK_B R50, R13.H1 ;  /* 0x0000000dff32723e */ /* 0x000fe200030006ff */
[----:B------:R-:W-:Y:S01]  /*cef0*/  FFMA.FTZ R13, R51, R54, -R58 ;  /* 0x00000036330d7223 */ /* 0x000fe2000001083a */
[----:B------:R-:W-:Y:S01]  /*cf00*/  HADD2.F32 R51, -RZ, R52.H0_H0 ;  /* 0x20000034ff337230 */ /* 0x000fe20000004100 */
[-C--:B------:R-:W-:Y:S01]  /*cf10*/  F2FP.F16.E4M3.UNPACK_B R59, R12.reuse ;  /* 0x0000000cff3b723e */ /* 0x080fe200020006ff */
[----:B------:R-:W-:Y:S01]  /*cf20*/  HADD2.F32 R54, -RZ, R55.H0_H0 ;  /* 0x20000037ff367230 */ /* 0x000fe20000004100 */
[----:B------:R-:W-:Y:S01]  /*cf30*/  F2FP.F16.E4M3.UNPACK_B R61, R12.H1 ;  /* 0x0000000cff3d723e */ /* 0x000fe200030006ff */
[----:B------:R-:W-:Y:S01]  /*cf40*/  HADD2.F32 R37, -RZ, R50.H0_H0 ;  /* 0x20000032ff257230 */ /* 0x000fe20000004100 */
[----:B------:R-:W-:Y:S01]  /*cf50*/  F2FP.F16.E4M3.UNPACK_B R12, R11 ;  /* 0x0000000bff0c723e */ /* 0x000fe200020006ff */
[----:B------:R-:W-:-:S02]  /*cf60*/  HADD2.F32 R53, -RZ, R52.H1_H1 ;  /* 0x30000034ff357230 */ /* 0x000fc40000004100 */
[-C--:B------:R-:W-:Y:S01]  /*cf70*/  FMUL.FTZ R58, R51, R54.reuse ;  /* 0x00000036333a7220 */ /* 0x080fe20000410000 */
[----:B------:R-:W-:Y:S02]  /*cf80*/  HADD2.F32 R56, -RZ, R55.H1_H1 ;  /* 0x30000037ff387230 */ /* 0x000fe40000004100 */
[----:B------:R-:W-:Y:S01]  /*cf90*/  FMUL.FTZ R54, R37, R54 ;  /* 0x0000003625367220 */ /* 0x000fe20000410000 */
[----:B------:R-:W-:Y:S01]  /*cfa0*/  HADD2.F32 R50, -RZ, R50.H1_H1 ;  /* 0x30000032ff327230 */ /* 0x000fe20000004100 */
[----:B------:R-:W-:Y:S01]  /*cfb0*/  F2FP.SATFINITE.E4M3.F32.PACK_AB_MERGE_C R45, R45, R60, R63 ;  /* 0x0000003c2d2d723e */ /* 0x000fe2000480703f */
[--C-:B------:R-:W-:Y:S02]  /*cfc0*/  HADD2.F32 R52, -RZ, R14.reuse.H0_H0 ;  /* 0x2000000eff347230 */ /* 0x100fe40000004100 */
[-C--:B------:R-:W-:Y:S01]  /*cfd0*/  FMUL.FTZ R57, R53, R56.reuse ;  /* 0x0000003835397220 */ /* 0x080fe20000410000 */
[----:B------:R-:W-:Y:S02]  /*cfe0*/  HADD2.F32 R55, -RZ, R14.H1_H1 ;  /* 0x3000000eff377230 */ /* 0x000fe40000004100 */
[----:B------:R-:W-:Y:S01]  /*cff0*/  FMUL.FTZ R56, R50, R56 ;  /* 0x0000003832387220 */ /* 0x000fe20000410000 */
[----:B------:R-:W-:-:S02]  /*d000*/  HADD2.F32 R62, -RZ, R59.H0_H0 ;  /* 0x2000003bff3e7230 */ /* 0x000fc40000004100 */
[-C--:B------:R-:W-:Y:S01]  /*d010*/  FFMA.FTZ R14, R37, R52.reuse, -R58 ;  /* 0x00000034250e7223 */ /* 0x080fe2000001083a */
[----:B------:R-:W-:Y:S01]  /*d020*/  FFMA.FTZ R37, R51, R52, R54 ;  /* 0x0000003433257223 */ /* 0x000fe20000010036 */
[----:B------:R-:W-:Y:S01]  /*d030*/  FFMA.FTZ R51, R50, R55, -R57 ;  /* 0x0000003732337223 */ /* 0x000fe20000010839 */
[----:B------:R-:W-:Y:S01]  /*d040*/  F2FP.F16.E4M3.UNPACK_B R52, R15 ;  /* 0x0000000fff34723e */ /* 0x000fe200020006ff */
[----:B------:R-:W-:Y:S01]  /*d050*/  FFMA.FTZ R50, R53, R55, R56 ;  /* 0x0000003735327223 */ /* 0x000fe20000010038 */
[-C--:B------:R-:W-:Y:S01]  /*d060*/  F2FP.F16.E4M3.UNPACK_B R54, R39.reuse ;  /* 0x00000027ff36723e */ /* 0x080fe200020006ff */
[----:B------:R-:W-:Y:S01]  /*d070*/  HADD2.F32 R72, -RZ, R61.H0_H0 ;  /* 0x2000003dff487230 */ /* 0x000fe20000004100 */
[----:B------:R-:W-:Y:S01]  /*d080*/  F2FP.F16.E4M3.UNPACK_B R55, R39.H1 ;  /* 0x00000027ff37723e */ /* 0x000fe200030006ff */
[----:B------:R-:W-:Y:S01]  /*d090*/  HADD2.F32 R39, -RZ, R52.H0_H0 ;  /* 0x20000034ff277230 */ /* 0x000fe20000004100 */
[----:B------:R-:W-:Y:S01]  /*d0a0*/  F2FP.F16.E4M3.UNPACK_B R15, R15.H1 ;  /* 0x0000000fff0f723e */ /* 0x000fe200030006ff */
[----:B------:R-:W-:Y:S01]  /*d0b0*/  HADD2.F32 R56, -RZ, R54.H0_H0 ;  /* 0x20000036ff387230 */ /* 0x000fe20000004100 */
[----:B------:R-:W-:Y:S01]  /*d0c0*/  F2FP.F16.E4M3.UNPACK_B R57, R11.H1 ;  /* 0x0000000bff39723e */ /* 0x000fe200030006ff */
[----:B------:R-:W-:-:S02]  /*d0d0*/  HADD2.F32 R11, -RZ, R55.H0_H0 ;  /* 0x20000037ff0b7230 */ /* 0x000fc40000004100 */
[-C--:B------:R-:W-:Y:S01]  /*d0e0*/  FMUL.FTZ R63, R39, R62.reuse ;  /* 0x0000003e273f7220 */ /* 0x080fe20000410000 */
[----:B------:R-:W-:Y:S02]  /*d0f0*/  HADD2.F32 R53, -RZ, R15.H0_H0 ;  /* 0x2000000fff357230 */ /* 0x000fe40000004100 */
[----:B------:R-:W-:Y:S01]  /*d100*/  FMUL.FTZ R74, R56, R62 ;  /* 0x0000003e384a7220 */ /* 0x000fe20000410000 */
[----:B------:R-:W-:Y:S02]  /*d110*/  HADD2.F32 R58, -RZ, R12.H0_H0 ;  /* 0x2000000cff3a7230 */ /* 0x000fe40000004100 */
[-C--:B------:R-:W-:Y:S01]  /*d120*/  FMUL.FTZ R62, R11, R72.reuse ;  /* 0x000000480b3e7220 */ /* 0x080fe20000410000 */
[----:B------:R-:W-:Y:S02]  /*d130*/  HADD2.F32 R60, -RZ, R57.H0_H0 ;  /* 0x20000039ff3c7230 */ /* 0x000fe40000004100 */
[----:B------:R-:W-:Y:S01]  /*d140*/  FMUL.FTZ R72, R53, R72 ;  /* 0x0000004835487220 */ /* 0x000fe20000410000 */
[----:B------:R-:W-:-:S02]  /*d150*/  HADD2.F32 R55, -RZ, R55.H1_H1 ;  /* 0x30000037ff377230 */ /* 0x000fc40000004100 */
[----:B------:R-:W-:Y:S01]  /*d160*/  FFMA.FTZ R63, R56, R58, R63 ;  /* 0x0000003a383f7223 */ /* 0x000fe2000001003f */
[----:B------:R-:W-:Y:S02]  /*d170*/  HADD2.F32 R56, -RZ, R61.H1_H1 ;  /* 0x3000003dff387230 */ /* 0x000fe40000004100 */
[----:B------:R-:W-:Y:S01]  /*d180*/  FFMA.FTZ R72, R11, R60, R72 ;  /* 0x0000003c0b487223 */ /* 0x000fe20000010048 */
[----:B------:R-:W-:Y:S02]  /*d190*/  HADD2.F32 R15, -RZ, R15.H1_H1 ;  /* 0x3000000fff0f7230 */ /* 0x000fe40000004100 */
[----:B------:R-:W-:Y:S01]  /*d1a0*/  FFMA.FTZ R74, R39, R58, -R74 ;  /* 0x0000003a274a7223 */ /* 0x000fe2000001084a */
[----:B------:R-:W-:Y:S02]  /*d1b0*/  HADD2.F32 R11, -RZ, R12.H1_H1 ;  /* 0x3000000cff0b7230 */ /* 0x000fe40000004100 */
[----:B------:R-:W-:Y:S01]  /*d1c0*/  FMUL.FTZ R58, R55, R56 ;  /* 0x00000038373a7220 */ /* 0x000fe20000410000 */
[----:B------:R-:W-:-:S02]  /*d1d0*/  HADD2.F32 R54, -RZ, R54.H1_H1 ;  /* 0x30000036ff367230 */ /* 0x000fc40000004100 */
[----:B------:R-:W-:Y:S01]  /*d1e0*/  FMUL.FTZ R56, R15, R56 ;  /* 0x000000380f387220 */ /* 0x000fe20000410000 */
[----:B------:R-:W-:Y:S02]  /*d1f0*/  HADD2.F32 R59, -RZ, R59.H1_H1 ;  /* 0x3000003bff3b7230 */ /* 0x000fe40000004100 */
[----:B------:R-:W-:Y:S01]  /*d200*/  FFMA.FTZ R62, R53, R60, -R62 ;  /* 0x0000003c353e7223 */ /* 0x000fe2000001083e */
[----:B------:R-:W-:Y:S01]  /*d210*/  HADD2.F32 R12, -RZ, R57.H1_H1 ;  /* 0x30000039ff0c7230 */ /* 0x000fe20000004100 */
[----:B------:R-:W-:Y:S01]  /*d220*/  F2FP.SATFINITE.E4M3.F32.PACK_AB_MERGE_C R14, R51, R14, RZ ;  /* 0x0000000e330e723e */ /* 0x000fe200048070ff */
[----:B------:R-:W-:Y:S02]  /*d230*/  HADD2.F32 R52, -RZ, R52.H1_H1 ;  /* 0x30000034ff347230 */ /* 0x000fe40000004100 */
[----:B------:R-:W-:Y:S01]  /*d240*/  FMUL.FTZ R39, R54, R59 ;  /* 0x0000003b36277220 */ /* 0x000fe20000410000 */
[----:B------:R-:W-:Y:S01]  /*d250*/  F2FP.SATFINITE.E4M3.F32.PACK_AB_MERGE_C R37, R50, R37, RZ ;  /* 0x000000253225723e */ /* 0x000fe200048070ff */
[-C--:B------:R-:W-:Y:S01]  /*d260*/  FFMA.FTZ R15, R15, R12.reuse, -R58 ;  /* 0x0000000c0f0f7223 */ /* 0x080fe2000001083a */
[----:B------:R-:W-:Y:S01]  /*d270*/  FFMA.FTZ R55, R55, R12, R56 ;  /* 0x0000000c37377223 */ /* 0x000fe20000010038 */
[C---:B------:R-:W-:Y:S01]  /*d280*/  FMUL.FTZ R59, R52.reuse, R59 ;  /* 0x0000003b343b7220 */ /* 0x040fe20000410000 */
[----:B------:R-:W-:Y:S01]  /*d290*/  FFMA.FTZ R39, R52, R11, -R39 ;  /* 0x0000000b34277223 */ /* 0x000fe20000010827 */
[----:B------:R-:W-:Y:S01]  /*d2a0*/  F2FP.SATFINITE.E4M3.F32.PACK_AB_MERGE_C R13, R13, R48, R14 ;  /* 0x000000300d0d723e */ /* 0x000fe2000480700e */
[----:B------:R-:W-:-:S02]  /*d2b0*/  IMAD.MOV.U32 R14, RZ, RZ, R45 ;  /* 0x000000ffff0e7224 */ /* 0x000fc400078e002d */
[----:B------:R-:W-:Y:S01]  /*d2c0*/  FFMA.FTZ R54, R54, R11, R59 ;  /* 0x0000000b36367223 */ /* 0x000fe2000001003b */
[----:B------:R-:W-:Y:S02]  /*d2d0*/  F2FP.SATFINITE.E4M3.F32.PACK_AB_MERGE_C R15, R15, R62, RZ ;  /* 0x0000003e0f0f723e */ /* 0x000fe400048070ff */
[----:B------:R-:W-:Y:S02]  /*d2e0*/  F2FP.SATFINITE.E4M3.F32.PACK_AB_MERGE_C R55, R55, R72, RZ ;  /* 0x000000483737723e */ /* 0x000fe400048070ff */
[----:B------:R-:W-:Y:S02]  /*d2f0*/  F2FP.SATFINITE.E4M3.F32.PACK_AB_MERGE_C R15, R39, R74, R15 ;  /* 0x0000004a270f723e */ /* 0x000fe4000480700f */
[----:B------:R-:W-:Y:S01]  /*d300*/  F2FP.SATFINITE.E4M3.F32.PACK_AB_MERGE_C R37, R36, R49, R37 ;  /* 0x000000312425723e */ /* 0x000fe20004807025 */
[----:B------:R-:W-:Y:S01]  /*d310*/  IMAD.MOV.U32 R36, RZ, RZ, R46 ;  /* 0x000000ffff247224 */ /* 0x000fe200078e002e */
[----:B------:R-:W-:Y:S02]  /*d320*/  F2FP.SATFINITE.E4M3.F32.PACK_AB_MERGE_C R39, R54, R63, R55 ;  /* 0x0000003f3627723e */ /* 0x000fe40004807037 */
[----:B------:R-:W-:-:S07]  /*d330*/  MOV R12, R47 ;  /* 0x0000002f000c7202 */ /* 0x000fce0000000f00 */
.L_x_523:
[----:B------:R-:W-:Y:S05]  /*d340*/  BSYNC B2 ;  /* 0x0000000000027941 */ /* 0x000fea0003800000 */
.L_x_522:
[----:B-1----:R1:W-:Y:S04]  /*d350*/  ST.E.128 desc[UR50][R40.64], R12 ;  /* 0x0000000c28007985 */ /* 0x0023e8000c101d32 */
[----:B----4-:R1:W-:Y:S02]  /*d360*/  @!P2 ST.E.128 desc[UR50][R42.64], R36 ;  /* 0x000000242a00a985 */ /* 0x0103e4000c101d32 */
.L_x_521:
[----:B------:R-:W-:Y:S05]  /*d370*/  BSYNC B1 ;  /* 0x0000000000017941 */ /* 0x000fea0003800000 */
.L_x_520:
[----:B------:R-:W-:Y:S01]  /*d380*/  ISETP.NE.AND P2, PT, R29, RZ, PT ;  /* 0x000000ff1d00720c */ /* 0x000fe20003f45270 */
[----:B------:R-:W-:-:S12]  /*d390*/  BSSY B1, `(.L_x_524) ;  /* 0x00000f1000017945 */ /* 0x000fd80003800000 */
[----:B------:R-:W-:Y:S05]  /*d3a0*/  @!P2 BRA `(.L_x_525) ;  /* 0x0000000c00bca947 */ /* 0x000fea0003800000 */
[----:B0---4-:R-:W-:Y:S01]  /*d3b0*/  SEL R11, R121, R146, !P3 ;  /* 0x00000092790b7207 */ /* 0x011fe20005800000 */
[----:B------:R-:W-:Y:S01]  /*d3c0*/  BSSY B2, `(.L_x_526) ;  /* 0x00000eb000027945 */ /* 0x000fe20003800000 */
[----:B-1----:R-:W-:Y:S02]  /*d3d0*/  IADD3 R40, P2, R26, R120, RZ ;  /* 0x000000781a287210 */ /* 0x002fe40007f5e0ff */
        /* <DEDUP_REMOVED lines=8> */
[----:B------:R-:W-:Y:S02]  /*d460*/  SHF.R.S32.HI R12, RZ, 0x2, R12 ;  /* 0x00000002ff0c7819 */ /* 0x000fe4000001140c */
[----:B------:R-:W-:-:S03]  /*d470*/  LOP3.LUT R11, R212, 0x30, R13, 0xf8, !PT ;  /* 0x00000030d40b7812 */ /* 0x000fc600078ef80d */
[----:B------:R-:W-:Y:S01]  /*d480*/  IMAD R12, R12, 0x2800, R213 ;  /* 0x000028000c0c7824 */ /* 0x000fe200078e02d5 */
[----:B------:R-:W-:-:S05]  /*d490*/  LOP3.LUT R11, R11, R4, RZ, 0x3c, !PT ;  /* 0x000000040b0b7212 */ /* 0x000fca00078e3cff */
[----:B------:R-:W-:Y:S01]  /*d4a0*/  @!P2 IADD3 R42, P4, R13, R120, RZ ;  /* 0x000000780d2aa210 */ /* 0x000fe20007f9e0ff */
[----:B------:R-:W-:Y:S02]  /*d4b0*/  IMAD.IADD R12, R12, 0x1, R11 ;  /* 0x000000010c0c7824 */ /* 0x000fe400078e020b */
[----:B------:R-:W-:Y:S01]  /*d4c0*/  IMAD R11, R19, 0x7800, R131 ;  /* 0x00007800130b7824 */ /* 0x000fe200078e0283 */
[----:B------:R-:W-:Y:S01]  /*d4d0*/  @!P2 LEA.HI.X.SX32 R43, R13, R44, 0x1, P4 ;  /* 0x0000002c0d2ba211 */ /* 0x000fe200020f0eff */
[----:B------:R-:W-:Y:S01]  /*d4e0*/  IMAD R13, R19, 0x7800, R12 ;  /* 0x00007800130d7824 */ /* 0x000fe200078e020c */
[----:B------:R-:W-:Y:S01]  /*d4f0*/  ISETP.GE.AND P4, PT, R0, R118, PT ;  /* 0x000000760000720c */ /* 0x000fe20003f86270 */
[C---:B------:R-:W-:Y:S02]  /*d500*/  IMAD.IADD R11, R18.reuse, 0x1, R11 ;  /* 0x00000001120b7824 */ /* 0x040fe400078e020b */
[----:B------:R-:W-:-:S03]  /*d510*/  IMAD.IADD R36, R18, 0x1, R13 ;  /* 0x0000000112247824 */ /* 0x000fc600078e020d */
[----:B------:R0:W1:Y:S04]  /*d520*/  LDS.128 R12, [R11+0x1a400] ;  /* 0x01a400000b0c7984 */ /* 0x0000680000000c00 */
[----:B------:R-:W4:Y:S03]  /*d530*/  LDS.128 R36, [R36+0x1a400] ;  /* 0x01a4000024247984 */ /* 0x000f260000000c00 */
[----:B------:R-:W-:Y:S05]  /*d540*/  @P4 BRA `(.L_x_527) ;  /* 0x0000000c00484947 */ /* 0x000fea0003800000 */
[--C-:B0-----:R-:W-:Y:S01]  /*d550*/  SHF.R.U32.HI R11, RZ, 0x8, R77.reuse ;  /* 0x00000008ff0b7819 */ /* 0x101fe2000001164d */
[----:B----4-:R-:W-:Y:S01]  /*d560*/  IMAD.MOV.U32 R50, RZ, RZ, R36 ;  /* 0x000000ffff327224 */ /* 0x010fe200078e0024 */
[----:B------:R-:W-:Y:S01]  /*d570*/  SHF.R.U32.HI R55, RZ, 0x10, R77 ;  /* 0x00000010ff377819 */ /* 0x000fe2000001164d */
[----:B-1----:R-:W-:Y:S01]  /*d580*/  IMAD.MOV.U32 R45, RZ, RZ, R14 ;  /* 0x000000ffff2d7224 */ /* 0x002fe200078e000e */
[----:B------:R-:W-:Y:S01]  /*d590*/  LOP3.LUT R46, R77, 0xff0000ff, RZ, 0xc0, !PT ;  /* 0xff0000ff4d2e7812 */ /* 0x000fe200078ec0ff */
[----:B------:R-:W-:Y:S01]  /*d5a0*/  IMAD.SHL.U32 R11, R11, 0x100, RZ ;  /* 0x000001000b0b7824 */ /* 0x000fe200078e00ff */
[----:B------:R-:W-:Y:S01]  /*d5b0*/  SHF.R.U32.HI R53, RZ, 0x8, R65 ;  /* 0x00000008ff357819 */ /* 0x000fe20000011641 */
[----:B------:R-:W-:Y:S01]  /*d5c0*/  IMAD.U32 R14, R55, 0x10000, RZ ;  /* 0x00010000370e7824 */ /* 0x000fe200078e00ff */
[----:B------:R-:W-:Y:S02]  /*d5d0*/  SHF.R.U32.HI R52, RZ, 0x8, R67 ;  /* 0x00000008ff347819 */ /* 0x000fe40000011643 */
[----:B------:R-:W-:Y:S01]  /*d5e0*/  SHF.R.U32.HI R54, RZ, 0x8, R79 ;  /* 0x00000008ff367819 */ /* 0x000fe2000001164f */
[----:B------:R-:W-:Y:S01]  /*d5f0*/  IMAD.SHL.U32 R36, R53, 0x100, RZ ;  /* 0x0000010035247824 */ /* 0x000fe200078e00ff */
[----:B------:R-:W-:Y:S01]  /*d600*/  LOP3.LUT R11, R46, 0xff00, R11, 0xf8, !PT ;  /* 0x0000ff002e0b7812 */ /* 0x000fe200078ef80b */
[----:B------:R-:W-:Y:S01]  /*d610*/  IMAD.SHL.U32 R46, R52, 0x100, RZ ;  /* 0x00000100342e7824 */ /* 0x000fe200078e00ff */
[----:B------:R-:W-:-:S02]  /*d620*/  LOP3.LUT R49, R65, 0xff0000ff, RZ, 0xc0, !PT ;  /* 0xff0000ff41317812 */ /* 0x000fc400078ec0ff */
[----:B------:R-:W-:Y:S02]  /*d630*/  LOP3.LUT R51, R67, 0xff0000ff, RZ, 0xc0, !PT ;  /* 0xff0000ff43337812 */ /* 0x000fe400078ec0ff */
[----:B------:R-:W-:Y:S02]  /*d640*/  MOV R48, R12 ;  /* 0x0000000c00307202 */ /* 0x000fe40000000f00 */
[----:B------:R-:W-:Y:S02]  /*d650*/  SHF.R.U32.HI R59, RZ, 0x10, R79 ;  /* 0x00000010ff3b7819 */ /* 0x000fe4000001164f */
[----:B------:R-:W-:Y:S02]  /*d660*/  LOP3.LUT R47, R79, 0xff0000ff, RZ, 0xc0, !PT ;  /* 0xff0000ff4f2f7812 */ /* 0x000fe400078ec0ff */
[----:B------:R-:W-:Y:S02]  /*d670*/  SHF.L.U32 R12, R54, 0x8, RZ ;  /* 0x00000008360c7819 */ /* 0x000fe400000006ff */
[----:B------:R-:W-:-:S02]  /*d680*/  LOP3.LUT R55, R49, 0xff00, R36, 0xf8, !PT ;  /* 0x0000ff0031377812 */ /* 0x000fc400078ef824 */
[----:B------:R-:W-:Y:S02]  /*d690*/  LOP3.LUT R57, R51, 0xff00, R46, 0xf8, !PT ;  /* 0x0000ff0033397812 */ /* 0x000fe400078ef82e */
[----:B------:R-:W-:Y:S02]  /*d6a0*/  LOP3.LUT R14, R11, 0xff0000, R14, 0xf8, !PT ;  /* 0x00ff00000b0e7812 */ /* 0x000fe400078ef80e */
[----:B------:R-:W-:Y:S02]  /*d6b0*/  LOP3.LUT R12, R47, 0xff00, R12, 0xf8, !PT ;  /* 0x0000ff002f0c7812 */ /* 0x000fe400078ef80c */
[----:B------:R-:W-:Y:S02]  /*d6c0*/  SHF.L.U32 R11, R59, 0x10, RZ ;  /* 0x000000103b0b7819 */ /* 0x000fe400000006ff */
[----:B------:R-:W-:Y:S02]  /*d6d0*/  F2FP.F16.E4M3.UNPACK_B R54, R142.H1 ;  /* 0x0000008eff36723e */ /* 0x000fe400030006ff */
[----:B------:R-:W-:-:S02]  /*d6e0*/  F2FP.F16.E4M3.UNPACK_B R51, R50.H1 ;  /* 0x00000032ff33723e */ /* 0x000fc400030006ff */
[----:B------:R-:W-:Y:S02]  /*d6f0*/  F2FP.F16.E4M3.UNPACK_B R49, R48.H1 ;  /* 0x00000030ff31723e */ /* 0x000fe400030006ff */
[----:B------:R-:W-:Y:S01]  /*d700*/  SHF.R.U32.HI R58, RZ, 0x10, R65 ;  /* 0x00000010ff3a7819 */ /* 0x000fe20000011641 */
[----:B------:R-:W-:Y:S01]  /*d710*/  HADD2.F32 R47, -RZ, R51.H0_H0 ;  /* 0x20000033ff2f7230 */ /* 0x000fe20000004100 */
[----:B------:R-:W-:Y:S01]  /*d720*/  LOP3.LUT R11, R12, 0xff0000, R11, 0xf8, !PT ;  /* 0x00ff00000c0b7812 */ /* 0x000fe200078ef80b */
[----:B------:R-:W-:Y:S01]  /*d730*/  HADD2.F32 R12, -RZ, R54.H0_H0 ;  /* 0x20000036ff0c7230 */ /* 0x000fe20000004100 */
[----:B------:R-:W-:Y:S01]  /*d740*/  F2FP.F16.E4M3.UNPACK_B R52, R144.H1 ;  /* 0x00000090ff34723e */ /* 0x000fe200030006ff */
[----:B------:R-:W-:Y:S01]  /*d750*/  HADD2.F32 R46, -RZ, R49.H0_H0 ;  /* 0x20000031ff2e7230 */ /* 0x000fe20000004100 */
[----:B------:R-:W-:Y:S01]  /*d760*/  SHF.R.U32.HI R56, RZ, 0x10, R67 ;  /* 0x00000010ff387819 */ /* 0x000fe20000011643 */
[----:B------:R-:W-:Y:S02]  /*d770*/  IMAD.U32 R36, R58, 0x10000, RZ ;  /* 0x000100003a247824 */ /* 0x000fe400078e00ff */
[----:B------:R-:W-:Y:S01]  /*d780*/  FMUL.FTZ R59, R47, R12 ;  /* 0x0000000c2f3b7220 */ /* 0x000fe20000410000 */
[----:B------:R-:W-:-:S02]  /*d790*/  HADD2.F32 R53, -RZ, R52.H0_H0 ;  /* 0x20000034ff357230 */ /* 0x000fc40000004100 */
[----:B------:R-:W-:Y:S01]  /*d7a0*/  FMUL.FTZ R58, R46, R12 ;  /* 0x0000000c2e3a7220 */ /* 0x000fe20000410000 */
[----:B------:R-:W-:Y:S01]  /*d7b0*/  IMAD.U32 R56, R56, 0x10000, RZ ;  /* 0x0001000038387824 */ /* 0x000fe200078e00ff */
[----:B------:R-:W-:Y:S01]  /*d7c0*/  LOP3.LUT R36, R55, 0xff0000, R36, 0xf8, !PT ;  /* 0x00ff000037247812 */ /* 0x000fe200078ef824 */
[----:B------:R-:W-:Y:S02]  /*d7d0*/  HADD2.F32 R49, -RZ, R49.H1_H1 ;  /* 0x30000031ff317230 */ /* 0x000fe40000004100 */
[-C--:B------:R-:W-:Y:S01]  /*d7e0*/  FFMA.FTZ R46, R46, R53.reuse, -R59 ;  /* 0x000000352e2e7223 */ /* 0x080fe2000001083b */
[----:B------:R-:W-:Y:S01]  /*d7f0*/  FFMA.FTZ R47, R47, R53, R58 ;  /* 0x000000352f2f7223 */ /* 0x000fe2000001003a */
[----:B------:R-:W-:Y:S01]  /*d800*/  HADD2.F32 R53, -RZ, R54.H1_H1 ;  /* 0x30000036ff357230 */ /* 0x000fe20000004100 */
[----:B------:R-:W-:Y:S01]  /*d810*/  F2FP.F16.E4M3.UNPACK_B R142, R142 ;  /* 0x0000008eff8e723e */ /* 0x000fe200020006ff */
[----:B------:R-:W-:Y:S01]  /*d820*/  HADD2.F32 R54, -RZ, R51.H1_H1 ;  /* 0x30000033ff367230 */ /* 0x000fe20000004100 */
[----:B------:R-:W-:Y:S01]  /*d830*/  F2FP.F16.E4M3.UNPACK_B R51, R50 ;  /* 0x00000032ff33723e */ /* 0x000fe200020006ff */
[----:B------:R-:W-:Y:S01]  /*d840*/  HADD2.F32 R55, -RZ, R52.H1_H1 ;  /* 0x30000034ff377230 */ /* 0x000fe20000004100 */
[----:B------:R-:W-:Y:S01]  /*d850*/  F2FP.F16.E4M3.UNPACK_B R52, R48 ;  /* 0x00000030ff34723e */ /* 0x000fe200020006ff */
[--C-:B------:R-:W-:Y:S01]  /*d860*/  HADD2.F32 R59, -RZ, R142.reuse.H1_H1 ;  /* 0x3000008eff3b7230 */ /* 0x100fe20000004100 */
[----:B------:R-:W-:Y:S01]  /*d870*/  LOP3.LUT R12, R57, 0xff0000, R56, 0xf8, !PT ;  /* 0x00ff0000390c7812 */ /* 0x000fe200078ef838 */
[-C--:B------:R-:W-:Y:S01]  /*d880*/  FMUL.FTZ R48, R54, R53.reuse ;  /* 0x0000003536307220 */ /* 0x080fe20000410000 */
[----:B------:R-:W-:Y:S01]  /*d890*/  F2FP.F16.E4M3.UNPACK_B R144, R144 ;  /* 0x00000090ff90723e */ /* 0x000fe200020006ff */
[----:B------:R-:W-:Y:S01]  /*d8a0*/  FMUL.FTZ R57, R49, R53 ;  /* 0x0000003531397220 */ /* 0x000fe20000410000 */
[----:B------:R-:W-:-:S02]  /*d8b0*/  HADD2.F32 R56, -RZ, R142.H0_H0 ;  /* 0x2000008eff387230 */ /* 0x000fc40000004100 */
[-C--:B------:R-:W-:Y:S01]  /*d8c0*/  FFMA.FTZ R49, R49, R55.reuse, -R48 ;  /* 0x0000003731317223 */ /* 0x080fe20000010830 */
[--C-:B------:R-:W-:Y:S02]  /*d8d0*/  HADD2.F32 R53, -RZ, R51.reuse.H0_H0 ;  /* 0x20000033ff357230 */ /* 0x100fe40000004100 */
[----:B------:R-:W-:Y:S01]  /*d8e0*/  FFMA.FTZ R48, R54, R55, R57 ;  /* 0x0000003736307223 */ /* 0x000fe20000010039 */
[----:B------:R-:W-:Y:S01]  /*d8f0*/  HADD2.F32 R50, -RZ, R52.H0_H0 ;  /* 0x20000034ff327230 */ /* 0x000fe20000004100 */
[----:B------:R-:W-:Y:S01]  /*d900*/  F2FP.F16.E4M3.UNPACK_B R60, R143.H1 ;  /* 0x0000008fff3c723e */ /* 0x000fe200030006ff */
        /* <DEDUP_REMOVED lines=8> */
[-C--:B------:R-:W-:Y:S01]  /*d990*/  FMUL.FTZ R53, R54, R59.reuse ;  /* 0x0000003b36357220 */ /* 0x080fe20000410000 */
[----:B------:R-:W-:Y:S01]  /*d9a0*/  F2FP.F16.E4M3.UNPACK_B R55, R38.H1 ;  /* 0x00000026ff37723e */ /* 0x000fe200030006ff */
[C---:B------:R-:W-:Y:S01]  /*d9b0*/  FMUL.FTZ R61, R52.reuse, R59 ;  /* 0x0000003b343d7220 */ /* 0x040fe20000410000 */
[----:B------:R-:W-:Y:S01]  /*d9c0*/  F2FP.F16.E4M3.UNPACK_B R58, R145.H1 ;  /* 0x00000091ff3a723e */ /* 0x000fe200030006ff */
[----:B------:R-:W-:Y:S01]  /*d9d0*/  FFMA.FTZ R53, R52, R57, -R53 ;  /* 0x0000003934357223 */ /* 0x000fe20000010835 */
[----:B------:R-:W-:Y:S01]  /*d9e0*/  F2FP.F16.E4M3.UNPACK_B R52, R45.H1 ;  /* 0x0000002dff34723e */ /* 0x000fe200030006ff */
[----:B------:R-:W-:-:S02]  /*d9f0*/  HADD2.F32 R59, -RZ, R60.H0_H0 ;  /* 0x2000003cff3b7230 */ /* 0x000fc40000004100 */
[----:B------:R-:W-:Y:S01]  /*da00*/  FFMA.FTZ R62, R54, R57, R61 ;  /* 0x00000039363e7223 */ /* 0x000fe2000001003d */
[--C-:B------:R-:W-:Y:S01]  /*da10*/  HADD2.F32 R56, -RZ, R55.reuse.H0_H0 ;  /* 0x20000037ff387230 */ /* 0x100fe20000004100 */
[----:B------:R-:W-:Y:S01]  /*da20*/  F2FP.F16.E4M3.UNPACK_B R143, R143 ;  /* 0x0000008fff8f723e */ /* 0x000fe200020006ff */
[----:B------:R-:W-:Y:S01]  /*da30*/  HADD2.F32 R60, -RZ, R60.H1_H1 ;  /* 0x3000003cff3c7230 */ /* 0x000fe20000004100 */
[----:B------:R-:W-:Y:S01]  /*da40*/  F2FP.F16.E4M3.UNPACK_B R45, R45 ;  /* 0x0000002dff2d723e */ /* 0x000fe200020006ff */
[----:B------:R-:W-:Y:S02]  /*da50*/  HADD2.F32 R55, -RZ, R55.H1_H1 ;  /* 0x30000037ff377230 */ /* 0x000fe40000004100 */
[----:B------:R-:W-:Y:S01]  /*da60*/  FMUL.FTZ R61, R56, R59 ;  /* 0x0000003b383d7220 */ /* 0x000fe20000410000 */
[----:B------:R-:W-:Y:S01]  /*da70*/  HADD2.F32 R54, -RZ, R52.H0_H0 ;  /* 0x20000034ff367230 */ /* 0x000fe20000004100 */
[----:B------:R-:W-:Y:S01]  /*da80*/  F2FP.F16.E4M3.UNPACK_B R145, R145 ;  /* 0x00000091ff91723e */ /* 0x000fe200020006ff */
[----:B------:R-:W-:-:S02]  /*da90*/  HADD2.F32 R57, -RZ, R58.H0_H0 ;  /* 0x2000003aff397230 */ /* 0x000fc40000004100 */
[----:B------:R-:W-:Y:S01]  /*daa0*/  FMUL.FTZ R63, R55, R60 ;  /* 0x0000003c373f7220 */ /* 0x000fe20000410000 */
[----:B------:R-:W-:Y:S02]  /*dab0*/  HADD2.F32 R52, -RZ, R52.H1_H1 ;  /* 0x30000034ff347230 */ /* 0x000fe40000004100 */
[C---:B------:R-:W-:Y:S01]  /*dac0*/  FMUL.FTZ R59, R54.reuse, R59 ;  /* 0x0000003b363b7220 */ /* 0x040fe20000410000 */
[----:B------:R-:W-:Y:S02]  /*dad0*/  HADD2.F32 R58, -RZ, R58.H1_H1 ;  /* 0x3000003aff3a7230 */ /* 0x000fe40000004100 */
[-C--:B------:R-:W-:Y:S01]  /*dae0*/  FFMA.FTZ R61, R54, R57.reuse, -R61 ;  /* 0x00000039363d7223 */ /* 0x080fe2000001083d */
[----:B------:R-:W-:Y:S01]  /*daf0*/  F2FP.SATFINITE.E4M3.F32.PACK_AB_MERGE_C R46, R49, R46, RZ ;  /* 0x0000002e312e723e */ /* 0x000fe200048070ff */
[----:B------:R-:W-:Y:S01]  /*db00*/  FMUL.FTZ R54, R52, R60 ;  /* 0x0000003c34367220 */ /* 0x000fe20000410000 */
[----:B------:R-:W-:Y:S01]  /*db10*/  FFMA.FTZ R60, R56, R57, R59 ;  /* 0x00000039383c7223 */ /* 0x000fe2000001003b */
[----:B------:R-:W-:Y:S01]  /*db20*/  FFMA.FTZ R64, R52, R58, -R63 ;  /* 0x0000003a34407223 */ /* 0x000fe2000001083f */
[----:B------:R-:W-:Y:S01]  /*db30*/  F2FP.F16.E4M3.UNPACK_B R52, R38 ;  /* 0x00000026ff34723e */ /* 0x000fe200020006ff */
[----:B------:R-:W-:Y:S01]  /*db40*/  FFMA.FTZ R63, R55, R58, R54 ;  /* 0x0000003a373f7223 */ /* 0x000fe20000010036 */
[--C-:B------:R-:W-:Y:S01]  /*db50*/  HADD2.F32 R57, -RZ, R143.reuse.H0_H0 ;  /* 0x2000008fff397230 */ /* 0x100fe20000004100 */
[----:B------:R-:W-:Y:S01]  /*db60*/  F2FP.SATFINITE.E4M3.F32.PACK_AB_MERGE_C R48, R48, R47, RZ ;  /* 0x0000002f3030723e */ /* 0x000fe200048070ff */
[----:B------:R-:W-:Y:S01]  /*db70*/  HADD2.F32 R143, -RZ, R143.H1_H1 ;  /* 0x3000008fff8f7230 */ /* 0x000fe20000004100 */
[----:B------:R-:W-:Y:S01]  /*db80*/  F2FP.F16.E4M3.UNPACK_B R49, R13 ;  /* 0x0000000dff31723e */ /* 0x000fe200020006ff */
[--C-:B------:R-:W-:Y:S01]  /*db90*/  HADD2.F32 R54, -RZ, R52.reuse.H0_H0 ;  /* 0x20000034ff367230 */ /* 0x100fe20000004100 */
[----:B------:R-:W-:Y:S01]  /*dba0*/  F2FP.SATFINITE.E4M3.F32.PACK_AB_MERGE_C R47, R53, R50, R46 ;  /* 0x00000032352f723e */ /* 0x000fe2000480702e */
[----:B------:R-:W-:Y:S01]  /*dbb0*/  HADD2.F32 R38, -RZ, R45.H0_H0 ;  /* 0x2000002dff267230 */ /* 0x000fe20000004100 */
[----:B------:R-:W-:Y:S01]  /*dbc0*/  F2FP.SATFINITE.E4M3.F32.PACK_AB_MERGE_C R46, R62, R51, R48 ;  /* 0x000000333e2e723e */ /* 0x000fe20004807030 */
[----:B------:R-:W-:-:S02]  /*dbd0*/  HADD2.F32 R52, -RZ, R52.H1_H1 ;  /* 0x30000034ff347230 */ /* 0x000fc40000004100 */
[-C--:B------:R-:W-:Y:S01]  /*dbe0*/  FMUL.FTZ R59, R54, R57.reuse ;  /* 0x00000039363b7220 */ /* 0x080fe20000410000 */
[----:B------:R-:W-:Y:S02]  /*dbf0*/  HADD2.F32 R45, -RZ, R45.H1_H1 ;  /* 0x3000002dff2d7230 */ /* 0x000fe40000004100 */
[----:B------:R-:W-:Y:S01]  /*dc00*/  FMUL.FTZ R57, R38, R57 ;  /* 0x0000003926397220 */ /* 0x000fe20000410000 */
[--C-:B------:R-:W-:Y:S02]  /*dc10*/  HADD2.F32 R55, -RZ, R145.reuse.H0_H0 ;  /* 0x20000091ff377230 */ /* 0x100fe40000004100 */
[-C--:B------:R-:W-:Y:S01]  /*dc20*/  FMUL.FTZ R56, R52, R143.reuse ;  /* 0x0000008f34387220 */ /* 0x080fe20000410000 */
[----:B------:R-:W-:Y:S02]  /*dc30*/  HADD2.F32 R145, -RZ, R145.H1_H1 ;  /* 0x30000091ff917230 */ /* 0x000fe40000004100 */
[----:B------:R-:W-:Y:S01]  /*dc40*/  FMUL.FTZ R143, R45, R143 ;  /* 0x0000008f2d8f7220 */ /* 0x000fe20000410000 */
[----:B------:R-:W-:-:S02]  /*dc50*/  HADD2.F32 R48, -RZ, R49.H0_H0 ;  /* 0x20000031ff307230 */ /* 0x000fc40000004100 */
[-C--:B------:R-:W-:Y:S01]  /*dc60*/  FFMA.FTZ R59, R38, R55.reuse, -R59 ;  /* 0x00000037263b7223 */ /* 0x080fe2000001083b */
[----:B------:R-:W-:Y:S01]  /*dc70*/  FFMA.FTZ R38, R54, R55, R57 ;  /* 0x0000003736267223 */ /* 0x000fe20000010039 */
[-C--:B------:R-:W-:Y:S01]  /*dc80*/  FFMA.FTZ R58, R45, R145.reuse, -R56 ;  /* 0x000000912d3a7223 */ /* 0x080fe20000010838 */
[----:B------:R-:W-:Y:S01]  /*dc90*/  FFMA.FTZ R143, R52, R145, R143 ;  /* 0x00000091348f7223 */ /* 0x000fe2000001008f */
[----:B------:R-:W-:Y:S02]  /*dca0*/  F2FP.F16.E4M3.UNPACK_B R52, R37 ;  /* 0x00000025ff34723e */ /* 0x000fe400020006ff */
[----:B------:R-:W-:Y:S02]  /*dcb0*/  F2FP.F16.E4M3.UNPACK_B R56, R36 ;  /* 0x00000024ff38723e */ /* 0x000fe400020006ff */
[----:B------:R-:W-:Y:S01]  /*dcc0*/  F2FP.SATFINITE.E4M3.F32.PACK_AB_MERGE_C R45, R64, R61, RZ ;  /* 0x0000003d402d723e */ /* 0x000fe200048070ff */
[----:B------:R-:W-:Y:S01]  /*dcd0*/  HADD2.F32 R50, -RZ, R52.H0_H0 ;  /* 0x20000034ff327230 */ /* 0x000fe20000004100 */
[----:B------:R-:W-:Y:S01]  /*dce0*/  F2FP.F16.E4M3.UNPACK_B R54, R14 ;  /* 0x0000000eff36723e */ /* 0x000fe200020006ff */
[----:B------:R-:W-:Y:S01]  /*dcf0*/  HADD2.F32 R51, -RZ, R56.H0_H0 ;  /* 0x20000038ff337230 */ /* 0x000fe20000004100 */
[----:B------:R-:W-:Y:S01]  /*dd00*/  F2FP.SATFINITE.E4M3.F32.PACK_AB_MERGE_C R45, R58, R59, R45 ;  /* 0x0000003b3a2d723e */ /* 0x000fe2000480702d */
[----:B------:R-:W-:Y:S01]  /*dd10*/  HADD2.F32 R53, -RZ, R52.H1_H1 ;  /* 0x30000034ff357230 */ /* 0x000fe20000004100 */
[----:B------:R-:W-:Y:S01]  /*dd20*/  F2FP.F16.E4M3.UNPACK_B R52, R37.H1 ;  /* 0x00000025ff34723e */ /* 0x000fe200030006ff */
[----:B------:R-:W-:-:S02]  /*dd30*/  HADD2.F32 R55, -RZ, R54.H0_H0 ;  /* 0x20000036ff377230 */ /* 0x000fc40000004100 */
[-C--:B------:R-:W-:Y:S01]  /*dd40*/  FMUL.FTZ R57, R50, R51.reuse ;  /* 0x0000003332397220 */ /* 0x080fe20000410000 */
[C---:B------:R-:W-:Y:S01]  /*dd50*/  FMUL.FTZ R59, R48.reuse, R51 ;  /* 0x00000033303b7220 */ /* 0x040fe20000410000 */
[----:B------:R-:W-:Y:S01]  /*dd60*/  HADD2.F32 R56, -RZ, R56.H1_H1 ;  /* 0x30000038ff387230 */ /* 0x000fe20000004100 */
[----:B------:R-:W-:Y:S01]  /*dd70*/  F2FP.F16.E4M3.UNPACK_B R14, R14.H1 ;  /* 0x0000000eff0e723e */ /* 0x000fe200030006ff */
[----:B------:R-:W-:Y:S02]  /*dd80*/  HADD2.F32 R51, -RZ, R49.H1_H1 ;  /* 0x30000031ff337230 */ /* 0x000fe40000004100 */
[-C--:B------:R-:W-:Y:S01]  /*dd90*/  FFMA.FTZ R48, R48, R55.reuse, -R57 ;  /* 0x0000003730307223 */ /* 0x080fe20000010839 */
[----:B------:R-:W-:Y:S01]  /*dda0*/  FFMA.FTZ R49, R50, R55, R59 ;  /* 0x0000003732317223 */ /* 0x000fe2000001003b */
[----:B------:R-:W-:Y:S02]  /*ddb0*/  HADD2.F32 R54, -RZ, R54.H1_H1 ;  /* 0x30000036ff367230 */ /* 0x000fe40000004100 */
[-C--:B------:R-:W-:Y:S01]  /*ddc0*/  FMUL.FTZ R58, R53, R56.reuse ;  /* 0x00000038353a7220 */ /* 0x080fe20000410000 */
[----:B------:R-:W-:Y:S01]  /*ddd0*/  FMUL.FTZ R56, R51, R56 ;  /* 0x0000003833387220 */ /* 0x000fe20000410000 */
[----:B------:R-:W-:-:S02]  /*dde0*/  F2FP.F16.E4M3.UNPACK_B R55, R36.H1 ;  /* 0x00000024ff37723e */ /* 0x000fc400030006ff */
[----:B------:R-:W-:Y:S01]  /*ddf0*/  F2FP.F16.E4M3.UNPACK_B R50, R13.H1 ;  /* 0x0000000dff32723e */ /* 0x000fe200030006ff */
[-C--:B------:R-:W-:Y:S01]  /*de00*/  FFMA.FTZ R13, R51, R54.reuse, -R58 ;  /* 0x00000036330d7223 */ /* 0x080fe2000001083a */
[----:B------:R-:W-:Y:S01]  /*de10*/  FFMA.FTZ R36, R53, R54, R56 ;  /* 0x0000003635247223 */ /* 0x000fe20000010038 */
[----:B------:R-:W-:Y:S01]  /*de20*/  HADD2.F32 R51, -RZ, R52.H0_H0 ;  /* 0x20000034ff337230 */ /* 0x000fe20000004100 */
[----:B------:R-:W-:Y:S01]  /*de30*/  F2FP.SATFINITE.E4M3.F32.PACK_AB_MERGE_C R60, R63, R60, RZ ;  /* 0x0000003c3f3c723e */ /* 0x000fe200048070ff */
[--C-:B------:R-:W-:Y:S02]  /*de40*/  HADD2.F32 R56, -RZ, R55.reuse.H0_H0 ;  /* 0x20000037ff387230 */ /* 0x100fe40000004100 */
[----:B------:R-:W-:Y:S01]  /*de50*/  HADD2.F32 R37, -RZ, R50.H0_H0 ;  /* 0x20000032ff257230 */ /* 0x000fe20000004100 */
[----:B------:R-:W-:Y:S01]  /*de60*/  F2FP.SATFINITE.E4M3.F32.PACK_AB_MERGE_C R38, R143, R38, R60 ;  /* 0x000000268f26723e */ /* 0x000fe2000480703c */
[----:B------:R-:W-:Y:S02]  /*de70*/  HADD2.F32 R52, -RZ, R52.H1_H1 ;  /* 0x30000034ff347230 */ /* 0x000fe40000004100 */
[----:B------:R-:W-:Y:S01]  /*de80*/  FMUL.FTZ R58, R51, R56 ;  /* 0x00000038333a7220 */ /* 0x000fe20000410000 */
[----:B------:R-:W-:-:S02]  /*de90*/  HADD2.F32 R55, -RZ, R55.H1_H1 ;  /* 0x30000037ff377230 */ /* 0x000fc40000004100 */
[----:B------:R-:W-:Y:S01]  /*dea0*/  FMUL.FTZ R56, R37, R56 ;  /* 0x0000003825387220 */ /* 0x000fe20000410000 */
[----:B------:R-:W-:Y:S02]  /*deb0*/  HADD2.F32 R50, -RZ, R50.H1_H1 ;  /* 0x30000032ff327230 */ /* 0x000fe40000004100 */
[--C-:B------:R-:W-:Y:S02]  /*dec0*/  HADD2.F32 R53, -RZ, R14.reuse.H1_H1 ;  /* 0x3000000eff357230 */ /* 0x100fe40000004100 */
[-C--:B------:R-:W-:Y:S01]  /*ded0*/  FMUL.FTZ R57, R52, R55.reuse ;  /* 0x0000003734397220 */ /* 0x080fe20000410000 */
[----:B------:R-:W-:Y:S02]  /*dee0*/  HADD2.F32 R54, -RZ, R14.H0_H0 ;  /* 0x2000000eff367230 */ /* 0x000fe40000004100 */
[C---:B------:R-:W-:Y:S01]  /*def0*/  FMUL.FTZ R55, R50.reuse, R55 ;  /* 0x0000003732377220 */ /* 0x040fe20000410000 */
[----:B------:R-:W-:Y:S01]  /*df00*/  F2FP.F16.E4M3.UNPACK_B R14, R15 ;  /* 0x0000000fff0e723e */ /* 0x000fe200020006ff */
[----:B------:R-:W-:Y:S01]  /*df10*/  FFMA.FTZ R62, R50, R53, -R57 ;  /* 0x00000035323e7223 */ /* 0x000fe20000010839 */
[----:B------:R-:W-:Y:S01]  /*df20*/  F2FP.F16.E4M3.UNPACK_B R50, R39 ;  /* 0x00000027ff32723e */ /* 0x000fe200020006ff */
[----:B------:R-:W-:Y:S01]  /*df30*/  FFMA.FTZ R64, R52, R53, R55 ;  /* 0x0000003534407223 */ /* 0x000fe20000010037 */
[----:B------:R-:W-:Y:S01]  /*df40*/  F2FP.F16.E4M3.UNPACK_B R55, R12 ;  /* 0x0000000cff37723e */ /* 0x000fe200020006ff */
[-C--:B------:R-:W-:Y:S01]  /*df50*/  FFMA.FTZ R61, R51, R54.reuse, R56 ;  /* 0x00000036333d7223 */ /* 0x080fe20000010038 */
[----:B------:R-:W-:Y:S01]  /*df60*/  F2FP.F16.E4M3.UNPACK_B R51, R39.H1 ;  /* 0x00000027ff33723e */ /* 0x000fe200030006ff */
[----:B------:R-:W-:Y:S01]  /*df70*/  FFMA.FTZ R59, R37, R54, -R58 ;  /* 0x00000036253b7223 */ /* 0x000fe2000001083a */
[----:B------:R-:W-:Y:S01]  /*df80*/  F2FP.F16.E4M3.UNPACK_B R57, R12.H1 ;  /* 0x0000000cff39723e */ /* 0x000fe200030006ff */
[----:B------:R-:W-:Y:S01]  /*df90*/  HADD2.F32 R37, -RZ, R14.H0_H0 ;  /* 0x2000000eff257230 */ /* 0x000fe20000004100 */
[----:B------:R-:W-:Y:S01]  /*dfa0*/  F2FP.F16.E4M3.UNPACK_B R15, R15.H1 ;  /* 0x0000000fff0f723e */ /* 0x000fe200030006ff */
        /* <DEDUP_REMOVED lines=8> */
[----:B------:R-:W-:Y:S01]  /*e030*/  HADD2.F32 R39, -RZ, R15.H0_H0 ;  /* 0x2000000fff277230 */ /* 0x000fe20000004100 */
[----:B------:R-:W-:Y:S01]  /*e040*/  F2FP.SATFINITE.E4M3.F32.PACK_AB_MERGE_C R61, R64, R61, RZ ;  /* 0x0000003d403d723e */ /* 0x000fe200048070ff */
        /* <DEDUP_REMOVED lines=19> */
[-C--:B------:R-:W-:Y:S01]  /*e180*/  FMUL.FTZ R37, R50, R55.reuse ;  /* 0x0000003732257220 */ /* 0x080fe20000410000 */
[-C--:B------:R-:W-:Y:S01]  /*e190*/  FFMA.FTZ R15, R15, R12.reuse, -R54 ;  /* 0x0000000c0f0f7223 */ /* 0x080fe20000010836 */
[----:B------:R-:W-:Y:S01]  /*e1a0*/  FFMA.FTZ R51, R51, R12, R52 ;  /* 0x0000000c33337223 */ /* 0x000fe20000010034 */
[C---:B------:R-:W-:Y:S01]  /*e1b0*/  FMUL.FTZ R55, R14.reuse, R55 ;  /* 0x000000370e377220 */ /* 0x040fe20000410000 */
[-C--:B------:R-:W-:Y:S01]  /*e1c0*/  FFMA.FTZ R37, R14, R11.reuse, -R37 ;  /* 0x0000000b0e257223 */ /* 0x080fe20000010825 */
[----:B------:R-:W-:Y:S01]  /*e1d0*/  F2FP.SATFINITE.E4M3.F32.PACK_AB_MERGE_C R13, R13, R48, R59 ;  /* 0x000000300d0d723e */ /* 0x000fe2000480703b */
[----:B------:R-:W-:Y:S01]  /*e1e0*/  IMAD.MOV.U32 R12, RZ, RZ, R47 ;  /* 0x000000ffff0c7224 */ /* 0x000fe200078e002f */
[----:B------:R-:W-:Y:S01]  /*e1f0*/  F2FP.SATFINITE.E4M3.F32.PACK_AB_MERGE_C R15, R15, R58, RZ ;  /* 0x0000003a0f0f723e */ /* 0x000fe200048070ff */
[----:B------:R-:W-:Y:S01]  /*e200*/  FFMA.FTZ R50, R50, R11, R55 ;  /* 0x0000000b32327223 */ /* 0x000fe20000010037 */
[----:B------:R-:W-:Y:S01]  /*e210*/  F2FP.SATFINITE.E4M3.F32.PACK_AB_MERGE_C R51, R51, R60, RZ ;  /* 0x0000003c3333723e */ /* 0x000fe200048070ff */
[----:B------:R-:W-:Y:S01]  /*e220*/  IMAD.MOV.U32 R14, RZ, RZ, R45 ;  /* 0x000000ffff0e7224 */ /* 0x000fe200078e002d */
[----:B------:R-:W-:-:S02]  /*e230*/  F2FP.SATFINITE.E4M3.F32.PACK_AB_MERGE_C R15, R37, R66, R15 ;  /* 0x00000042250f723e */ /* 0x000fc4000480700f */
[----:B------:R-:W-:Y:S02]  /*e240*/  F2FP.SATFINITE.E4M3.F32.PACK_AB_MERGE_C R37, R36, R49, R61 ;  /* 0x000000312425723e */ /* 0x000fe4000480703d */
[----:B------:R-:W-:Y:S02]  /*e250*/  F2FP.SATFINITE.E4M3.F32.PACK_AB_MERGE_C R39, R50, R63, R51 ;  /* 0x0000003f3227723e */ /* 0x000fe40004807033 */
[----:B------:R-:W-:-:S07]  /*e260*/  MOV R36, R46 ;  /* 0x0000002e00247202 */ /* 0x000fce0000000f00 */
.L_x_527:
[----:B------:R-:W-:Y:S05]  /*e270*/  BSYNC B2 ;  /* 0x0000000000027941 */ /* 0x000fea0003800000 */
.L_x_526:
[----:B-1----:R1:W-:Y:S04]  /*e280*/  ST.E.128 desc[UR50][R40.64], R12 ;  /* 0x0000000c28007985 */ /* 0x0023e8000c101d32 */
[----:B----4-:R1:W-:Y:S02]  /*e290*/  @!P2 ST.E.128 desc[UR50][R42.64], R36 ;  /* 0x000000242a00a985 */ /* 0x0103e4000c101d32 */
.L_x_525:
[----:B------:R-:W-:Y:S05]  /*e2a0*/  BSYNC B1 ;  /* 0x0000000000017941 */ /* 0x000fea0003800000 */
.L_x_524:
[----:B------:R-:W-:-:S13]  /*e2b0*/  ISETP.NE.AND P2, PT, R30, RZ, PT ;  /* 0x000000ff1e00720c */ /* 0x000fda0003f45270 */
[----:B------:R-:W-:Y:S05]  /*e2c0*/  @!P2 BRA `(.L_x_476) ;  /* 0x000000140090a947 */ /* 0x000fea0003800000 */
[----:B0---4-:R-:W4:Y:S01]  /*e2d0*/  LDL R11, [R1] ;  /* 0x00000000010b7983 */ /* 0x011f220000100800 */
[----:B-1----:R-:W-:Y:S01]  /*e2e0*/  IADD3 R40, P2, R27, R120, RZ ;  /* 0x000000781b287210 */ /* 0x002fe20007f5e0ff */
[----:B------:R-:W-:Y:S04]  /*e2f0*/  BSSY B1, `(.L_x_528) ;  /* 0x00000ea000017945 */ /* 0x000fe80003800000 */
[----:B------:R-:W-:Y:S01]  /*e300*/  IMAD.X R41, R44, 0x1, R111, P2 ;  /* 0x000000012c297824 */ /* 0x000fe200010e066f */
[----:B------:R-:W-:Y:S02]  /*e310*/  ISETP.GE.AND P2, PT, R3, R118, PT ;  /* 0x000000760300720c */ /* 0x000fe40003f46270 */
[----:B----4-:R-:W-:-:S04]  /*e320*/  LOP3.LUT P4, RZ, R11, 0x1, RZ, 0xc0, !PT ;  /* 0x000000010bff7812 */ /* 0x010fc8000788c0ff */
[----:B------:R-:W-:-:S04]  /*e330*/  SEL R146, R121, R146, !P4 ;  /* 0x0000009279927207 */ /* 0x000fc80006000000 */
[----:B------:R-:W-:-:S04]  /*e340*/  SHF.R.S32.HI R11, RZ, 0x1f, R146 ;  /* 0x0000001fff0b7819 */ /* 0x000fc80000011492 */
[----:B------:R-:W-:-:S04]  /*e350*/  LEA.HI R146, R11, R146, RZ, 0x5 ;  /* 0x000000920b927211 */ /* 0x000fc800078f28ff */
[----:B------:R-:W-:-:S04]  /*e360*/  LEA.HI.SX32 R146, R146, R115, 0x1b ;  /* 0x0000007392927211 */ /* 0x000fc800078fdaff */
[----:B------:R-:W-:-:S04]  /*e370*/  SHF.R.S32.HI R11, RZ, 0x1f, R146 ;  /* 0x0000001fff0b7819 */ /* 0x000fc80000011492 */
[----:B------:R-:W-:Y:S01]  /*e380*/  LEA.HI R12, R11, R146, RZ, 0x2 ;  /* 0x000000920b0c7211 */ /* 0x000fe200078f10ff */
[----:B------:R-:W-:-:S03]  /*e390*/  IMAD.SHL.U32 R11, R146, 0x10, RZ ;  /* 0x00000010920b7824 */ /* 0x000fc600078e00ff */
[----:B------:R-:W-:Y:S02]  /*e3a0*/  SHF.R.S32.HI R12, RZ, 0x2, R12 ;  /* 0x00000002ff0c7819 */ /* 0x000fe4000001140c */
[----:B------:R-:W-:-:S03]  /*e3b0*/  LOP3.LUT R13, R212, 0x30, R11, 0xf8, !PT ;  /* 0x00000030d40d7812 */ /* 0x000fc600078ef80b */
[----:B------:R-:W-:Y:S01]  /*e3c0*/  IMAD R12, R12, 0x2800, R213 ;  /* 0x000028000c0c7824 */ /* 0x000fe200078e02d5 */
[----:B------:R-:W-:-:S05]  /*e3d0*/  LOP3.LUT R13, R13, R4, RZ, 0x3c, !PT ;  /* 0x000000040d0d7212 */ /* 0x000fca00078e3cff */
[----:B------:R-:W-:Y:S02]  /*e3e0*/  IMAD.IADD R12, R12, 0x1, R13 ;  /* 0x000000010c0c7824 */ /* 0x000fe400078e020d */
[C---:B------:R-:W-:Y:S02]  /*e3f0*/  IMAD R13, R19.reuse, 0x7800, R130 ;  /* 0x00007800130d7824 */ /* 0x040fe400078e0282 */
[----:B------:R-:W-:-:S03]  /*e400*/  IMAD R15, R19, 0x7800, R12 ;  /* 0x00007800130f7824 */ /* 0x000fc600078e020c */
[C---:B------:R-:W-:Y:S01]  /*e410*/  IADD3 R13, R18.reuse, R13, RZ ;  /* 0x0000000d120d7210 */ /* 0x040fe20007ffe0ff */
[----:B------:R-:W-:-:S05]  /*e420*/  IMAD.IADD R36, R18, 0x1, R15 ;  /* 0x0000000112247824 */ /* 0x000fca00078e020f */
[----:B------:R-:W0:Y:S04]  /*e430*/  LDS.128 R12, [R13+0x1a400] ;  /* 0x01a400000d0c7984 */ /* 0x000e280000000c00 */
[----:B------:R-:W1:Y:S01]  /*e440*/  LDS.128 R36, [R36+0x1a400] ;  /* 0x01a4000024247984 */ /* 0x000e620000000c00 */
[----:B------:R-:W-:Y:S05]  /*e450*/  @P2 BRA `(.L_x_529) ;  /* 0x0000000c004c2947 */ /* 0x000fea0003800000 */
[----:B------:R-:W-:Y:S01]  /*e460*/  SHF.R.U32.HI R43, RZ, 0x8, R81 ;  /* 0x00000008ff2b7819 */ /* 0x000fe20000011651 */
[----:B0-----:R-:W-:Y:S01]  /*e470*/  IMAD.MOV.U32 R42, RZ, RZ, R13 ;  /* 0x000000ffff2a7224 */ /* 0x001fe200078e000d */
[----:B------:R-:W-:Y:S01]  /*e480*/  SHF.R.U32.HI R52, RZ, 0x8, R71 ;  /* 0x00000008ff347819 */ /* 0x000fe20000011647 */
[----:B-1----:R-:W-:Y:S01]  /*e490*/  IMAD.MOV.U32 R50, RZ, RZ, R36 ;  /* 0x000000ffff327224 */ /* 0x002fe200078e0024 */
[----:B------:R-:W-:Y:S02]  /*e4a0*/  SHF.R.U32.HI R57, RZ, 0x10, R81 ;  /* 0x00000010ff397819 */ /* 0x000fe40000011651 */
[----:B------:R-:W-:Y:S01]  /*e4b0*/  MOV R47, R12 ;  /* 0x0000000c002f7202 */ /* 0x000fe20000000f00 */
[----:B------:R-:W-:Y:S01]  /*e4c0*/  IMAD.SHL.U32 R12, R43, 0x100, RZ ;  /* 0x000001002b0c7824 */ /* 0x000fe200078e00ff */
[----:B------:R-:W-:Y:S01]  /*e4d0*/  SHF.R.U32.HI R49, RZ, 0x8, R69 ;  /* 0x00000008ff317819 */ /* 0x000fe20000011645 */
[----:B------:R-:W-:Y:S01]  /*e4e0*/  IMAD.MOV.U32 R43, RZ, RZ, R14 ;  /* 0x000000ffff2b7224 */ /* 0x000fe200078e000e */
[----:B------:R-:W-:Y:S01]  /*e4f0*/  LOP3.LUT R45, R81, 0xff0000ff, RZ, 0xc0, !PT ;  /* 0xff0000ff512d7812 */ /* 0x000fe200078ec0ff */
[----:B------:R-:W-:Y:S01]  /*e500*/  IMAD.SHL.U32 R14, R52, 0x100, RZ ;  /* 0x00000100340e7824 */ /* 0x000fe200078e00ff */
[----:B------:R-:W-:Y:S01]  /*e510*/  SHF.R.U32.HI R55, RZ, 0x8, R83 ;  /* 0x00000008ff377819 */ /* 0x000fe20000011653 */
[----:B------:R-:W-:Y:S01]  /*e520*/  IMAD.U32 R13, R57, 0x10000, RZ ;  /* 0x00010000390d7824 */ /* 0x000fe200078e00ff */
[----:B------:R-:W-:Y:S01]  /*e530*/  LOP3.LUT R51, R71, 0xff0000ff, RZ, 0xc0, !PT ;  /* 0xff0000ff47337812 */ /* 0x000fe200078ec0ff */
[----:B------:R-:W-:Y:S01]  /*e540*/  IMAD.SHL.U32 R49, R49, 0x100, RZ ;  /* 0x0000010031317824 */ /* 0x000fe200078e00ff */
[----:B------:R-:W-:-:S02]  /*e550*/  LOP3.LUT R12, R45, 0xff00, R12, 0xf8, !PT ;  /* 0x0000ff002d0c7812 */ /* 0x000fc400078ef80c */
[----:B------:R-:W-:Y:S02]  /*e560*/  SHF.R.U32.HI R54, RZ, 0x10, R83 ;  /* 0x00000010ff367819 */ /* 0x000fe40000011653 */
[----:B------:R-:W-:Y:S02]  /*e570*/  LOP3.LUT R48, R69, 0xff0000ff, RZ, 0xc0, !PT ;  /* 0xff0000ff45307812 */ /* 0x000fe400078ec0ff */
[----:B------:R-:W-:Y:S02]  /*e580*/  LOP3.LUT R46, R83, 0xff0000ff, RZ, 0xc0, !PT ;  /* 0xff0000ff532e7812 */ /* 0x000fe400078ec0ff */
[----:B------:R-:W-:Y:S02]  /*e590*/  SHF.L.U32 R45, R55, 0x8, RZ ;  /* 0x00000008372d7819 */ /* 0x000fe400000006ff */
[----:B------:R-:W-:Y:S02]  /*e5a0*/  LOP3.LUT R55, R51, 0xff00, R14, 0xf8, !PT ;  /* 0x0000ff0033377812 */ /* 0x000fe400078ef80e */
[----:B------:R-:W-:-:S02]  /*e5b0*/  LOP3.LUT R14, R12, 0xff0000, R13, 0xf8, !PT ;  /* 0x00ff00000c0e7812 */ /* 0x000fc400078ef80d */
[----:B------:R-:W-:Y:S02]  /*e5c0*/  LOP3.LUT R36, R48, 0xff00, R49, 0xf8, !PT ;  /* 0x0000ff0030247812 */ /* 0x000fe400078ef831 */
[----:B------:R-:W-:Y:S02]  /*e5d0*/  SHF.L.U32 R12, R54, 0x10, RZ ;  /* 0x00000010360c7819 */ /* 0x000fe400000006ff */
[----:B------:R-:W-:Y:S02]  /*e5e0*/  LOP3.LUT R45, R46, 0xff00, R45, 0xf8, !PT ;  /* 0x0000ff002e2d7812 */ /* 0x000fe400078ef82d */
[----:B------:R-:W-:Y:S02]  /*e5f0*/  F2FP.F16.E4M3.UNPACK_B R54, R141.H1 ;  /* 0x0000008dff36723e */ /* 0x000fe400030006ff */
[----:B------:R-:W-:Y:S02]  /*e600*/  F2FP.F16.E4M3.UNPACK_B R51, R50.H1 ;  /* 0x00000032ff33723e */ /* 0x000fe400030006ff */
[----:B------:R-:W-:Y:S01]  /*e610*/  F2FP.F16.E4M3.UNPACK_B R48, R47.H1 ;  /* 0x0000002fff30723e */ /* 0x000fe200030006ff */
[----:B------:R-:W-:Y:S01]  /*e620*/  HADD2.F32 R13, -RZ, R54.H0_H0 ;  /* 0x20000036ff0d7230 */ /* 0x000fe20000004100 */
[----:B------:R-:W-:Y:S01]  /*e630*/  SHF.R.U32.HI R53, RZ, 0x10, R69 ;  /* 0x00000010ff357819 */ /* 0x000fe20000011645 */
[----:B------:R-:W-:Y:S01]  /*e640*/  HADD2.F32 R46, -RZ, R51.H0_H0 ;  /* 0x20000033ff2e7230 */ /* 0x000fe20000004100 */
[----:B------:R-:W-:-:S02]  /*e650*/  SHF.R.U32.HI R56, RZ, 0x10, R71 ;  /* 0x00000010ff387819 */ /* 0x000fc40000011647 */
[----:B------:R-:W-:Y:S01]  /*e660*/  LOP3.LUT R12, R45, 0xff0000, R12, 0xf8, !PT ;  /* 0x00ff00002d0c7812 */ /* 0x000fe200078ef80c */
[----:B------:R-:W-:Y:S01]  /*e670*/  HADD2.F32 R45, -RZ, R48.H0_H0 ;  /* 0x20000030ff2d7230 */ /* 0x000fe20000004100 */
[----:B------:R-:W-:Y:S01]  /*e680*/  F2FP.F16.E4M3.UNPACK_B R49, R139.H1 ;  /* 0x0000008bff31723e */ /* 0x000fe200030006ff */
[----:B------:R-:W-:Y:S02]  /*e690*/  IMAD.U32 R53, R53, 0x10000, RZ ;  /* 0x0001000035357824 */ /* 0x000fe400078e00ff */
[-C--:B------:R-:W-:Y:S01]  /*e6a0*/  FMUL.FTZ R58, R46, R13.reuse ;  /* 0x0000000d2e3a7220 */ /* 0x080fe20000410000 */
[----:B------:R-:W-:Y:S02]  /*e6b0*/  IMAD.U32 R56, R56, 0x10000, RZ ;  /* 0x0001000038387824 */ /* 0x000fe400078e00ff */
[----:B------:R-:W-:Y:S01]  /*e6c0*/  FMUL.FTZ R57, R45, R13 ;  /* 0x0000000d2d397220 */ /* 0x000fe20000410000 */
[--C-:B------:R-:W-:Y:S01]  /*e6d0*/  HADD2.F32 R52, -RZ, R49.reuse.H0_H0 ;  /* 0x20000031ff347230 */ /* 0x100fe20000004100 */
[----:B------:R-:W-:Y:S01]  /*e6e0*/  LOP3.LUT R36, R36, 0xff0000, R53, 0xf8, !PT ;  /* 0x00ff000024247812 */ /* 0x000fe200078ef835 */
[----:B------:R-:W-:Y:S01]  /*e6f0*/  HADD2.F32 R53, -RZ, R49.H1_H1 ;  /* 0x30000031ff357230 */ /* 0x000fe20000004100 */
[----:B------:R-:W-:Y:S01]  /*e700*/  LOP3.LUT R13, R55, 0xff0000, R56, 0xf8, !PT ;  /* 0x00ff0000370d7812 */ /* 0x000fe200078ef838 */
[----:B------:R-:W-:-:S02]  /*e710*/  HADD2.F32 R55, -RZ, R54.H1_H1 ;  /* 0x30000036ff377230 */ /* 0x000fc40000004100 */
[-C--:B------:R-:W-:Y:S01]  /*e720*/  FFMA.FTZ R45, R45, R52.reuse, -R58 ;  /* 0x000000342d2d7223 */ /* 0x080fe2000001083a */
[----:B------:R-:W-:Y:S01]  /*e730*/  FFMA.FTZ R46, R46, R52, R57 ;  /* 0x000000342e2e7223 */ /* 0x000fe20000010039 */
[----:B------:R-:W-:Y:S01]  /*e740*/  HADD2.F32 R52, -RZ, R51.H1_H1 ;  /* 0x30000033ff347230 */ /* 0x000fe20000004100 */
[----:B------:R-:W-:Y:S01]  /*e750*/  F2FP.F16.E4M3.UNPACK_B R141, R141 ;  /* 0x0000008dff8d723e */ /* 0x000fe200020006ff */
[----:B------:R-:W-:Y:S01]  /*e760*/  HADD2.F32 R49, -RZ, R48.H1_H1 ;  /* 0x30000030ff317230 */ /* 0x000fe20000004100 */
[----:B------:R-:W-:Y:S02]  /*e770*/  F2FP.F16.E4M3.UNPACK_B R50, R50 ;  /* 0x00000032ff32723e */ /* 0x000fe400020006ff */
[----:B------:R-:W-:Y:S01]  /*e780*/  F2FP.F16.E4M3.UNPACK_B R47, R47 ;  /* 0x0000002fff2f723e */ /* 0x000fe200020006ff */
[----:B------:R-:W-:Y:S01]  /*e790*/  FMUL.FTZ R56, R52, R55 ;  /* 0x0000003734387220 */ /* 0x000fe20000410000 */
[----:B------:R-:W-:Y:S01]  /*e7a0*/  F2FP.F16.E4M3.UNPACK_B R139, R139 ;  /* 0x0000008bff8b723e */ /* 0x000fe200020006ff */
[----:B------:R-:W-:-:S02]  /*e7b0*/  HADD2.F32 R54, -RZ, R141.H0_H0 ;  /* 0x2000008dff367230 */ /* 0x000fc40000004100 */
[C---:B------:R-:W-:Y:S01]  /*e7c0*/  FMUL.FTZ R55, R49.reuse, R55 ;  /* 0x0000003731377220 */ /* 0x040fe20000410000 */
[----:B------:R-:W-:Y:S02]  /*e7d0*/  HADD2.F32 R51, -RZ, R50.H0_H0 ;  /* 0x20000032ff337230 */ /* 0x000fe40000004100 */
[-C--:B------:R-:W-:Y:S01]  /*e7e0*/  FFMA.FTZ R60, R49, R53.reuse, -R56 ;  /* 0x00000035313c7223 */ /* 0x080fe20000010838 */
[----:B------:R-:W-:Y:S02]  /*e7f0*/  HADD2.F32 R48, -RZ, R47.H0_H0 ;  /* 0x2000002fff307230 */ /* 0x000fe40000004100 */
[----:B------:R-:W-:Y:S01]  /*e800*/  FFMA.FTZ R57, R52, R53, R55 ;  /* 0x0000003534397223 */ /* 0x000fe20000010037 */
        /* <DEDUP_REMOVED lines=8> */
[----:B------:R-:W-:Y:S02]  /*e890*/  HADD2.F32 R139, -RZ, R139.H1_H1 ;  /* 0x3000008bff8b7230 */ /* 0x000fe40000004100 */
[-C--:B------:R-:W-:Y:S01]  /*e8a0*/  FMUL.FTZ R52, R50, R141.reuse ;  /* 0x0000008d32347220 */ /* 0x080fe20000410000 */
[----:B------:R-:W-:Y:S01]  /*e8b0*/  F2FP.F16.E4M3.UNPACK_B R48, R140.H1 ;  /* 0x0000008cff30723e */ /* 0x000fe200030006ff */
[C---:B------:R-:W-:Y:S01]  /*e8c0*/  FMUL.FTZ R141, R47.reuse, R141 ;  /* 0x0000008d2f8d7220 */ /* 0x040fe20000410000 */
[----:B------:R-:W-:Y:S01]  /*e8d0*/  F2FP.F16.E4M3.UNPACK_B R49, R38.H1 ;  /* 0x00000026ff31723e */ /* 0x000fe200030006ff */
        /* <DEDUP_REMOVED lines=19> */
[----:B------:R-:W-:Y:S01]  /*ea10*/  FMUL.FTZ R66, R47, R54 ;  /* 0x000000362f427220 */ /* 0x000fe20000410000 */
[----:B------:R-:W-:Y:S01]  /*ea20*/  FFMA.FTZ R54, R51, R50, R62 ;  /* 0x0000003233367223 */ /* 0x000fe2000001003e */
[----:B------:R-:W-:Y:S01]  /*ea30*/  FFMA.FTZ R64, R47, R52, -R48 ;  /* 0x000000342f407223 */ /* 0x000fe20000010830 */
[----:B------:R-:W-:Y:S01]  /*ea40*/  F2FP.F16.E4M3.UNPACK_B R47, R38 ;  /* 0x00000026ff2f723e */ /* 0x000fe200020006ff */
[----:B------:R-:W-:Y:S02]  /*ea50*/  HADD2.F32 R51, -RZ, R140.H0_H0 ;  /* 0x2000008cff337230 */ /* 0x000fe40000004100 */
[----:B------:R-:W-:Y:S01]  /*ea60*/  FFMA.FTZ R61, R49, R52, R66 ;  /* 0x00000034313d7223 */ /* 0x000fe20000010042 */
[----:B------:R-:W-:Y:S01]  /*ea70*/  HADD2.F32 R38, -RZ, R43.H0_H0 ;  /* 0x2000002bff267230 */ /* 0x000fe20000004100 */
[----:B------:R-:W-:Y:S01]  /*ea80*/  F2FP.SATFINITE.E4M3.F32.PACK_AB_MERGE_C R45, R60, R45, RZ ;  /* 0x0000002d3c2d723e */ /* 0x000fe200048070ff */
[----:B------:R-:W-:Y:S01]  /*ea90*/  HADD2.F32 R48, -RZ, R47.H0_H0 ;  /* 0x2000002fff307230 */ /* 0x000fe20000004100 */
[----:B------:R-:W-:Y:S01]  /*eaa0*/  F2FP.SATFINITE.E4M3.F32.PACK_AB_MERGE_C R57, R57, R46, RZ ;  /* 0x0000002e3939723e */ /* 0x000fe200048070ff */
[----:B------:R-:W-:Y:S01]  /*eab0*/  HADD2.F32 R49, -RZ, R138.H0_H0 ;  /* 0x2000008aff317230 */ /* 0x000fe20000004100 */
[----:B------:R-:W-:Y:S01]  /*eac0*/  F2FP.SATFINITE.E4M3.F32.PACK_AB_MERGE_C R61, R61, R54, RZ ;  /* 0x000000363d3d723e */ /* 0x000fe200048070ff */
[----:B------:R-:W-:-:S02]  /*ead0*/  HADD2.F32 R140, -RZ, R140.H1_H1 ;  /* 0x3000008cff8c7230 */ /* 0x000fc40000004100 */
[-C--:B------:R-:W-:Y:S01]  /*eae0*/  FMUL.FTZ R53, R48, R51.reuse ;  /* 0x0000003330357220 */ /* 0x080fe20000410000 */
[----:B------:R-:W-:Y:S02]  /*eaf0*/  HADD2.F32 R47, -RZ, R47.H1_H1 ;  /* 0x3000002fff2f7230 */ /* 0x000fe40000004100 */
[C---:B------:R-:W-:Y:S01]  /*eb00*/  FMUL.FTZ R51, R38.reuse, R51 ;  /* 0x0000003326337220 */ /* 0x040fe20000410000 */
[----:B------:R-:W-:Y:S02]  /*eb10*/  HADD2.F32 R43, -RZ, R43.H1_H1 ;  /* 0x3000002bff2b7230 */ /* 0x000fe40000004100 */
[-C--:B------:R-:W-:Y:S01]  /*eb20*/  FFMA.FTZ R53, R38, R49.reuse, -R53 ;  /* 0x0000003126357223 */ /* 0x080fe20000010835 */
[----:B------:R-:W-:Y:S02]  /*eb30*/  HADD2.F32 R138, -RZ, R138.H1_H1 ;  /* 0x3000008aff8a7230 */ /* 0x000fe40000004100 */
[----:B------:R-:W-:Y:S01]  /*eb40*/  FFMA.FTZ R38, R48, R49, R51 ;  /* 0x0000003130267223 */ /* 0x000fe20000010033 */
[-C--:B------:R-:W-:Y:S01]  /*eb50*/  FMUL.FTZ R50, R47, R140.reuse ;  /* 0x0000008c2f327220 */ /* 0x080fe20000410000 */
[----:B------:R-:W-:Y:S01]  /*eb60*/  F2FP.F16.E4M3.UNPACK_B R49, R37 ;  /* 0x00000025ff31723e */ /* 0x000fe200020006ff */
[C---:B------:R-:W-:Y:S01]  /*eb70*/  FMUL.FTZ R140, R43.reuse, R140 ;  /* 0x0000008c2b8c7220 */ /* 0x040fe20000410000 */
[----:B------:R-:W-:Y:S01]  /*eb80*/  F2FP.F16.E4M3.UNPACK_B R54, R36 ;  /* 0x00000024ff36723e */ /* 0x000fe200020006ff */
[----:B------:R-:W-:Y:S01]  /*eb90*/  FFMA.FTZ R62, R43, R138, -R50 ;  /* 0x0000008a2b3e7223 */ /* 0x000fe20000010832 */
[----:B------:R-:W-:Y:S01]  /*eba0*/  F2FP.F16.E4M3.UNPACK_B R48, R42 ;  /* 0x0000002aff30723e */ /* 0x000fe200020006ff */
[----:B------:R-:W-:Y:S01]  /*ebb0*/  FFMA.FTZ R51, R47, R138, R140 ;  /* 0x0000008a2f337223 */ /* 0x000fe2000001008c */
[----:B------:R-:W-:Y:S01]  /*ebc0*/  F2FP.SATFINITE.E4M3.F32.PACK_AB_MERGE_C R46, R58, R55, R45 ;  /* 0x000000373a2e723e */ /* 0x000fe2000480702d */
[--C-:B------:R-:W-:Y:S01]  /*ebd0*/  HADD2.F32 R50, -RZ, R49.reuse.H0_H0 ;  /* 0x20000031ff327230 */ /* 0x100fe20000004100 */
[----:B------:R-:W-:Y:S01]  /*ebe0*/  F2FP.SATFINITE.E4M3.F32.PACK_AB_MERGE_C R43, R64, R59, RZ ;  /* 0x0000003b402b723e */ /* 0x000fe200048070ff */
[----:B------:R-:W-:Y:S01]  /*ebf0*/  HADD2.F32 R55, -RZ, R54.H0_H0 ;  /* 0x20000036ff377230 */ /* 0x000fe20000004100 */
[----:B------:R-:W-:Y:S01]  /*ec00*/  F2FP.F16.E4M3.UNPACK_B R52, R14 ;  /* 0x0000000eff34723e */ /* 0x000fe200020006ff */
[----:B------:R-:W-:Y:S01]  /*ec10*/  HADD2.F32 R47, -RZ, R48.H0_H0 ;  /* 0x20000030ff2f7230 */ /* 0x000fe20000004100 */
[----:B------:R-:W-:Y:S01]  /*ec20*/  F2FP.SATFINITE.E4M3.F32.PACK_AB_MERGE_C R45, R141, R56, R57 ;  /* 0x000000388d2d723e */ /* 0x000fe20004807039 */
[----:B------:R-:W-:Y:S01]  /*ec30*/  HADD2.F32 R54, -RZ, R54.H1_H1 ;  /* 0x30000036ff367230 */ /* 0x000fe20000004100 */
[----:B------:R-:W-:Y:S01]  /*ec40*/  F2FP.SATFINITE.E4M3.F32.PACK_AB_MERGE_C R43, R62, R53, R43 ;  /* 0x000000353e2b723e */ /* 0x000fe2000480702b */
[----:B------:R-:W-:Y:S01]  /*ec50*/  HADD2.F32 R53, -RZ, R52.H0_H0 ;  /* 0x20000034ff357230 */ /* 0x000fe20000004100 */
[----:B------:R-:W-:Y:S01]  /*ec60*/  F2FP.SATFINITE.E4M3.F32.PACK_AB_MERGE_C R38, R51, R38, R61 ;  /* 0x000000263326723e */ /* 0x000fe2000480703d */
[----:B------:R-:W-:Y:S01]  /*ec70*/  FMUL.FTZ R56, R50, R55 ;  /* 0x0000003732387220 */ /* 0x000fe20000410000 */
[----:B------:R-:W-:-:S02]  /*ec80*/  HADD2.F32 R51, -RZ, R49.H1_H1 ;  /* 0x30000031ff337230 */ /* 0x000fc40000004100 */
[----:B------:R-:W-:Y:S01]  /*ec90*/  FMUL.FTZ R55, R47, R55 ;  /* 0x000000372f377220 */ /* 0x000fe20000410000 */
[----:B------:R-:W-:Y:S01]  /*eca0*/  HADD2.F32 R49, -RZ, R48.H1_H1 ;  /* 0x30000030ff317230 */ /* 0x000fe20000004100 */
[----:B------:R-:W-:Y:S01]  /*ecb0*/  F2FP.F16.E4M3.UNPACK_B R42, R42.H1 ;  /* 0x0000002aff2a723e */ /* 0x000fe200030006ff */
[----:B------:R-:W-:Y:S02]  /*ecc0*/  HADD2.F32 R52, -RZ, R52.H1_H1 ;  /* 0x30000034ff347230 */ /* 0x000fe40000004100 */
[----:B------:R-:W-:Y:S01]  /*ecd0*/  FFMA.FTZ R48, R50, R53, R55 ;  /* 0x0000003532307223 */ /* 0x000fe20000010037 */
[-C--:B------:R-:W-:Y:S01]  /*ece0*/  FMUL.FTZ R50, R51, R54.reuse ;  /* 0x0000003633327220 */ /* 0x080fe20000410000 */
[----:B------:R-:W-:Y:S01]  /*ecf0*/  FMUL.FTZ R54, R49, R54 ;  /* 0x0000003631367220 */ /* 0x000fe20000410000 */
[----:B------:R-:W-:Y:S01]  /*ed00*/  F2FP.F16.E4M3.UNPACK_B R37, R37.H1 ;  /* 0x00000025ff25723e */ /* 0x000fe200030006ff */
[----:B------:R-:W-:Y:S01]  /*ed10*/  FFMA.FTZ R47, R47, R53, -R56 ;  /* 0x000000352f2f7223 */ /* 0x000fe20000010838 */
[----:B------:R-:W-:Y:S01]  /*ed20*/  FFMA.FTZ R58, R49, R52, -R50 ;  /* 0x00000034313a7223 */ /* 0x000fe20000010832 */
[----:B------:R-:W-:Y:S01]  /*ed30*/  F2FP.F16.E4M3.UNPACK_B R50, R36.H1 ;  /* 0x00000024ff32723e */ /* 0x000fe200030006ff */
[----:B------:R-:W-:Y:S01]  /*ed40*/  FFMA.FTZ R57, R51, R52, R54 ;  /* 0x0000003433397223 */ /* 0x000fe20000010036 */
[----:B------:R-:W-:Y:S01]  /*ed50*/  HADD2.F32 R36, -RZ, R42.H0_H0 ;  /* 0x2000002aff247230 */ /* 0x000fe20000004100 */
[----:B------:R-:W-:Y:S01]  /*ed60*/  F2FP.F16.E4M3.UNPACK_B R14, R14.H1 ;  /* 0x0000000eff0e723e */ /* 0x000fe200030006ff */
[----:B------:R-:W-:-:S02]  /*ed70*/  HADD2.F32 R49, -RZ, R37.H0_H0 ;  /* 0x20000025ff317230 */ /* 0x000fc40000004100 */
[--C-:B------:R-:W-:Y:S02]  /*ed80*/  HADD2.F32 R51, -RZ, R50.reuse.H0_H0 ;  /* 0x20000032ff337230 */ /* 0x100fe40000004100 */
[----:B------:R-:W-:Y:S02]  /*ed90*/  HADD2.F32 R37, -RZ, R37.H1_H1 ;  /* 0x30000025ff257230 */ /* 0x000fe40000004100 */
[----:B------:R-:W-:Y:S02]  /*eda0*/  HADD2.F32 R52, -RZ, R50.H1_H1 ;  /* 0x30000032ff347230 */ /* 0x000fe40000004100 */
[-C--:B------:R-:W-:Y:S01]  /*edb0*/  FMUL.FTZ R53, R49, R51.reuse ;  /* 0x0000003331357220 */ /* 0x080fe20000410000 */
[----:B------:R-:W-:Y:S01]  /*edc0*/  FMUL.FTZ R54, R36, R51 ;  /* 0x0000003324367220 */ /* 0x000fe20000410000 */
[----:B------:R-:W-:Y:S02]  /*edd0*/  HADD2.F32 R42, -RZ, R42.H1_H1 ;  /* 0x3000002aff2a7230 */ /* 0x000fe40000004100 */
[----:B------:R-:W-:-:S02]  /*ede0*/  HADD2.F32 R50, -RZ, R14.H0_H0 ;  /* 0x2000000eff327230 */ /* 0x000fc40000004100 */
[-C--:B------:R-:W-:Y:S01]  /*edf0*/  FMUL.FTZ R55, R37, R52.reuse ;  /* 0x0000003425377220 */ /* 0x080fe20000410000 */
[----:B------:R-:W-:Y:S02]  /*ee00*/  HADD2.F32 R51, -RZ, R14.H1_H1 ;  /* 0x3000000eff337230 */ /* 0x000fe40000004100 */
[----:B------:R-:W-:Y:S01]  /*ee10*/  FMUL.FTZ R52, R42, R52 ;  /* 0x000000342a347220 */ /* 0x000fe20000410000 */
[----:B------:R-:W-:Y:S01]  /*ee20*/  F2FP.F16.E4M3.UNPACK_B R14, R15 ;  /* 0x0000000fff0e723e */ /* 0x000fe200020006ff */
[-C--:B------:R-:W-:Y:S01]  /*ee30*/  FFMA.FTZ R59, R36, R50.reuse, -R53 ;  /* 0x00000032243b7223 */ /* 0x080fe20000010835 */
[----:B------:R-:W-:Y:S01]  /*ee40*/  FFMA.FTZ R60, R49, R50, R54 ;  /* 0x00000032313c7223 */ /* 0x000fe20000010036 */
[----:B------:R-:W-:Y:S01]  /*ee50*/  FFMA.FTZ R62, R42, R51, -R55 ;  /* 0x000000332a3e7223 */ /* 0x000fe20000010837 */
[----:B------:R-:W-:Y:S01]  /*ee60*/  F2FP.F16.E4M3.UNPACK_B R42, R39 ;  /* 0x00000027ff2a723e */ /* 0x000fe200020006ff */
[----:B------:R-:W-:Y:S01]  /*ee70*/  FFMA.FTZ R61, R37, R51, R52 ;  /* 0x00000033253d7223 */ /* 0x000fe20000010034 */
[----:B------:R-:W-:Y:S01]  /*ee80*/  F2FP.F16.E4M3.UNPACK_B R53, R13 ;  /* 0x0000000dff35723e */ /* 0x000fe200020006ff */
[----:B------:R-:W-:Y:S01]  /*ee90*/  HADD2.F32 R36, -RZ, R14.H0_H0 ;  /* 0x2000000eff247230 */ /* 0x000fe20000004100 */
[----:B------:R-:W-:Y:S01]  /*eea0*/  F2FP.F16.E4M3.UNPACK_B R15, R15.H1 ;  /* 0x0000000fff0f723e */ /* 0x000fe200030006ff */
[----:B------:R-:W-:Y:S01]  /*eeb0*/  HADD2.F32 R49, -RZ, R42.H0_H0 ;  /* 0x2000002aff317230 */ /* 0x000fe20000004100 */
[----:B------:R-:W-:Y:S01]  /*eec0*/  F2FP.F16.E4M3.UNPACK_B R54, R13.H1 ;  /* 0x0000000dff36723e */ /* 0x000fe200030006ff */
[----:B------:R-:W-:Y:S01]  /*eed0*/  HADD2.F32 R55, -RZ, R53.H0_H0 ;  /* 0x20000035ff377230 */ /* 0x000fe20000004100 */
[----:B------:R-:W-:Y:S01]  /*eee0*/  F2FP.F16.E4M3.UNPACK_B R39, R39.H1 ;  /* 0x00000027ff27723e */ /* 0x000fe200030006ff */
[----:B------:R-:W-:Y:S01]  /*eef0*/  HADD2.F32 R37, -RZ, R15.H0_H0 ;  /* 0x2000000fff257230 */ /* 0x000fe20000004100 */
[-C--:B------:R-:W-:Y:S01]  /*ef00*/  F2FP.F16.E4M3.UNPACK_B R50, R12.reuse.H1 ;  /* 0x0000000cff32723e */ /* 0x080fe200030006ff */
[----:B------:R-:W-:Y:S01]  /*ef10*/  HADD2.F32 R56, -RZ, R54.H0_H0 ;  /* 0x20000036ff387230 */ /* 0x000fe20000004100 */
[----:B------:R-:W-:Y:S01]  /*ef20*/  F2FP.F16.E4M3.UNPACK_B R13, R12 ;  /* 0x0000000cff0d723e */ /* 0x000fe200020006ff */
[----:B------:R-:W-:-:S02]  /*ef30*/  HADD2.F32 R12, -RZ, R39.H0_H0 ;  /* 0x20000027ff0c7230 */ /* 0x000fc40000004100 */
[-C--:B------:R-:W-:Y:S01]  /*ef40*/  FMUL.FTZ R63, R49, R55.reuse ;  /* 0x00000037313f7220 */ /* 0x080fe20000410000 */
[----:B------:R-:W-:Y:S02]  /*ef50*/  HADD2.F32 R52, -RZ, R50.H0_H0 ;  /* 0x20000032ff347230 */ /* 0x000fe40000004100 */
[----:B------:R-:W-:Y:S01]  /*ef60*/  FMUL.FTZ R64, R36, R55 ;  /* 0x0000003724407220 */ /* 0x000fe20000410000 */
[-C--:B------:R-:W-:Y:S01]  /*ef70*/  FMUL.FTZ R55, R37, R56.reuse ;  /* 0x0000003825377220 */ /* 0x080fe20000410000 */
[----:B------:R-:W-:Y:S02]  /*ef80*/  HADD2.F32 R39, -RZ, R39.H1_H1 ;  /* 0x30000027ff277230 */ /* 0x000fe40000004100 */
[C---:B------:R-:W-:Y:S01]  /*ef90*/  FMUL.FTZ R66, R12.reuse, R56 ;  /* 0x000000380c427220 */ /* 0x040fe20000410000 */
[----:B------:R-:W-:Y:S02]  /*efa0*/  HADD2.F32 R54, -RZ, R54.H1_H1 ;  /* 0x30000036ff367230 */ /* 0x000fe40000004100 */
[----:B------:R-:W-:Y:S01]  /*efb0*/  FFMA.FTZ R55, R12, R52, R55 ;  /* 0x000000340c377223 */ /* 0x000fe20000010037 */
[----:B------:R-:W-:-:S02]  /*efc0*/  HADD2.F32 R15, -RZ, R15.H1_H1 ;  /* 0x3000000fff0f7230 */ /* 0x000fc40000004100 */
[----:B------:R-:W-:Y:S01]  /*efd0*/  FFMA.FTZ R66, R37, R52, -R66 ;  /* 0x0000003425427223 */ /* 0x000fe20000010842 */
[----:B------:R-:W-:Y:S02]  /*efe0*/  HADD2.F32 R42, -RZ, R42.H1_H1 ;  /* 0x3000002aff2a7230 */ /* 0x000fe40000004100 */
[-C--:B------:R-:W-:Y:S01]  /*eff0*/  FMUL.FTZ R12, R39, R54.reuse ;  /* 0x00000036270c7220 */ /* 0x080fe20000410000 */
[----:B------:R-:W-:Y:S02]  /*f000*/  HADD2.F32 R53, -RZ, R53.H1_H1 ;  /* 0x30000035ff357230 */ /* 0x000fe40000004100 */
[----:B------:R-:W-:Y:S01]  /*f010*/  FMUL.FTZ R54, R15, R54 ;  /* 0x000000360f367220 */ /* 0x000fe20000410000 */
[----:B------:R-:W-:Y:S01]  /*f020*/  HADD2.F32 R50, -RZ, R50.H1_H1 ;  /* 0x30000032ff327230 */ /* 0x000fe20000004100 */
[----:B------:R-:W-:Y:S01]  /*f030*/  F2FP.SATFINITE.E4M3.F32.PACK_AB_MERGE_C R59, R62, R59, RZ ;  /* 0x0000003b3e3b723e */ /* 0x000fe200048070ff */
[----:B------:R-:W-:Y:S02]  /*f040*/  HADD2.F32 R14, -RZ, R14.H1_H1 ;  /* 0x3000000eff0e7230 */ /* 0x000fe40000004100 */
[----:B------:R-:W-:Y:S01]  /*f050*/  FMUL.FTZ R37, R42, R53 ;  /* 0x000000352a257220 */ /* 0x000fe20000410000 */
[----:B------:R-:W-:-:S02]  /*f060*/  HADD2.F32 R51, -RZ, R13.H0_H0 ;  /* 0x2000000dff337230 */ /* 0x000fc40000004100 */
[-C--:B------:R-:W-:Y:S01]  /*f070*/  FFMA.FTZ R15, R15, R50.reuse, -R12 ;  /* 0x000000320f0f7223 */ /* 0x080fe2000001080c */
[----:B------:R-:W-:Y:S02]  /*f080*/  HADD2.F32 R13, -RZ, R13.H1_H1 ;  /* 0x3000000dff0d7230 */ /* 0x000fe40000004100 */
[----:B------:R-:W-:Y:S01]  /*f090*/  FMUL.FTZ R53, R14, R53 ;  /* 0x000000350e357220 */ /* 0x000fe20000410000 */
[----:B------:R-:W-:Y:S01]  /*f0a0*/  FFMA.FTZ R54, R39, R50, R54 ;  /* 0x0000003227367223 */ /* 0x000fe20000010036 */
[-C--:B------:R-:W-:Y:S01]  /*f0b0*/  FFMA.FTZ R63, R36, R51.reuse, -R63 ;  /* 0x00000033243f7223 */ /* 0x080fe2000001083f */
[----:B------:R-:W-:Y:S01]  /*f0c0*/  FFMA.FTZ R64, R49, R51, R64 ;  /* 0x0000003331407223 */ /* 0x000fe20000010040 */
[-C--:B------:R-:W-:Y:S01]  /*f0d0*/  FFMA.FTZ R14, R14, R13.reuse, -R37 ;  /* 0x0000000d0e0e7223 */ /* 0x080fe20000010825 */
[----:B------:R-:W-:Y:S01]  /*f0e0*/  FFMA.FTZ R53, R42, R13, R53 ;  /* 0x0000000d2a357223 */ /* 0x000fe20000010035 */
[----:B------:R-:W-:Y:S01]  /*f0f0*/  F2FP.SATFINITE.E4M3.F32.PACK_AB_MERGE_C R15, R15, R66, RZ ;  /* 0x000000420f0f723e */ /* 0x000fe200048070ff */
[----:B------:R-:W-:Y:S01]  /*f100*/  IMAD.MOV.U32 R12, RZ, RZ, R46 ;  /* 0x000000ffff0c7224 */ /* 0x000fe200078e002e */
[----:B------:R-:W-:-:S02]  /*f110*/  F2FP.SATFINITE.E4M3.F32.PACK_AB_MERGE_C R60, R61, R60, RZ ;  /* 0x0000003c3d3c723e */ /* 0x000fc400048070ff */
[----:B------:R-:W-:Y:S02]  /*f120*/  F2FP.SATFINITE.E4M3.F32.PACK_AB_MERGE_C R54, R54, R55, RZ ;  /* 0x000000373636723e */ /* 0x000fe400048070ff */
[----:B------:R-:W-:Y:S01]  /*f130*/  F2FP.SATFINITE.E4M3.F32.PACK_AB_MERGE_C R15, R14, R63, R15 ;  /* 0x0000003f0e0f723e */ /* 0x000fe2000480700f */
[----:B------:R-:W-:Y:S01]  /*f140*/  IMAD.MOV.U32 R14, RZ, RZ, R43 ;  /* 0x000000ffff0e7224 */ /* 0x000fe200078e002b */
[----:B------:R-:W-:Y:S02]  /*f150*/  F2FP.SATFINITE.E4M3.F32.PACK_AB_MERGE_C R13, R58, R47, R59 ;  /* 0x0000002f3a0d723e */ /* 0x000fe4000480703b */
[----:B------:R-:W-:Y:S02]  /*f160*/  F2FP.SATFINITE.E4M3.F32.PACK_AB_MERGE_C R37, R57, R48, R60 ;  /* 0x000000303925723e */ /* 0x000fe4000480703c */
[----:B------:R-:W-:Y:S02]  /*f170*/  F2FP.SATFINITE.E4M3.F32.PACK_AB_MERGE_C R39, R53, R64, R54 ;  /* 0x000000403527723e */ /* 0x000fe40004807036 */
[----:B------:R-:W-:-:S07]  /*f180*/  MOV R36, R45 ;  /* 0x0000002d00247202 */ /* 0x000fce0000000f00 */
.L_x_529:
[----:B------:R-:W-:Y:S05]  /*f190*/  BSYNC B1 ;  /* 0x0000000000017941 */ /* 0x000fea0003800000 */
.L_x_528:
[----:B0-----:R0:W-:Y:S01]  /*f1a0*/  ST.E.128 desc[UR50][R40.64], R12 ;  /* 0x0000000c28007985 */ /* 0x0011e2000c101d32 */
[----:B------:R-:W-:-:S13]  /*f1b0*/  ISETP.GE.AND P2, PT, R11, R137, PT ;  /* 0x000000890b00720c */ /* 0x000fda0003f46270 */
[----:B------:R-:W-:Y:S05]  /*f1c0*/  @P2 BRA `(.L_x_476) ;  /* 0x0000000400d02947 */ /* 0x000fea0003800000 */
[----:B0-----:R-:W-:-:S04]  /*f1d0*/  IADD3 R12, P2, R11, R120, RZ ;  /* 0x000000780b0c7210 */ /* 0x001fc80007f5e0ff */
[----:B------:R-:W-:-:S05]  /*f1e0*/  LEA.HI.X.SX32 R13, R11, R44, 0x1, P2 ;  /* 0x0000002c0b0d7211 */ /* 0x000fca00010f0eff */
[----:B-1----:R0:W-:Y:S01]  /*f1f0*/  ST.E.128 desc[UR50][R12.64], R36 ;  /* 0x000000240c007985 */ /* 0x0021e2000c101d32 */
[----:B------:R-:W-:Y:S05]  /*f200*/  BRA `(.L_x_476) ;  /* 0x0000000400c07947 */ /* 0x000fea0003800000 */
.L_x_441:
[----:B------:R-:W-:-:S06]  /*f210*/  UISETP.NE.AND UP0, UPT, UR48, 0x3, UPT ;  /* 0x000000033000788c */ /* 0x000fcc000bf05270 */
[----:B------:R-:W-:-:S13]  /*f220*/  PLOP3.LUT P1, PT, PT, PT, UP0, 0x80, 0x0 ;  /* 0x000000000000781c */ /* 0x000fda0003f2f008 */
[----:B------:R-:W-:Y:S05]  /*f230*/  @!P1 BRA `(.L_x_530) ;  /* 0x0000000000049947 */ /* 0x000fea0003800000 */
[----:B------:R-:W-:Y:S01]  /*f240*/  BPT.TRAP 0x1 ;  /* 0x000000040000795c */ /* 0x000fe20000300000 */
.L_x_530:
[----:B------:R-:W-:Y:S01]  /*f250*/  IMAD R91, R19, 0x8, R18 ;  /* 0x00000008135b7824 */ /* 0x000fe200078e0212 */
[----:B------:R-:W-:Y:S01]  /*f260*/  SHF.L.U32 R92, R199, 0x1f, RZ ;  /* 0x0000001fc75c7819 */ /* 0x000fe200000006ff */
[----:B------:R-:W-:Y:S01]  /*f270*/  BSSY B1, `(.L_x_531) ;  /* 0x0000004000017945 */ /* 0x000fe20003800000 */
[----:B------:R-:W-:Y:S02]  /*f280*/  SHF.R.S32.HI R88, RZ, 0x1f, R35 ;  /* 0x0000001fff587819 */ /* 0x000fe40000011423 */
[----:B------:R-:W1:Y:S02]  /*f290*/  SYNCS.PHASECHK.TRANS64.TRYWAIT P2, [R91+URZ+0x29890], R92 ;  /* 0x0298905c5b0075a7 */ /* 0x000e64000804017f */
[----:B-1----:R-:W-:Y:S05]  /*f2a0*/  @!P2 BRA `(.L_x_532) ;  /* 0x0000019c00b4a947 */ /* 0x002fea0003800000 */
.L_x_789:
[----:B------:R-:W-:Y:S05]  /*f2b0*/  BSYNC B1 ;  /* 0x0000000000017941 */ /* 0x000fea0003800000 */
.L_x_531:
[----:B------:R-:W-:Y:S01]  /*f2c0*/  ULDC.64 UR4, c[0x0][0x300] ;  /* 0x0000c00000047ab9 */ /* 0x000fe20000000a00 */
[----:B-----5:R-:W-:Y:S01]  /*f2d0*/  SHF.R.S32.HI R89, RZ, 0x1f, R34 ;  /* 0x0000001fff597819 */ /* 0x020fe20000011422 */
[----:B------:R-:W-:Y:S01]  /*f2e0*/  IMAD R14, R88, UR4, RZ ;  /* 0x00000004580e7c24 */ /* 0x000fe2000f8e02ff */
[----:B------:R-:W-:Y:S01]  /*f2f0*/  ULDC.64 UR6, c[0x0][0x2e8] ;  /* 0x0000ba0000067ab9 */ /* 0x000fe20000000a00 */
[----:B0-----:R-:W-:-:S04]  /*f300*/  IMAD.WIDE.U32 R12, R35, UR4, RZ ;  /* 0x00000004230c7c25 */ /* 0x001fc8000f8e00ff */
[----:B------:R-:W-:Y:S01]  /*f310*/  IMAD R11, R35, UR5, R14 ;  /* 0x00000005230b7c24 */ /* 0x000fe2000f8e020e */
[----:B------:R-:W-:Y:S01]  /*f320*/  ULDC.64 UR4, c[0x0][0x310] ;  /* 0x0000c40000047ab9 */ /* 0x000fe20000000a00 */
[----:B------:R-:W-:Y:S02]  /*f330*/  IMAD R90, R25, -0xa0, R2 ;  /* 0xffffff60195a7824 */ /* 0x000fe400078e0202 */
[----:B------:R-:W-:Y:S02]  /*f340*/  IMAD R15, R89, UR4, RZ ;  /* 0x00000004590f7c24 */ /* 0x000fe4000f8e02ff */
[----:B------:R-:W-:Y:S01]  /*f350*/  IMAD.IADD R13, R13, 0x1, R11 ;  /* 0x000000010d0d7824 */ /* 0x000fe200078e020b */
[----:B------:R-:W-:Y:S01]  /*f360*/  VIMNMX R90, R90, 0xa0, PT ;  /* 0x000000a05a5a7848 */ /* 0x000fe20003fe0100 */
[C---:B------:R-:W-:Y:S02]  /*f370*/  IMAD R15, R34.reuse, UR5, R15 ;  /* 0x00000005220f7c24 */ /* 0x040fe4000f8e020f */
[----:B------:R-:W-:Y:S01]  /*f380*/  IMAD.WIDE.U32 R12, R34, UR4, R12 ;  /* 0x00000004220c7c25 */ /* 0x000fe2000f8e000c */
[----:B------:R-:W-:-:S03]  /*f390*/  ULDC.64 UR4, c[0x0][0x308] ;  /* 0x0000c20000047ab9 */ /* 0x000fc60000000a00 */
[----:B------:R-:W-:Y:S01]  /*f3a0*/  IMAD R11, R5, UR4, RZ ;  /* 0x00000004050b7c24 */ /* 0x000fe2000f8e02ff */
[----:B------:R-:W-:Y:S01]  /*f3b0*/  IADD3 R13, R13, R15, RZ ;  /* 0x0000000f0d0d7210 */ /* 0x000fe20007ffe0ff */
[----:B------:R-:W-:Y:S02]  /*f3c0*/  IMAD.IADD R48, R90, 0x1, -R198 ;  /* 0x000000015a307824 */ /* 0x000fe400078e0ac6 */
[C---:B------:R-:W-:Y:S02]  /*f3d0*/  IMAD R11, R170.reuse, UR5, R11 ;  /* 0x00000005aa0b7c24 */ /* 0x040fe4000f8e020b */
[----:B------:R-:W-:Y:S01]  /*f3e0*/  IMAD.WIDE.U32 R12, R170, UR4, R12 ;  /* 0x00000004aa0c7c25 */ /* 0x000fe2000f8e000c */
[----:B------:R-:W-:Y:S02]  /*f3f0*/  UMOV UR4, 0xffffffff ;  /* 0xffffffff00047882 */ /* 0x000fe40000000000 */
[----:B------:R-:W-:-:S04]  /*f400*/  IADD3 R46, P2, R12, UR6, RZ ;  /* 0x000000060c2e7c10 */ /* 0x000fc8000ff5e0ff */
[----:B------:R-:W-:Y:S02]  /*f410*/  IADD3.X R47, R13, UR7, R11, P2, !PT ;  /* 0x000000070d2f7c10 */ /* 0x000fe400097fe40b */
[----:B------:R-:W-:Y:S01]  /*f420*/  ISETP.GE.AND P2, PT, R48, 0x1, PT ;  /* 0x000000013000780c */ /* 0x000fe20003f46270 */
[----:B------:R-:W-:-:S12]  /*f430*/  BRA.DIV UR4, `(.L_x_533) ;  /* 0x0000019e04647947 */ /* 0x000fd8000b800000 */
[----:B------:R0:W2:Y:S04]  /*f440*/  SHFL.IDX PT, R44, R47, RZ, 0x1e1f ;  /* 0x001e1fff2f2c7589 */ /* 0x0000a800000e0000 */
[----:B------:R0:W3:Y:S02]  /*f450*/  SHFL.IDX PT, R45, R46, RZ, 0x1e1f ;  /* 0x001e1fff2e2d7589 */ /* 0x0000e400000e0000 */
.L_x_793:
[----:B------:R-:W-:Y:S04]  /*f460*/  BSSY B1, `(.L_x_534) ;  /* 0x0000023000017945 */ /* 0x000fe80003800000 */
[----:B------:R-:W-:Y:S05]  /*f470*/  @!P2 BRA `(.L_x_535) ;  /* 0x000000000084a947 */ /* 0x000fea0003800000 */
[----:B------:R-:W-:Y:S02]  /*f480*/  ULDC UR4, c[0x0][0x2f4] ;  /* 0x0000bd0000047ab9 */ /* 0x000fe40000000800 */
[----:B------:R-:W-:-:S13]  /*f490*/  ISETP.GE.AND P5, PT, R16, UR4, PT ;  /* 0x0000000410007c0c */ /* 0x000fda000bfa6270 */
[----:B------:R-:W4:Y:S01]  /*f4a0*/  @!P5 LDS.128 R12, [R37+0x1a400] ;  /* 0x01a40000250cd984 */ /* 0x000f220000000c00 */
[----:B---3--:R-:W-:-:S05]  /*f4b0*/  @!P5 IADD3 R42, P2, R16, R45, RZ ;  /* 0x0000002d102ad210 */ /* 0x008fca0007f5e0ff */
[----:B--2---:R-:W-:Y:S01]  /*f4c0*/  @!P5 IMAD.X R43, R44, 0x1, R17, P2 ;  /* 0x000000012c2bd824 */ /* 0x004fe200010e0611 */
[----:B------:R-:W-:-:S13]  /*f4d0*/  ISETP.GE.AND P2, PT, R172, UR4, PT ;  /* 0x00000004ac007c0c */ /* 0x000fda000bf46270 */
[----:B------:R-:W-:-:S05]  /*f4e0*/  @!P2 IADD3 R40, P4, R172, R45, RZ ;  /* 0x0000002dac28a210 */ /* 0x000fca0007f9e0ff */
[----:B------:R-:W-:Y:S01]  /*f4f0*/  @!P2 IMAD.X R41, R44, 0x1, R197, P4 ;  /* 0x000000012c29a824 */ /* 0x000fe200020e06c5 */
[----:B------:R-:W-:-:S13]  /*f500*/  ISETP.GE.AND P4, PT, R175, UR4, PT ;  /* 0x00000004af007c0c */ /* 0x000fda000bf86270 */
[----:B------:R-:W-:Y:S01]  /*f510*/  @!P4 IADD3 R38, P6, R175, R45, RZ ;  /* 0x0000002daf26c210 */ /* 0x000fe20007fde0ff */
[----:B----4-:R2:W-:Y:S01]  /*f520*/  @!P5 ST.E.128 desc[UR50][R42.64], R12 ;  /* 0x0000000c2a00d985 */ /* 0x0105e2000c101d32 */
[----:B------:R-:W-:Y:S02]  /*f530*/  ISETP.GE.AND P5, PT, R0, UR4, PT ;  /* 0x0000000400007c0c */ /* 0x000fe4000bfa6270 */
[----:B------:R-:W-:-:S11]  /*f540*/  @!P4 IADD3.X R39, R44, R207, RZ, P6, !PT ;  /* 0x000000cf2c27c210 */ /* 0x000fd600037fe4ff */
[----:B------:R-:W3:Y:S01]  /*f550*/  @!P5 LDS.128 R12, [R36+0x1a400] ;  /* 0x01a40000240cd984 */ /* 0x000ee20000000c00 */
[----:B------:R-:W-:-:S05]  /*f560*/  @!P5 IMAD.SHL.U32 R11, R173, 0x10, RZ ;  /* 0x00000010ad0bd824 */ /* 0x000fca00078e00ff */
[----:B--2---:R-:W-:-:S04]  /*f570*/  @!P5 IADD3 R42, P6, R11, R45, RZ ;  /* 0x0000002d0b2ad210 */ /* 0x004fc80007fde0ff */
[----:B------:R-:W-:-:S05]  /*f580*/  @!P5 LEA.HI.X.SX32 R43, R11, R44, 0x1, P6 ;  /* 0x0000002c0b2bd211 */ /* 0x000fca00030f0eff */
[----:B---3--:R2:W-:Y:S01]  /*f590*/  @!P5 ST.E.128 desc[UR50][R42.64], R12 ;  /* 0x0000000c2a00d985 */ /* 0x0085e2000c101d32 */
[----:B------:R-:W-:-:S13]  /*f5a0*/  ISETP.GE.AND P5, PT, R3, UR4, PT ;  /* 0x0000000403007c0c */ /* 0x000fda000bfa6270 */
[----:B------:R-:W3:Y:S01]  /*f5b0*/  @!P5 LDS.128 R12, [R37+0x1cc00] ;  /* 0x01cc0000250cd984 */ /* 0x000ee20000000c00 */
[----:B------:R-:W-:-:S05]  /*f5c0*/  @!P5 IMAD.SHL.U32 R11, R174, 0x10, RZ ;  /* 0x00000010ae0bd824 */ /* 0x000fca00078e00ff */
[----:B--2---:R-:W-:-:S04]  /*f5d0*/  @!P5 IADD3 R42, P6, R11, R45, RZ ;  /* 0x0000002d0b2ad210 */ /* 0x004fc80007fde0ff */
[----:B------:R-:W-:-:S05]  /*f5e0*/  @!P5 LEA.HI.X.SX32 R43, R11, R44, 0x1, P6 ;  /* 0x0000002c0b2bd211 */ /* 0x000fca00030f0eff */
[----:B---3--:R2:W-:Y:S01]  /*f5f0*/  @!P5 ST.E.128 desc[UR50][R42.64], R12 ;  /* 0x0000000c2a00d985 */ /* 0x0085e2000c101d32 */
[----:B------:R-:W-:-:S03]  /*f600*/  ISETP.GE.AND P5, PT, R196, UR4, PT ;  /* 0x00000004c4007c0c */ /* 0x000fc6000bfa6270 */
[----:B------:R-:W3:Y:S10]  /*f610*/  @!P2 LDS.128 R12, [R36+0x1cc00] ;  /* 0x01cc0000240ca984 */ /* 0x000ef40000000c00 */
[----:B--2---:R-:W-:-:S05]  /*f620*/  @!P5 IADD3 R42, P6, R196, R45, RZ ;  /* 0x0000002dc42ad210 */ /* 0x004fca0007fde0ff */
[----:B------:R-:W-:Y:S01]  /*f630*/  @!P5 IMAD.X R43, R44, 0x1, R206, P6 ;  /* 0x000000012c2bd824 */ /* 0x000fe200030e06ce */
[----:B---3--:R-:W-:Y:S04]  /*f640*/  @!P2 ST.E.128 desc[UR50][R40.64], R12 ;  /* 0x0000000c2800a985 */ /* 0x008fe8000c101d32 */
[----:B------:R-:W2:Y:S04]  /*f650*/  @!P4 LDS.128 R12, [R37+0x1f400] ;  /* 0x01f40000250cc984 */ /* 0x000ea80000000c00 */
[----:B--2---:R-:W-:Y:S04]  /*f660*/  @!P4 ST.E.128 desc[UR50][R38.64], R12 ;  /* 0x0000000c2600c985 */ /* 0x004fe8000c101d32 */
[----:B------:R-:W2:Y:S04]  /*f670*/  @!P5 LDS.128 R12, [R36+0x1f400] ;  /* 0x01f40000240cd984 */ /* 0x000ea80000000c00 */
[----:B--2---:R4:W-:Y:S02]  /*f680*/  @!P5 ST.E.128 desc[UR50][R42.64], R12 ;  /* 0x0000000c2a00d985 */ /* 0x0049e4000c101d32 */
.L_x_535:
[----:B------:R-:W-:Y:S05]  /*f690*/  BSYNC B1 ;  /* 0x0000000000017941 */ /* 0x000fea0003800000 */
.L_x_534:
[----:B------:R-:W-:-:S03]  /*f6a0*/  UMOV UR4, 0xffffffff ;  /* 0xffffffff00047882 */ /* 0x000fc60000000000 */
[----:B------:R-:W-:Y:S05]  /*f6b0*/  BRA.DIV UR4, `(.L_x_536) ;  /* 0x0000019e04107947 */ /* 0x000fea000b800000 */
[----:B--2---:R2:W0:Y:S04]  /*f6c0*/  SHFL.IDX PT, R44, R47, 0x1, 0x1e1f ;  /* 0x003e1f002f2c7f89 */ /* 0x00442800000e0000 */
[----:B---3--:R2:W3:Y:S02]  /*f6d0*/  SHFL.IDX PT, R45, R46, 0x1, 0x1e1f ;  /* 0x003e1f002e2d7f89 */ /* 0x0084e400000e0000 */
.L_x_797:
[----:B------:R-:W-:-:S13]  /*f6e0*/  ISETP.GE.AND P2, PT, R48, 0x81, PT ;  /* 0x000000813000780c */ /* 0x000fda0003f46270 */
[----:B------:R-:W-:Y:S05]  /*f6f0*/  @!P2 BRA `(.L_x_476) ;  /* 0x000000000084a947 */ /* 0x000fea0003800000 */
[----:B------:R-:W-:Y:S02]  /*f700*/  ULDC UR4, c[0x0][0x2f4] ;  /* 0x0000bd0000047ab9 */ /* 0x000fe40000000800 */
[----:B------:R-:W-:-:S13]  /*f710*/  ISETP.GE.AND P5, PT, R16, UR4, PT ;  /* 0x0000000410007c0c */ /* 0x000fda000bfa6270 */
[----:B----4-:R-:W4:Y:S01]  /*f720*/  @!P5 LDS.128 R12, [R37+0x1c400] ;  /* 0x01c40000250cd984 */ /* 0x010f220000000c00 */
[----:B---3--:R-:W-:-:S04]  /*f730*/  @!P5 IADD3 R42, P2, R16, R45, RZ ;  /* 0x0000002d102ad210 */ /* 0x008fc80007f5e0ff */
[----:B0-----:R-:W-:Y:S02]  /*f740*/  @!P5 IADD3.X R43, R44, R17, RZ, P2, !PT ;  /* 0x000000112c2bd210 */ /* 0x001fe400017fe4ff */
[----:B------:R-:W-:-:S13]  /*f750*/  ISETP.GE.AND P2, PT, R172, UR4, PT ;  /* 0x00000004ac007c0c */ /* 0x000fda000bf46270 */
[----:B------:R-:W-:-:S05]  /*f760*/  @!P2 IADD3 R40, P4, R172, R45, RZ ;  /* 0x0000002dac28a210 */ /* 0x000fca0007f9e0ff */
[----:B------:R-:W-:Y:S01]  /*f770*/  @!P2 IMAD.X R41, R44, 0x1, R197, P4 ;  /* 0x000000012c29a824 */ /* 0x000fe200020e06c5 */
[----:B------:R-:W-:-:S13]  /*f780*/  ISETP.GE.AND P4, PT, R175, UR4, PT ;  /* 0x00000004af007c0c */ /* 0x000fda000bf86270 */
[----:B------:R-:W-:Y:S01]  /*f790*/  @!P4 IADD3 R38, P6, R175, R45, RZ ;  /* 0x0000002daf26c210 */ /* 0x000fe20007fde0ff */
[----:B----4-:R0:W-:Y:S01]  /*f7a0*/  @!P5 ST.E.128 desc[UR50][R42.64], R12 ;  /* 0x0000000c2a00d985 */ /* 0x0101e2000c101d32 */
[----:B------:R-:W-:-:S03]  /*f7b0*/  ISETP.GE.AND P5, PT, R0, UR4, PT ;  /* 0x0000000400007c0c */ /* 0x000fc6000bfa6270 */
[----:B------:R-:W-:-:S10]  /*f7c0*/  @!P4 IMAD.X R39, R44, 0x1, R207, P6 ;  /* 0x000000012c27c824 */ /* 0x000fd400030e06cf */
[----:B------:R-:W3:Y:S01]  /*f7d0*/  @!P5 LDS.128 R12, [R36+0x1c400] ;  /* 0x01c40000240cd984 */ /* 0x000ee20000000c00 */
[----:B------:R-:W-:-:S05]  /*f7e0*/  @!P5 IMAD.SHL.U32 R11, R173, 0x10, RZ ;  /* 0x00000010ad0bd824 */ /* 0x000fca00078e00ff */
[----:B0-----:R-:W-:-:S04]  /*f7f0*/  @!P5 IADD3 R42, P6, R11, R45, RZ ;  /* 0x0000002d0b2ad210 */ /* 0x001fc80007fde0ff */
[----:B------:R-:W-:-:S05]  /*f800*/  @!P5 LEA.HI.X.SX32 R43, R11, R44, 0x1, P6 ;  /* 0x0000002c0b2bd211 */ /* 0x000fca00030f0eff */
[----:B---3--:R0:W-:Y:S01]  /*f810*/  @!P5 ST.E.128 desc[UR50][R42.64], R12 ;  /* 0x0000000c2a00d985 */ /* 0x0081e2000c101d32 */
[----:B------:R-:W-:-:S13]  /*f820*/  ISETP.GE.AND P5, PT, R3, UR4, PT ;  /* 0x0000000403007c0c */ /* 0x000fda000bfa6270 */
[----:B------:R-:W3:Y:S01]  /*f830*/  @!P5 LDS.128 R12, [R37+0x1ec00] ;  /* 0x01ec0000250cd984 */ /* 0x000ee20000000c00 */
[----:B------:R-:W-:-:S04]  /*f840*/  @!P5 SHF.L.U32 R11, R174, 0x4, RZ ;  /* 0x00000004ae0bd819 */ /* 0x000fc800000006ff */
[----:B0-----:R-:W-:-:S04]  /*f850*/  @!P5 IADD3 R42, P6, R11, R45, RZ ;  /* 0x0000002d0b2ad210 */ /* 0x001fc80007fde0ff */
[----:B------:R-:W-:-:S05]  /*f860*/  @!P5 LEA.HI.X.SX32 R43, R11, R44, 0x1, P6 ;  /* 0x0000002c0b2bd211 */ /* 0x000fca00030f0eff */
[----:B---3--:R0:W-:Y:S01]  /*f870*/  @!P5 ST.E.128 desc[UR50][R42.64], R12 ;  /* 0x0000000c2a00d985 */ /* 0x0081e2000c101d32 */
[----:B------:R-:W-:-:S03]  /*f880*/  ISETP.GE.AND P5, PT, R196, UR4, PT ;  /* 0x00000004c4007c0c */ /* 0x000fc6000bfa6270 */
[----:B------:R-:W3:Y:S10]  /*f890*/  @!P2 LDS.128 R12, [R36+0x1ec00] ;  /* 0x01ec0000240ca984 */ /* 0x000ef40000000c00 */
[----:B0-----:R-:W-:-:S05]  /*f8a0*/  @!P5 IADD3 R42, P6, R196, R45, RZ ;  /* 0x0000002dc42ad210 */ /* 0x001fca0007fde0ff */
[----:B------:R-:W-:Y:S01]  /*f8b0*/  @!P5 IMAD.X R43, R44, 0x1, R206, P6 ;  /* 0x000000012c2bd824 */ /* 0x000fe200030e06ce */
[----:B---3--:R-:W-:Y:S04]  /*f8c0*/  @!P2 ST.E.128 desc[UR50][R40.64], R12 ;  /* 0x0000000c2800a985 */ /* 0x008fe8000c101d32 */
[----:B------:R-:W0:Y:S04]  /*f8d0*/  @!P4 LDS.128 R12, [R37+0x21400] ;  /* 0x02140000250cc984 */ /* 0x000e280000000c00 */
[----:B0-----:R-:W-:Y:S04]  /*f8e0*/  @!P4 ST.E.128 desc[UR50][R38.64], R12 ;  /* 0x0000000c2600c985 */ /* 0x001fe8000c101d32 */
[----:B------:R-:W0:Y:S04]  /*f8f0*/  @!P5 LDS.128 R12, [R36+0x21400] ;  /* 0x02140000240cd984 */ /* 0x000e280000000c00 */
[----:B0-----:R0:W-:Y:S02]  /*f900*/  @!P5 ST.E.128 desc[UR50][R42.64], R12 ;  /* 0x0000000c2a00d985 */ /* 0x0011e4000c101d32 */
.L_x_476:
[----:B------:R-:W-:Y:S05]  /*f910*/  BSYNC B0 ;  /* 0x0000000000007941 */ /* 0x000fea0003800000 */
.L_x_440:
[----:B0---4-:R-:W0:Y:S01]  /*f920*/  S2R R11, SR_TID.X ;  /* 0x00000000000b7919 */ /* 0x011e220000002100 */
[----:B------:R-:W-:Y:S01]  /*f930*/  @!PT LDS RZ, [RZ] ;  /* 0x00000000fffff984 */ /* 0x000fe20000000800 */
[----:B------:R-:W-:Y:S01]  /*f940*/  @!PT LDS RZ, [RZ] ;  /* 0x00000000fffff984 */ /* 0x000fe20000000800 */
[----:B------:R-:W-:Y:S01]  /*f950*/  @!PT LDS RZ, [RZ] ;  /* 0x00000000fffff984 */ /* 0x000fe20000000800 */
[----:B------:R-:W-:Y:S01]  /*f960*/  @!PT LDS RZ, [RZ] ;  /* 0x00000000fffff984 */ /* 0x000fe20000000800 */
[----:B------:R4:W-:Y:S06]  /*f970*/  MEMBAR.ALL.CTA ;  /* 0x0000000000007992 */ /* 0x0009ec0000008000 */
[----:B----4-:R-:W4:Y:S01]  /*f980*/  FENCE.VIEW.ASYNC.S ;  /* 0x00000000000073c6 */ /* 0x010f220000000000 */
[----:B------:R-:W-:Y:S05]  /*f990*/  WARPSYNC.ALL ;  /* 0x0000000000007948 */ /* 0x000fea0003800000 */
[----:B------:R-:W-:Y:S01]  /*f9a0*/  BSSY B0, `(.L_x_537) ;  /* 0x0000008000007945 */ /* 0x000fe20003800000 */
[----:B----4-:R4:W-:Y:S01]  /*f9b0*/  BAR.SYNC.DEFER_BLOCKING R153, 0x80 ;  /* 0x000200990000751d */ /* 0x0109e20000010000 */
[----:B0-----:R-:W-:-:S13]  /*f9c0*/  LOP3.LUT P2, RZ, R11, 0x7f, RZ, 0xc0, !PT ;  /* 0x0000007f0bff7812 */ /* 0x001fda000784c0ff */
[----:B------:R-:W-:-:S05]  /*f9d0*/  @!P2 VIADD R11, R91, 0x298a0 ;  /* 0x000298a05b0ba836 */ /* 0x000fca0000000000 */
[----:B------:R-:W-:-:S04]  /*f9e0*/  @!P2 PRMT R11, RZ, 0x654, R11 ;  /* 0x00000654ff0ba816 */ /* 0x000fc8000000000b */
[----:B------:R4:W-:Y:S01]  /*f9f0*/  @!P2 SYNCS.ARRIVE.TRANS64.RED.A1T0 RZ, [R11+URZ], RZ ;  /* 0x000000ff0bffa9a7 */ /* 0x0009e2000810043f */
[----:B------:R-:W-:Y:S05]  /*fa00*/  @!P1 BRA `(.L_x_538) ;  /* 0x0000000000049947 */ /* 0x000fea0003800000 */
[----:B------:R-:W-:Y:S01]  /*fa10*/  BPT.TRAP 0x1 ;  /* 0x000000040000795c */ /* 0x000fe20000300000 */
.L_x_538:
[----:B------:R-:W-:Y:S05]  /*fa20*/  BSYNC B0 ;  /* 0x0000000000007941 */ /* 0x000fea0003800000 */
.L_x_537:
[----:B------:R-:W0:Y:S01]  /*fa30*/  SYNCS.PHASECHK.TRANS64.TRYWAIT P1, [R91+URZ+0x298b0], R92 ;  /* 0x0298b05c5b0075a7 */ /* 0x000e22000802017f */
[----:B------:R-:W-:Y:S04]  /*fa40*/  BSSY B0, `(.L_x_539) ;  /* 0x0000002000007945 */ /* 0x000fe80003800000 */
[----:B0-----:R-:W-:Y:S05]  /*fa50*/  @!P1 BRA `(.L_x_540) ;  /* 0x0000019800749947 */ /* 0x001fea0003800000 */
.L_x_798:
[----:B------:R-:W-:Y:S05]  /*fa60*/  BSYNC B0 ;  /* 0x0000000000007941 */ /* 0x000fea0003800000 */
.L_x_539:
[----:B------:R-:W-:Y:S01]  /*fa70*/  ULDC.64 UR4, c[0x0][0x328] ;  /* 0x0000ca0000047ab9 */ /* 0x000fe20000000a00 */
[----:B------:R-:W-:Y:S01]  /*fa80*/  ULDC.64 UR6, c[0x0][0x318] ;  /* 0x0000c60000067ab9 */ /* 0x000fe20000000a00 */
[----:B------:R-:W-:Y:S01]  /*fa90*/  IMAD R88, R88, UR4, RZ ;  /* 0x0000000458587c24 */ /* 0x000fe2000f8e02ff */
[----:B------:R-:W-:Y:S01]  /*faa0*/  BSSY B0, `(.L_x_541) ;  /* 0x000002f000007945 */ /* 0x000fe20003800000 */
[----:B-1----:R-:W-:-:S04]  /*fab0*/  IMAD.WIDE.U32 R12, R35, UR4, RZ ;  /* 0x00000004230c7c25 */ /* 0x002fc8000f8e00ff */
[----:B------:R-:W-:Y:S01]  /*fac0*/  IMAD R35, R35, UR5, R88 ;  /* 0x0000000523237c24 */ /* 0x000fe2000f8e0258 */
[----:B------:R-:W-:Y:S01]  /*fad0*/  ULDC.64 UR4, c[0x0][0x338] ;  /* 0x0000ce0000047ab9 */ /* 0x000fe20000000a00 */
[----:B------:R-:W-:Y:S02]  /*fae0*/  IMAD.IADD R90, R90, 0x1, -R198 ;  /* 0x000000015a5a7824 */ /* 0x000fe400078e0ac6 */
[----:B------:R-:W-:Y:S02]  /*faf0*/  IMAD R89, R89, UR4, RZ ;  /* 0x0000000459597c24 */ /* 0x000fe4000f8e02ff */
[----:B------:R-:W-:Y:S02]  /*fb00*/  IMAD.IADD R13, R13, 0x1, R35 ;  /* 0x000000010d0d7824 */ /* 0x000fe400078e0223 */
[C---:B------:R-:W-:Y:S02]  /*fb10*/  IMAD R89, R34.reuse, UR5, R89 ;  /* 0x0000000522597c24 */ /* 0x040fe4000f8e0259 */
[----:B------:R-:W-:Y:S01]  /*fb20*/  IMAD.WIDE.U32 R12, R34, UR4, R12 ;  /* 0x00000004220c7c25 */ /* 0x000fe2000f8e000c */
[----:B------:R-:W-:-:S03]  /*fb30*/  ULDC.64 UR4, c[0x0][0x330] ;  /* 0x0000cc0000047ab9 */ /* 0x000fc60000000a00 */
[----:B----4-:R-:W-:Y:S01]  /*fb40*/  IMAD R11, R5, UR4, RZ ;  /* 0x00000004050b7c24 */ /* 0x010fe2000f8e02ff */
[----:B------:R-:W-:-:S03]  /*fb50*/  IADD3 R13, R13, R89, RZ ;  /* 0x000000590d0d7210 */ /* 0x000fc60007ffe0ff */
[C---:B------:R-:W-:Y:S02]  /*fb60*/  IMAD R15, R170.reuse, UR5, R11 ;  /* 0x00000005aa0f7c24 */ /* 0x040fe4000f8e020b */
[----:B------:R-:W-:-:S04]  /*fb70*/  IMAD.WIDE.U32 R12, R170, UR4, R12 ;  /* 0x00000004aa0c7c25 */ /* 0x000fc8000f8e000c */
[----:B------:R-:W-:Y:S01]  /*fb80*/  IMAD R11, R19, 0x5000, R217 ;  /* 0x00005000130b7824 */ /* 0x000fe200078e02d9 */
[----:B------:R-:W-:-:S03]  /*fb90*/  IADD3 R40, P1, R12, UR6, RZ ;  /* 0x000000060c287c10 */ /* 0x000fc6000ff3e0ff */
[----:B------:R-:W-:Y:S01]  /*fba0*/  IMAD.IADD R42, R18, 0x1, R11 ;  /* 0x00000001122a7824 */ /* 0x000fe200078e020b */
[----:B------:R-:W-:Y:S01]  /*fbb0*/  IADD3.X R41, R13, UR7, R15, P1, !PT ;  /* 0x000000070d297c10 */ /* 0x000fe20008ffe40f */
[----:B------:R0:W1:Y:S01]  /*fbc0*/  SHFL.IDX PT, R43, R40, RZ, 0x1e1f ;  /* 0x001e1fff282b7589 */ /* 0x00006200000e0000 */
[----:B------:R-:W-:Y:S02]  /*fbd0*/  ISETP.GE.AND P1, PT, R90, 0x1, PT ;  /* 0x000000015a00780c */ /* 0x000fe40003f26270 */
[CC--:B------:R-:W-:Y:S02]  /*fbe0*/  IADD3 R44, R18.reuse, R11.reuse, R123 ;  /* 0x0000000b122c7210 */ /* 0x0c0fe40007ffe07b */
[CC--:B---3--:R-:W-:Y:S02]  /*fbf0*/  IADD3 R45, R18.reuse, R11.reuse, R124 ;  /* 0x0000000b122d7210 */ /* 0x0c8fe40007ffe07c */
[----:B--2---:R-:W-:Y:S02]  /*fc00*/  IADD3 R46, R18, R11, R129 ;  /* 0x0000000b122e7210 */ /* 0x004fe40007ffe081 */
[----:B------:R0:W2:Y:S05]  /*fc10*/  SHFL.IDX PT, R11, R41, RZ, 0x1e1f ;  /* 0x001e1fff290b7589 */ /* 0x0000aa00000e0000 */
[----:B------:R-:W-:Y:S05]  /*fc20*/  @!P1 BRA `(.L_x_542) ;  /* 0x0000000000589947 */ /* 0x000fea0003800000 */
[----:B------:R-:W-:Y:S02]  /*fc30*/  ISETP.NE.AND P5, PT, R6, RZ, PT ;  /* 0x000000ff0600720c */ /* 0x000fe40003fa5270 */
[----:B------:R-:W-:-:S11]  /*fc40*/  ISETP.NE.AND P4, PT, R7, RZ, PT ;  /* 0x000000ff0700720c */ /* 0x000fd60003f85270 */
[----:B-1----:R-:W-:Y:S02]  /*fc50*/  @P5 IADD3 R36, P1, R16, R43, RZ ;  /* 0x0000002b10245210 */ /* 0x002fe40007f3e0ff */
[----:B------:R-:W-:-:S03]  /*fc60*/  @P4 SHF.L.U32 R12, R173, 0x4, RZ ;  /* 0x00000004ad0c4819 */ /* 0x000fc600000006ff */
[----:B--2---:R-:W-:Y:S01]  /*fc70*/  @P5 IMAD.X R37, R11, 0x1, R17, P1 ;  /* 0x000000010b255824 */ /* 0x004fe200008e0611 */
[----:B------:R-:W-:-:S04]  /*fc80*/  @P4 IADD3 R38, P1, R12, R43, RZ ;  /* 0x0000002b0c264210 */ /* 0x000fc80007f3e0ff */
[----:B------:R-:W-:Y:S02]  /*fc90*/  @P4 LEA.HI.X.SX32 R39, R12, R11, 0x1, P1 ;  /* 0x0000000b0c274211 */ /* 0x000fe400008f0eff */
[----:B------:R-:W-:-:S13]  /*fca0*/  ISETP.NE.AND P1, PT, R8, RZ, PT ;  /* 0x000000ff0800720c */ /* 0x000fda0003f25270 */
[----:B------:R-:W-:-:S05]  /*fcb0*/  @P1 IMAD.SHL.U32 R12, R174, 0x10, RZ ;  /* 0x00000010ae0c1824 */ /* 0x000fca00078e00ff */
[----:B------:R-:W-:-:S04]  /*fcc0*/  @P1 IADD3 R34, P6, R12, R43, RZ ;  /* 0x0000002b0c221210 */ /* 0x000fc80007fde0ff */
[----:B------:R-:W-:Y:S02]  /*fcd0*/  @P1 LEA.HI.X.SX32 R35, R12, R11, 0x1, P6 ;  /* 0x0000000b0c231211 */ /* 0x000fe400030f0eff */
[----:B------:R-:W1:Y:S04]  /*fce0*/  @P5 LDS.128 R12, [R42+0xa400] ;  /* 0x00a400002a0c5984 */ /* 0x000e680000000c00 */
[----:B-1----:R1:W-:Y:S01]  /*fcf0*/  @P5 ST.E.128 desc[UR50][R36.64], R12 ;  /* 0x0000000c24005985 */ /* 0x0023e2000c101d32 */
[----:B------:R-:W-:-:S03]  /*fd00*/  ISETP.NE.AND P5, PT, R9, RZ, PT ;  /* 0x000000ff0900720c */ /* 0x000fc60003fa5270 */
[----:B------:R-:W2:Y:S10]  /*fd10*/  @P4 LDS.128 R12, [R44+0xa400] ;  /* 0x00a400002c0c4984 */ /* 0x000eb40000000c00 */
[----:B-1----:R-:W-:-:S05]  /*fd20*/  @P5 IADD3 R36, P6, R172, R43, RZ ;  /* 0x0000002bac245210 */ /* 0x002fca0007fde0ff */
[----:B------:R-:W-:Y:S01]  /*fd30*/  @P5 IMAD.X R37, R11, 0x1, R197, P6 ;  /* 0x000000010b255824 */ /* 0x000fe200030e06c5 */
[----:B--2---:R-:W-:Y:S04]  /*fd40*/  @P4 ST.E.128 desc[UR50][R38.64], R12 ;  /* 0x0000000c26004985 */ /* 0x004fe8000c101d32 */
[----:B------:R-:W1:Y:S04]  /*fd50*/  @P1 LDS.128 R12, [R45+0xa400] ;  /* 0x00a400002d0c1984 */ /* 0x000e680000000c00 */
[----:B-1----:R-:W-:Y:S04]  /*fd60*/  @P1 ST.E.128 desc[UR50][R34.64], R12 ;  /* 0x0000000c22001985 */ /* 0x002fe8000c101d32 */
[----:B------:R-:W1:Y:S04]  /*fd70*/  @P5 LDS.128 R12, [R46+0xa400] ;  /* 0x00a400002e0c5984 */ /* 0x000e680000000c00 */
[----:B-1----:R3:W-:Y:S02]  /*fd80*/  @P5 ST.E.128 desc[UR50][R36.64], R12 ;  /* 0x0000000c24005985 */ /* 0x0027e4000c101d32 */
.L_x_542:
[----:B------:R-:W-:Y:S05]  /*fd90*/  BSYNC B0 ;  /* 0x0000000000007941 */ /* 0x000fea0003800000 */
.L_x_541:
[----:B------:R-:W-:Y:S01]  /*fda0*/  ISETP.GE.AND P1, PT, R90, 0x81, PT ;  /* 0x000000815a00780c */ /* 0x000fe20003f26270 */
[----:B0-----:R-:W0:Y:S01]  /*fdb0*/  SHFL.IDX PT, R41, R41, 0x1, 0x1e1f ;  /* 0x003e1f0029297f89 */ /* 0x001e2200000e0000 */
[----:B------:R-:W-:Y:S03]  /*fdc0*/  BSSY B0, `(.L_x_543) ;  /* 0x0000019000007945 */ /* 0x000fe60003800000 */
[----:B--2---:R2:W4:Y:S08]  /*fdd0*/  SHFL.IDX PT, R11, R40, 0x1, 0x1e1f ;  /* 0x003e1f00280b7f89 */ /* 0x00453000000e0000 */
[----:B--2---:R-:W-:Y:S05]  /*fde0*/  @!P1 BRA `(.L_x_544) ;  /* 0x0000000000589947 */ /* 0x004fea0003800000 */
[----:B------:R-:W-:Y:S02]  /*fdf0*/  ISETP.NE.AND P5, PT, R6, RZ, PT ;  /* 0x000000ff0600720c */ /* 0x000fe40003fa5270 */
[----:B------:R-:W-:-:S11]  /*fe00*/  ISETP.NE.AND P4, PT, R7, RZ, PT ;  /* 0x000000ff0700720c */ /* 0x000fd60003f85270 */
[----:B---34-:R-:W-:Y:S02]  /*fe10*/  @P5 IADD3 R36, P1, R16, R11, RZ ;  /* 0x0000000b10245210 */ /* 0x018fe40007f3e0ff */
[----:B------:R-:W-:-:S03]  /*fe20*/  @P4 SHF.L.U32 R12, R173, 0x4, RZ ;  /* 0x00000004ad0c4819 */ /* 0x000fc600000006ff */
[----:B0-----:R-:W-:Y:S01]  /*fe30*/  @P5 IMAD.X R37, R41, 0x1, R17, P1 ;  /* 0x0000000129255824 */ /* 0x001fe200008e0611 */
[----:B------:R-:W-:-:S04]  /*fe40*/  @P4 IADD3 R38, P1, R12, R11, RZ ;  /* 0x0000000b0c264210 */ /* 0x000fc80007f3e0ff */
[----:B------:R-:W-:Y:S02]  /*fe50*/  @P4 LEA.HI.X.SX32 R39, R12, R41, 0x1, P1 ;  /* 0x000000290c274211 */ /* 0x000fe400008f0eff */
[----:B------:R-:W-:-:S13]  /*fe60*/  ISETP.NE.AND P1, PT, R8, RZ, PT ;  /* 0x000000ff0800720c */ /* 0x000fda0003f25270 */
[----:B------:R-:W-:-:S05]  /*fe70*/  @P1 IMAD.SHL.U32 R12, R174, 0x10, RZ ;  /* 0x00000010ae0c1824 */ /* 0x000fca00078e00ff */
[----:B------:R-:W-:-:S04]  /*fe80*/  @P1 IADD3 R34, P6, R12, R11, RZ ;  /* 0x0000000b0c221210 */ /* 0x000fc80007fde0ff */
[----:B------:R-:W-:Y:S02]  /*fe90*/  @P1 LEA.HI.X.SX32 R35, R12, R41, 0x1, P6 ;  /* 0x000000290c231211 */ /* 0x000fe400030f0eff */
[----:B------:R-:W0:Y:S04]  /*fea0*/  @P5 LDS.128 R12, [R42+0xe400] ;  /* 0x00e400002a0c5984 */ /* 0x000e280000000c00 */
[----:B0-----:R0:W-:Y:S01]  /*feb0*/  @P5 ST.E.128 desc[UR50][R36.64], R12 ;  /* 0x0000000c24005985 */ /* 0x0011e2000c101d32 */
[----:B------:R-:W-:-:S03]  /*fec0*/  ISETP.NE.AND P5, PT, R9, RZ, PT ;  /* 0x000000ff0900720c */ /* 0x000fc60003fa5270 */
[----:B------:R-:W2:Y:S10]  /*fed0*/  @P4 LDS.128 R12, [R44+0xe400] ;  /* 0x00e400002c0c4984 */ /* 0x000eb40000000c00 */
[----:B0-----:R-:W-:-:S05]  /*fee0*/  @P5 IADD3 R36, P6, R172, R11, RZ ;  /* 0x0000000bac245210 */ /* 0x001fca0007fde0ff */
[----:B------:R-:W-:Y:S01]  /*fef0*/  @P5 IMAD.X R37, R41, 0x1, R197, P6 ;  /* 0x0000000129255824 */ /* 0x000fe200030e06c5 */
[----:B--2---:R-:W-:Y:S04]  /*ff00*/  @P4 ST.E.128 desc[UR50][R38.64], R12 ;  /* 0x0000000c26004985 */ /* 0x004fe8000c101d32 */
[----:B------:R-:W0:Y:S04]  /*ff10*/  @P1 LDS.128 R12, [R45+0xe400] ;  /* 0x00e400002d0c1984 */ /* 0x000e280000000c00 */
[----:B0-----:R-:W-:Y:S04]  /*ff20*/  @P1 ST.E.128 desc[UR50][R34.64], R12 ;  /* 0x0000000c22001985 */ /* 0x001fe8000c101d32 */
[----:B------:R-:W0:Y:S04]  /*ff30*/  @P5 LDS.128 R12, [R46+0xe400] ;  /* 0x00e400002e0c5984 */ /* 0x000e280000000c00 */
[----:B0-----:R2:W-:Y:S02]  /*ff40*/  @P5 ST.E.128 desc[UR50][R36.64], R12 ;  /* 0x0000000c24005985 */ /* 0x0015e4000c101d32 */
.L_x_544:
[----:B------:R-:W-:Y:S05]  /*ff50*/  BSYNC B0 ;  /* 0x0000000000007941 */ /* 0x000fea0003800000 */
.L_x_543:
[----:B----4-:R-:W4:Y:S01]  /*ff60*/  LDL R11, [R1] ;  /* 0x00000000010b7983 */ /* 0x010f220000100800 */
[----:B------:R-:W-:Y:S01]  /*ff70*/  @!P2 VIADD R91, R91, 0x298c0 ;  /* 0x000298c05b5ba836 */ /* 0x000fe20000000000 */
[----:B------:R-:W-:Y:S01]  /*ff80*/  IADD3 R19, R19, 0x1, RZ ;  /* 0x0000000113137810 */ /* 0x000fe20007ffe0ff */
[----:B------:R-:W-:Y:S01]  /*ff90*/  @!PT LDS RZ, [RZ] ;  /* 0x00000000fffff984 */ /* 0x000fe20000000800 */
[----:B------:R-:W-:Y:S01]  /*ffa0*/  @!PT LDS RZ, [RZ] ;  /* 0x00000000fffff984 */ /* 0x000fe20000000800 */
[----:B------:R-:W-:Y:S01]  /*ffb0*/  @!PT LDS RZ, [RZ] ;  /* 0x00000000fffff984 */ /* 0x000fe20000000800 */
[----:B------:R-:W-:Y:S01]  /*ffc0*/  @!PT LDS RZ, [RZ] ;  /* 0x00000000fffff984 */ /* 0x000fe20000000800 */
[----:B------:R5:W-:Y:S06]  /*ffd0*/  MEMBAR.ALL.CTA ;  /* 0x0000000000007992 */ /* 0x000bec0000008000 */
[----:B-----5:R-:W5:Y:S02]  /*ffe0*/  FENCE.VIEW.ASYNC.S ;  /* 0x00000000000073c6 */ /* 0x020f640000000000 */
[----:B-----5:R0:W-:Y:S01]  /*fff0*/  BAR.SYNC.DEFER_BLOCKING R153, 0x80 ;  /* 0x000200990000751d */ /* 0x0201e20000010000 */
[----:B------:R-:W-:-:S02]  /*10000*/  ISETP.NE.AND P1, PT, R19, 0x2, PT ;  /* 0x000000021300780c */ /* 0x000fc40003f25270 */
[----:B------:R-:W-:Y:S02]  /*10010*/  @!P2 PRMT R91, RZ, 0x654, R91 ;  /* 0x00000654ff5ba816 */ /* 0x000fe4000000005b */
[----:B--23--:R-:W-:Y:S02]  /*10020*/  SEL R12, RZ, 0x1, P1 ;  /* 0x00000001ff0c7807 */ /* 0x00cfe40000800000 */
[----:B------:R-:W-:Y:S02]  /*10030*/  SEL R19, R19, RZ, P1 ;  /* 0x000000ff13137207 */ /* 0x000fe40000800000 */
[----:B------:R-:W-:Y:S01]  /*10040*/  LOP3.LUT R199, R199, R12, RZ, 0x3c, !PT ;  /* 0x0000000cc7c77212 */ /* 0x000fe200078e3cff */
[----:B------:R2:W-:Y:S01]  /*10050*/  @!P2 SYNCS.ARRIVE.TRANS64.RED.A1T0 RZ, [R91+URZ], RZ ;  /* 0x000000ff5bffa9a7 */ /* 0x0005e2000810043f */
[----:B----4-:R-:W-:-:S13]  /*10060*/  LOP3.LUT P4, RZ, R11, 0x2, RZ, 0xc0, !PT ;  /* 0x000000020bff7812 */ /* 0x010fda000788c0ff */
[----:B0-2---:R-:W-:Y:S05]  /*10070*/  @P4 BRA `(.L_x_545) ;  /* 0xffffff2400fc4947 */ /* 0x005fea000383ffff */
[----:B------:R-:W0:Y:S01]  /*10080*/  S2R R11, SR_TID.X ;  /* 0x00000000000b7919 */ /* 0x000e220000002100 */
[----:B------:R-:W-:Y:S02]  /*10090*/  PLOP3.LUT P0, PT, PT, PT, PT, 0x8, 0x0 ;  /* 0x000000000000781c */ /* 0x000fe40003f0e170 */
[----:B0-----:R-:W-:-:S04]  /*100a0*/  SHF.R.U32.HI R11, RZ, 0x7, R11 ;  /* 0x00000007ff0b7819 */ /* 0x001fc8000001160b */
[----:B------:R-:W-:-:S13]  /*100b0*/  ISETP.NE.AND P4, PT, R11, 0x1, PT ;  /* 0x000000010b00780c */ /* 0x000fda0003f85270 */
[----:B------:R-:W-:Y:S06]  /*100c0*/  @!P4 BAR.ARV 0x9, 0x100 ;  /* 0x024400000000cb1d */ /* 0x000fec0000002000 */
.L_x_435:
[----:B------:R-:W-:Y:S05]  /*100d0*/  @P0 BRA `(.L_x_546) ;  /* 0x00000000000c0947 */ /* 0x000fea0003800000 */
[----:B------:R-:W0:Y:S01]  /*100e0*/  FENCE.VIEW.ASYNC.G ;  /* 0x00000000000073c6 */ /* 0x000e220000000100 */
[----:B------:R-:W-:Y:S05]  /*100f0*/  WARPSYNC.ALL ;  /* 0x0000000000007948 */ /* 0x000fea0003800000 */
[----:B0-----:R-:W-:Y:S06]  /*10100*/  BAR.ARV 0xc, 0x180 ;  /* 0x0306000000007b1d */ /* 0x001fec0000002000 */
.L_x_546:
[----:B------:R-:W-:Y:S01]  /*10110*/  ULDC.64 UR6, c[0x0][0x998] ;  /* 0x0002660000067ab9 */ /* 0x000fe20000000a00 */
[----:B------:R-:W-:Y:S01]  /*10120*/  ULDC.64 UR4, c[0x0][0x990] ;  /* 0x0002640000047ab9 */ /* 0x000fe20000000a00 */
[----:B------:R-:W-:Y:S02]  /*10130*/  ISETP.NE.U32.AND P1, PT, RZ, UR6, PT ;  /* 0x00000006ff007c0c */ /* 0x000fe4000bf25070 */
[----:B------:R-:W-:Y:S02]  /*10140*/  ISETP.NE.U32.AND P0, PT, RZ, UR4, PT ;  /* 0x00000004ff007c0c */ /* 0x000fe4000bf05070 */
[----:B------:R-:W-:Y:S02]  /*10150*/  ISETP.NE.AND.EX P1, PT, RZ, UR7, PT, P1 ;  /* 0x00000007ff007c0c */ /* 0x000fe4000bf25310 */
[----:B------:R-:W-:-:S11]  /*10160*/  ISETP.NE.AND.EX P0, PT, RZ, UR5, PT, P0 ;  /* 0x00000005ff007c0c */ /* 0x000fd6000bf05300 */
[----:B------:R-:W0:Y:S01]  /*10170*/  @P1 LDC.64 R8, c[0x0][0x9b8] ;  /* 0x00026e00ff081b82 */ /* 0x000e220000000a00 */
[----:B------:R-:W-:-:S07]  /*10180*/  @P1 SHF.R.S32.HI R15, RZ, 0x1f, R170 ;  /* 0x0000001fff0f1819 */ /* 0x000fce00000114aa */
[----:B------:R-:W2:Y:S08]  /*10190*/  @P0 LDC.64 R6, c[0x0][0x9a8] ;  /* 0x00026a00ff060b82 */ /* 0x000eb00000000a00 */
[----:B------:R-:W3:Y:S08]  /*101a0*/  @P1 LDC.64 R10, c[0x0][0x9c0] ;  /* 0x00027000ff0a1b82 */ /* 0x000ef00000000a00 */
[----:B------:R-:W4:Y:S01]  /*101b0*/  @P0 LDC.64 R12, c[0x0][0x9b0] ;  /* 0x00026c00ff0c0b82 */ /* 0x000f220000000a00 */
[----:B0-----:R-:W-:-:S02]  /*101c0*/  @P1 IMAD R2, R224, R8, RZ ;  /* 0x00000008e0021224 */ /* 0x001fc400078e02ff */
[----:B------:R-:W-:-:S04]  /*101d0*/  @P1 IMAD.WIDE.U32 R4, R218, R8, RZ ;  /* 0x00000008da041225 */ /* 0x000fc800078e00ff */
[----:B------:R-:W-:Y:S02]  /*101e0*/  @P1 IMAD R9, R218, R9, R2 ;  /* 0x00000009da091224 */ /* 0x000fe400078e0202 */
[-C--:B--2---:R-:W-:Y:S02]  /*101f0*/  @P0 IMAD R0, R224, R6.reuse, RZ ;  /* 0x00000006e0000224 */ /* 0x084fe400078e02ff */
[----:B------:R-:W-:Y:S01]  /*10200*/  @P1 IMAD.IADD R5, R5, 0x1, R9 ;  /* 0x0000000105051824 */ /* 0x000fe200078e0209 */
[----:B------:R-:W-:Y:S01]  /*10210*/  @P0 SHF.R.S32.HI R9, RZ, 0x1f, R170 ;  /* 0x0000001fff090819 */ /* 0x000fe200000114aa */
[C---:B------:R-:W-:Y:S02]  /*10220*/  @P0 IMAD R7, R218.reuse, R7, R0 ;  /* 0x00000007da070224 */ /* 0x040fe400078e0200 */
[----:B------:R-:W-:-:S04]  /*10230*/  @P0 IMAD.WIDE.U32 R2, R218, R6, RZ ;  /* 0x00000006da020225 */ /* 0x000fc800078e00ff */
[----:B---3--:R-:W-:Y:S02]  /*10240*/  @P1 IMAD R6, R15, R10, RZ ;  /* 0x0000000a0f061224 */ /* 0x008fe400078e02ff */
[----:B------:R-:W-:Y:S02]  /*10250*/  @P0 IMAD.IADD R3, R3, 0x1, R7 ;  /* 0x0000000103030824 */ /* 0x000fe400078e0207 */
[C---:B------:R-:W-:Y:S02]  /*10260*/  @P1 IMAD R11, R170.reuse, R11, R6 ;  /* 0x0000000baa0b1224 */ /* 0x040fe400078e0206 */
[----:B----4-:R-:W-:Y:S02]  /*10270*/  @P0 IMAD R0, R9, R12, RZ ;  /* 0x0000000c09000224 */ /* 0x010fe400078e02ff */
[----:B------:R-:W-:-:S04]  /*10280*/  @P1 IMAD.WIDE.U32 R6, R170, R10, R4 ;  /* 0x0000000aaa061225 */ /* 0x000fc800078e0004 */
[----:B------:R-:W-:Y:S01]  /*10290*/  @P0 IMAD R9, R170, R13, R0 ;  /* 0x0000000daa090224 */ /* 0x000fe200078e0200 */
[----:B------:R-:W-:Y:S01]  /*102a0*/  @P1 LEA R8, P3, R6, UR6, 0x2 ;  /* 0x0000000606081c11 */ /* 0x000fe2000f8610ff */
[----:B------:R-:W-:-:S04]  /*102b0*/  @P0 IMAD.WIDE.U32 R2, R170, R12, R2 ;  /* 0x0000000caa020225 */ /* 0x000fc800078e0002 */
[----:B------:R-:W-:Y:S01]  /*102c0*/  @P1 IMAD.IADD R5, R7, 0x1, R11 ;  /* 0x0000000107051824 */ /* 0x000fe200078e020b */
[----:B------:R-:W-:Y:S01]  /*102d0*/  @P0 IADD3 R3, R3, R9, RZ ;  /* 0x0000000903030210 */ /* 0x000fe20007ffe0ff */
[----:B------:R-:W-:Y:S01]  /*102e0*/  IMAD.MOV.U32 R0, RZ, RZ, 0x3f800000 ;  /* 0x3f800000ff007424 */ /* 0x000fe200078e00ff */
[----:B------:R-:W-:Y:S01]  /*102f0*/  @P0 LEA R4, P2, R2, UR4, 0x2 ;  /* 0x0000000402040c11 */ /* 0x000fe2000f8410ff */
[----:B------:R-:W-:Y:S01]  /*10300*/  ULDC UR4, c[0x0][0x988] ;  /* 0x0002620000047ab9 */ /* 0x000fe20000000800 */
[----:B------:R-:W-:Y:S02]  /*10310*/  @P1 LEA.HI.X R9, R6, UR7, R5, 0x2, P3 ;  /* 0x0000000706091c11 */ /* 0x000fe400098f1405 */
[----:B------:R-:W-:Y:S01]  /*10320*/  @P0 LEA.HI.X R5, R2, UR5, R3, 0x2, P2 ;  /* 0x0000000502050c11 */ /* 0x000fe200090f1403 */
[----:B------:R-:W-:Y:S02]  /*10330*/  IMAD.MOV.U32 R3, RZ, RZ, 0x3f800000 ;  /* 0x3f800000ff037424 */ /* 0x000fe400078e00ff */
[----:B------:R0:W2:Y:S04]  /*10340*/  @P1 LDG.E R0, desc[UR50][R8.64] ;  /* 0x0000003208001981 */ /* 0x0000a8000c1e1900 */
[----:B------:R3:W2:Y:S01]  /*10350*/  @P0 LDG.E R3, desc[UR50][R4.64] ;  /* 0x0000003204030981 */ /* 0x0006a2000c1e1900 */
[----:B------:R-:W-:-:S02]  /*10360*/  ISETP.GE.AND P1, PT, R152, 0x1, PT ;  /* 0x000000019800780c */ /* 0x000fc40003f26270 */
[----:B------:R-:W-:Y:S02]  /*10370*/  CS2R R88, SRZ ;  /* 0x0000000000587805 */ /* 0x000fe4000001ff00 */
[----:B------:R-:W-:Y:S01]  /*10380*/  PLOP3.LUT P0, PT, PT, PT, PT, 0x80, 0x0 ;  /* 0x000000000000781c */ /* 0x000fe20003f0f070 */
[----:B------:R-:W-:Y:S01]  /*10390*/  IMAD.MOV.U32 R87, RZ, RZ, RZ ;  /* 0x000000ffff577224 */ /* 0x000fe200078e00ff */
[----:B------:R-:W-:Y:S02]  /*103a0*/  CS2R R6, SRZ ;  /* 0x0000000000067805 */ /* 0x000fe4000001ff00 */
[----:B------:R-:W-:Y:S02]  /*103b0*/  CS2R R10, SRZ ;  /* 0x00000000000a7805 */ /* 0x000fe4000001ff00 */
[----:B0-----:R-:W-:Y:S02]  /*103c0*/  CS2R R8, SRZ ;  /* 0x0000000000087805 */ /* 0x001fe4000001ff00 */
[----:B------:R-:W-:-:S02]  /*103d0*/  CS2R R12, SRZ ;  /* 0x00000000000c7805 */ /* 0x000fc4000001ff00 */
[----:B------:R-:W-:Y:S02]  /*103e0*/  CS2R R14, SRZ ;  /* 0x00000000000e7805 */ /* 0x000fe4000001ff00 */
[----:B---3--:R-:W-:Y:S02]  /*103f0*/  CS2R R4, SRZ ;  /* 0x0000000000047805 */ /* 0x008fe4000001ff00 */
        /* <DEDUP_REMOVED lines=10> */
[----:B-1----:R-:W-:Y:S02]  /*104a0*/  CS2R R42, SRZ ;  /* 0x00000000002a7805 */ /* 0x002fe4000001ff00 */
[----:B------:R-:W-:Y:S02]  /*104b0*/  CS2R R44, SRZ ;  /* 0x00000000002c7805 */ /* 0x000fe4000001ff00 */
[----:B------:R-:W-:Y:S02]  /*104c0*/  CS2R R46, SRZ ;  /* 0x00000000002e7805 */ /* 0x000fe4000001ff00 */
[----:B------:R-:W-:Y:S02]  /*104d0*/  CS2R R48, SRZ ;  /* 0x0000000000307805 */ /* 0x000fe4000001ff00 */
[----:B------:R-:W-:Y:S02]  /*104e0*/  MOV R50, RZ ;  /* 0x000000ff00327202 */ /* 0x000fe40000000f00 */
        /* <DEDUP_REMOVED lines=9> */
[----:B------:R-:W-:Y:S01]  /*10580*/  CS2R R100, SRZ ;  /* 0x0000000000647805 */ /* 0x000fe2000001ff00 */
[----:B------:R-:W-:Y:S02]  /*10590*/  IMAD.MOV.U32 R68, RZ, RZ, RZ ;  /* 0x000000ffff447224 */ /* 0x000fe400078e00ff */
[----:B------:R-:W-:Y:S02]  /*105a0*/  IMAD.MOV.U32 R103, RZ, RZ, RZ ;  /* 0x000000ffff677224 */ /* 0x000fe400078e00ff */
[----:B--2---:R-:W-:-:S04]  /*105b0*/  FMUL.FTZ R0, R3, R0 ;  /* 0x0000000003007220 */ /* 0x004fc80000410000 */
[----:B------:R-:W-:Y:S01]  /*105c0*/  FMUL.FTZ R2, R0, UR4 ;  /* 0x0000000400027c20 */ /* 0x000fe20008410000 */
[----:B------:R-:W-:Y:S06]  /*105d0*/  @!P1 BRA `(.L_x_547) ;  /* 0x000000e400209947 */ /* 0x000fec0003800000 */
[----:B------:R-:W-:-:S03]  /*105e0*/  UMOV UR4, 0xffffffff ;  /* 0xffffffff00047882 */ /* 0x000fc60000000000 */
[----:B------:R-:W-:Y:S05]  /*105f0*/  BRA.DIV UR4, `(.L_x_548) ;  /* 0x0000018e04a07947 */ /* 0x000fea000b800000 */
[----:B------:R-:W0:Y:S02]  /*10600*/  S2R R0, SR_TID.X ;  /* 0x0000000000007919 */ /* 0x000e240000002100 */
[----:B0-----:R-:W-:-:S05]  /*10610*/  VIADD R3, R0, 0xffffff80 ;  /* 0xffffff8000037836 */ /* 0x001fca0000000000 */
[----:B------:R-:W-:-:S04]  /*10620*/  SHF.R.S32.HI R0, RZ, 0x1f, R3 ;  /* 0x0000001fff007819 */ /* 0x000fc80000011403 */
[----:B------:R-:W-:-:S04]  /*10630*/  LEA.HI R0, R0, R3, RZ, 0x7 ;  /* 0x0000000300007211 */ /* 0x000fc800078f38ff */
[----:B------:R-:W-:-:S05]  /*10640*/  SHF.R.S32.HI R0, RZ, 0x7, R0 ;  /* 0x00000007ff007819 */ /* 0x000fca0000011400 */
[----:B------:R0:W1:Y:S02]  /*10650*/  SHFL.IDX PT, R168, R0, RZ, 0x1f ;  /* 0x00001fff00a87589 */ /* 0x00006400000e0000 */
.L_x_801:
[----:B------:R-:W-:Y:S01]  /*10660*/  ULOP3.LUT UP0, URZ, UR39, 0x9f, URZ, 0xc0, !UPT ;  /* 0x0000009f273f7892 */ /* 0x000fe2000f80c03f */
[----:B01----:R-:W-:-:S04]  /*10670*/  LEA.HI R0, R168, R168, RZ, 0x1 ;  /* 0x000000a8a8007211 */ /* 0x003fc800078f08ff */
[----:B------:R-:W-:Y:S02]  /*10680*/  LOP3.LUT R3, R0, 0x3e, RZ, 0xc0, !PT ;  /* 0x0000003e00037812 */ /* 0x000fe400078ec0ff */
[----:B------:R-:W-:Y:S02]  /*10690*/  PLOP3.LUT P0, PT, PT, PT, UP0, 0x80, 0x0 ;  /* 0x000000000000781c */ /* 0x000fe40003f0f008 */
[----:B------:R-:W-:-:S04]  /*106a0*/  IADD3 R3, R168, -R3, RZ ;  /* 0x80000003a8037210 */ /* 0x000fc80007ffe0ff */
[----:B------:R-:W-:-:S04]  /*106b0*/  LEA R3, R3, UR39, 0xc ;  /* 0x0000002703037c11 */ /* 0x000fc8000f8e60ff */
[----:B------:R-:W-:-:S04]  /*106c0*/  SHF.R.U32.HI R3, RZ, 0x4, R3 ;  /* 0x00000004ff037819 */ /* 0x000fc80000011603 */
[----:B------:R-:W-:Y:S01]  /*106d0*/  LOP3.LUT R44, R3, 0x3fff, RZ, 0xc0, !PT ;  /* 0x00003fff032c7812 */ /* 0x000fe200078ec0ff */
[----:B------:R-:W-:Y:S06]  /*106e0*/  @!P0 BRA `(.L_x_549) ;  /* 0x0000000000408947 */ /* 0x000fec0003800000 */
[----:B------:R-:W-:Y:S01]  /*106f0*/  MOV R0, 0x0 ;  /* 0x0000000000007802 */ /* 0x000fe20000000f00 */
[----:B------:R-:W-:Y:S01]  /*10700*/  ULDC.64 UR4, c[0x4][0xc8] ;  /* 0x0100320000047ab9 */ /* 0x000fe20000000a00 */
[----:B------:R-:W-:Y:S01]  /*10710*/  ULDC.64 UR6, c[0x4][0xd0] ;  /* 0x0100340000067ab9 */ /* 0x000fe20000000a00 */
[----:B------:R-:W-:Y:S01]  /*10720*/  IMAD.U32 R4, RZ, RZ, UR4 ;  /* 0x00000004ff047e24 */ /* 0x000fe2000f8e00ff */
[----:B------:R0:W1:Y:S01]  /*10730*/  LDC.64 R14, c[0x4][R0] ;  /* 0x01000000000e7b82 */ /* 0x0000620000000a00 */
[----:B------:R-:W-:Y:S01]  /*10740*/  IMAD.U32 R5, RZ, RZ, UR5 ;  /* 0x00000005ff057e24 */ /* 0x000fe2000f8e00ff */
[----:B------:R-:W-:Y:S01]  /*10750*/  ULDC.64 UR4, c[0x4][0x38] ;  /* 0x01000e0000047ab9 */ /* 0x000fe20000000a00 */
[----:B------:R-:W-:Y:S01]  /*10760*/  IMAD.U32 R6, RZ, RZ, UR6 ;  /* 0x00000006ff067e24 */ /* 0x000fe2000f8e00ff */
[----:B------:R-:W-:Y:S01]  /*10770*/  MOV R7, UR7 ;  /* 0x0000000700077c02 */ /* 0x000fe20008000f00 */
[----:B------:R-:W-:Y:S01]  /*10780*/  IMAD.U32 R10, RZ, RZ, UR4 ;  /* 0x00000004ff0a7e24 */ /* 0x000fe2000f8e00ff */
[----:B------:R-:W-:Y:S01]  /*10790*/  MOV R12, 0x1 ;  /* 0x00000001000c7802 */ /* 0x000fe20000000f00 */
[----:B------:R-:W-:-:S02]  /*107a0*/  IMAD.U32 R11, RZ, RZ, UR5 ;  /* 0x00000005ff0b7e24 */ /* 0x000fc4000f8e00ff */
[----:B------:R-:W-:Y:S02]  /*107b0*/  IMAD.MOV.U32 R8, RZ, RZ, 0x70 ;  /* 0x00000070ff087424 */ /* 0x000fe400078e00ff */
[----:B0-----:R-:W-:-:S07]  /*107c0*/  IMAD.MOV.U32 R13, RZ, RZ, RZ ;  /* 0x000000ffff0d7224 */ /* 0x001fce00078e00ff */
[----:B------:R-:W-:-:S07]  /*107d0*/  LEPC R20, `(.L_x_549) ;  /* 0x000000001014794e */ /* 0x000fce0000000000 */
[----:B-1---5:R-:W-:Y:S05]  /*107e0*/  CALL.ABS.NOINC R14 ;  /* 0x000000000e007343 */ /* 0x022fea0003c00000 */
.L_x_549:
[----:B------:R-:W-:Y:S02]  /*107f0*/  ULDC UR4, c[0x0][0x3f4] ;  /* 0x0000fd0000047ab9 */ /* 0x000fe40000000800 */
[----:B------:R-:W-:-:S13]  /*10800*/  ISETP.LT.AND P0, PT, RZ, UR4, PT ;  /* 0x00000004ff007c0c */ /* 0x000fda000bf01270 */
[----:B------:R-:W-:Y:S05]  /*10810*/  @P0 BRA `(.L_x_550) ;  /* 0x0000000000400947 */ /* 0x000fea0003800000 */
[----:B------:R-:W-:-:S04]  /*10820*/  ULEA.HI UR4, UR37, UR37, URZ, 0x1 ;  /* 0x0000002525047291 */ /* 0x000fc8000f8f083f */
[----:B------:R-:W-:-:S04]  /*10830*/  ULOP3.LUT UR4, UR4, 0xfffffffe, URZ, 0xc0, !UPT ;  /* 0xfffffffe04047892 */ /* 0x000fc8000f8ec03f */
[----:B------:R-:W-:-:S06]  /*10840*/  UIADD3 UR4, UR37, -UR4, URZ ;  /* 0x8000000425047290 */ /* 0x000fcc000fffe03f */
[----:B------:R-:W-:-:S05]  /*10850*/  IMAD.U32 R3, RZ, RZ, UR4 ;  /* 0x00000004ff037e24 */ /* 0x000fca000f8e00ff */
[----:B------:R-:W-:-:S04]  /*10860*/  SHF.L.U32 R3, R3, 0x1f, RZ ;  /* 0x0000001f03037819 */ /* 0x000fc800000006ff */
[----:B------:R0:W1:Y:S03]  /*10870*/  SYNCS.PHASECHK.TRANS64.TRYWAIT P0, [R18+URZ+0x29800], R3 ;  /* 0x02980003120075a7 */ /* 0x000066000800017f */
[----:B-1----:R-:W-:Y:S05]  /*10880*/  @!P0 NANOSLEEP.SYNCS 0x989680 ;  /* 0x009896800000895d */ /* 0x002fea0003900000 */
[----:B------:R-:W1:Y:S01]  /*10890*/  @!P0 SYNCS.PHASECHK.TRANS64 P0, [R18+URZ+0x29800], R3 ;  /* 0x02980003120085a7 */ /* 0x000e62000800007f */
[----:B------:R-:W-:Y:S04]  /*108a0*/  BSSY B0, `(.L_x_551) ;  /* 0x0000006000007945 */ /* 0x000fe80003800000 */
[----:B-1----:R-:W-:Y:S05]  /*108b0*/  @P0 BRA `(.L_x_552) ;  /* 0x0000000000100947 */ /* 0x002fea0003800000 */
.L_x_553:
[----:B-1----:R1:W2:Y:S02]  /*108c0*/  SYNCS.PHASECHK.TRANS64.TRYWAIT P0, [R18+URZ+0x29800], R3 ;  /* 0x02980003120075a7 */ /* 0x0022a4000800017f */
[----:B--2---:R-:W-:Y:S05]  /*108d0*/  @!P0 NANOSLEEP.SYNCS 0x989680 ;  /* 0x009896800000895d */ /* 0x004fea0003900000 */
[----:B------:R-:W2:Y:S02]  /*108e0*/  @!P0 SYNCS.PHASECHK.TRANS64 P0, [R18+URZ+0x29800], R3 ;  /* 0x02980003120085a7 */ /* 0x000ea4000800007f */
[----:B--2---:R-:W-:Y:S05]  /*108f0*/  @!P0 BRA `(.L_x_553) ;  /* 0xfffffffc00f08947 */ /* 0x004fea000383ffff */
.L_x_552:
[----:B------:R-:W-:Y:S05]  /*10900*/  BSYNC B0 ;  /* 0x0000000000007941 */ /* 0x000fea0003800000 */
.L_x_551:
[----:B------:R-:W-:Y:S05]  /*10910*/  BRA `(.L_x_554) ;  /* 0x0000006c00007947 */ /* 0x000fea0003800000 */
.L_x_550:
[----:B------:R-:W0:Y:S01]  /*10920*/  LDC.64 R24, c[0x0][0x3e8] ;  /* 0x0000fa00ff187b82 */ /* 0x000e220000000a00 */
[----:B------:R-:W-:Y:S01]  /*10930*/  ULOP3.LUT UP0, URZ, UR39, 0x1bf, URZ, 0xc0, !UPT ;  /* 0x000001bf273f7892 */ /* 0x000fe2000f80c03f */
[----:B-----5:R-:W-:Y:S01]  /*10940*/  SHF.R.S32.HI R0, RZ, 0x1f, R136 ;  /* 0x0000001fff007819 */ /* 0x020fe20000011488 */
[----:B------:R-:W-:Y:S01]  /*10950*/  ULDC.64 UR4, c[0x0][0x3f8] ;  /* 0x0000fe0000047ab9 */ /* 0x000fe20000000a00 */
[----:B------:R-:W-:-:S03]  /*10960*/  ULDC.64 UR6, c[0x0][0x408] ;  /* 0x0001020000067ab9 */ /* 0x000fc60000000a00 */
[----:B------:R-:W-:Y:S01]  /*10970*/  PLOP3.LUT P0, PT, PT, PT, UP0, 0x80, 0x0 ;  /* 0x000000000000781c */ /* 0x000fe20003f0f008 */
[----:B------:R-:W1:Y:S01]  /*10980*/  LDC.64 R4, c[0x0][0x400] ;  /* 0x00010000ff047b82 */ /* 0x000e620000000a00 */
[C---:B------:R-:W-:Y:S02]  /*10990*/  IMAD R3, R0.reuse, UR4, RZ ;  /* 0x0000000400037c24 */ /* 0x040fe4000f8e02ff */
[----:B------:R-:W-:Y:S02]  /*109a0*/  IMAD R7, R0, UR6, RZ ;  /* 0x0000000600077c24 */ /* 0x000fe4000f8e02ff */
[C---:B------:R-:W-:Y:S02]  /*109b0*/  IMAD R3, R136.reuse, UR5, R3 ;  /* 0x0000000588037c24 */ /* 0x040fe4000f8e0203 */
[C---:B------:R-:W-:Y:S02]  /*109c0*/  IMAD R7, R136.reuse, UR7, R7 ;  /* 0x0000000788077c24 */ /* 0x040fe4000f8e0207 */
[----:B0-----:R-:W-:-:S04]  /*109d0*/  IMAD.WIDE.U32 R24, R136, UR4, R24 ;  /* 0x0000000488187c25 */ /* 0x001fc8000f8e0018 */
[----:B------:R-:W-:Y:S02]  /*109e0*/  IMAD.IADD R26, R3, 0x1, R25 ;  /* 0x00000001031a7824 */ /* 0x000fe400078e0219 */
[----:B-1----:R-:W-:-:S05]  /*109f0*/  IMAD.WIDE.U32 R136, R136, UR6, R4 ;  /* 0x0000000688887c25 */ /* 0x002fca000f8e0004 */
[----:B------:R-:W-:Y:S01]  /*10a00*/  IADD3 R37, R7, R137, RZ ;  /* 0x0000008907257210 */ /* 0x000fe20007ffe0ff */
        /* <DEDUP_REMOVED lines=16> */
[----:B-1----:R-:W-:Y:S05]  /*10b10*/  CALL.ABS.NOINC R14 ;  /* 0x000000000e007343 */ /* 0x002fea0003c00000 */
.L_x_555:
[----:B------:R-:W-:Y:S01]  /*10b20*/  ULDC.U8 UR4, c[0x0][0x410] ;  /* 0x0001040000047ab9 */ /* 0x000fe20000000000 */
[----:B------:R-:W-:Y:S01]  /*10b30*/  BSSY B0, `(.L_x_556) ;  /* 0x0000696000007945 */ /* 0x000fe20003800000 */
[----:B------:R-:W-:Y:S01]  /*10b40*/  ISETP.NE.AND P0, PT, RZ, UR4, PT ;  /* 0x00000004ff007c0c */ /* 0x000fe2000bf05270 */
[----:B------:R-:W-:-:S12]  /*10b50*/  IMAD R10, R169, 0x80, R198 ;  /* 0x00000080a90a7824 */ /* 0x000fd800078e02c6 */
[----:B------:R-:W-:Y:S05]  /*10b60*/  @!P0 BRA `(.L_x_557) ;  /* 0x00000034002c8947 */ /* 0x000fea0003800000 */
[----:B------:R-:W-:-:S03]  /*10b70*/  UMOV UR4, 0xffffffff ;  /* 0xffffffff00047882 */ /* 0x000fc60000000000 */
[----:B------:R-:W-:Y:S05]  /*10b80*/  BRA.DIV UR4, `(.L_x_558) ;  /* 0x0000018a047c7947 */ /* 0x000fea000b800000 */
[----:B------:R0:W1:Y:S04]  /*10b90*/  SHFL.IDX PT, R3, R24, RZ, 0x1e1f ;  /* 0x001e1fff18037589 */ /* 0x00006800000e0000 */
[----:B------:R0:W2:Y:S04]  /*10ba0*/  SHFL.IDX PT, R14, R136, RZ, 0x1e1f ;  /* 0x001e1fff880e7589 */ /* 0x0000a800000e0000 */
[----:B------:R0:W3:Y:S04]  /*10bb0*/  SHFL.IDX PT, R0, R26, RZ, 0x1e1f ;  /* 0x001e1fff1a007589 */ /* 0x0000e800000e0000 */
[----:B------:R0:W4:Y:S02]  /*10bc0*/  SHFL.IDX PT, R4, R37, RZ, 0x1e1f ;  /* 0x001e1fff25047589 */ /* 0x00012400000e0000 */
.L_x_807:
[----:B------:R-:W-:Y:S01]  /*10bd0*/  ULDC UR4, c[0x0][0x448] ;  /* 0x0001120000047ab9 */ /* 0x000fe20000000800 */
[----:B------:R-:W-:Y:S01]  /*10be0*/  BSSY B1, `(.L_x_559) ;  /* 0x000004d000017945 */ /* 0x000fe20003800000 */
[----:B------:R-:W-:Y:S01]  /*10bf0*/  IMAD R151, R151, UR4, RZ ;  /* 0x0000000497977c24 */ /* 0x000fe2000f8e02ff */
[----:B------:R-:W-:Y:S02]  /*10c00*/  CS2R R8, SRZ ;  /* 0x0000000000087805 */ /* 0x000fe4000001ff00 */
[----:B------:R-:W-:Y:S02]  /*10c10*/  CS2R R12, SRZ ;  /* 0x00000000000c7805 */ /* 0x000fe4000001ff00 */
[----:B0-----:R-:W-:Y:S02]  /*10c20*/  CS2R R24, SRZ ;  /* 0x0000000000187805 */ /* 0x001fe4000001ff00 */
[----:B------:R-:W-:Y:S02]  /*10c30*/  CS2R R28, SRZ ;  /* 0x00000000001c7805 */ /* 0x000fe4000001ff00 */
[----:B------:R-:W-:-:S02]  /*10c40*/  ISETP.GE.AND P0, PT, R10, R151, PT ;  /* 0x000000970a00720c */ /* 0x000fc40003f06270 */
        /* <DEDUP_REMOVED lines=9> */
[----:B------:R-:W4:Y:S01]  /*10ce0*/  LDL R43, [R1+0x18] ;  /* 0x00001800012b7983 */ /* 0x000f220000100800 */
[----:B------:R-:W-:-:S03]  /*10cf0*/  ULDC UR4, c[0x0][0x3f4] ;  /* 0x0000fd0000047ab9 */ /* 0x000fc60000000800 */
[----:B------:R-:W4:Y:S04]  /*10d00*/  LDL R42, [R1+0x14] ;  /* 0x00001400012a7983 */ /* 0x000f280000100800 */
[----:B------:R-:W4:Y:S04]  /*10d10*/  LDL R15, [R1+0x10] ;  /* 0x00001000010f7983 */ /* 0x000f280000100800 */
[----:B------:R-:W4:Y:S04]  /*10d20*/  LDL R50, [R1+0xc] ;  /* 0x00000c0001327983 */ /* 0x000f280000100800 */
[----:B------:R-:W4:Y:S01]  /*10d30*/  LDL R45, [R1+0x8] ;  /* 0x00000800012d7983 */ /* 0x000f220000100800 */
[----:B------:R-:W-:-:S02]  /*10d40*/  ISETP.GE.AND P5, PT, R22, UR4, PT ;  /* 0x0000000416007c0c */ /* 0x000fc4000bfa6270 */
[----:B------:R-:W-:Y:S02]  /*10d50*/  CS2R R36, SRZ ;  /* 0x0000000000247805 */ /* 0x000fe4000001ff00 */
[----:B------:R-:W-:Y:S02]  /*10d60*/  ISETP.GE.AND P2, PT, R201, UR4, PT ;  /* 0x00000004c9007c0c */ /* 0x000fe4000bf46270 */
[----:B------:R-:W-:Y:S02]  /*10d70*/  CS2R R38, SRZ ;  /* 0x0000000000267805 */ /* 0x000fe4000001ff00 */
[----:B------:R-:W-:Y:S02]  /*10d80*/  ISETP.GE.AND P3, PT, R200, UR4, PT ;  /* 0x00000004c8007c0c */ /* 0x000fe4000bf66270 */
[----:B------:R-:W-:-:S03]  /*10d90*/  CS2R R32, SRZ ;  /* 0x0000000000207805 */ /* 0x000fc6000001ff00 */
[----:B------:R-:W-:Y:S02]  /*10da0*/  @!P5 SHF.R.S32.HI R5, RZ, 0x1f, R22 ;  /* 0x0000001fff05d819 */ /* 0x000fe40000011416 */
[CC--:B-1----:R-:W-:Y:S02]  /*10db0*/  @!P5 IADD3 R6, P0, R22.reuse, R3.reuse, RZ ;  /* 0x000000031606d210 */ /* 0x0c2fe40007f1e0ff */
[----:B--2---:R-:W-:Y:S02]  /*10dc0*/  @!P5 IADD3 R8, P1, R22, R14, RZ ;  /* 0x0000000e1608d210 */ /* 0x004fe40007f3e0ff */
[----:B------:R-:W-:Y:S01]  /*10dd0*/  @!P2 IADD3 R10, P4, R201, R3, RZ ;  /* 0x00000003c90aa210 */ /* 0x000fe20007f9e0ff */
[----:B---3--:R-:W-:Y:S01]  /*10de0*/  @!P5 IMAD.X R7, R0, 0x1, R5, P0 ;  /* 0x000000010007d824 */ /* 0x008fe200000e0605 */
[----:B----4-:R-:W-:Y:S02]  /*10df0*/  @!P5 IADD3.X R9, R4, R5, RZ, P1, !PT ;  /* 0x000000050409d210 */ /* 0x010fe40000ffe4ff */
[----:B------:R-:W-:-:S02]  /*10e00*/  ISETP.GE.AND P1, PT, R203, UR4, PT ;  /* 0x00000004cb007c0c */ /* 0x000fc4000bf26270 */
[----:B------:R-:W-:Y:S01]  /*10e10*/  @!P2 IADD3 R12, P0, R201, R14, RZ ;  /* 0x0000000ec90ca210 */ /* 0x000fe20007f1e0ff */
[----:B------:R-:W5:Y:S01]  /*10e20*/  @!P5 LD.E.64 R36, desc[UR50][R6.64] ;  /* 0x000000320624d980 */ /* 0x000f62000c101b00 */
[----:B------:R-:W-:-:S03]  /*10e30*/  CS2R R34, SRZ ;  /* 0x0000000000227805 */ /* 0x000fc6000001ff00 */
[----:B------:R0:W5:Y:S01]  /*10e40*/  @!P5 LD.E.64 R38, desc[UR50][R8.64] ;  /* 0x000000320826d980 */ /* 0x000162000c101b00 */
[----:B------:R-:W-:Y:S02]  /*10e50*/  @!P3 IADD3 R40, P5, R200, R14, RZ ;  /* 0x0000000ec828b210 */ /* 0x000fe40007fbe0ff */
[----:B------:R-:W-:Y:S02]  /*10e60*/  CS2R R28, SRZ ;  /* 0x00000000001c7805 */ /* 0x000fe4000001ff00 */
[----:B------:R-:W-:Y:S02]  /*10e70*/  CS2R R30, SRZ ;  /* 0x00000000001e7805 */ /* 0x000fe4000001ff00 */
[----:B------:R-:W-:Y:S02]  /*10e80*/  CS2R R24, SRZ ;  /* 0x0000000000187805 */ /* 0x000fe4000001ff00 */
[----:B------:R-:W-:Y:S02]  /*10e90*/  CS2R R26, SRZ ;  /* 0x00000000001a7805 */ /* 0x000fe4000001ff00 */
[----:B0-----:R-:W-:Y:S01]  /*10ea0*/  CS2R R8, SRZ ;  /* 0x0000000000087805 */ /* 0x001fe2000001ff00 */
[--C-:B------:R-:W-:Y:S01]  /*10eb0*/  @!P2 IMAD.X R11, R0, 0x1, R43.reuse, P4 ;  /* 0x00000001000ba824 */ /* 0x100fe200020e062b */
[----:B------:R-:W-:Y:S01]  /*10ec0*/  @!P3 IADD3 R20, P4, R200, R3, RZ ;  /* 0x00000003c814b210 */ /* 0x000fe20007f9e0ff */
[C---:B------:R-:W-:Y:S01]  /*10ed0*/  @!P2 IMAD.X R13, R4.reuse, 0x1, R43, P0 ;  /* 0x00000001040da824 */ /* 0x040fe200000e062b */
[----:B------:R-:W-:-:S02]  /*10ee0*/  @!P3 IADD3.X R41, R4, R42, RZ, P5, !PT ;  /* 0x0000002a0429b210 */ /* 0x000fc40002ffe4ff */
[----:B------:R-:W5:Y:S01]  /*10ef0*/  @!P2 LD.E.64 R32, desc[UR50][R10.64] ;  /* 0x000000320a20a980 */ /* 0x000f62000c101b00 */
[----:B------:R-:W-:Y:S01]  /*10f00*/  @!P3 IMAD.X R21, R0, 0x1, R42, P4 ;  /* 0x000000010015b824 */ /* 0x000fe200020e062a */
[----:B------:R-:W-:Y:S02]  /*10f10*/  ISETP.GE.AND P0, PT, R202, UR4, PT ;  /* 0x00000004ca007c0c */ /* 0x000fe4000bf06270 */
[----:B------:R-:W5:Y:S01]  /*10f20*/  @!P2 LD.E.64 R34, desc[UR50][R12.64] ;  /* 0x000000320c22a980 */ /* 0x000f62000c101b00 */
[----:B------:R-:W-:Y:S02]  /*10f30*/  ISETP.GE.AND P2, PT, R204, UR4, PT ;  /* 0x00000004cc007c0c */ /* 0x000fe4000bf46270 */
[C---:B------:R-:W-:Y:S01]  /*10f40*/  @!P1 IADD3 R42, P4, R203.reuse, R14, RZ ;  /* 0x0000000ecb2a9210 */ /* 0x040fe20007f9e0ff */
[----:B------:R-:W5:Y:S04]  /*10f50*/  @!P3 LD.E.64 R28, desc[UR50][R20.64] ;  /* 0x00000032141cb980 */ /* 0x000f68000c101b00 */
[----:B------:R0:W5:Y:S01]  /*10f60*/  @!P3 LD.E.64 R30, desc[UR50][R40.64] ;  /* 0x00000032281eb980 */ /* 0x000162000c101b00 */
[----:B------:R-:W-:Y:S01]  /*10f70*/  @!P1 IADD3 R6, P3, R203, R3, RZ ;  /* 0x00000003cb069210 */ /* 0x000fe20007f7e0ff */
[----:B------:R-:W-:-:S04]  /*10f80*/  @!P1 IMAD.X R43, R4, 0x1, R15, P4 ;  /* 0x00000001042b9824 */ /* 0x000fc800020e060f */
[----:B------:R-:W-:Y:S01]  /*10f90*/  @!P1 IMAD.X R7, R0, 0x1, R15, P3 ;  /* 0x0000000100079824 */ /* 0x000fe200018e060f */
[----:B------:R1:W5:Y:S01]  /*10fa0*/  @!P1 LD.E.64 R26, desc[UR50][R42.64] ;  /* 0x000000322a1a9980 */ /* 0x000362000c101b00 */
[----:B------:R-:W-:-:S03]  /*10fb0*/  @!P0 IADD3 R46, P5, R202, R3, RZ ;  /* 0x00000003ca2e8210 */ /* 0x000fc60007fbe0ff */
[----:B------:R1:W5:Y:S01]  /*10fc0*/  @!P1 LD.E.64 R24, desc[UR50][R6.64] ;  /* 0x0000003206189980 */ /* 0x000362000c101b00 */
[-C--:B0-----:R-:W-:Y:S02]  /*10fd0*/  @!P0 IADD3 R40, P1, R202, R14.reuse, RZ ;  /* 0x0000000eca288210 */ /* 0x081fe40007f3e0ff */
[C---:B------:R-:W-:Y:S02]  /*10fe0*/  @!P2 IADD3 R48, P3, R204.reuse, R3, RZ ;  /* 0x00000003cc30a210 */ /* 0x040fe40007f7e0ff */
[----:B------:R-:W-:Y:S02]  /*10ff0*/  @!P2 IADD3 R14, P4, R204, R14, RZ ;  /* 0x0000000ecc0ea210 */ /* 0x000fe40007f9e0ff */
[----:B------:R-:W-:Y:S02]  /*11000*/  CS2R R12, SRZ ;  /* 0x00000000000c7805 */ /* 0x000fe4000001ff00 */
[----:B------:R-:W-:Y:S02]  /*11010*/  CS2R R20, SRZ ;  /* 0x0000000000147805 */ /* 0x000fe4000001ff00 */
[----:B------:R-:W-:Y:S01]  /*11020*/  CS2R R10, SRZ ;  /* 0x00000000000a7805 */ /* 0x000fe2000001ff00 */
[----:B------:R-:W-:Y:S01]  /*11030*/  @!P0 IMAD.X R47, R0, 0x1, R50, P5 ;  /* 0x00000001002f8824 */ /* 0x000fe200028e0632 */
[----:B------:R-:W-:Y:S01]  /*11040*/  @!P0 IADD3.X R41, R4, R50, RZ, P1, !PT ;  /* 0x0000003204298210 */ /* 0x000fe20000ffe4ff */
[----:B------:R-:W-:-:S02]  /*11050*/  @!P2 IMAD.X R49, R0, 0x1, R45, P3 ;  /* 0x000000010031a824 */ /* 0x000fc400018e062d */
[----:B------:R-:W-:Y:S01]  /*11060*/  @!P2 IMAD.X R15, R4, 0x1, R45, P4 ;  /* 0x00000001040fa824 */ /* 0x000fe200020e062d */
[----:B------:R1:W5:Y:S04]  /*11070*/  @!P0 LD.E.64 R12, desc[UR50][R46.64] ;  /* 0x000000322e0c8980 */ /* 0x000368000c101b00 */
[----:B------:R1:W5:Y:S04]  /*11080*/  @!P0 LD.E.64 R20, desc[UR50][R40.64] ;  /* 0x0000003228148980 */ /* 0x000368000c101b00 */
[----:B------:R1:W5:Y:S04]  /*11090*/  @!P2 LD.E.64 R8, desc[UR50][R48.64] ;  /* 0x000000323008a980 */ /* 0x000368000c101b00 */
[----:B------:R1:W5:Y:S02]  /*110a0*/  @!P2 LD.E.64 R10, desc[UR50][R14.64] ;  /* 0x000000320e0aa980 */ /* 0x000364000c101b00 */
.L_x_560:
[----:B------:R-:W-:Y:S05]  /*110b0*/  BSYNC B1 ;  /* 0x0000000000017941 */ /* 0x000fea0003800000 */
.L_x_559:
[----:B------:R-:W-:Y:S01]  /*110c0*/  ULEA.HI UR4, UR37, UR37, URZ, 0x1 ;  /* 0x0000002525047291 */ /* 0x000fe2000f8f083f */
[----:B---3--:R-:W-:Y:S01]  /*110d0*/  IMAD R0, R169, -0x80, R151 ;  /* 0xffffff80a9007824 */ /* 0x008fe200078e0297 */
[----:B------:R-:W-:Y:S02]  /*110e0*/  BSSY B1, `(.L_x_561) ;  /* 0x0000009000017945 */ /* 0x000fe40003800000 */
[----:B------:R-:W-:Y:S02]  /*110f0*/  ULOP3.LUT UR4, UR4, 0xfffffffe, URZ, 0xc0, !UPT ;  /* 0xfffffffe04047892 */ /* 0x000fe4000f8ec03f */
[----:B-1----:R-:W-:Y:S02]  /*11100*/  VIMNMX R3, R0, 0x80, PT ;  /* 0x0000008000037848 */ /* 0x002fe40003fe0100 */
[----:B------:R-:W-:Y:S02]  /*11110*/  UIADD3 UR4, UR37, -UR4, URZ ;  /* 0x8000000425047290 */ /* 0x000fe4000fffe03f */
[----:B------:R-:W-:-:S04]  /*11120*/  ISETP.GE.AND P1, PT, R198, R3, PT ;  /* 0x00000003c600720c */ /* 0x000fc80003f26270 */
[----:B------:R-:W-:-:S05]  /*11130*/  IMAD.U32 R5, RZ, RZ, UR4 ;  /* 0x00000004ff057e24 */ /* 0x000fca000f8e00ff */
[----:B------:R-:W-:-:S04]  /*11140*/  SHF.L.U32 R5, R5, 0x1f, RZ ;  /* 0x0000001f05057819 */ /* 0x000fc800000006ff */
[----:B------:R-:W0:Y:S02]  /*11150*/  SYNCS.PHASECHK.TRANS64.TRYWAIT P0, [R18+URZ+0x29800], R5 ;  /* 0x02980005120075a7 */ /* 0x000e24000800017f */
[----:B0-----:R-:W-:Y:S05]  /*11160*/  @!P0 BRA `(.L_x_562) ;  /* 0x0000018400748947 */ /* 0x001fea0003800000 */
.L_x_808:
[----:B------:R-:W-:Y:S05]  /*11170*/  BSYNC B1 ;  /* 0x0000000000017941 */ /* 0x000fea0003800000 */
.L_x_561:
[----:B------:R-:W-:Y:S05]  /*11180*/  @P1 BRA `(.L_x_563) ;  /* 0x0000006000c01947 */ /* 0x000fea0003800000 */
[----:B------:R-:W1:Y:S01]  /*11190*/  LDC R3, c[0x0][0x3f4] ;  /* 0x0000fd00ff037b82 */ /* 0x000e620000000800 */
[----:B------:R-:W-:Y:S01]  /*111a0*/  BSSY B1, `(.L_x_564) ;  /* 0x000007f000017945 */ /* 0x000fe20003800000 */
[----:B------:R-:W-:Y:S02]  /*111b0*/  IADD3 R0, R18, R215, RZ ;  /* 0x000000d712007210 */ /* 0x000fe40007ffe0ff */
[-C--:B-1----:R-:W-:Y:S02]  /*111c0*/  ISETP.GE.AND P0, PT, R22, R3.reuse, PT ;  /* 0x000000031600720c */ /* 0x082fe40003f06270 */
[-C--:B------:R-:W-:Y:S02]  /*111d0*/  ISETP.GE.AND P1, PT, R201, R3.reuse, PT ;  /* 0x00000003c900720c */ /* 0x080fe40003f26270 */
[-C--:B------:R-:W-:Y:S02]  /*111e0*/  ISETP.GE.AND P2, PT, R200, R3.reuse, PT ;  /* 0x00000003c800720c */ /* 0x080fe40003f46270 */
[----:B------:R-:W-:-:S02]  /*111f0*/  ISETP.GE.AND P3, PT, R203, R3, PT ;  /* 0x00000003cb00720c */ /* 0x000fc40003f66270 */
[-C--:B------:R-:W-:Y:S02]  /*11200*/  ISETP.GE.AND P4, PT, R202, R3.reuse, PT ;  /* 0x00000003ca00720c */ /* 0x080fe40003f86270 */
[----:B------:R-:W-:-:S03]  /*11210*/  ISETP.GE.AND P5, PT, R204, R3, PT ;  /* 0x00000003cc00720c */ /* 0x000fc60003fa6270 */
[----:B------:R-:W-:Y:S10]  /*11220*/  @P0 BRA `(.L_x_565) ;  /* 0x0000000400d80947 */ /* 0x000ff40003800000 */
[----:B0---4-:R-:W0:Y:S01]  /*11230*/  LDS.128 R4, [R0+0x14400] ;  /* 0x0144000000047984 */ /* 0x011e220000000c00 */
[----:B--2--5:R-:W-:Y:S02]  /*11240*/  SHF.R.U32.HI R14, RZ, 0x8, R36 ;  /* 0x00000008ff0e7819 */ /* 0x024fe40000011624 */
[----:B------:R-:W-:Y:S02]  /*11250*/  LOP3.LUT R3, R36, 0xff, RZ, 0xc0, !PT ;  /* 0x000000ff24037812 */ /* 0x000fe400078ec0ff */
[----:B------:R-:W-:Y:S02]  /*11260*/  LOP3.LUT R14, R14, 0xff, RZ, 0xc0, !PT ;  /* 0x000000ff0e0e7812 */ /* 0x000fe400078ec0ff */
[----:B------:R-:W-:Y:S02]  /*11270*/  SHF.R.U32.HI R40, RZ, 0x8, R37 ;  /* 0x00000008ff287819 */ /* 0x000fe40000011625 */
[----:B------:R-:W-:Y:S02]  /*11280*/  SHF.R.U32.HI R43, RZ, 0x8, R39 ;  /* 0x00000008ff2b7819 */ /* 0x000fe40000011627 */
[----:B------:R-:W-:-:S02]  /*11290*/  PRMT R3, R14, 0x7604, R3 ;  /* 0x000076040e037816 */ /* 0x000fc40000000003 */
[----:B------:R-:W-:Y:S02]  /*112a0*/  LOP3.LUT R15, R37, 0xff, RZ, 0xc0, !PT ;  /* 0x000000ff250f7812 */ /* 0x000fe400078ec0ff */
[----:B------:R-:W-:Y:S02]  /*112b0*/  LOP3.LUT R40, R40, 0xff, RZ, 0xc0, !PT ;  /* 0x000000ff28287812 */ /* 0x000fe400078ec0ff */
[----:B------:R-:W-:Y:S02]  /*112c0*/  SHF.R.U32.HI R46, RZ, 0x10, R37 ;  /* 0x00000010ff2e7819 */ /* 0x000fe40000011625 */
[----:B------:R-:W-:Y:S02]  /*112d0*/  SHF.R.U32.HI R14, RZ, 0x8, R38 ;  /* 0x00000008ff0e7819 */ /* 0x000fe40000011626 */
[----:B------:R-:W-:Y:S02]  /*112e0*/  SHF.R.U32.HI R45, RZ, 0x10, R39 ;  /* 0x00000010ff2d7819 */ /* 0x000fe40000011627 */
[----:B------:R-:W-:-:S02]  /*112f0*/  LOP3.LUT R42, R39, 0xff, RZ, 0xc0, !PT ;  /* 0x000000ff272a7812 */ /* 0x000fc400078ec0ff */
[----:B------:R-:W-:Y:S01]  /*11300*/  LOP3.LUT R43, R43, 0xff, RZ, 0xc0, !PT ;  /* 0x000000ff2b2b7812 */ /* 0x000fe200078ec0ff */
[----:B------:R-:W-:Y:S01]  /*11310*/  IMAD.U32 R45, R45, 0x10000, RZ ;  /* 0x000100002d2d7824 */ /* 0x000fe200078e00ff */
[----:B------:R-:W-:Y:S02]  /*11320*/  PRMT R15, R40, 0x7604, R15 ;  /* 0x00007604280f7816 */ /* 0x000fe4000000000f */
[----:B------:R-:W-:Y:S01]  /*11330*/  LOP3.LUT R41, R14, 0xff, RZ, 0xc0, !PT ;  /* 0x000000ff0e297812 */ /* 0x000fe200078ec0ff */
[----:B------:R-:W-:Y:S01]  /*11340*/  IMAD.U32 R14, R46, 0x10000, RZ ;  /* 0x000100002e0e7824 */ /* 0x000fe200078e00ff */
[----:B------:R-:W-:Y:S02]  /*11350*/  LOP3.LUT R40, R38, 0xff, RZ, 0xc0, !PT ;  /* 0x000000ff26287812 */ /* 0x000fe400078ec0ff */
[----:B------:R-:W-:Y:S02]  /*11360*/  PRMT R42, R43, 0x7604, R42 ;  /* 0x000076042b2a7816 */ /* 0x000fe4000000002a */
[----:B------:R-:W-:-:S02]  /*11370*/  PRMT R43, R41, 0x7604, R40 ;  /* 0x00007604292b7816 */ /* 0x000fc40000000028 */
[----:B------:R-:W-:Y:S02]  /*11380*/  LOP3.LUT R41, R15, 0xff0000, R14, 0xf8, !PT ;  /* 0x00ff00000f297812 */ /* 0x000fe400078ef80e */
[----:B------:R-:W-:Y:S02]  /*11390*/  LOP3.LUT R45, R42, 0xff0000, R45, 0xf8, !PT ;  /* 0x00ff00002a2d7812 */ /* 0x000fe400078ef82d */
[----:B------:R-:W-:Y:S02]  /*113a0*/  LOP3.LUT R43, R43, 0xff0000, R38, 0xf8, !PT ;  /* 0x00ff00002b2b7812 */ /* 0x000fe400078ef826 */
[----:B------:R-:W-:Y:S02]  /*113b0*/  LOP3.LUT R45, R45, 0xff000000, R39, 0xf8, !PT ;  /* 0xff0000002d2d7812 */ /* 0x000fe400078ef827 */
[----:B------:R-:W-:Y:S02]  /*113c0*/  LOP3.LUT R41, R41, 0xff000000, R37, 0xf8, !PT ;  /* 0xff00000029297812 */ /* 0x000fe400078ef825 */
[----:B------:R-:W-:-:S02]  /*113d0*/  LOP3.LUT R15, R3, 0xff0000, R36, 0xf8, !PT ;  /* 0x00ff0000030f7812 */ /* 0x000fc400078ef824 */
[----:B------:R-:W-:Y:S02]  /*113e0*/  LOP3.LUT R43, R43, 0xff000000, R38, 0xf8, !PT ;  /* 0xff0000002b2b7812 */ /* 0x000fe400078ef826 */
[-C--:B0-----:R-:W-:Y:S02]  /*113f0*/  F2FP.F16.E4M3.UNPACK_B R3, R6.reuse.H1 ;  /* 0x00000006ff03723e */ /* 0x081fe400030006ff */
[----:B------:R-:W-:Y:S02]  /*11400*/  F2FP.F16.E4M3.UNPACK_B R42, R45 ;  /* 0x0000002dff2a723e */ /* 0x000fe400020006ff */
[----:B------:R-:W-:Y:S01]  /*11410*/  F2FP.F16.E4M3.UNPACK_B R38, R41 ;  /* 0x00000029ff26723e */ /* 0x000fe200020006ff */
[--C-:B------:R-:W-:Y:S01]  /*11420*/  HADD2.F32 R14, -RZ, R3.reuse.H1_H1 ;  /* 0x30000003ff0e7230 */ /* 0x100fe20000004100 */
[----:B------:R-:W-:Y:S01]  /*11430*/  F2FP.F16.E4M3.UNPACK_B R6, R6 ;  /* 0x00000006ff06723e */ /* 0x000fe200020006ff */
[----:B------:R-:W-:Y:S01]  /*11440*/  HADD2.F32 R46, -RZ, R42.H1_H1 ;  /* 0x3000002aff2e7230 */ /* 0x000fe20000004100 */
[----:B------:R-:W-:Y:S01]  /*11450*/  LOP3.LUT R40, R15, 0xff000000, R36, 0xf8, !PT ;  /* 0xff0000000f287812 */ /* 0x000fe200078ef824 */
[----:B------:R-:W-:Y:S01]  /*11460*/  HADD2.F32 R39, -RZ, R38.H1_H1 ;  /* 0x30000026ff277230 */ /* 0x000fe20000004100 */
[-C--:B------:R-:W-:Y:S01]  /*11470*/  F2FP.F16.E4M3.UNPACK_B R36, R7.reuse ;  /* 0x00000007ff24723e */ /* 0x080fe200020006ff */
[----:B------:R-:W-:Y:S01]  /*11480*/  HADD2.F32 R15, -RZ, R3.H0_H0 ;  /* 0x20000003ff0f7230 */ /* 0x000fe20000004100 */
[----:B------:R-:W-:Y:S01]  /*11490*/  F2FP.F16.E4M3.UNPACK_B R37, R7.H1 ;  /* 0x00000007ff25723e */ /* 0x000fe200030006ff */
[C---:B------:R-:W-:Y:S01]  /*114a0*/  FMUL.FTZ R48, R14.reuse, R46 ;  /* 0x0000002e0e307220 */ /* 0x040fe20000410000 */
[----:B------:R-:W-:Y:S01]  /*114b0*/  FMUL.FTZ R47, R14, R39 ;  /* 0x000000270e2f7220 */ /* 0x000fe20000410000 */
[-C--:B------:R-:W-:Y:S01]  /*114c0*/  F2FP.F16.E4M3.UNPACK_B R7, R5.reuse ;  /* 0x00000005ff07723e */ /* 0x080fe200020006ff */
[----:B------:R-:W-:Y:S01]  /*114d0*/  HADD2.F32 R42, -RZ, R42.H0_H0 ;  /* 0x2000002aff2a7230 */ /* 0x000fe20000004100 */
[----:B------:R-:W-:Y:S01]  /*114e0*/  F2FP.F16.E4M3.UNPACK_B R14, R5.H1 ;  /* 0x00000005ff0e723e */ /* 0x000fe200030006ff */
[----:B------:R-:W-:-:S02]  /*114f0*/  HADD2.F32 R5, -RZ, R6.H1_H1 ;  /* 0x30000006ff057230 */ /* 0x000fc40000004100 */
[C---:B------:R-:W-:Y:S01]  /*11500*/  FFMA.FTZ R50, R15.reuse, R39, -R48 ;  /* 0x000000270f327223 */ /* 0x040fe20000010830 */
[----:B------:R-:W-:Y:S02]  /*11510*/  HADD2.F32 R38, -RZ, R38.H0_H0 ;  /* 0x20000026ff267230 */ /* 0x000fe40000004100 */
[----:B------:R-:W-:Y:S01]  /*11520*/  FFMA.FTZ R51, R15, R46, R47 ;  /* 0x0000002e0f337223 */ /* 0x000fe2000001002f */
[----:B------:R-:W-:Y:S01]  /*11530*/  HADD2.F32 R6, -RZ, R6.H0_H0 ;  /* 0x20000006ff067230 */ /* 0x000fe20000004100 */
[----:B------:R-:W-:Y:S01]  /*11540*/  F2FP.F16.E4M3.UNPACK_B R45, R45.H1 ;  /* 0x0000002dff2d723e */ /* 0x000fe200030006ff */
[C---:B------:R-:W-:Y:S01]  /*11550*/  FMUL.FTZ R15, R5.reuse, R42 ;  /* 0x0000002a050f7220 */ /* 0x040fe20000410000 */
[----:B------:R-:W-:Y:S01]  /*11560*/  F2FP.F16.E4M3.UNPACK_B R41, R41.H1 ;  /* 0x00000029ff29723e */ /* 0x000fe200030006ff */
[-C--:B------:R-:W-:Y:S01]  /*11570*/  FMUL.FTZ R49, R5, R38.reuse ;  /* 0x0000002605317220 */ /* 0x080fe20000410000 */
[----:B------:R-:W-:Y:S02]  /*11580*/  HADD2.F32 R5, -RZ, R36.H1_H1 ;  /* 0x30000024ff057230 */ /* 0x000fe40000004100 */
[----:B------:R-:W-:Y:S01]  /*11590*/  FFMA.FTZ R47, R6, R38, -R15 ;  /* 0x00000026062f7223 */ /* 0x000fe2000001080f */
[----:B------:R-:W-:-:S02]  /*115a0*/  HADD2.F32 R39, -RZ, R45.H0_H0 ;  /* 0x2000002dff277230 */ /* 0x000fc40000004100 */
[----:B------:R-:W-:Y:S01]  /*115b0*/  FFMA.FTZ R48, R6, R42, R49 ;  /* 0x0000002a06307223 */ /* 0x000fe20000010031 */
[----:B------:R-:W-:Y:S01]  /*115c0*/  HADD2.F32 R15, -RZ, R41.H0_H0 ;  /* 0x20000029ff0f7230 */ /* 0x000fe20000004100 */
[----:B------:R-:W-:Y:S01]  /*115d0*/  F2FP.F16.E4M3.UNPACK_B R3, R4 ;  /* 0x00000004ff03723e */ /* 0x000fe200020006ff */
[----:B------:R-:W-:Y:S02]  /*115e0*/  HADD2.F32 R36, -RZ, R36.H0_H0 ;  /* 0x20000024ff247230 */ /* 0x000fe40000004100 */
[C---:B------:R-:W-:Y:S01]  /*115f0*/  FMUL.FTZ R49, R5.reuse, R39 ;  /* 0x0000002705317220 */ /* 0x040fe20000410000 */
[----:B------:R-:W-:Y:S02]  /*11600*/  HADD2.F32 R45, -RZ, R45.H1_H1 ;  /* 0x3000002dff2d7230 */ /* 0x000fe40000004100 */
[-C--:B------:R-:W-:Y:S01]  /*11610*/  FMUL.FTZ R5, R5, R15.reuse ;  /* 0x0000000f05057220 */ /* 0x080fe20000410000 */
[----:B------:R-:W-:Y:S02]  /*11620*/  HADD2.F32 R6, -RZ, R37.H1_H1 ;  /* 0x30000025ff067230 */ /* 0x000fe40000004100 */
[----:B------:R-:W-:Y:S01]  /*11630*/  FFMA.FTZ R49, R36, R15, -R49 ;  /* 0x0000000f24317223 */ /* 0x000fe20000010831 */
[----:B------:R-:W-:-:S02]  /*11640*/  HADD2.F32 R41, -RZ, R41.H1_H1 ;  /* 0x30000029ff297230 */ /* 0x000fc40000004100 */
[----:B------:R-:W-:Y:S01]  /*11650*/  FFMA.FTZ R52, R36, R39, R5 ;  /* 0x0000002724347223 */ /* 0x000fe20000010005 */
[----:B------:R-:W-:Y:S02]  /*11660*/  HADD2.F32 R37, -RZ, R37.H0_H0 ;  /* 0x20000025ff257230 */ /* 0x000fe40000004100 */
[C---:B------:R-:W-:Y:S01]  /*11670*/  FMUL.FTZ R38, R6.reuse, R45 ;  /* 0x0000002d06267220 */ /* 0x040fe20000410000 */
[----:B------:R-:W-:Y:S01]  /*11680*/  F2FP.F16.E4M3.UNPACK_B R5, R43 ;  /* 0x0000002bff05723e */ /* 0x000fe200020006ff */
[-C--:B------:R-:W-:Y:S01]  /*11690*/  FMUL.FTZ R36, R6, R41.reuse ;  /* 0x0000002906247220 */ /* 0x080fe20000410000 */
[----:B------:R-:W-:Y:S01]  /*116a0*/  F2FP.F16.E4M3.UNPACK_B R4, R4.H1 ;  /* 0x00000004ff04723e */ /* 0x000fe200030006ff */
[C---:B------:R-:W-:Y:S01]  /*116b0*/  FFMA.FTZ R53, R37.reuse, R41, -R38 ;  /* 0x0000002925357223 */ /* 0x040fe20000010826 */
[-C--:B------:R-:W-:Y:S01]  /*116c0*/  F2FP.F16.E4M3.UNPACK_B R15, R40.reuse ;  /* 0x00000028ff0f723e */ /* 0x080fe200020006ff */
[----:B------:R-:W-:Y:S01]  /*116d0*/  FFMA.FTZ R54, R37, R45, R36 ;  /* 0x0000002d25367223 */ /* 0x000fe20000010024 */
[--C-:B------:R-:W-:Y:S01]  /*116e0*/  HADD2.F32 R38, -RZ, R5.reuse.H1_H1 ;  /* 0x30000005ff267230 */ /* 0x100fe20000004100 */
[----:B------:R-:W-:Y:S01]  /*116f0*/  F2FP.F16.E4M3.UNPACK_B R40, R40.H1 ;  /* 0x00000028ff28723e */ /* 0x000fe200030006ff */
[----:B------:R-:W-:Y:S01]  /*11700*/  HADD2.F32 R37, -RZ, R5.H0_H0 ;  /* 0x20000005ff257230 */ /* 0x000fe20000004100 */
[----:B------:R-:W-:Y:S01]  /*11710*/  F2FP.F16.E4M3.UNPACK_B R43, R43.H1 ;  /* 0x0000002bff2b723e */ /* 0x000fe200030006ff */
[----:B------:R-:W-:-:S02]  /*11720*/  HADD2.F32 R6, -RZ, R4.H1_H1 ;  /* 0x30000004ff067230 */ /* 0x000fc40000004100 */
[----:B------:R-:W-:Y:S02]  /*11730*/  HADD2.F32 R36, -RZ, R15.H1_H1 ;  /* 0x3000000fff247230 */ /* 0x000fe40000004100 */
[----:B------:R-:W-:Y:S02]  /*11740*/  HADD2.F32 R5, -RZ, R4.H0_H0 ;  /* 0x20000004ff057230 */ /* 0x000fe40000004100 */
[C---:B------:R-:W-:Y:S01]  /*11750*/  FMUL.FTZ R42, R6.reuse, R38 ;  /* 0x00000026062a7220 */ /* 0x040fe20000410000 */
[----:B------:R-:W-:Y:S02]  /*11760*/  HADD2.F32 R4, -RZ, R3.H1_H1 ;  /* 0x30000003ff047230 */ /* 0x000fe40000004100 */
[-C--:B------:R-:W-:Y:S01]  /*11770*/  FMUL.FTZ R46, R6, R36.reuse ;  /* 0x00000024062e7220 */ /* 0x080fe20000410000 */
[----:B------:R-:W-:Y:S02]  /*11780*/  HADD2.F32 R15, -RZ, R15.H0_H0 ;  /* 0x2000000fff0f7230 */ /* 0x000fe40000004100 */
[----:B------:R-:W-:Y:S01]  /*11790*/  FFMA.FTZ R42, R5, R36, -R42 ;  /* 0x00000024052a7223 */ /* 0x000fe2000001082a */
[----:B------:R-:W-:-:S02]  /*117a0*/  HADD2.F32 R3, -RZ, R3.H0_H0 ;  /* 0x20000003ff037230 */ /* 0x000fc40000004100 */
[C---:B------:R-:W-:Y:S01]  /*117b0*/  FMUL.FTZ R6, R4.reuse, R37 ;  /* 0x0000002504067220 */ /* 0x040fe20000410000 */
[----:B------:R-:W-:Y:S01]  /*117c0*/  FFMA.FTZ R39, R5, R38, R46 ;  /* 0x0000002605277223 */ /* 0x000fe2000001002e */
[-C--:B------:R-:W-:Y:S01]  /*117d0*/  FMUL.FTZ R4, R4, R15.reuse ;  /* 0x0000000f04047220 */ /* 0x080fe20000410000 */
[----:B------:R-:W-:Y:S02]  /*117e0*/  HADD2.F32 R5, -RZ, R40.H1_H1 ;  /* 0x30000028ff057230 */ /* 0x000fe40000004100 */
[C---:B------:R-:W-:Y:S01]  /*117f0*/  FFMA.FTZ R36, R3.reuse, R15, -R6 ;  /* 0x0000000f03247223 */ /* 0x040fe20000010806 */
[--C-:B------:R-:W-:Y:S02]  /*11800*/  HADD2.F32 R15, -RZ, R43.reuse.H1_H1 ;  /* 0x3000002bff0f7230 */ /* 0x100fe40000004100 */
[----:B------:R-:W-:Y:S01]  /*11810*/  FFMA.FTZ R37, R3, R37, R4 ;  /* 0x0000002503257223 */ /* 0x000fe20000010004 */
[----:B------:R-:W-:Y:S02]  /*11820*/  HADD2.F32 R4, -RZ, R14.H1_H1 ;  /* 0x3000000eff047230 */ /* 0x000fe40000004100 */
[----:B------:R-:W-:-:S02]  /*11830*/  HADD2.F32 R6, -RZ, R43.H0_H0 ;  /* 0x2000002bff067230 */ /* 0x000fc40000004100 */
[--C-:B------:R-:W-:Y:S02]  /*11840*/  HADD2.F32 R3, -RZ, R7.reuse.H1_H1 ;  /* 0x30000007ff037230 */ /* 0x100fe40000004100 */
[C---:B------:R-:W-:Y:S01]  /*11850*/  FMUL.FTZ R41, R4.reuse, R15 ;  /* 0x0000000f04297220 */ /* 0x040fe20000410000 */
[----:B------:R-:W-:Y:S02]  /*11860*/  HADD2.F32 R40, -RZ, R40.H0_H0 ;  /* 0x20000028ff287230 */ /* 0x000fe40000004100 */
[-C--:B------:R-:W-:Y:S01]  /*11870*/  FMUL.FTZ R38, R4, R5.reuse ;  /* 0x0000000504267220 */ /* 0x080fe20000410000 */
[----:B------:R-:W-:Y:S02]  /*11880*/  HADD2.F32 R14, -RZ, R14.H0_H0 ;  /* 0x2000000eff0e7230 */ /* 0x000fe40000004100 */
[C---:B------:R-:W-:Y:S01]  /*11890*/  FMUL.FTZ R4, R3.reuse, R6 ;  /* 0x0000000603047220 */ /* 0x040fe20000410000 */
[----:B------:R-:W-:Y:S02]  /*118a0*/  HADD2.F32 R7, -RZ, R7.H0_H0 ;  /* 0x20000007ff077230 */ /* 0x000fe40000004100 */
[-C--:B------:R-:W-:Y:S01]  /*118b0*/  FMUL.FTZ R3, R3, R40.reuse ;  /* 0x0000002803037220 */ /* 0x080fe20000410000 */
[C---:B------:R-:W-:Y:S01]  /*118c0*/  FFMA.FTZ R41, R14.reuse, R5, -R41 ;  /* 0x000000050e297223 */ /* 0x040fe20000010829 */
[----:B------:R-:W-:Y:S01]  /*118d0*/  FFMA.FTZ R38, R14, R15, R38 ;  /* 0x0000000f0e267223 */ /* 0x000fe20000010026 */
[C---:B------:R-:W-:Y:S01]  /*118e0*/  FFMA.FTZ R5, R7.reuse, R40, -R4 ;  /* 0x0000002807057223 */ /* 0x040fe20000010804 */
[----:B------:R-:W-:Y:S01]  /*118f0*/  FFMA.FTZ R14, R7, R6, R3 ;  /* 0x00000006070e7223 */ /* 0x000fe20000010003 */
[----:B------:R-:W-:-:S02]  /*11900*/  F2FP.SATFINITE.E4M3.F32.PACK_AB_MERGE_C R6, R51, R50, RZ ;  /* 0x000000323306723e */ /* 0x000fc400048070ff */
[----:B------:R-:W-:Y:S02]  /*11910*/  F2FP.SATFINITE.E4M3.F32.PACK_AB_MERGE_C R7, R54, R53, RZ ;  /* 0x000000353607723e */ /* 0x000fe400048070ff */
[----:B------:R-:W-:Y:S02]  /*11920*/  F2FP.SATFINITE.E4M3.F32.PACK_AB_MERGE_C R4, R39, R42, RZ ;  /* 0x0000002a2704723e */ /* 0x000fe400048070ff */
[----:B------:R-:W-:Y:S02]  /*11930*/  F2FP.SATFINITE.E4M3.F32.PACK_AB_MERGE_C R38, R38, R41, RZ ;  /* 0x000000292626723e */ /* 0x000fe400048070ff */
[----:B------:R-:W-:Y:S02]  /*11940*/  F2FP.SATFINITE.E4M3.F32.PACK_AB_MERGE_C R6, R48, R47, R6 ;  /* 0x0000002f3006723e */ /* 0x000fe40004807006 */
[----:B------:R-:W-:Y:S02]  /*11950*/  F2FP.SATFINITE.E4M3.F32.PACK_AB_MERGE_C R7, R52, R49, R7 ;  /* 0x000000313407723e */ /* 0x000fe40004807007 */
[----:B------:R-:W-:-:S02]  /*11960*/  F2FP.SATFINITE.E4M3.F32.PACK_AB_MERGE_C R4, R37, R36, R4 ;  /* 0x000000242504723e */ /* 0x000fc40004807004 */
[----:B------:R-:W-:-:S05]  /*11970*/  F2FP.SATFINITE.E4M3.F32.PACK_AB_MERGE_C R5, R14, R5, R38 ;  /* 0x000000050e05723e */ /* 0x000fca0004807026 */
[----:B------:R1:W-:Y:S02]  /*11980*/  STS.128 [R0+0x14400], R4 ;  /* 0x0144000400007388 */ /* 0x0003e40000000c00 */
.L_x_565:
[----:B------:R-:W-:Y:S05]  /*11990*/  BSYNC B1 ;  /* 0x0000000000017941 */ /* 0x000fea0003800000 */
.L_x_564:
[----:B------:R-:W-:Y:S04]  /*119a0*/  BSSY B1, `(.L_x_566) ;  /* 0x000007c000017945 */ /* 0x000fe80003800000 */
[----:B------:R-:W-:Y:S05]  /*119b0*/  @P1 BRA `(.L_x_567) ;  /* 0x0000000400e81947 */ /* 0x000fea0003800000 */
[----:B01--4-:R-:W0:Y:S01]  /*119c0*/  LDS.128 R4, [R226] ;  /* 0x00000000e2047984 */ /* 0x013e220000000c00 */
[----:B-----5:R-:W-:Y:S02]  /*119d0*/  SHF.R.U32.HI R15, RZ, 0x8, R33 ;  /* 0x00000008ff0f7819 */ /* 0x020fe40000011621 */
[----:B------:R-:W-:Y:S02]  /*119e0*/  SHF.R.U32.HI R40, RZ, 0x8, R35 ;  /* 0x00000008ff287819 */ /* 0x000fe40000011623 */
[----:B------:R-:W-:Y:S02]  /*119f0*/  SHF.R.U32.HI R37, RZ, 0x8, R34 ;  /* 0x00000008ff257819 */ /* 0x000fe40000011622 */
[----:B------:R-:W-:Y:S02]  /*11a00*/  LOP3.LUT R36, R33, 0xff, RZ, 0xc0, !PT ;  /* 0x000000ff21247812 */ /* 0x000fe400078ec0ff */
[----:B------:R-:W-:Y:S02]  /*11a10*/  LOP3.LUT R41, R35, 0xff, RZ, 0xc0, !PT ;  /* 0x000000ff23297812 */ /* 0x000fe400078ec0ff */
[----:B------:R-:W-:-:S02]  /*11a20*/  LOP3.LUT R15, R15, 0xff, RZ, 0xc0, !PT ;  /* 0x000000ff0f0f7812 */ /* 0x000fc400078ec0ff */
[----:B------:R-:W-:Y:S02]  /*11a30*/  LOP3.LUT R40, R40, 0xff, RZ, 0xc0, !PT ;  /* 0x000000ff28287812 */ /* 0x000fe400078ec0ff */
[----:B------:R-:W-:Y:S02]  /*11a40*/  SHF.R.U32.HI R3, RZ, 0x8, R32 ;  /* 0x00000008ff037819 */ /* 0x000fe40000011620 */
[----:B------:R-:W-:Y:S02]  /*11a50*/  LOP3.LUT R38, R37, 0xff, RZ, 0xc0, !PT ;  /* 0x000000ff25267812 */ /* 0x000fe400078ec0ff */
[----:B------:R-:W-:Y:S02]  /*11a60*/  PRMT R37, R15, 0x7604, R36 ;  /* 0x000076040f257816 */ /* 0x000fe40000000024 */
[----:B------:R-:W-:Y:S02]  /*11a70*/  PRMT R41, R40, 0x7604, R41 ;  /* 0x0000760428297816 */ /* 0x000fe40000000029 */
[----:B------:R-:W-:-:S02]  /*11a80*/  SHF.R.U32.HI R36, RZ, 0x10, R33 ;  /* 0x00000010ff247819 */ /* 0x000fc40000011621 */
[----:B------:R-:W-:Y:S02]  /*11a90*/  SHF.R.U32.HI R40, RZ, 0x10, R35 ;  /* 0x00000010ff287819 */ /* 0x000fe40000011623 */
[----:B--2---:R-:W-:Y:S02]  /*11aa0*/  LOP3.LUT R14, R32, 0xff, RZ, 0xc0, !PT ;  /* 0x000000ff200e7812 */ /* 0x004fe400078ec0ff */
[----:B------:R-:W-:Y:S02]  /*11ab0*/  LOP3.LUT R39, R34, 0xff, RZ, 0xc0, !PT ;  /* 0x000000ff22277812 */ /* 0x000fe400078ec0ff */
[----:B------:R-:W-:Y:S02]  /*11ac0*/  LOP3.LUT R3, R3, 0xff, RZ, 0xc0, !PT ;  /* 0x000000ff03037812 */ /* 0x000fe400078ec0ff */
[----:B------:R-:W-:Y:S02]  /*11ad0*/  SHF.R.U32.HI R15, RZ, 0x10, R34 ;  /* 0x00000010ff0f7819 */ /* 0x000fe40000011622 */
[----:B------:R-:W-:-:S02]  /*11ae0*/  LOP3.LUT R36, R36, 0xff, RZ, 0xc0, !PT ;  /* 0x000000ff24247812 */ /* 0x000fc400078ec0ff */
[----:B------:R-:W-:Y:S02]  /*11af0*/  LOP3.LUT R40, R40, 0xff, RZ, 0xc0, !PT ;  /* 0x000000ff28287812 */ /* 0x000fe400078ec0ff */
[----:B------:R-:W-:Y:S02]  /*11b00*/  PRMT R14, R3, 0x7604, R14 ;  /* 0x00007604030e7816 */ /* 0x000fe4000000000e */
[----:B------:R-:W-:Y:S02]  /*11b10*/  PRMT R39, R38, 0x7604, R39 ;  /* 0x0000760426277816 */ /* 0x000fe40000000027 */
[----:B------:R-:W-:Y:S02]  /*11b20*/  SHF.R.U32.HI R3, RZ, 0x10, R32 ;  /* 0x00000010ff037819 */ /* 0x000fe40000011620 */
[----:B------:R-:W-:Y:S02]  /*11b30*/  LOP3.LUT R38, R15, 0xff, RZ, 0xc0, !PT ;  /* 0x000000ff0f267812 */ /* 0x000fe400078ec0ff */
[----:B------:R-:W-:-:S02]  /*11b40*/  PRMT R37, R36, 0x7054, R37 ;  /* 0x0000705424257816 */ /* 0x000fc40000000025 */
[----:B------:R-:W-:Y:S02]  /*11b50*/  PRMT R41, R40, 0x7054, R41 ;  /* 0x0000705428297816 */ /* 0x000fe40000000029 */
[----:B------:R-:W-:Y:S02]  /*11b60*/  LOP3.LUT R3, R3, 0xff, RZ, 0xc0, !PT ;  /* 0x000000ff03037812 */ /* 0x000fe400078ec0ff */
[----:B------:R-:W-:Y:S02]  /*11b70*/  PRMT R39, R38, 0x7054, R39 ;  /* 0x0000705426277816 */ /* 0x000fe40000000027 */
[----:B------:R-:W-:Y:S02]  /*11b80*/  LOP3.LUT R41, R41, 0xff000000, R35, 0xf8, !PT ;  /* 0xff00000029297812 */ /* 0x000fe400078ef823 */
[----:B------:R-:W-:Y:S02]  /*11b90*/  LOP3.LUT R37, R37, 0xff000000, R33, 0xf8, !PT ;  /* 0xff00000025257812 */ /* 0x000fe400078ef821 */
[----:B------:R-:W-:-:S02]  /*11ba0*/  PRMT R15, R3, 0x7054, R14 ;  /* 0x00007054030f7816 */ /* 0x000fc4000000000e */
        /* <DEDUP_REMOVED lines=90> */
[----:B------:R3:W-:Y:S02]  /*12150*/  STS.128 [R226], R4 ;  /* 0x00000004e2007388 */ /* 0x0007e40000000c00 */
.L_x_567:
[----:B------:R-:W-:Y:S05]  /*12160*/  BSYNC B1 ;  /* 0x0000000000017941 */ /* 0x000fea0003800000 */
.L_x_566:
[----:B------:R-:W-:Y:S04]  /*12170*/  BSSY B1, `(.L_x_568) ;  /* 0x0000078000017945 */ /* 0x000fe80003800000 */
[----:B------:R-:W-:Y:S05]  /*12180*/  @P2 BRA `(.L_x_569) ;  /* 0x0000000400d82947 */ /* 0x000fea0003800000 */
[----:B01-34-:R-:W0:Y:S01]  /*12190*/  LDS.128 R4, [R0+0x16400] ;  /* 0x0164000000047984 */ /* 0x01be220000000c00 */
        /* <DEDUP_REMOVED lines=10> */
[----:B------:R-:W-:Y:S02]  /*12240*/  LOP3.LUT R34, R31, 0xff, RZ, 0xc0, !PT ;  /* 0x000000ff1f227812 */ /* 0x000fe400078ec0ff */
[----:B------:R-:W-:-:S02]  /*12250*/  LOP3.LUT R35, R35, 0xff, RZ, 0xc0, !PT ;  /* 0x000000ff23237812 */ /* 0x000fc400078ec0ff */
[----:B------:R-:W-:Y:S02]  /*12260*/  SHF.R.U32.HI R37, RZ, 0x10, R31 ;  /* 0x00000010ff257819 */ /* 0x000fe4000001161f */
[----:B------:R-:W-:Y:S02]  /*12270*/  PRMT R15, R32, 0x7604, R15 ;  /* 0x00007604200f7816 */ /* 0x000fe4000000000f */
[----:B------:R-:W-:Y:S01]  /*12280*/  LOP3.LUT R33, R14, 0xff, RZ, 0xc0, !PT ;  /* 0x000000ff0e217812 */ /* 0x000fe200078ec0ff */
[----:B------:R-:W-:Y:S01]  /*12290*/  IMAD.U32 R14, R36, 0x10000, RZ ;  /* 0x00010000240e7824 */ /* 0x000fe200078e00ff */
[----:B------:R-:W-:Y:S02]  /*122a0*/  LOP3.LUT R32, R30, 0xff, RZ, 0xc0, !PT ;  /* 0x000000ff1e207812 */ /* 0x000fe400078ec0ff */
[----:B------:R-:W-:Y:S02]  /*122b0*/  PRMT R34, R35, 0x7604, R34 ;  /* 0x0000760423227816 */ /* 0x000fe40000000022 */
[----:B------:R-:W-:-:S02]  /*122c0*/  SHF.L.U32 R37, R37, 0x10, RZ ;  /* 0x0000001025257819 */ /* 0x000fc400000006ff */
[----:B------:R-:W-:Y:S02]  /*122d0*/  PRMT R35, R33, 0x7604, R32 ;  /* 0x0000760421237816 */ /* 0x000fe40000000020 */
[----:B------:R-:W-:Y:S02]  /*122e0*/  LOP3.LUT R33, R15, 0xff0000, R14, 0xf8, !PT ;  /* 0x00ff00000f217812 */ /* 0x000fe400078ef80e */
[----:B------:R-:W-:Y:S02]  /*122f0*/  LOP3.LUT R37, R34, 0xff0000, R37, 0xf8, !PT ;  /* 0x00ff000022257812 */ /* 0x000fe400078ef825 */
[----:B------:R-:W-:Y:S02]  /*12300*/  LOP3.LUT R35, R35, 0xff0000, R30, 0xf8, !PT ;  /* 0x00ff000023237812 */ /* 0x000fe400078ef81e */
[----:B------:R-:W-:Y:S02]  /*12310*/  LOP3.LUT R37, R37, 0xff000000, R31, 0xf8, !PT ;  /* 0xff00000025257812 */ /* 0x000fe400078ef81f */
[----:B------:R-:W-:-:S02]  /*12320*/  LOP3.LUT R33, R33, 0xff000000, R29, 0xf8, !PT ;  /* 0xff00000021217812 */ /* 0x000fc400078ef81d */
[----:B------:R-:W-:Y:S02]  /*12330*/  LOP3.LUT R15, R3, 0xff0000, R28, 0xf8, !PT ;  /* 0x00ff0000030f7812 */ /* 0x000fe400078ef81c */
        /* <DEDUP_REMOVED lines=91> */
.L_x_569:
[----:B------:R-:W-:Y:S05]  /*128f0*/  BSYNC B1 ;  /* 0x0000000000017941 */ /* 0x000fea0003800000 */
.L_x_568:
[----:B------:R-:W-:Y:S04]  /*12900*/  BSSY B1, `(.L_x_570) ;  /* 0x000007c000017945 */ /* 0x000fe80003800000 */
[----:B------:R-:W-:Y:S05]  /*12910*/  @P3 BRA `(.L_x_571) ;  /* 0x0000000400e83947 */ /* 0x000fea0003800000 */
[----:B01-34-:R-:W0:Y:S01]  /*12920*/  LDS.128 R4, [R226+0x2000] ;  /* 0x00200000e2047984 */ /* 0x01be220000000c00 */
        /* <DEDUP_REMOVED lines=121> */
.L_x_571:
[----:B------:R-:W-:Y:S05]  /*130c0*/  BSYNC B1 ;  /* 0x0000000000017941 */ /* 0x000fea0003800000 */
.L_x_570:
        /* <DEDUP_REMOVED lines=33> */
[--C-:B------:R-:W-:Y:S01]  /*132e0*/  HADD2.F32 R13, -RZ, R3.reuse.H0_H0 ;  /* 0x20000003ff0d7230 */ /* 0x100fe20000004100 */
[----:B------:R-:W-:Y:S01]  /*132f0*/  LOP3.LUT R24, R15, 0xff000000, R12, 0xf8, !PT ;  /* 0xff0000000f187812 */ /* 0x000fe200078ef80c */
[----:B------:R-:W-:Y:S01]  /*13300*/  HADD2.F32 R12, -RZ, R3.H1_H1 ;  /* 0x30000003ff0c7230 */ /* 0x000fe20000004100 */
[----:B------:R-:W-:Y:S01]  /*13310*/  F2FP.F16.E4M3.UNPACK_B R6, R6 ;  /* 0x00000006ff06723e */ /* 0x000fe200020006ff */
[----:B------:R-:W-:Y:S01]  /*13320*/  HADD2.F32 R28, -RZ, R26.H1_H1 ;  /* 0x3000001aff1c7230 */ /* 0x000fe20000004100 */
[-C--:B------:R-:W-:Y:S01]  /*13330*/  F2FP.F16.E4M3.UNPACK_B R14, R7.reuse ;  /* 0x00000007ff0e723e */ /* 0x080fe200020006ff */
[----:B------:R-:W-:Y:S01]  /*13340*/  HADD2.F32 R21, -RZ, R20.H1_H1 ;  /* 0x30000014ff157230 */ /* 0x000fe20000004100 */
[----:B------:R-:W-:Y:S01]  /*13350*/  F2FP.F16.E4M3.UNPACK_B R15, R7.H1 ;  /* 0x00000007ff0f723e */ /* 0x000fe200030006ff */
[----:B------:R-:W-:-:S02]  /*13360*/  HADD2.F32 R26, -RZ, R26.H0_H0 ;  /* 0x2000001aff1a7230 */ /* 0x000fc40000004100 */
[CC--:B------:R-:W-:Y:S01]  /*13370*/  FMUL.FTZ R30, R12.reuse, R28.reuse ;  /* 0x0000001c0c1e7220 */ /* 0x0c0fe20000410000 */
[----:B------:R-:W-:Y:S01]  /*13380*/  F2FP.F16.E4M3.UNPACK_B R7, R5 ;  /* 0x00000005ff07723e */ /* 0x000fe200020006ff */
[----:B------:R-:W-:Y:S01]  /*13390*/  FMUL.FTZ R31, R12, R21 ;  /* 0x000000150c1f7220 */ /* 0x000fe20000410000 */
[----:B------:R-:W-:Y:S01]  /*133a0*/  F2FP.F16.E4M3.UNPACK_B R12, R5.H1 ;  /* 0x00000005ff0c723e */ /* 0x000fe200030006ff */
[----:B------:R-:W-:Y:S02]  /*133b0*/  HADD2.F32 R5, -RZ, R6.H1_H1 ;  /* 0x30000006ff057230 */ /* 0x000fe40000004100 */
[C---:B------:R-:W-:Y:S01]  /*133c0*/  FFMA.FTZ R32, R13.reuse, R21, -R30 ;  /* 0x000000150d207223 */ /* 0x040fe2000001081e */
[----:B------:R-:W-:Y:S02]  /*133d0*/  HADD2.F32 R20, -RZ, R20.H0_H0 ;  /* 0x20000014ff147230 */ /* 0x000fe40000004100 */
[----:B------:R-:W-:Y:S01]  /*133e0*/  FFMA.FTZ R33, R13, R28, R31 ;  /* 0x0000001c0d217223 */ /* 0x000fe2000001001f */
[----:B------:R-:W-:Y:S01]  /*133f0*/  HADD2.F32 R6, -RZ, R6.H0_H0 ;  /* 0x20000006ff067230 */ /* 0x000fe20000004100 */
[----:B------:R-:W-:Y:S01]  /*13400*/  F2FP.F16.E4M3.UNPACK_B R29, R29.H1 ;  /* 0x0000001dff1d723e */ /* 0x000fe200030006ff */
[C---:B------:R-:W-:Y:S01]  /*13410*/  FMUL.FTZ R13, R5.reuse, R26 ;  /* 0x0000001a050d7220 */ /* 0x040fe20000410000 */
[----:B------:R-:W-:Y:S01]  /*13420*/  F2FP.F16.E4M3.UNPACK_B R25, R25.H1 ;  /* 0x00000019ff19723e */ /* 0x000fe200030006ff */
[----:B------:R-:W-:Y:S01]  /*13430*/  FMUL.FTZ R31, R5, R20 ;  /* 0x00000014051f7220 */ /* 0x000fe20000410000 */
[----:B------:R-:W-:-:S02]  /*13440*/  HADD2.F32 R5, -RZ, R14.H1_H1 ;  /* 0x3000000eff057230 */ /* 0x000fc40000004100 */
[C---:B------:R-:W-:Y:S01]  /*13450*/  FFMA.FTZ R30, R6.reuse, R20, -R13 ;  /* 0x00000014061e7223 */ /* 0x040fe2000001080d */
[----:B------:R-:W-:Y:S02]  /*13460*/  HADD2.F32 R21, -RZ, R29.H0_H0 ;  /* 0x2000001dff157230 */ /* 0x000fe40000004100 */
[----:B------:R-:W-:Y:S01]  /*13470*/  FFMA.FTZ R31, R6, R26, R31 ;  /* 0x0000001a061f7223 */ /* 0x000fe2000001001f */
[----:B------:R-:W-:Y:S01]  /*13480*/  HADD2.F32 R13, -RZ, R25.H0_H0 ;  /* 0x20000019ff0d7230 */ /* 0x000fe20000004100 */
[----:B------:R-:W-:Y:S01]  /*13490*/  F2FP.F16.E4M3.UNPACK_B R3, R4 ;  /* 0x00000004ff03723e */ /* 0x000fe200020006ff */
[----:B------:R-:W-:Y:S02]  /*134a0*/  HADD2.F32 R14, -RZ, R14.H0_H0 ;  /* 0x2000000eff0e7230 */ /* 0x000fe40000004100 */
[C---:B------:R-:W-:Y:S01]  /*134b0*/  FMUL.FTZ R35, R5.reuse, R21 ;  /* 0x0000001505237220 */ /* 0x040fe20000410000 */
[----:B------:R-:W-:Y:S02]  /*134c0*/  HADD2.F32 R29, -RZ, R29.H1_H1 ;  /* 0x3000001dff1d7230 */ /* 0x000fe40000004100 */
[----:B------:R-:W-:Y:S01]  /*134d0*/  FMUL.FTZ R5, R5, R13 ;  /* 0x0000000d05057220 */ /* 0x000fe20000410000 */
[----:B------:R-:W-:-:S02]  /*134e0*/  HADD2.F32 R6, -RZ, R15.H1_H1 ;  /* 0x3000000fff067230 */ /* 0x000fc40000004100 */
[C---:B------:R-:W-:Y:S01]  /*134f0*/  FFMA.FTZ R35, R14.reuse, R13, -R35 ;  /* 0x0000000d0e237223 */ /* 0x040fe20000010823 */
[----:B------:R-:W-:Y:S02]  /*13500*/  HADD2.F32 R25, -RZ, R25.H1_H1 ;  /* 0x30000019ff197230 */ /* 0x000fe40000004100 */
        /* <DEDUP_REMOVED lines=52> */
.L_x_573:
[----:B------:R-:W-:Y:S05]  /*13850*/  BSYNC B1 ;  /* 0x0000000000017941 */ /* 0x000fea0003800000 */
.L_x_572:
[----:B------:R-:W-:Y:S05]  /*13860*/  @P5 BRA `(.L_x_563) ;  /* 0x0000003c00085947 */ /* 0x000fea0003800000 */
[----:B01-34-:R-:W0:Y:S01]  /*13870*/  LDS.128 R4, [R226+0x4000] ;  /* 0x00400000e2047984 */ /* 0x01be220000000c00 */
[----:B-----5:R-:W-:Y:S02]  /*13880*/  SHF.R.U32.HI R12, RZ, 0x8, R9 ;  /* 0x00000008ff0c7819 */ /* 0x020fe40000011609 */
[----:B------:R-:W-:Y:S02]  /*13890*/  SHF.R.U32.HI R20, RZ, 0x8, R11 ;  /* 0x00000008ff147819 */ /* 0x000fe4000001160b */
[----:B------:R-:W-:Y:S02]  /*138a0*/  LOP3.LUT R13, R9, 0xff, RZ, 0xc0, !PT ;  /* 0x000000ff090d7812 */ /* 0x000fe400078ec0ff */
[----:B------:R-:W-:Y:S02]  /*138b0*/  LOP3.LUT R21, R11, 0xff, RZ, 0xc0, !PT ;  /* 0x000000ff0b157812 */ /* 0x000fe400078ec0ff */
[----:B------:R-:W-:Y:S02]  /*138c0*/  LOP3.LUT R12, R12, 0xff, RZ, 0xc0, !PT ;  /* 0x000000ff0c0c7812 */ /* 0x000fe400078ec0ff */
[----:B------:R-:W-:-:S02]  /*138d0*/  LOP3.LUT R20, R20, 0xff, RZ, 0xc0, !PT ;  /* 0x000000ff14147812 */ /* 0x000fc400078ec0ff */
[----:B------:R-:W-:Y:S02]  /*138e0*/  SHF.R.U32.HI R0, RZ, 0x8, R8 ;  /* 0x00000008ff007819 */ /* 0x000fe40000011608 */
[----:B--2---:R-:W-:Y:S02]  /*138f0*/  SHF.R.U32.HI R14, RZ, 0x8, R10 ;  /* 0x00000008ff0e7819 */ /* 0x004fe4000001160a */
[----:B------:R-:W-:Y:S02]  /*13900*/  PRMT R13, R12, 0x7604, R13 ;  /* 0x000076040c0d7816 */ /* 0x000fe4000000000d */
[----:B------:R-:W-:Y:S02]  /*13910*/  PRMT R21, R20, 0x7604, R21 ;  /* 0x0000760414157816 */ /* 0x000fe40000000015 */
[----:B------:R-:W-:Y:S02]  /*13920*/  SHF.R.U32.HI R12, RZ, 0x10, R9 ;  /* 0x00000010ff0c7819 */ /* 0x000fe40000011609 */
[----:B------:R-:W-:-:S02]  /*13930*/  SHF.R.U32.HI R20, RZ, 0x10, R11 ;  /* 0x00000010ff147819 */ /* 0x000fc4000001160b */
[----:B------:R-:W-:Y:S02]  /*13940*/  LOP3.LUT R3, R8, 0xff, RZ, 0xc0, !PT ;  /* 0x000000ff08037812 */ /* 0x000fe400078ec0ff */
[----:B------:R-:W-:Y:S02]  /*13950*/  LOP3.LUT R15, R10, 0xff, RZ, 0xc0, !PT ;  /* 0x000000ff0a0f7812 */ /* 0x000fe400078ec0ff */
[----:B------:R-:W-:Y:S02]  /*13960*/  LOP3.LUT R0, R0, 0xff, RZ, 0xc0, !PT ;  /* 0x000000ff00007812 */ /* 0x000fe400078ec0ff */
[----:B------:R-:W-:Y:S02]  /*13970*/  LOP3.LUT R14, R14, 0xff, RZ, 0xc0, !PT ;  /* 0x000000ff0e0e7812 */ /* 0x000fe400078ec0ff */
[----:B------:R-:W-:Y:S02]  /*13980*/  LOP3.LUT R12, R12, 0xff, RZ, 0xc0, !PT ;  /* 0x000000ff0c0c7812 */ /* 0x000fe400078ec0ff */
[----:B------:R-:W-:-:S02]  /*13990*/  LOP3.LUT R20, R20, 0xff, RZ, 0xc0, !PT ;  /* 0x000000ff14147812 */ /* 0x000fc400078ec0ff */
[----:B------:R-:W-:Y:S02]  /*139a0*/  PRMT R3, R0, 0x7604, R3 ;  /* 0x0000760400037816 */ /* 0x000fe40000000003 */
[----:B------:R-:W-:Y:S02]  /*139b0*/  PRMT R15, R14, 0x7604, R15 ;  /* 0x000076040e0f7816 */ /* 0x000fe4000000000f */
[----:B------:R-:W-:Y:S02]  /*139c0*/  SHF.R.U32.HI R0, RZ, 0x10, R8 ;  /* 0x00000010ff007819 */ /* 0x000fe40000011608 */
[----:B------:R-:W-:Y:S02]  /*139d0*/  SHF.R.U32.HI R14, RZ, 0x10, R10 ;  /* 0x00000010ff0e7819 */ /* 0x000fe4000001160a */
[----:B------:R-:W-:Y:S02]  /*139e0*/  PRMT R13, R12, 0x7054, R13 ;  /* 0x000070540c0d7816 */ /* 0x000fe4000000000d */
[----:B------:R-:W-:-:S02]  /*139f0*/  PRMT R21, R20, 0x7054, R21 ;  /* 0x0000705414157816 */ /* 0x000fc40000000015 */
[----:B------:R-:W-:Y:S02]  /*13a00*/  LOP3.LUT R0, R0, 0xff, RZ, 0xc0, !PT ;  /* 0x000000ff00007812 */ /* 0x000fe400078ec0ff */
[----:B------:R-:W-:Y:S02]  /*13a10*/  LOP3.LUT R14, R14, 0xff, RZ, 0xc0, !PT ;  /* 0x000000ff0e0e7812 */ /* 0x000fe400078ec0ff */
[----:B------:R-:W-:Y:S02]  /*13a20*/  LOP3.LUT R21, R21, 0xff000000, R11, 0xf8, !PT ;  /* 0xff00000015157812 */ /* 0x000fe400078ef80b */
[----:B------:R-:W-:Y:S02]  /*13a30*/  LOP3.LUT R13, R13, 0xff000000, R9, 0xf8, !PT ;  /* 0xff0000000d0d7812 */ /* 0x000fe400078ef809 */
[----:B------:R-:W-:Y:S02]  /*13a40*/  PRMT R3, R0, 0x7054, R3 ;  /* 0x0000705400037816 */ /* 0x000fe40000000003 */
[----:B------:R-:W-:-:S02]  /*13a50*/  PRMT R15, R14, 0x7054, R15 ;  /* 0x000070540e0f7816 */ /* 0x000fc4000000000f */
[-C--:B0-----:R-:W-:Y:S02]  /*13a60*/  F2FP.F16.E4M3.UNPACK_B R0, R6.reuse.H1 ;  /* 0x00000006ff00723e */ /* 0x081fe400030006ff */
[----:B------:R-:W-:Y:S02]  /*13a70*/  F2FP.F16.E4M3.UNPACK_B R24, R21 ;  /* 0x00000015ff18723e */ /* 0x000fe400020006ff */
[----:B------:R-:W-:Y:S01]  /*13a80*/  F2FP.F16.E4M3.UNPACK_B R14, R13 ;  /* 0x0000000dff0e723e */ /* 0x000fe200020006ff */
[----:B------:R-:W-:Y:S01]  /*13a90*/  HADD2.F32 R9, -RZ, R0.H1_H1 ;  /* 0x30000000ff097230 */ /* 0x000fe20000004100 */
[----:B------:R-:W-:Y:S01]  /*13aa0*/  LOP3.LUT R12, R3, 0xff000000, R8, 0xf8, !PT ;  /* 0xff000000030c7812 */ /* 0x000fe200078ef808 */
[----:B------:R-:W-:Y:S01]  /*13ab0*/  HADD2.F32 R25, -RZ, R24.H1_H1 ;  /* 0x30000018ff197230 */ /* 0x000fe20000004100 */
[----:B------:R-:W-:Y:S01]  /*13ac0*/  LOP3.LUT R20, R15, 0xff000000, R10, 0xf8, !PT ;  /* 0xff0000000f147812 */ /* 0x000fe200078ef80a */
[----:B------:R-:W-:Y:S01]  /*13ad0*/  HADD2.F32 R15, -RZ, R14.H1_H1 ;  /* 0x3000000eff0f7230 */ /* 0x000fe20000004100 */
[----:B------:R-:W-:Y:S01]  /*13ae0*/  F2FP.F16.E4M3.UNPACK_B R3, R6 ;  /* 0x00000006ff03723e */ /* 0x000fe200020006ff */
[----:B------:R-:W-:Y:S01]  /*13af0*/  HADD2.F32 R8, -RZ, R0.H0_H0 ;  /* 0x20000000ff087230 */ /* 0x000fe20000004100 */
[----:B------:R-:W-:Y:S01]  /*13b00*/  F2FP.F16.E4M3.UNPACK_B R10, R7 ;  /* 0x00000007ff0a723e */ /* 0x000fe200020006ff */
[C---:B------:R-:W-:Y:S01]  /*13b10*/  FMUL.FTZ R27, R9.reuse, R25 ;  /* 0x00000019091b7220 */ /* 0x040fe20000410000 */
[----:B------:R-:W-:Y:S01]  /*13b20*/  F2FP.F16.E4M3.UNPACK_B R11, R7.H1 ;  /* 0x00000007ff0b723e */ /* 0x000fe200030006ff */
[----:B------:R-:W-:Y:S01]  /*13b30*/  FMUL.FTZ R26, R9, R15 ;  /* 0x0000000f091a7220 */ /* 0x000fe20000410000 */
[-C--:B------:R-:W-:Y:S01]  /*13b40*/  F2FP.F16.E4M3.UNPACK_B R6, R5.reuse ;  /* 0x00000005ff06723e */ /* 0x080fe200020006ff */
[----:B------:R-:W-:Y:S01]  /*13b50*/  HADD2.F32 R24, -RZ, R24.H0_H0 ;  /* 0x20000018ff187230 */ /* 0x000fe20000004100 */
[----:B------:R-:W-:Y:S01]  /*13b60*/  F2FP.F16.E4M3.UNPACK_B R7, R5.H1 ;  /* 0x00000005ff07723e */ /* 0x000fe200030006ff */
[----:B------:R-:W-:Y:S01]  /*13b70*/  HADD2.F32 R5, -RZ, R3.H1_H1 ;  /* 0x30000003ff057230 */ /* 0x000fe20000004100 */
[----:B------:R-:W-:Y:S01]  /*13b80*/  F2FP.F16.E4M3.UNPACK_B R21, R21.H1 ;  /* 0x00000015ff15723e */ /* 0x000fe200030006ff */
[----:B------:R-:W-:-:S02]  /*13b90*/  HADD2.F32 R14, -RZ, R14.H0_H0 ;  /* 0x2000000eff0e7230 */ /* 0x000fc40000004100 */
[C---:B------:R-:W-:Y:S01]  /*13ba0*/  FFMA.FTZ R27, R8.reuse, R15, -R27 ;  /* 0x0000000f081b7223 */ /* 0x040fe2000001081b */
[----:B------:R-:W-:Y:S01]  /*13bb0*/  FFMA.FTZ R26, R8, R25, R26 ;  /* 0x00000019081a7223 */ /* 0x000fe2000001001a */
[----:B------:R-:W-:Y:S01]  /*13bc0*/  HADD2.F32 R3, -RZ, R3.H0_H0 ;  /* 0x20000003ff037230 */ /* 0x000fe20000004100 */
[----:B------:R-:W-:Y:S01]  /*13bd0*/  F2FP.F16.E4M3.UNPACK_B R13, R13.H1 ;  /* 0x0000000dff0d723e */ /* 0x000fe200030006ff */
[C---:B------:R-:W-:Y:S01]  /*13be0*/  FMUL.FTZ R8, R5.reuse, R24 ;  /* 0x0000001805087220 */ /* 0x040fe20000410000 */
[----:B------:R-:W-:Y:S01]  /*13bf0*/  FMUL.FTZ R15, R5, R14 ;  /* 0x0000000e050f7220 */ /* 0x000fe20000410000 */
[--C-:B------:R-:W-:Y:S01]  /*13c00*/  HADD2.F32 R5, -RZ, R10.reuse.H1_H1 ;  /* 0x3000000aff057230 */ /* 0x100fe20000004100 */
[----:B------:R-:W-:Y:S01]  /*13c10*/  F2FP.F16.E4M3.UNPACK_B R0, R4 ;  /* 0x00000004ff00723e */ /* 0x000fe200020006ff */
[----:B------:R-:W-:Y:S02]  /*13c20*/  HADD2.F32 R9, -RZ, R21.H0_H0 ;  /* 0x20000015ff097230 */ /* 0x000fe40000004100 */
[C---:B------:R-:W-:Y:S01]  /*13c30*/  FFMA.FTZ R25, R3.reuse, R14, -R8 ;  /* 0x0000000e03197223 */ /* 0x040fe20000010808 */
[----:B------:R-:W-:Y:S01]  /*13c40*/  FFMA.FTZ R24, R3, R24, R15 ;  /* 0x0000001803187223 */ /* 0x000fe2000001000f */
[----:B------:R-:W-:Y:S01]  /*13c50*/  HADD2.F32 R8, -RZ, R13.H0_H0 ;  /* 0x2000000dff087230 */ /* 0x000fe20000004100 */
[----:B------:R-:W-:Y:S01]  /*13c60*/  F2FP.F16.E4M3.UNPACK_B R4, R4.H1 ;  /* 0x00000004ff04723e */ /* 0x000fe200030006ff */
[----:B------:R-:W-:-:S02]  /*13c70*/  HADD2.F32 R10, -RZ, R10.H0_H0 ;  /* 0x2000000aff0a7230 */ /* 0x000fc40000004100 */
[CC--:B------:R-:W-:Y:S01]  /*13c80*/  FMUL.FTZ R15, R5.reuse, R9.reuse ;  /* 0x00000009050f7220 */ /* 0x0c0fe20000410000 */
[----:B------:R-:W-:Y:S02]  /*13c90*/  HADD2.F32 R14, -RZ, R21.H1_H1 ;  /* 0x30000015ff0e7230 */ /* 0x000fe40000004100 */
[-C--:B------:R-:W-:Y:S01]  /*13ca0*/  FMUL.FTZ R5, R5, R8.reuse ;  /* 0x0000000805057220 */ /* 0x080fe20000410000 */
[----:B------:R-:W-:Y:S02]  /*13cb0*/  HADD2.F32 R3, -RZ, R11.H1_H1 ;  /* 0x3000000bff037230 */ /* 0x000fe40000004100 */
[C---:B------:R-:W-:Y:S01]  /*13cc0*/  FFMA.FTZ R21, R10.reuse, R8, -R15 ;  /* 0x000000080a157223 */ /* 0x040fe2000001080f */
[----:B------:R-:W-:Y:S02]  /*13cd0*/  HADD2.F32 R8, -RZ, R13.H1_H1 ;  /* 0x3000000dff087230 */ /* 0x000fe40000004100 */
[----:B------:R-:W-:Y:S01]  /*13ce0*/  FFMA.FTZ R28, R10, R9, R5 ;  /* 0x000000090a1c7223 */ /* 0x000fe20000010005 */
[----:B------:R-:W-:-:S02]  /*13cf0*/  HADD2.F32 R11, -RZ, R11.H0_H0 ;  /* 0x2000000bff0b7230 */ /* 0x000fc40000004100 */
[C---:B------:R-:W-:Y:S01]  /*13d00*/  FMUL.FTZ R30, R3.reuse, R14 ;  /* 0x0000000e031e7220 */ /* 0x040fe20000410000 */
[----:B------:R-:W-:Y:S01]  /*13d10*/  F2FP.F16.E4M3.UNPACK_B R9, R20 ;  /* 0x00000014ff09723e */ /* 0x000fe200020006ff */
[-C--:B------:R-:W-:Y:S01]  /*13d20*/  FMUL.FTZ R10, R3, R8.reuse ;  /* 0x00000008030a7220 */ /* 0x080fe20000410000 */
[----:B------:R-:W-:Y:S02]  /*13d30*/  HADD2.F32 R5, -RZ, R4.H1_H1 ;  /* 0x30000004ff057230 */ /* 0x000fe40000004100 */
[C---:B------:R-:W-:Y:S01]  /*13d40*/  FFMA.FTZ R30, R11.reuse, R8, -R30 ;  /* 0x000000080b1e7223 */ /* 0x040fe2000001081e */
[----:B------:R-:W-:Y:S01]  /*13d50*/  F2FP.F16.E4M3.UNPACK_B R8, R12 ;  /* 0x0000000cff08723e */ /* 0x000fe200020006ff */
[----:B------:R-:W-:Y:S01]  /*13d60*/  FFMA.FTZ R29, R11, R14, R10 ;  /* 0x0000000e0b1d7223 */ /* 0x000fe2000001000a */
[--C-:B------:R-:W-:Y:S01]  /*13d70*/  HADD2.F32 R13, -RZ, R9.reuse.H1_H1 ;  /* 0x30000009ff0d7230 */ /* 0x100fe20000004100 */
[----:B------:R-:W-:Y:S01]  /*13d80*/  F2FP.F16.E4M3.UNPACK_B R12, R12.H1 ;  /* 0x0000000cff0c723e */ /* 0x000fe200030006ff */
[----:B------:R-:W-:Y:S01]  /*13d90*/  HADD2.F32 R10, -RZ, R9.H0_H0 ;  /* 0x20000009ff0a7230 */ /* 0x000fe20000004100 */
[----:B------:R-:W-:Y:S01]  /*13da0*/  F2FP.F16.E4M3.UNPACK_B R20, R20.H1 ;  /* 0x00000014ff14723e */ /* 0x000fe200030006ff */
[----:B------:R-:W-:-:S02]  /*13db0*/  HADD2.F32 R9, -RZ, R8.H1_H1 ;  /* 0x30000008ff097230 */ /* 0x000fc40000004100 */
[C---:B------:R-:W-:Y:S01]  /*13dc0*/  FMUL.FTZ R11, R5.reuse, R13 ;  /* 0x0000000d050b7220 */ /* 0x040fe20000410000 */
[----:B------:R-:W-:Y:S02]  /*13dd0*/  HADD2.F32 R3, -RZ, R0.H1_H1 ;  /* 0x30000000ff037230 */ /* 0x000fe40000004100 */
        /* <DEDUP_REMOVED lines=10> */
[----:B------:R-:W-:-:S02]  /*13e80*/  HADD2.F32 R4, -RZ, R12.H1_H1 ;  /* 0x3000000cff047230 */ /* 0x000fc40000004100 */
[--C-:B------:R-:W-:Y:S02]  /*13e90*/  HADD2.F32 R3, -RZ, R7.reuse.H1_H1 ;  /* 0x30000007ff037230 */ /* 0x100fe40000004100 */
[--C-:B------:R-:W-:Y:S02]  /*13ea0*/  HADD2.F32 R8, -RZ, R20.reuse.H1_H1 ;  /* 0x30000014ff087230 */ /* 0x100fe40000004100 */
[----:B------:R-:W-:Y:S02]  /*13eb0*/  HADD2.F32 R9, -RZ, R20.H0_H0 ;  /* 0x20000014ff097230 */ /* 0x000fe40000004100 */
[C---:B------:R-:W-:Y:S01]  /*13ec0*/  FMUL.FTZ R13, R3.reuse, R4 ;  /* 0x00000004030d7220 */ /* 0x040fe20000410000 */
[----:B------:R-:W-:Y:S02]  /*13ed0*/  HADD2.F32 R0, -RZ, R6.H1_H1 ;  /* 0x30000006ff007230 */ /* 0x000fe40000004100 */
[----:B------:R-:W-:Y:S02]  /*13ee0*/  HADD2.F32 R5, -RZ, R12.H0_H0 ;  /* 0x2000000cff057230 */ /* 0x000fe40000004100 */
[----:B------:R-:W-:Y:S01]  /*13ef0*/  FMUL.FTZ R12, R3, R8 ;  /* 0x00000008030c7220 */ /* 0x000fe20000410000 */
[----:B------:R-:W-:-:S02]  /*13f00*/  HADD2.F32 R7, -RZ, R7.H0_H0 ;  /* 0x20000007ff077230 */ /* 0x000fc40000004100 */
[C---:B------:R-:W-:Y:S01]  /*13f10*/  FMUL.FTZ R3, R0.reuse, R9 ;  /* 0x0000000900037220 */ /* 0x040fe20000410000 */
[----:B------:R-:W-:Y:S02]  /*13f20*/  HADD2.F32 R6, -RZ, R6.H0_H0 ;  /* 0x20000006ff067230 */ /* 0x000fe40000004100 */
[-C--:B------:R-:W-:Y:S01]  /*13f30*/  FMUL.FTZ R0, R0, R5.reuse ;  /* 0x0000000500007220 */ /* 0x080fe20000410000 */
[C---:B------:R-:W-:Y:S01]  /*13f40*/  FFMA.FTZ R12, R7.reuse, R4, -R12 ;  /* 0x00000004070c7223 */ /* 0x040fe2000001080c */
[----:B------:R-:W-:Y:S01]  /*13f50*/  FFMA.FTZ R13, R7, R8, R13 ;  /* 0x00000008070d7223 */ /* 0x000fe2000001000d */
[C---:B------:R-:W-:Y:S01]  /*13f60*/  FFMA.FTZ R5, R6.reuse, R5, -R3 ;  /* 0x0000000506057223 */ /* 0x040fe20000010803 */
[----:B------:R-:W-:Y:S01]  /*13f70*/  FFMA.FTZ R0, R6, R9, R0 ;  /* 0x0000000906007223 */ /* 0x000fe20000010000 */
[----:B------:R-:W-:Y:S02]  /*13f80*/  F2FP.SATFINITE.E4M3.F32.PACK_AB_MERGE_C R6, R26, R27, RZ ;  /* 0x0000001b1a06723e */ /* 0x000fe400048070ff */
[----:B------:R-:W-:-:S02]  /*13f90*/  F2FP.SATFINITE.E4M3.F32.PACK_AB_MERGE_C R7, R29, R30, RZ ;  /* 0x0000001e1d07723e */ /* 0x000fc400048070ff */
[----:B------:R-:W-:Y:S02]  /*13fa0*/  F2FP.SATFINITE.E4M3.F32.PACK_AB_MERGE_C R4, R15, R14, RZ ;  /* 0x0000000e0f04723e */ /* 0x000fe400048070ff */
[----:B------:R-:W-:Y:S02]  /*13fb0*/  F2FP.SATFINITE.E4M3.F32.PACK_AB_MERGE_C R12, R13, R12, RZ ;  /* 0x0000000c0d0c723e */ /* 0x000fe400048070ff */
[----:B------:R-:W-:Y:S02]  /*13fc0*/  F2FP.SATFINITE.E4M3.F32.PACK_AB_MERGE_C R6, R24, R25, R6 ;  /* 0x000000191806723e */ /* 0x000fe40004807006 */
[----:B------:R-:W-:Y:S02]  /*13fd0*/  F2FP.SATFINITE.E4M3.F32.PACK_AB_MERGE_C R7, R28, R21, R7 ;  /* 0x000000151c07723e */ /* 0x000fe40004807007 */
[----:B------:R-:W-:Y:S02]  /*13fe0*/  F2FP.SATFINITE.E4M3.F32.PACK_AB_MERGE_C R4, R10, R11, R4 ;  /* 0x0000000b0a04723e */ /* 0x000fe40004807004 */
[----:B------:R-:W-:-:S05]  /*13ff0*/  F2FP.SATFINITE.E4M3.F32.PACK_AB_MERGE_C R5, R0, R5, R12 ;  /* 0x000000050005723e */ /* 0x000fca000480700c */
[----:B------:R0:W-:Y:S01]  /*14000*/  STS.128 [R226+0x4000], R4 ;  /* 0x00400004e2007388 */ /* 0x0001e20000000c00 */
[----:B------:R-:W-:Y:S05]  /*14010*/  BRA `(.L_x_563) ;  /* 0x00000034001c7947 */ /* 0x000fea0003800000 */
.L_x_557:
[----:B------:R-:W-:-:S03]  /*14020*/  UMOV UR4, 0xffffffff ;  /* 0xffffffff00047882 */ /* 0x000fc60000000000 */
[----:B------:R-:W-:Y:S05]  /*14030*/  BRA.DIV UR4, `(.L_x_574) ;  /* 0x0000015604d47947 */ /* 0x000fea000b800000 */
[----:B------:R0:W1:Y:S04]  /*14040*/  SHFL.IDX PT, R21, R24, RZ, 0x1e1f ;  /* 0x001e1fff18157589 */ /* 0x00006800000e0000 */
[----:B------:R0:W2:Y:S04]  /*14050*/  SHFL.IDX PT, R39, R136, RZ, 0x1e1f ;  /* 0x001e1fff88277589 */ /* 0x0000a800000e0000 */
[----:B------:R0:W3:Y:S04]  /*14060*/  SHFL.IDX PT, R3, R26, RZ, 0x1e1f ;  /* 0x001e1fff1a037589 */ /* 0x0000e800000e0000 */
[----:B------:R-:W4:Y:S02]  /*14070*/  SHFL.IDX PT, R37, R37, RZ, 0x1e1f ;  /* 0x001e1fff25257589 */ /* 0x000f2400000e0000 */
.L_x_814:
[----:B------:R-:W-:Y:S01]  /*14080*/  ULDC UR4, c[0x0][0x448] ;  /* 0x0001120000047ab9 */ /* 0x000fe20000000800 */
[----:B------:R-:W-:Y:S01]  /*14090*/  BSSY B1, `(.L_x_575) ;  /* 0x0000038000017945 */ /* 0x000fe20003800000 */
[----:B------:R-:W-:Y:S01]  /*140a0*/  IMAD R0, R151, UR4, RZ ;  /* 0x0000000497007c24 */ /* 0x000fe2000f8e02ff */
[----:B------:R-:W-:Y:S02]  /*140b0*/  CS2R R4, SRZ ;  /* 0x0000000000047805 */ /* 0x000fe4000001ff00 */
[----:B------:R-:W-:Y:S02]  /*140c0*/  CS2R R6, SRZ ;  /* 0x0000000000067805 */ /* 0x000fe4000001ff00 */
[----:B------:R-:W-:Y:S02]  /*140d0*/  CS2R R8, SRZ ;  /* 0x0000000000087805 */ /* 0x000fe4000001ff00 */
[----:B------:R-:W-:Y:S02]  /*140e0*/  CS2R R12, SRZ ;  /* 0x00000000000c7805 */ /* 0x000fe4000001ff00 */
[----:B------:R-:W-:-:S02]  /*140f0*/  ISETP.GE.AND P0, PT, R10, R0, PT ;  /* 0x000000000a00720c */ /* 0x000fc40003f06270 */
[----:B------:R-:W-:Y:S02]  /*14100*/  CS2R R10, SRZ ;  /* 0x00000000000a7805 */ /* 0x000fe4000001ff00 */
[----:B------:R-:W-:Y:S02]  /*14110*/  CS2R R14, SRZ ;  /* 0x00000000000e7805 */ /* 0x000fe4000001ff00 */
[----:B0-----:R-:W-:Y:S02]  /*14120*/  CS2R R24, SRZ ;  /* 0x0000000000187805 */ /* 0x001fe4000001ff00 */
[----:B------:R-:W-:Y:S02]  /*14130*/  CS2R R26, SRZ ;  /* 0x00000000001a7805 */ /* 0x000fe4000001ff00 */
[----:B------:R-:W-:Y:S02]  /*14140*/  CS2R R28, SRZ ;  /* 0x00000000001c7805 */ /* 0x000fe4000001ff00 */
[----:B------:R-:W-:-:S02]  /*14150*/  CS2R R30, SRZ ;  /* 0x00000000001e7805 */ /* 0x000fc4000001ff00 */
[----:B------:R-:W-:Y:S02]  /*14160*/  CS2R R32, SRZ ;  /* 0x0000000000207805 */ /* 0x000fe4000001ff00 */
[----:B------:R-:W-:Y:S01]  /*14170*/  CS2R R34, SRZ ;  /* 0x0000000000227805 */ /* 0x000fe2000001ff00 */
[----:B------:R-:W-:Y:S06]  /*14180*/  @P0 BRA `(.L_x_576) ;  /* 0x0000000000a00947 */ /* 0x000fec0003800000 */
[C---:B------:R-:W-:Y:S01]  /*14190*/  VIADD R4, R16.reuse, 0x20 ;  /* 0x0000002010047836 */ /* 0x040fe20000000000 */
[----:B------:R-:W-:Y:S01]  /*141a0*/  ULDC UR4, c[0x0][0x3f4] ;  /* 0x0000fd0000047ab9 */ /* 0x000fe20000000800 */
[C---:B------:R-:W-:Y:S02]  /*141b0*/  IADD3 R5, R16.reuse, 0x40, RZ ;  /* 0x0000004010057810 */ /* 0x040fe40007ffe0ff */
[----:B------:R-:W-:Y:S02]  /*141c0*/  CS2R R24, SRZ ;  /* 0x0000000000187805 */ /* 0x000fe4000001ff00 */
[----:B------:R-:W-:Y:S02]  /*141d0*/  ISETP.GE.AND P2, PT, R16, UR4, PT ;  /* 0x0000000410007c0c */ /* 0x000fe4000bf46270 */
[----:B------:R-:W-:Y:S02]  /*141e0*/  CS2R R26, SRZ ;  /* 0x00000000001a7805 */ /* 0x000fe4000001ff00 */
[----:B------:R-:W-:-:S02]  /*141f0*/  ISETP.GE.AND P1, PT, R4, UR4, PT ;  /* 0x0000000404007c0c */ /* 0x000fc4000bf26270 */
[----:B------:R-:W-:Y:S02]  /*14200*/  CS2R R28, SRZ ;  /* 0x00000000001c7805 */ /* 0x000fe4000001ff00 */
[----:B------:R-:W-:Y:S02]  /*14210*/  ISETP.GE.AND P0, PT, R5, UR4, PT ;  /* 0x0000000405007c0c */ /* 0x000fe4000bf06270 */
[----:B------:R-:W-:Y:S02]  /*14220*/  CS2R R4, SRZ ;  /* 0x0000000000047805 */ /* 0x000fe4000001ff00 */
[----:B------:R-:W-:Y:S02]  /*14230*/  CS2R R30, SRZ ;  /* 0x00000000001e7805 */ /* 0x000fe4000001ff00 */
[----:B-1----:R-:W-:-:S03]  /*14240*/  @!P2 IADD3 R40, P3, R16, R21, RZ ;  /* 0x000000151028a210 */ /* 0x002fc60007f7e0ff */
[----:B------:R-:W-:-:S04]  /*14250*/  @!P1 IMAD.SHL.U32 R46, R173, 0x10, RZ ;  /* 0x00000010ad2e9824 */ /* 0x000fc800078e00ff */
[----:B------:R-:W-:Y:S02]  /*14260*/  @!P0 IMAD.SHL.U32 R48, R174, 0x10, RZ ;  /* 0x00000010ae308824 */ /* 0x000fe400078e00ff */
[----:B---3--:R-:W-:Y:S01]  /*14270*/  @!P2 IMAD.X R41, R3, 0x1, R17, P3 ;  /* 0x000000010329a824 */ /* 0x008fe200018e0611 */
[----:B------:R-:W-:Y:S02]  /*14280*/  @!P1 SHF.R.S32.HI R6, RZ, 0x1f, R46 ;  /* 0x0000001fff069819 */ /* 0x000fe4000001142e */
[C---:B------:R-:W-:Y:S02]  /*14290*/  @!P1 IADD3 R42, P5, R46.reuse, R21, RZ ;  /* 0x000000152e2a9210 */ /* 0x040fe40007fbe0ff */
[----:B--2---:R-:W-:Y:S02]  /*142a0*/  @!P1 IADD3 R46, P4, R46, R39, RZ ;  /* 0x000000272e2e9210 */ /* 0x004fe40007f9e0ff */
[----:B------:R-:W-:Y:S02]  /*142b0*/  CS2R R10, SRZ ;  /* 0x00000000000a7805 */ /* 0x000fe4000001ff00 */
[----:B------:R-:W-:-:S02]  /*142c0*/  @!P0 IADD3 R38, P3, R48, R21, RZ ;  /* 0x0000001530268210 */ /* 0x000fc40007f7e0ff */
[----:B------:R-:W-:Y:S02]  /*142d0*/  CS2R R32, SRZ ;  /* 0x0000000000207805 */ /* 0x000fe4000001ff00 */
[----:B------:R-:W-:Y:S01]  /*142e0*/  @!P0 SHF.R.S32.HI R8, RZ, 0x1f, R48 ;  /* 0x0000001fff088819 */ /* 0x000fe20000011430 */
[----:B----4-:R-:W-:Y:S01]  /*142f0*/  @!P1 IMAD.X R47, R37, 0x1, R6, P4 ;  /* 0x00000001252f9824 */ /* 0x010fe200020e0606 */
[----:B------:R-:W-:Y:S02]  /*14300*/  @!P1 IADD3.X R43, R3, R6, RZ, P5, !PT ;  /* 0x00000006032b9210 */ /* 0x000fe40002ffe4ff */
[----:B------:R-:W-:Y:S02]  /*14310*/  CS2R R6, SRZ ;  /* 0x0000000000067805 */ /* 0x000fe4000001ff00 */
[----:B------:R-:W-:Y:S02]  /*14320*/  @!P0 IADD3 R48, P5, R48, R39, RZ ;  /* 0x0000002730308210 */ /* 0x000fe40007fbe0ff */
[----:B------:R-:W-:-:S02]  /*14330*/  CS2R R34, SRZ ;  /* 0x0000000000227805 */ /* 0x000fc4000001ff00 */
[----:B------:R-:W-:Y:S01]  /*14340*/  @!P2 IADD3 R20, P4, R16, R39, RZ ;  /* 0x000000271014a210 */ /* 0x000fe20007f9e0ff */
[--C-:B------:R-:W-:Y:S01]  /*14350*/  @!P0 IMAD.X R39, R3, 0x1, R8.reuse, P3 ;  /* 0x0000000103278824 */ /* 0x100fe200018e0608 */
[----:B------:R-:W-:Y:S01]  /*14360*/  CS2R R12, SRZ ;  /* 0x00000000000c7805 */ /* 0x000fe2000001ff00 */
[C---:B------:R-:W-:Y:S01]  /*14370*/  @!P0 IMAD.X R49, R37.reuse, 0x1, R8, P5 ;  /* 0x0000000125318824 */ /* 0x040fe200028e0608 */
[----:B------:R-:W-:Y:S02]  /*14380*/  CS2R R8, SRZ ;  /* 0x0000000000087805 */ /* 0x000fe4000001ff00 */
[----:B------:R-:W-:Y:S02]  /*14390*/  CS2R R14, SRZ ;  /* 0x00000000000e7805 */ /* 0x000fe4000001ff00 */
[----:B------:R-:W-:Y:S01]  /*143a0*/  @!P2 IADD3.X R21, R37, R17, RZ, P4, !PT ;  /* 0x000000112515a210 */ /* 0x000fe200027fe4ff */
[----:B------:R0:W5:Y:S04]  /*143b0*/  @!P2 LD.E.128 R24, desc[UR50][R40.64] ;  /* 0x000000322818a980 */ /* 0x000168000c101d00 */
[----:B------:R0:W5:Y:S04]  /*143c0*/  @!P2 LD.E.128 R4, desc[UR50][R20.64] ;  /* 0x000000321404a980 */ /* 0x000168000c101d00 */
[----:B------:R0:W5:Y:S04]  /*143d0*/  @!P1 LD.E.128 R28, desc[UR50][R42.64] ;  /* 0x000000322a1c9980 */ /* 0x000168000c101d00 */
[----:B------:R0:W5:Y:S04]  /*143e0*/  @!P1 LD.E.128 R8, desc[UR50][R46.64] ;  /* 0x000000322e089980 */ /* 0x000168000c101d00 */
[----:B------:R0:W5:Y:S04]  /*143f0*/  @!P0 LD.E.128 R32, desc[UR50][R38.64] ;  /* 0x0000003226208980 */ /* 0x000168000c101d00 */
[----:B------:R0:W5:Y:S02]  /*14400*/  @!P0 LD.E.128 R12, desc[UR50][R48.64] ;  /* 0x00000032300c8980 */ /* 0x000164000c101d00 */
.L_x_576:
[----:B------:R-:W-:Y:S05]  /*14410*/  BSYNC B1 ;  /* 0x0000000000017941 */ /* 0x000fea0003800000 */
.L_x_575:
[----:B------:R-:W-:Y:S01]  /*14420*/  ULEA.HI UR4, UR37, UR37, URZ, 0x1 ;  /* 0x0000002525047291 */ /* 0x000fe2000f8f083f */
[----:B------:R-:W-:Y:S01]  /*14430*/  IMAD R0, R169, -0x80, R0 ;  /* 0xffffff80a9007824 */ /* 0x000fe200078e0200 */
[----:B------:R-:W-:Y:S02]  /*14440*/  BSSY B1, `(.L_x_577) ;  /* 0x0000009000017945 */ /* 0x000fe40003800000 */
[----:B------:R-:W-:Y:S02]  /*14450*/  ULOP3.LUT UR4, UR4, 0xfffffffe, URZ, 0xc0, !UPT ;  /* 0xfffffffe04047892 */ /* 0x000fe4000f8ec03f */
[----:B---3--:R-:W-:Y:S02]  /*14460*/  VIMNMX R3, R0, 0x80, PT ;  /* 0x0000008000037848 */ /* 0x008fe40003fe0100 */
[----:B------:R-:W-:Y:S02]  /*14470*/  UIADD3 UR4, UR37, -UR4, URZ ;  /* 0x8000000425047290 */ /* 0x000fe4000fffe03f */
[----:B------:R-:W-:-:S04]  /*14480*/  ISETP.GE.AND P1, PT, R198, R3, PT ;  /* 0x00000003c600720c */ /* 0x000fc80003f26270 */
[----:B01----:R-:W-:-:S05]  /*14490*/  IMAD.U32 R21, RZ, RZ, UR4 ;  /* 0x00000004ff157e24 */ /* 0x003fca000f8e00ff */
[----:B------:R-:W-:-:S04]  /*144a0*/  SHF.L.U32 R21, R21, 0x1f, RZ ;  /* 0x0000001f15157819 */ /* 0x000fc800000006ff */
[----:B------:R-:W0:Y:S02]  /*144b0*/  SYNCS.PHASECHK.TRANS64.TRYWAIT P0, [R18+URZ+0x29800], R21 ;  /* 0x02980015120075a7 */ /* 0x000e24000800017f */
[----:B0-----:R-:W-:Y:S05]  /*144c0*/  @!P0 BRA `(.L_x_578) ;  /* 0x0000015400248947 */ /* 0x001fea0003800000 */
.L_x_815:
[----:B------:R-:W-:Y:S05]  /*144d0*/  BSYNC B1 ;  /* 0x0000000000017941 */ /* 0x000fea0003800000 */
.L_x_577:
[----:B------:R-:W-:Y:S05]  /*144e0*/  @P1 BRA `(.L_x_563) ;  /* 0x0000002c00e81947 */ /* 0x000fea0003800000 */
[----:B------:R-:W1:Y:S01]  /*144f0*/  LDC R3, c[0x0][0x3f4] ;  /* 0x0000fd00ff037b82 */ /* 0x000e620000000800 */
[C---:B------:R-:W-:Y:S01]  /*14500*/  VIADD R0, R16.reuse, 0x20 ;  /* 0x0000002010007836 */ /* 0x040fe20000000000 */
[----:B------:R-:W-:Y:S01]  /*14510*/  BSSY B1, `(.L_x_579) ;  /* 0x00000fd000017945 */ /* 0x000fe20003800000 */
[C---:B------:R-:W-:Y:S01]  /*14520*/  VIADD R20, R16.reuse, 0x40 ;  /* 0x0000004010147836 */ /* 0x040fe20000000000 */
[-C--:B-1----:R-:W-:Y:S02]  /*14530*/  ISETP.GE.AND P0, PT, R16, R3.reuse, PT ;  /* 0x000000031000720c */ /* 0x082fe40003f06270 */
[-C--:B------:R-:W-:Y:S02]  /*14540*/  ISETP.GE.AND P1, PT, R0, R3.reuse, PT ;  /* 0x000000030000720c */ /* 0x080fe40003f26270 */
[----:B------:R-:W-:-:S09]  /*14550*/  ISETP.GE.AND P2, PT, R20, R3, PT ;  /* 0x000000031400720c */ /* 0x000fd20003f46270 */
[----:B------:R-:W-:Y:S05]  /*14560*/  @P0 BRA `(.L_x_580) ;  /* 0x0000000c00dc0947 */ /* 0x000fea0003800000 */
[----:B------:R-:W3:Y:S01]  /*14570*/  LDL R67, [R1+0x24] ;  /* 0x0000240001437983 */ /* 0x000ee20000100800 */
[----:B-----5:R-:W-:Y:S02]  /*14580*/  SHF.R.U32.HI R0, RZ, 0x8, R24 ;  /* 0x00000008ff007819 */ /* 0x020fe40000011618 */
[----:B------:R-:W-:Y:S02]  /*14590*/  LOP3.LUT R20, R24, 0xff, RZ, 0xc0, !PT ;  /* 0x000000ff18147812 */ /* 0x000fe400078ec0ff */
[----:B0-----:R-:W-:Y:S02]  /*145a0*/  LOP3.LUT R21, R0, 0xff, RZ, 0xc0, !PT ;  /* 0x000000ff00157812 */ /* 0x001fe400078ec0ff */
[----:B------:R-:W-:Y:S02]  /*145b0*/  LEA.HI R0, R3, R228, RZ, 0x1c ;  /* 0x000000e403007211 */ /* 0x000fe400078fe0ff */
[----:B------:R-:W-:Y:S02]  /*145c0*/  PRMT R45, R21, 0x7604, R20 ;  /* 0x00007604152d7816 */ /* 0x000fe40000000014 */
[----:B------:R-:W-:-:S02]  /*145d0*/  SHF.R.S32.HI R21, RZ, 0x1f, R0 ;  /* 0x0000001fff157819 */ /* 0x000fc40000011400 */
[----:B----4-:R-:W-:Y:S02]  /*145e0*/  SHF.R.U32.HI R37, RZ, 0x8, R25 ;  /* 0x00000008ff257819 */ /* 0x010fe40000011619 */
[----:B------:R-:W-:Y:S02]  /*145f0*/  LEA.HI R20, R21, R0, RZ, 0x2 ;  /* 0x0000000015147211 */ /* 0x000fe400078f10ff */
[----:B------:R-:W-:Y:S02]  /*14600*/  SHF.L.U32 R21, R0, 0x4, RZ ;  /* 0x0000000400157819 */ /* 0x000fe400000006ff */
[----:B--2---:R-:W-:Y:S01]  /*14610*/  SHF.R.U32.HI R39, RZ, 0x8, R26 ;  /* 0x00000008ff277819 */ /* 0x004fe2000001161a */
[----:B------:R-:W-:Y:S01]  /*14620*/  IMAD.SHL.U32 R20, R20, 0x800, RZ ;  /* 0x0000080014147824 */ /* 0x000fe200078e00ff */
[----:B------:R-:W-:Y:S02]  /*14630*/  LOP3.LUT R0, R208, 0x30, R21, 0xf8, !PT ;  /* 0x00000030d0007812 */ /* 0x000fe400078ef815 */
[----:B------:R-:W-:-:S02]  /*14640*/  LOP3.LUT R36, R25, 0xff, RZ, 0xc0, !PT ;  /* 0x000000ff19247812 */ /* 0x000fc400078ec0ff */
[----:B------:R-:W-:Y:S02]  /*14650*/  LOP3.LUT R0, R0, R209, RZ, 0x3c, !PT ;  /* 0x000000d100007212 */ /* 0x000fe400078e3cff */
[----:B------:R-:W-:Y:S02]  /*14660*/  LOP3.LUT R21, R20, 0xffffe000, RZ, 0xc0, !PT ;  /* 0xffffe00014157812 */ /* 0x000fe400078ec0ff */
[----:B------:R-:W-:Y:S02]  /*14670*/  LOP3.LUT R38, R26, 0xff, RZ, 0xc0, !PT ;  /* 0x000000ff1a267812 */ /* 0x000fe400078ec0ff */
[----:B------:R-:W-:Y:S02]  /*14680*/  LOP3.LUT R37, R37, 0xff, RZ, 0xc0, !PT ;  /* 0x000000ff25257812 */ /* 0x000fe400078ec0ff */
[----:B------:R-:W-:Y:S02]  /*14690*/  LOP3.LUT R39, R39, 0xff, RZ, 0xc0, !PT ;  /* 0x000000ff27277812 */ /* 0x000fe400078ec0ff */
[----:B------:R-:W-:-:S02]  /*146a0*/  IADD3 R21, R0, R210, R21 ;  /* 0x000000d200157210 */ /* 0x000fc40007ffe015 */
[----:B------:R-:W-:Y:S02]  /*146b0*/  PRMT R46, R37, 0x7604, R36 ;  /* 0x00007604252e7816 */ /* 0x000fe40000000024 */
[----:B------:R-:W-:Y:S01]  /*146c0*/  PRMT R47, R39, 0x7604, R38 ;  /* 0x00007604272f7816 */ /* 0x000fe20000000026 */
[----:B------:R-:W-:Y:S01]  /*146d0*/  IMAD.IADD R0, R18, 0x1, R21 ;  /* 0x0000000112007824 */ /* 0x000fe200078e0215 */
[----:B------:R-:W-:Y:S02]  /*146e0*/  SHF.R.U32.HI R37, RZ, 0x8, R27 ;  /* 0x00000008ff257819 */ /* 0x000fe4000001161b */
[----:B------:R-:W-:Y:S02]  /*146f0*/  SHF.R.U32.HI R39, RZ, 0x8, R4 ;  /* 0x00000008ff277819 */ /* 0x000fe40000011604 */
[----:B------:R-:W-:Y:S02]  /*14700*/  SHF.R.U32.HI R40, RZ, 0x8, R5 ;  /* 0x00000008ff287819 */ /* 0x000fe40000011605 */
[----:B------:R-:W-:-:S02]  /*14710*/  LOP3.LUT R36, R27, 0xff, RZ, 0xc0, !PT ;  /* 0x000000ff1b247812 */ /* 0x000fc400078ec0ff */
[----:B------:R-:W-:Y:S02]  /*14720*/  LOP3.LUT R38, R4, 0xff, RZ, 0xc0, !PT ;  /* 0x000000ff04267812 */ /* 0x000fe400078ec0ff */
[----:B------:R-:W-:Y:S02]  /*14730*/  LOP3.LUT R37, R37, 0xff, RZ, 0xc0, !PT ;  /* 0x000000ff25257812 */ /* 0x000fe400078ec0ff */
[----:B------:R-:W-:Y:S02]  /*14740*/  LOP3.LUT R39, R39, 0xff, RZ, 0xc0, !PT ;  /* 0x000000ff27277812 */ /* 0x000fe400078ec0ff */
[----:B------:R-:W-:Y:S02]  /*14750*/  LOP3.LUT R21, R40, 0xff, RZ, 0xc0, !PT ;  /* 0x000000ff28157812 */ /* 0x000fe400078ec0ff */
[----:B------:R-:W0:Y:S01]  /*14760*/  LDS.128 R40, [R0+0x14400] ;  /* 0x0144000000287984 */ /* 0x000e220000000c00 */
[----:B------:R-:W-:Y:S02]  /*14770*/  PRMT R20, R37, 0x7604, R36 ;  /* 0x0000760425147816 */ /* 0x000fe40000000024 */
[----:B------:R-:W-:-:S02]  /*14780*/  PRMT R53, R39, 0x7604, R38 ;  /* 0x0000760427357816 */ /* 0x000fc40000000026 */
[----:B------:R-:W-:Y:S02]  /*14790*/  SHF.R.U32.HI R52, RZ, 0x8, R7 ;  /* 0x00000008ff347819 */ /* 0x000fe40000011607 */
[----:B------:R-:W-:Y:S02]  /*147a0*/  LOP3.LUT R51, R7, 0xff, RZ, 0xc0, !PT ;  /* 0x000000ff07337812 */ /* 0x000fe400078ec0ff */
[----:B------:R-:W-:Y:S02]  /*147b0*/  LOP3.LUT R52, R52, 0xff, RZ, 0xc0, !PT ;  /* 0x000000ff34347812 */ /* 0x000fe400078ec0ff */
[----:B------:R-:W-:Y:S02]  /*147c0*/  LOP3.LUT R48, R5, 0xff, RZ, 0xc0, !PT ;  /* 0x000000ff05307812 */ /* 0x000fe400078ec0ff */
[----:B------:R-:W-:Y:S02]  /*147d0*/  SHF.R.U32.HI R50, RZ, 0x8, R6 ;  /* 0x00000008ff327819 */ /* 0x000fe40000011606 */
[----:B------:R-:W-:-:S02]  /*147e0*/  PRMT R52, R52, 0x7604, R51 ;  /* 0x0000760434347816 */ /* 0x000fc40000000033 */
[----:B------:R-:W-:Y:S02]  /*147f0*/  LOP3.LUT R49, R6, 0xff, RZ, 0xc0, !PT ;  /* 0x000000ff06317812 */ /* 0x000fe400078ec0ff */
[----:B------:R-:W-:Y:S02]  /*14800*/  LOP3.LUT R50, R50, 0xff, RZ, 0xc0, !PT ;  /* 0x000000ff32327812 */ /* 0x000fe400078ec0ff */
[----:B------:R-:W-:Y:S02]  /*14810*/  PRMT R48, R21, 0x7604, R48 ;  /* 0x0000760415307816 */ /* 0x000fe40000000030 */
[----:B------:R-:W-:Y:S02]  /*14820*/  SHF.R.U32.HI R51, RZ, 0x10, R5 ;  /* 0x00000010ff337819 */ /* 0x000fe40000011605 */
[----:B------:R-:W-:Y:S02]  /*14830*/  SHF.R.U32.HI R21, RZ, 0x10, R25 ;  /* 0x00000010ff157819 */ /* 0x000fe40000011619 */
[----:B------:R-:W-:Y:S01]  /*14840*/  PRMT R57, R50, 0x7604, R49 ;  /* 0x0000760432397816 */ /* 0x000fe20000000031 */
[----:B------:R-:W-:Y:S01]  /*14850*/  IMAD.U32 R51, R51, 0x10000, RZ ;  /* 0x0001000033337824 */ /* 0x000fe200078e00ff */
[----:B------:R-:W-:Y:S01]  /*14860*/  SHF.R.U32.HI R59, RZ, 0x10, R7 ;  /* 0x00000010ff3b7819 */ /* 0x000fe20000011607 */
[----:B------:R-:W-:Y:S01]  /*14870*/  IMAD.U32 R21, R21, 0x10000, RZ ;  /* 0x0001000015157824 */ /* 0x000fe200078e00ff */
[----:B------:R-:W-:-:S02]  /*14880*/  SHF.R.U32.HI R49, RZ, 0x10, R27 ;  /* 0x00000010ff317819 */ /* 0x000fc4000001161b */
[----:B------:R-:W-:Y:S01]  /*14890*/  LOP3.LUT R55, R48, 0xff0000, R51, 0xf8, !PT ;  /* 0x00ff000030377812 */ /* 0x000fe200078ef833 */
[----:B------:R-:W-:Y:S01]  /*148a0*/  IMAD.U32 R59, R59, 0x10000, RZ ;  /* 0x000100003b3b7824 */ /* 0x000fe200078e00ff */
[----:B------:R-:W-:Y:S02]  /*148b0*/  SHF.L.U32 R49, R49, 0x10, RZ ;  /* 0x0000001031317819 */ /* 0x000fe400000006ff */
[----:B------:R-:W-:Y:S02]  /*148c0*/  LOP3.LUT R21, R46, 0xff0000, R21, 0xf8, !PT ;  /* 0x00ff00002e157812 */ /* 0x000fe400078ef815 */
[----:B------:R-:W-:Y:S02]  /*148d0*/  LOP3.LUT R49, R20, 0xff0000, R49, 0xf8, !PT ;  /* 0x00ff000014317812 */ /* 0x000fe400078ef831 */
[----:B------:R-:W-:Y:S02]  /*148e0*/  LOP3.LUT R45, R45, 0xff0000, R24, 0xf8, !PT ;  /* 0x00ff00002d2d7812 */ /* 0x000fe400078ef818 */
[----:B------:R-:W-:-:S02]  /*148f0*/  LOP3.LUT R59, R52, 0xff0000, R59, 0xf8, !PT ;  /* 0x00ff0000343b7812 */ /* 0x000fc400078ef83b */
[----:B------:R-:W-:Y:S02]  /*14900*/  LOP3.LUT R47, R47, 0xff0000, R26, 0xf8, !PT ;  /* 0x00ff00002f2f7812 */ /* 0x000fe400078ef81a */
[----:B------:R-:W-:Y:S02]  /*14910*/  LOP3.LUT R55, R55, 0xff000000, R5, 0xf8, !PT ;  /* 0xff00000037377812 */ /* 0x000fe400078ef805 */
[----:B------:R-:W-:Y:S02]  /*14920*/  LOP3.LUT R52, R21, 0xff000000, R25, 0xf8, !PT ;  /* 0xff00000015347812 */ /* 0x000fe400078ef819 */
[----:B------:R-:W-:Y:S02]  /*14930*/  LOP3.LUT R21, R53, 0xff0000, R4, 0xf8, !PT ;  /* 0x00ff000035157812 */ /* 0x000fe400078ef804 */
[----:B------:R-:W-:Y:S02]  /*14940*/  LOP3.LUT R51, R45, 0xff000000, R24, 0xf8, !PT ;  /* 0xff0000002d337812 */ /* 0x000fe400078ef818 */
[----:B------:R-:W-:-:S02]  /*14950*/  LOP3.LUT R53, R49, 0xff000000, R27, 0xf8, !PT ;  /* 0xff00000031357812 */ /* 0x000fc400078ef81b */
[----:B------:R-:W-:Y:S02]  /*14960*/  LOP3.LUT R20, R47, 0xff000000, R26, 0xf8, !PT ;  /* 0xff0000002f147812 */ /* 0x000fe400078ef81a */
[----:B------:R-:W-:Y:S02]  /*14970*/  F2FP.F16.E4M3.UNPACK_B R27, R55 ;  /* 0x00000037ff1b723e */ /* 0x000fe400020006ff */
[-C--:B0-----:R-:W-:Y:S02]  /*14980*/  F2FP.F16.E4M3.UNPACK_B R24, R41.reuse ;  /* 0x00000029ff18723e */ /* 0x081fe400020006ff */
[----:B------:R-:W-:Y:S01]  /*14990*/  F2FP.F16.E4M3.UNPACK_B R26, R52 ;  /* 0x00000034ff1a723e */ /* 0x000fe200020006ff */
[----:B------:R-:W-:Y:S01]  /*149a0*/  HADD2.F32 R58, -RZ, R27.H0_H0 ;  /* 0x2000001bff3a7230 */ /* 0x000fe20000004100 */
[----:B------:R-:W-:Y:S01]  /*149b0*/  LOP3.LUT R56, R21, 0xff000000, R4, 0xf8, !PT ;  /* 0xff00000015387812 */ /* 0x000fe200078ef804 */
[----:B------:R-:W-:Y:S01]  /*149c0*/  HADD2.F32 R5, -RZ, R24.H0_H0 ;  /* 0x20000018ff057230 */ /* 0x000fe20000004100 */
[----:B------:R-:W-:Y:S01]  /*149d0*/  LOP3.LUT R57, R57, 0xff0000, R6, 0xf8, !PT ;  /* 0x00ff000039397812 */ /* 0x000fe200078ef806 */
[----:B------:R-:W-:Y:S01]  /*149e0*/  HADD2.F32 R54, -RZ, R26.H0_H0 ;  /* 0x2000001aff367230 */ /* 0x000fe20000004100 */
[----:B------:R-:W-:Y:S01]  /*149f0*/  F2FP.F16.E4M3.UNPACK_B R47, R41.H1 ;  /* 0x00000029ff2f723e */ /* 0x000fe200030006ff */
[----:B------:R-:W-:Y:S01]  /*14a00*/  HADD2.F32 R24, -RZ, R24.H1_H1 ;  /* 0x30000018ff187230 */ /* 0x000fe20000004100 */
[----:B------:R-:W-:-:S02]  /*14a10*/  F2FP.F16.E4M3.UNPACK_B R49, R43 ;  /* 0x0000002bff31723e */ /* 0x000fc400020006ff */
[----:B------:R-:W-:Y:S02]  /*14a20*/  F2FP.F16.E4M3.UNPACK_B R50, R43.H1 ;  /* 0x0000002bff32723e */ /* 0x000fe400030006ff */
[-C--:B------:R-:W-:Y:S02]  /*14a30*/  F2FP.F16.E4M3.UNPACK_B R41, R40.reuse ;  /* 0x00000028ff29723e */ /* 0x080fe400020006ff */
[----:B------:R-:W-:Y:S01]  /*14a40*/  F2FP.F16.E4M3.UNPACK_B R43, R40.H1 ;  /* 0x00000028ff2b723e */ /* 0x000fe200030006ff */
[----:B------:R-:W-:Y:S01]  /*14a50*/  FMUL.FTZ R40, R5, R58 ;  /* 0x0000003a05287220 */ /* 0x000fe20000410000 */
[----:B------:R-:W-:Y:S01]  /*14a60*/  LOP3.LUT R6, R57, 0xff000000, R6, 0xf8, !PT ;  /* 0xff00000039067812 */ /* 0x000fe200078ef806 */
[----:B------:R-:W-:Y:S01]  /*14a70*/  FMUL.FTZ R57, R5, R54 ;  /* 0x0000003605397220 */ /* 0x000fe20000410000 */
[----:B------:R-:W-:Y:S02]  /*14a80*/  F2FP.F16.E4M3.UNPACK_B R55, R55.H1 ;  /* 0x00000037ff37723e */ /* 0x000fe400030006ff */
[----:B------:R-:W-:-:S02]  /*14a90*/  F2FP.F16.E4M3.UNPACK_B R52, R52.H1 ;  /* 0x00000034ff34723e */ /* 0x000fc400030006ff */
[----:B------:R-:W-:Y:S02]  /*14aa0*/  LOP3.LUT R59, R59, 0xff000000, R7, 0xf8, !PT ;  /* 0xff0000003b3b7812 */ /* 0x000fe400078ef807 */
[-C--:B------:R-:W-:Y:S02]  /*14ab0*/  F2FP.F16.E4M3.UNPACK_B R7, R42.reuse ;  /* 0x0000002aff07723e */ /* 0x080fe400020006ff */
[----:B------:R-:W-:Y:S01]  /*14ac0*/  F2FP.F16.E4M3.UNPACK_B R48, R42.H1 ;  /* 0x0000002aff30723e */ /* 0x000fe200030006ff */
[--C-:B------:R-:W-:Y:S02]  /*14ad0*/  HADD2.F32 R42, -RZ, R52.reuse.H0_H0 ;  /* 0x20000034ff2a7230 */ /* 0x100fe40000004100 */
[----:B------:R-:W-:Y:S01]  /*14ae0*/  HADD2.F32 R52, -RZ, R52.H1_H1 ;  /* 0x30000034ff347230 */ /* 0x000fe20000004100 */
[----:B---3--:R-:W0:Y:S02]  /*14af0*/  LDS.128 R36, [R67+0x14400] ;  /* 0x0144000043247984 */ /* 0x008e240000000c00 */
[----:B0-----:R-:W-:-:S02]  /*14b00*/  F2FP.F16.E4M3.UNPACK_B R21, R37 ;  /* 0x00000025ff15723e */ /* 0x001fc400020006ff */
[----:B------:R-:W-:Y:S02]  /*14b10*/  F2FP.F16.E4M3.UNPACK_B R45, R37.H1 ;  /* 0x00000025ff2d723e */ /* 0x000fe400030006ff */
[-C--:B------:R-:W-:Y:S01]  /*14b20*/  F2FP.F16.E4M3.UNPACK_B R46, R39.reuse ;  /* 0x00000027ff2e723e */ /* 0x080fe200020006ff */
[--C-:B------:R-:W-:Y:S01]  /*14b30*/  HADD2.F32 R25, -RZ, R21.reuse.H0_H0 ;  /* 0x20000015ff197230 */ /* 0x100fe20000004100 */
[----:B------:R-:W-:Y:S01]  /*14b40*/  F2FP.F16.E4M3.UNPACK_B R39, R39.H1 ;  /* 0x00000027ff27723e */ /* 0x000fe200030006ff */
[----:B------:R-:W-:Y:S01]  /*14b50*/  HADD2.F32 R21, -RZ, R21.H1_H1 ;  /* 0x30000015ff157230 */ /* 0x000fe20000004100 */
[----:B------:R-:W-:Y:S02]  /*14b60*/  F2FP.F16.E4M3.UNPACK_B R37, R36 ;  /* 0x00000024ff25723e */ /* 0x000fe400020006ff */
[C---:B------:R-:W-:Y:S01]  /*14b70*/  FFMA.FTZ R5, R25.reuse, R54, -R40 ;  /* 0x0000003619057223 */ /* 0x040fe20000010828 */
[----:B------:R-:W-:Y:S01]  /*14b80*/  FFMA.FTZ R25, R25, R58, R57 ;  /* 0x0000003a19197223 */ /* 0x000fe20000010039 */
[----:B------:R-:W-:Y:S01]  /*14b90*/  HADD2.F32 R40, -RZ, R26.H1_H1 ;  /* 0x3000001aff287230 */ /* 0x000fe20000004100 */
[----:B------:R-:W-:Y:S01]  /*14ba0*/  F2FP.F16.E4M3.UNPACK_B R36, R36.H1 ;  /* 0x00000024ff24723e */ /* 0x000fe200030006ff */
[----:B------:R-:W-:Y:S01]  /*14bb0*/  HADD2.F32 R54, -RZ, R27.H1_H1 ;  /* 0x3000001bff367230 */ /* 0x000fe20000004100 */
[----:B------:R-:W-:Y:S01]  /*14bc0*/  F2FP.F16.E4M3.UNPACK_B R4, R38 ;  /* 0x00000026ff04723e */ /* 0x000fe200020006ff */
[----:B------:R-:W-:-:S02]  /*14bd0*/  HADD2.F32 R57, -RZ, R55.H0_H0 ;  /* 0x20000037ff397230 */ /* 0x000fc40000004100 */
[C---:B------:R-:W-:Y:S01]  /*14be0*/  FMUL.FTZ R61, R24.reuse, R40 ;  /* 0x00000028183d7220 */ /* 0x040fe20000410000 */
[----:B------:R-:W-:Y:S02]  /*14bf0*/  HADD2.F32 R26, -RZ, R47.H0_H0 ;  /* 0x2000002fff1a7230 */ /* 0x000fe40000004100 */
[----:B------:R-:W-:Y:S01]  /*14c00*/  FMUL.FTZ R58, R24, R54 ;  /* 0x00000036183a7220 */ /* 0x000fe20000410000 */
[----:B------:R-:W-:Y:S01]  /*14c10*/  HADD2.F32 R27, -RZ, R45.H0_H0 ;  /* 0x2000002dff1b7230 */ /* 0x000fe20000004100 */
[----:B------:R-:W-:Y:S01]  /*14c20*/  F2FP.F16.E4M3.UNPACK_B R38, R38.H1 ;  /* 0x00000026ff26723e */ /* 0x000fe200030006ff */
[----:B------:R-:W-:Y:S02]  /*14c30*/  HADD2.F32 R47, -RZ, R47.H1_H1 ;  /* 0x3000002fff2f7230 */ /* 0x000fe40000004100 */
[CC--:B------:R-:W-:Y:S01]  /*14c40*/  FMUL.FTZ R60, R26.reuse, R57.reuse ;  /* 0x000000391a3c7220 */ /* 0x0c0fe20000410000 */
[----:B------:R-:W-:Y:S01]  /*14c50*/  FMUL.FTZ R62, R26, R42 ;  /* 0x0000002a1a3e7220 */ /* 0x000fe20000410000 */
[C---:B------:R-:W-:Y:S01]  /*14c60*/  FFMA.FTZ R24, R21.reuse, R40, -R58 ;  /* 0x0000002815187223 */ /* 0x040fe2000001083a */
[----:B------:R-:W-:Y:S01]  /*14c70*/  FFMA.FTZ R26, R21, R54, R61 ;  /* 0x00000036151a7223 */ /* 0x000fe2000001003d */
[C---:B------:R-:W-:Y:S01]  /*14c80*/  FFMA.FTZ R21, R27.reuse, R42, -R60 ;  /* 0x0000002a1b157223 */ /* 0x040fe2000001083c */
[----:B------:R-:W-:Y:S01]  /*14c90*/  FFMA.FTZ R27, R27, R57, R62 ;  /* 0x000000391b1b7223 */ /* 0x000fe2000001003e */
[----:B------:R-:W-:Y:S01]  /*14ca0*/  F2FP.F16.E4M3.UNPACK_B R57, R59 ;  /* 0x0000003bff39723e */ /* 0x000fe200020006ff */
[----:B------:R-:W-:Y:S01]  /*14cb0*/  HADD2.F32 R58, -RZ, R55.H1_H1 ;  /* 0x30000037ff3a7230 */ /* 0x000fe20000004100 */
[----:B------:R-:W-:Y:S01]  /*14cc0*/  F2FP.F16.E4M3.UNPACK_B R54, R53 ;  /* 0x00000035ff36723e */ /* 0x000fe200020006ff */
[----:B------:R-:W-:Y:S01]  /*14cd0*/  HADD2.F32 R42, -RZ, R49.H0_H0 ;  /* 0x20000031ff2a7230 */ /* 0x000fe20000004100 */
[----:B------:R-:W-:Y:S01]  /*14ce0*/  F2FP.F16.E4M3.UNPACK_B R59, R59.H1 ;  /* 0x0000003bff3b723e */ /* 0x000fe200030006ff */
[----:B------:R-:W-:-:S02]  /*14cf0*/  HADD2.F32 R61, -RZ, R57.H0_H0 ;  /* 0x20000039ff3d7230 */ /* 0x000fc40000004100 */
[C---:B------:R-:W-:Y:S01]  /*14d00*/  FMUL.FTZ R60, R47.reuse, R58 ;  /* 0x0000003a2f3c7220 */ /* 0x040fe20000410000 */
[----:B------:R-:W-:Y:S02]  /*14d10*/  HADD2.F32 R55, -RZ, R54.H0_H0 ;  /* 0x20000036ff377230 */ /* 0x000fe40000004100 */
[----:B------:R-:W-:Y:S01]  /*14d20*/  FMUL.FTZ R47, R47, R52 ;  /* 0x000000342f2f7220 */ /* 0x000fe20000410000 */
[----:B------:R-:W-:Y:S02]  /*14d30*/  HADD2.F32 R45, -RZ, R45.H1_H1 ;  /* 0x3000002dff2d7230 */ /* 0x000fe40000004100 */
[C---:B------:R-:W-:Y:S01]  /*14d40*/  FMUL.FTZ R63, R42.reuse, R61 ;  /* 0x0000003d2a3f7220 */ /* 0x040fe20000410000 */
[----:B------:R-:W-:Y:S02]  /*14d50*/  HADD2.F32 R40, -RZ, R46.H0_H0 ;  /* 0x2000002eff287230 */ /* 0x000fe40000004100 */
[----:B------:R-:W-:Y:S01]  /*14d60*/  FMUL.FTZ R42, R42, R55 ;  /* 0x000000372a2a7220 */ /* 0x000fe20000410000 */
[----:B------:R-:W-:Y:S01]  /*14d70*/  F2FP.F16.E4M3.UNPACK_B R53, R53.H1 ;  /* 0x00000035ff35723e */ /* 0x000fe200030006ff */
[----:B------:R-:W-:Y:S01]  /*14d80*/  FFMA.FTZ R58, R45, R58, R47 ;  /* 0x0000003a2d3a7223 */ /* 0x000fe2000001002f */
[----:B------:R-:W-:-:S02]  /*14d90*/  HADD2.F32 R54, -RZ, R54.H1_H1 ;  /* 0x30000036ff367230 */ /* 0x000fc40000004100 */
[C---:B------:R-:W-:Y:S01]  /*14da0*/  FFMA.FTZ R61, R40.reuse, R61, R42 ;  /* 0x0000003d283d7223 */ /* 0x040fe2000001002a */
[----:B------:R-:W-:Y:S02]  /*14db0*/  HADD2.F32 R57, -RZ, R57.H1_H1 ;  /* 0x30000039ff397230 */ /* 0x000fe40000004100 */
[----:B------:R-:W-:Y:S01]  /*14dc0*/  FFMA.FTZ R60, R45, R52, -R60 ;  /* 0x000000342d3c7223 */ /* 0x000fe2000001083c */
[----:B------:R-:W-:Y:S02]  /*14dd0*/  HADD2.F32 R49, -RZ, R49.H1_H1 ;  /* 0x30000031ff317230 */ /* 0x000fe40000004100 */
[----:B------:R-:W-:Y:S01]  /*14de0*/  FFMA.FTZ R63, R40, R55, -R63 ;  /* 0x00000037283f7223 */ /* 0x000fe2000001083f */
[----:B------:R-:W-:Y:S01]  /*14df0*/  HADD2.F32 R47, -RZ, R59.H0_H0 ;  /* 0x2000003bff2f7230 */ /* 0x000fe20000004100 */
[----:B------:R-:W-:Y:S01]  /*14e00*/  F2FP.SATFINITE.E4M3.F32.PACK_AB_MERGE_C R27, R58, R27, RZ ;  /* 0x0000001b3a1b723e */ /* 0x000fe200048070ff */
[----:B------:R-:W-:Y:S02]  /*14e10*/  HADD2.F32 R42, -RZ, R50.H0_H0 ;  /* 0x20000032ff2a7230 */ /* 0x000fe40000004100 */
[----:B------:R-:W-:Y:S01]  /*14e20*/  FMUL.FTZ R55, R49, R57 ;  /* 0x0000003931377220 */ /* 0x000fe20000410000 */
[----:B------:R-:W-:-:S02]  /*14e30*/  HADD2.F32 R45, -RZ, R53.H0_H0 ;  /* 0x20000035ff2d7230 */ /* 0x000fc40000004100 */
[----:B------:R-:W-:Y:S01]  /*14e40*/  FMUL.FTZ R52, R49, R54 ;  /* 0x0000003631347220 */ /* 0x000fe20000410000 */
[----:B------:R-:W-:Y:S02]  /*14e50*/  HADD2.F32 R46, -RZ, R46.H1_H1 ;  /* 0x3000002eff2e7230 */ /* 0x000fe40000004100 */
[C---:B------:R-:W-:Y:S01]  /*14e60*/  FMUL.FTZ R49, R42.reuse, R47 ;  /* 0x0000002f2a317220 */ /* 0x040fe20000410000 */
[----:B------:R-:W-:Y:S02]  /*14e70*/  HADD2.F32 R40, -RZ, R39.H0_H0 ;  /* 0x20000027ff287230 */ /* 0x000fe40000004100 */
[----:B------:R-:W-:Y:S01]  /*14e80*/  FMUL.FTZ R42, R42, R45 ;  /* 0x0000002d2a2a7220 */ /* 0x000fe20000410000 */
[----:B------:R-:W-:Y:S02]  /*14e90*/  HADD2.F32 R53, -RZ, R53.H1_H1 ;  /* 0x30000035ff357230 */ /* 0x000fe40000004100 */
[----:B------:R-:W-:Y:S01]  /*14ea0*/  FFMA.FTZ R64, R46, R57, R52 ;  /* 0x000000392e407223 */ /* 0x000fe20000010034 */
[----:B------:R-:W-:-:S02]  /*14eb0*/  HADD2.F32 R59, -RZ, R59.H1_H1 ;  /* 0x3000003bff3b7230 */ /* 0x000fc40000004100 */
[C---:B------:R-:W-:Y:S01]  /*14ec0*/  FFMA.FTZ R65, R40.reuse, R47, R42 ;  /* 0x0000002f28417223 */ /* 0x040fe2000001002a */
[----:B------:R-:W-:Y:S01]  /*14ed0*/  FFMA.FTZ R57, R40, R45, -R49 ;  /* 0x0000002d28397223 */ /* 0x000fe20000010831 */
[----:B------:R-:W-:Y:S01]  /*14ee0*/  F2FP.F16.E4M3.UNPACK_B R47, R56.H1 ;  /* 0x00000038ff2f723e */ /* 0x000fe200030006ff */
[----:B------:R-:W-:Y:S01]  /*14ef0*/  HADD2.F32 R50, -RZ, R50.H1_H1 ;  /* 0x30000032ff327230 */ /* 0x000fe20000004100 */
[----:B------:R-:W-:Y:S01]  /*14f00*/  F2FP.F16.E4M3.UNPACK_B R45, R51.H1 ;  /* 0x00000033ff2d723e */ /* 0x000fe200030006ff */
[----:B------:R-:W-:Y:S01]  /*14f10*/  FFMA.FTZ R62, R46, R54, -R55 ;  /* 0x000000362e3e7223 */ /* 0x000fe20000010837 */
[----:B------:R-:W-:Y:S01]  /*14f20*/  HADD2.F32 R42, -RZ, R43.H0_H0 ;  /* 0x2000002bff2a7230 */ /* 0x000fe20000004100 */
[----:B------:R-:W-:Y:S01]  /*14f30*/  F2FP.F16.E4M3.UNPACK_B R56, R56 ;  /* 0x00000038ff38723e */ /* 0x000fe200020006ff */
        /* <DEDUP_REMOVED lines=9> */
[----:B------:R-:W-:Y:S01]  /*14fd0*/  FFMA.FTZ R66, R40, R53, -R55 ;  /* 0x0000003528427223 */ /* 0x000fe20000010837 */
[----:B------:R-:W-:-:S02]  /*14fe0*/  HADD2.F32 R43, -RZ, R43.H1_H1 ;  /* 0x3000002bff2b7230 */ /* 0x000fc40000004100 */
[----:B------:R-:W-:Y:S01]  /*14ff0*/  FFMA.FTZ R68, R40, R59, R52 ;  /* 0x0000003b28447223 */ /* 0x000fe20000010034 */
[----:B------:R-:W-:Y:S02]  /*15000*/  HADD2.F32 R45, -RZ, R45.H1_H1 ;  /* 0x3000002dff2d7230 */ /* 0x000fe40000004100 */
[C---:B------:R-:W-:Y:S01]  /*15010*/  FFMA.FTZ R50, R39.reuse, R46, -R50 ;  /* 0x0000002e27327223 */ /* 0x040fe20000010832 */
[----:B------:R-:W-:Y:S02]  /*15020*/  HADD2.F32 R36, -RZ, R36.H1_H1 ;  /* 0x30000024ff247230 */ /* 0x000fe40000004100 */
[----:B------:R-:W-:Y:S01]  /*15030*/  FFMA.FTZ R49, R39, R49, R42 ;  /* 0x0000003127317223 */ /* 0x000fe2000001002a */
[----:B------:R-:W-:Y:S01]  /*15040*/  F2FP.F16.E4M3.UNPACK_B R51, R51 ;  /* 0x00000033ff33723e */ /* 0x000fe200020006ff */
[C---:B------:R-:W-:Y:S01]  /*15050*/  FMUL.FTZ R53, R43.reuse, R47 ;  /* 0x0000002f2b357220 */ /* 0x040fe20000410000 */
[----:B------:R-:W-:Y:S01]  /*15060*/  FMUL.FTZ R40, R43, R45 ;  /* 0x0000002d2b287220 */ /* 0x000fe20000410000 */
[----:B------:R-:W-:Y:S01]  /*15070*/  HADD2.F32 R42, -RZ, R56.H0_H0 ;  /* 0x20000038ff2a7230 */ /* 0x000fe20000004100 */
[----:B------:R-:W-:Y:S01]  /*15080*/  F2FP.SATFINITE.E4M3.F32.PACK_AB_MERGE_C R21, R60, R21, RZ ;  /* 0x000000153c15723e */ /* 0x000fe200048070ff */
[----:B------:R-:W-:-:S02]  /*15090*/  HADD2.F32 R39, -RZ, R41.H0_H0 ;  /* 0x20000029ff277230 */ /* 0x000fc40000004100 */
[C---:B------:R-:W-:Y:S01]  /*150a0*/  FFMA.FTZ R53, R36.reuse, R45, -R53 ;  /* 0x0000002d24357223 */ /* 0x040fe20000010835 */
[----:B------:R-:W-:Y:S01]  /*150b0*/  FFMA.FTZ R52, R36, R47, R40 ;  /* 0x0000002f24347223 */ /* 0x000fe20000010028 */
[----:B------:R-:W-:Y:S01]  /*150c0*/  HADD2.F32 R40, -RZ, R51.H0_H0 ;  /* 0x20000033ff287230 */ /* 0x000fe20000004100 */
[----:B------:R-:W-:Y:S01]  /*150d0*/  F2FP.SATFINITE.E4M3.F32.PACK_AB_MERGE_C R65, R68, R65, RZ ;  /* 0x000000414441723e */ /* 0x000fe200048070ff */
[----:B------:R-:W-:Y:S02]  /*150e0*/  HADD2.F32 R36, -RZ, R37.H0_H0 ;  /* 0x20000025ff247230 */ /* 0x000fe40000004100 */
[C---:B------:R-:W-:Y:S01]  /*150f0*/  FMUL.FTZ R43, R39.reuse, R42 ;  /* 0x0000002a272b7220 */ /* 0x040fe20000410000 */
[----:B------:R-:W-:Y:S02]  /*15100*/  HADD2.F32 R56, -RZ, R56.H1_H1 ;  /* 0x30000038ff387230 */ /* 0x000fe40000004100 */
[----:B------:R-:W-:Y:S01]  /*15110*/  FMUL.FTZ R39, R39, R40 ;  /* 0x0000002827277220 */ /* 0x000fe20000410000 */
[----:B------:R-:W-:-:S02]  /*15120*/  HADD2.F32 R41, -RZ, R41.H1_H1 ;  /* 0x30000029ff297230 */ /* 0x000fc40000004100 */
[C---:B------:R-:W-:Y:S01]  /*15130*/  FFMA.FTZ R45, R36.reuse, R40, -R43 ;  /* 0x00000028242d7223 */ /* 0x040fe2000001082b */
[----:B------:R-:W-:Y:S01]  /*15140*/  HADD2.F32 R40, -RZ, R51.H1_H1 ;  /* 0x30000033ff287230 */ /* 0x000fe20000004100 */
[----:B------:R-:W-:Y:S01]  /*15150*/  F2FP.F16.E4M3.UNPACK_B R43, R6.H1 ;  /* 0x00000006ff2b723e */ /* 0x000fe200030006ff */
[----:B------:R-:W-:Y:S02]  /*15160*/  HADD2.F32 R37, -RZ, R37.H1_H1 ;  /* 0x30000025ff257230 */ /* 0x000fe40000004100 */
[C---:B------:R-:W-:Y:S01]  /*15170*/  FMUL.FTZ R46, R41.reuse, R56 ;  /* 0x00000038292e7220 */ /* 0x040fe20000410000 */
[----:B------:R-:W-:Y:S01]  /*15180*/  FFMA.FTZ R42, R36, R42, R39 ;  /* 0x0000002a242a7223 */ /* 0x000fe20000010027 */
[----:B------:R-:W-:Y:S01]  /*15190*/  F2FP.F16.E4M3.UNPACK_B R36, R20.H1 ;  /* 0x00000014ff24723e */ /* 0x000fe200030006ff */
[-C--:B------:R-:W-:Y:S01]  /*151a0*/  FMUL.FTZ R41, R41, R40.reuse ;  /* 0x0000002829297220 */ /* 0x080fe20000410000 */
[----:B------:R-:W-:Y:S01]  /*151b0*/  FFMA.FTZ R46, R37, R40, -R46 ;  /* 0x00000028252e7223 */ /* 0x000fe2000001082e */
[----:B------:R-:W-:Y:S01]  /*151c0*/  HADD2.F32 R40, -RZ, R43.H0_H0 ;  /* 0x2000002bff287230 */ /* 0x000fe20000004100 */
[----:B------:R-:W-:Y:S01]  /*151d0*/  F2FP.F16.E4M3.UNPACK_B R20, R20 ;  /* 0x00000014ff14723e */ /* 0x000fe200020006ff */
[----:B------:R-:W-:-:S02]  /*151e0*/  HADD2.F32 R39, -RZ, R48.H0_H0 ;  /* 0x20000030ff277230 */ /* 0x000fc40000004100 */
[----:B------:R-:W-:Y:S01]  /*151f0*/  FFMA.FTZ R47, R37, R56, R41 ;  /* 0x00000038252f7223 */ /* 0x000fe20000010029 */
[--C-:B------:R-:W-:Y:S01]  /*15200*/  HADD2.F32 R37, -RZ, R36.reuse.H0_H0 ;  /* 0x20000024ff257230 */ /* 0x100fe20000004100 */
[----:B------:R-:W-:Y:S01]  /*15210*/  F2FP.F16.E4M3.UNPACK_B R6, R6 ;  /* 0x00000006ff06723e */ /* 0x000fe200020006ff */
[----:B------:R-:W-:Y:S02]  /*15220*/  HADD2.F32 R41, -RZ, R36.H1_H1 ;  /* 0x30000024ff297230 */ /* 0x000fe40000004100 */
[C---:B------:R-:W-:Y:S01]  /*15230*/  FMUL.FTZ R51, R39.reuse, R40 ;  /* 0x0000002827337220 */ /* 0x040fe20000410000 */
[----:B------:R-:W-:Y:S02]  /*15240*/  HADD2.F32 R36, -RZ, R38.H0_H0 ;  /* 0x20000026ff247230 */ /* 0x000fe40000004100 */
[----:B------:R-:W-:Y:S01]  /*15250*/  FMUL.FTZ R39, R39, R37 ;  /* 0x0000002527277220 */ /* 0x000fe20000410000 */
[----:B------:R-:W-:Y:S01]  /*15260*/  HADD2.F32 R43, -RZ, R43.H1_H1 ;  /* 0x3000002bff2b7230 */ /* 0x000fe20000004100 */
[----:B------:R-:W-:Y:S01]  /*15270*/  F2FP.SATFINITE.E4M3.F32.PACK_AB_MERGE_C R49, R52, R49, RZ ;  /* 0x000000313431723e */ /* 0x000fe200048070ff */
[----:B------:R-:W-:-:S02]  /*15280*/  HADD2.F32 R48, -RZ, R48.H1_H1 ;  /* 0x30000030ff307230 */ /* 0x000fc40000004100 */
[C---:B------:R-:W-:Y:S01]  /*15290*/  FFMA.FTZ R51, R36.reuse, R37, -R51 ;  /* 0x0000002524337223 */ /* 0x040fe20000010833 */
[----:B------:R-:W-:Y:S02]  /*152a0*/  HADD2.F32 R38, -RZ, R38.H1_H1 ;  /* 0x30000026ff267230 */ /* 0x000fe40000004100 */
[----:B------:R-:W-:Y:S01]  /*152b0*/  FFMA.FTZ R40, R36, R40, R39 ;  /* 0x0000002824287223 */ /* 0x000fe20000010027 */
[----:B------:R-:W-:Y:S02]  /*152c0*/  HADD2.F32 R36, -RZ, R20.H1_H1 ;  /* 0x30000014ff247230 */ /* 0x000fe40000004100 */
[C---:B------:R-:W-:Y:S01]  /*152d0*/  FMUL.FTZ R37, R48.reuse, R43 ;  /* 0x0000002b30257220 */ /* 0x040fe20000410000 */
[----:B------:R-:W-:Y:S01]  /*152e0*/  FMUL.FTZ R54, R48, R41 ;  /* 0x0000002930367220 */ /* 0x000fe20000410000 */
[----:B------:R-:W-:Y:S01]  /*152f0*/  HADD2.F32 R39, -RZ, R6.H0_H0 ;  /* 0x20000006ff277230 */ /* 0x000fe20000004100 */
[----:B------:R-:W-:Y:S01]  /*15300*/  F2FP.SATFINITE.E4M3.F32.PACK_AB_MERGE_C R5, R24, R5, R21 ;  /* 0x000000051805723e */ /* 0x000fe20004807015 */
[----:B------:R-:W-:Y:S01]  /*15310*/  FFMA.FTZ R48, R38, R41, -R37 ;  /* 0x0000002926307223 */ /* 0x000fe20000010825 */
[----:B------:R-:W-:-:S02]  /*15320*/  HADD2.F32 R37, -RZ, R20.H0_H0 ;  /* 0x20000014ff257230 */ /* 0x000fc40000004100 */
[----:B------:R-:W-:Y:S01]  /*15330*/  FFMA.FTZ R55, R38, R43, R54 ;  /* 0x0000002b26377223 */ /* 0x000fe20000010036 */
[--C-:B------:R-:W-:Y:S01]  /*15340*/  HADD2.F32 R20, -RZ, R7.reuse.H0_H0 ;  /* 0x20000007ff147230 */ /* 0x100fe20000004100 */
[----:B------:R-:W-:Y:S01]  /*15350*/  F2FP.SATFINITE.E4M3.F32.PACK_AB_MERGE_C R25, R26, R25, R27 ;  /* 0x000000191a19723e */ /* 0x000fe2000480701b */
[----:B------:R-:W-:Y:S01]  /*15360*/  HADD2.F32 R38, -RZ, R6.H1_H1 ;  /* 0x30000006ff267230 */ /* 0x000fe20000004100 */
[----:B------:R-:W-:Y:S01]  /*15370*/  F2FP.SATFINITE.E4M3.F32.PACK_AB_MERGE_C R48, R48, R51, RZ ;  /* 0x000000333030723e */ /* 0x000fe200048070ff */
[----:B------:R-:W-:Y:S02]  /*15380*/  HADD2.F32 R7, -RZ, R7.H1_H1 ;  /* 0x30000007ff077230 */ /* 0x000fe40000004100 */
[C---:B------:R-:W-:Y:S01]  /*15390*/  FMUL.FTZ R41, R20.reuse, R39 ;  /* 0x0000002714297220 */ /* 0x040fe20000410000 */
[--C-:B------:R-:W-:Y:S02]  /*153a0*/  HADD2.F32 R6, -RZ, R4.reuse.H0_H0 ;  /* 0x20000004ff067230 */ /* 0x100fe40000004100 */
[----:B------:R-:W-:Y:S01]  /*153b0*/  FMUL.FTZ R20, R20, R37 ;  /* 0x0000002514147220 */ /* 0x000fe20000410000 */
[----:B------:R-:W-:-:S02]  /*153c0*/  HADD2.F32 R4, -RZ, R4.H1_H1 ;  /* 0x30000004ff047230 */ /* 0x000fc40000004100 */
[C---:B------:R-:W-:Y:S01]  /*153d0*/  FMUL.FTZ R43, R7.reuse, R38 ;  /* 0x00000026072b7220 */ /* 0x040fe20000410000 */
[-C--:B------:R-:W-:Y:S01]  /*153e0*/  FMUL.FTZ R7, R7, R36.reuse ;  /* 0x0000002407077220 */ /* 0x080fe20000410000 */
[C---:B------:R-:W-:Y:S01]  /*153f0*/  FFMA.FTZ R41, R6.reuse, R37, -R41 ;  /* 0x0000002506297223 */ /* 0x040fe20000010829 */
[----:B------:R-:W-:Y:S01]  /*15400*/  FFMA.FTZ R20, R6, R39, R20 ;  /* 0x0000002706147223 */ /* 0x000fe20000010014 */
[C---:B------:R-:W-:Y:S01]  /*15410*/  FFMA.FTZ R6, R4.reuse, R36, -R43 ;  /* 0x0000002404067223 */ /* 0x040fe2000001082b */
[----:B------:R-:W-:Y:S01]  /*15420*/  FFMA.FTZ R37, R4, R38, R7 ;  /* 0x0000002604257223 */ /* 0x000fe20000010007 */
[----:B------:R-:W-:Y:S02]  /*15430*/  F2FP.SATFINITE.E4M3.F32.PACK_AB_MERGE_C R7, R66, R57, RZ ;  /* 0x000000394207723e */ /* 0x000fe400048070ff */
[----:B------:R-:W-:Y:S02]  /*15440*/  F2FP.SATFINITE.E4M3.F32.PACK_AB_MERGE_C R4, R53, R50, RZ ;  /* 0x000000323504723e */ /* 0x000fe400048070ff */
[----:B------:R-:W-:-:S02]  /*15450*/  F2FP.SATFINITE.E4M3.F32.PACK_AB_MERGE_C R40, R55, R40, RZ ;  /* 0x000000283728723e */ /* 0x000fc400048070ff */
[----:B------:R-:W-:Y:S02]  /*15460*/  F2FP.SATFINITE.E4M3.F32.PACK_AB_MERGE_C R7, R62, R63, R7 ;  /* 0x0000003f3e07723e */ /* 0x000fe40004807007 */
[----:B------:R-:W-:Y:S02]  /*15470*/  F2FP.SATFINITE.E4M3.F32.PACK_AB_MERGE_C R4, R46, R45, R4 ;  /* 0x0000002d2e04723e */ /* 0x000fe40004807004 */
[----:B------:R-:W-:Y:S02]  /*15480*/  F2FP.SATFINITE.E4M3.F32.PACK_AB_MERGE_C R6, R6, R41, R48 ;  /* 0x000000290606723e */ /* 0x000fe40004807030 */
[----:B------:R-:W-:Y:S02]  /*15490*/  F2FP.SATFINITE.E4M3.F32.PACK_AB_MERGE_C R27, R64, R61, R65 ;  /* 0x0000003d401b723e */ /* 0x000fe40004807041 */
[----:B------:R-:W-:Y:S01]  /*154a0*/  F2FP.SATFINITE.E4M3.F32.PACK_AB_MERGE_C R24, R47, R42, R49 ;  /* 0x0000002a2f18723e */ /* 0x000fe20004807031 */
[----:B------:R1:W-:Y:S01]  /*154b0*/  STS.128 [R67+0x14400], R4 ;  /* 0x0144000443007388 */ /* 0x0003e20000000c00 */
[----:B------:R-:W-:-:S05]  /*154c0*/  F2FP.SATFINITE.E4M3.F32.PACK_AB_MERGE_C R26, R37, R20, R40 ;  /* 0x00000014251a723e */ /* 0x000fca0004807028 */
[----:B------:R1:W-:Y:S02]  /*154d0*/  STS.128 [R0+0x14400], R24 ;  /* 0x0144001800007388 */ /* 0x0003e40000000c00 */
.L_x_580:
[----:B------:R-:W-:Y:S05]  /*154e0*/  BSYNC B1 ;  /* 0x0000000000017941 */ /* 0x000fea0003800000 */
.L_x_579:
[----:B------:R-:W-:Y:S04]  /*154f0*/  BSSY B1, `(.L_x_581) ;  /* 0x0000101000017945 */ /* 0x000fe80003800000 */
[----:B------:R-:W-:Y:S05]  /*15500*/  @P1 BRA `(.L_x_582) ;  /* 0x0000000c00fc1947 */ /* 0x000fea0003800000 */
[----:B------:R-:W3:Y:S01]  /*15510*/  LDL R61, [R1+0x20] ;  /* 0x00002000013d7983 */ /* 0x000ee20000100800 */
[----:B-1---5:R-:W-:Y:S02]  /*15520*/  SHF.R.U32.HI R0, RZ, 0x8, R28 ;  /* 0x00000008ff007819 */ /* 0x022fe4000001161c */
[----:B------:R-:W-:Y:S02]  /*15530*/  LOP3.LUT R5, R28, 0xff, RZ, 0xc0, !PT ;  /* 0x000000ff1c057812 */ /* 0x000fe400078ec0ff */
[----:B------:R-:W-:Y:S02]  /*15540*/  LOP3.LUT R4, R0, 0xff, RZ, 0xc0, !PT ;  /* 0x000000ff00047812 */ /* 0x000fe400078ec0ff */
[----:B------:R-:W-:Y:S02]  /*15550*/  LEA.HI R0, R3, R173, RZ, 0x1c ;  /* 0x000000ad03007211 */ /* 0x000fe400078fe0ff */
[----:B----4-:R-:W-:Y:S02]  /*15560*/  PRMT R37, R4, 0x7604, R5 ;  /* 0x0000760404257816 */ /* 0x010fe40000000005 */
[----:B------:R-:W-:-:S02]  /*15570*/  SHF.R.S32.HI R5, RZ, 0x1f, R0 ;  /* 0x0000001fff057819 */ /* 0x000fc40000011400 */
[----:B------:R-:W-:Y:S02]  /*15580*/  SHF.R.U32.HI R20, RZ, 0x8, R31 ;  /* 0x00000008ff147819 */ /* 0x000fe4000001161f */
[----:B------:R-:W-:Y:S01]  /*15590*/  LEA.HI R4, R5, R0, RZ, 0x2 ;  /* 0x0000000005047211 */ /* 0x000fe200078f10ff */
[----:B------:R-:W-:Y:S01]  /*155a0*/  IMAD.SHL.U32 R5, R0, 0x10, RZ ;  /* 0x0000001000057824 */ /* 0x000fe200078e00ff */
[----:B0-----:R-:W-:Y:S02]  /*155b0*/  LOP3.LUT R21, R31, 0xff, RZ, 0xc0, !PT ;  /* 0x000000ff1f157812 */ /* 0x001fe400078ec0ff */
[----:B------:R-:W-:Y:S02]  /*155c0*/  SHF.L.U32 R4, R4, 0xb, RZ ;  /* 0x0000000b04047819 */ /* 0x000fe400000006ff */
[----:B------:R-:W-:Y:S02]  /*155d0*/  LOP3.LUT R0, R208, 0x30, R5, 0xf8, !PT ;  /* 0x00000030d0007812 */ /* 0x000fe400078ef805 */
[----:B------:R-:W-:-:S02]  /*155e0*/  LOP3.LUT R20, R20, 0xff, RZ, 0xc0, !PT ;  /* 0x000000ff14147812 */ /* 0x000fc400078ec0ff */
[----:B------:R-:W-:Y:S02]  /*155f0*/  SHF.R.U32.HI R24, RZ, 0x8, R8 ;  /* 0x00000008ff187819 */ /* 0x000fe40000011608 */
[----:B------:R-:W-:Y:S02]  /*15600*/  LOP3.LUT R0, R0, R209, RZ, 0x3c, !PT ;  /* 0x000000d100007212 */ /* 0x000fe400078e3cff */
[----:B------:R-:W-:Y:S02]  /*15610*/  LOP3.LUT R5, R4, 0xffffe000, RZ, 0xc0, !PT ;  /* 0xffffe00004057812 */ /* 0x000fe400078ec0ff */
[----:B------:R-:W-:Y:S02]  /*15620*/  PRMT R41, R20, 0x7604, R21 ;  /* 0x0000760414297816 */ /* 0x000fe40000000015 */
[----:B------:R-:W-:Y:S02]  /*15630*/  SHF.R.U32.HI R6, RZ, 0x8, R29 ;  /* 0x00000008ff067819 */ /* 0x000fe4000001161d */
[----:B------:R-:W-:-:S02]  /*15640*/  LOP3.LUT R25, R8, 0xff, RZ, 0xc0, !PT ;  /* 0x000000ff08197812 */ /* 0x000fc400078ec0ff */
[----:B------:R-:W-:Y:S02]  /*15650*/  LOP3.LUT R24, R24, 0xff, RZ, 0xc0, !PT ;  /* 0x000000ff18187812 */ /* 0x000fe400078ec0ff */
[----:B------:R-:W-:Y:S02]  /*15660*/  IADD3 R21, R0, R210, R5 ;  /* 0x000000d200157210 */ /* 0x000fe40007ffe005 */
[----:B------:R-:W-:Y:S02]  /*15670*/  SHF.R.U32.HI R0, RZ, 0x8, R9 ;  /* 0x00000008ff007819 */ /* 0x000fe40000011609 */
[----:B------:R-:W-:Y:S02]  /*15680*/  LOP3.LUT R7, R29, 0xff, RZ, 0xc0, !PT ;  /* 0x000000ff1d077812 */ /* 0x000fe400078ec0ff */
[----:B------:R-:W-:Y:S02]  /*15690*/  LOP3.LUT R6, R6, 0xff, RZ, 0xc0, !PT ;  /* 0x000000ff06067812 */ /* 0x000fe400078ec0ff */
[----:B------:R-:W-:-:S02]  /*156a0*/  PRMT R45, R24, 0x7604, R25 ;  /* 0x00007604182d7816 */ /* 0x000fc40000000019 */
[----:B------:R-:W-:Y:S02]  /*156b0*/  LOP3.LUT R25, R9, 0xff, RZ, 0xc0, !PT ;  /* 0x000000ff09197812 */ /* 0x000fe400078ec0ff */
[----:B------:R-:W-:Y:S02]  /*156c0*/  SHF.R.U32.HI R24, RZ, 0x8, R11 ;  /* 0x00000008ff187819 */ /* 0x000fe4000001160b */
[----:B------:R-:W-:Y:S02]  /*156d0*/  LOP3.LUT R0, R0, 0xff, RZ, 0xc0, !PT ;  /* 0x000000ff00007812 */ /* 0x000fe400078ec0ff */
[----:B------:R-:W-:Y:S02]  /*156e0*/  SHF.R.U32.HI R20, RZ, 0x8, R10 ;  /* 0x00000008ff147819 */ /* 0x000fe4000001160a */
[----:B------:R-:W-:Y:S02]  /*156f0*/  PRMT R36, R6, 0x7604, R7 ;  /* 0x0000760406247816 */ /* 0x000fe40000000007 */
[----:B------:R-:W-:-:S02]  /*15700*/  SHF.R.U32.HI R6, RZ, 0x8, R30 ;  /* 0x00000008ff067819 */ /* 0x000fc4000001161e */
[----:B------:R-:W-:Y:S02]  /*15710*/  LOP3.LUT R27, R10, 0xff, RZ, 0xc0, !PT ;  /* 0x000000ff0a1b7812 */ /* 0x000fe400078ec0ff */
[----:B------:R-:W-:Y:S02]  /*15720*/  LOP3.LUT R24, R24, 0xff, RZ, 0xc0, !PT ;  /* 0x000000ff18187812 */ /* 0x000fe400078ec0ff */
[----:B------:R-:W-:Y:S01]  /*15730*/  PRMT R49, R0, 0x7604, R25 ;  /* 0x0000760400317816 */ /* 0x000fe20000000019 */
[----:B------:R-:W-:Y:S01]  /*15740*/  IMAD.IADD R0, R18, 0x1, R21 ;  /* 0x0000000112007824 */ /* 0x000fe200078e0215 */
[----:B------:R-:W-:Y:S02]  /*15750*/  LOP3.LUT R20, R20, 0xff, RZ, 0xc0, !PT ;  /* 0x000000ff14147812 */ /* 0x000fe400078ec0ff */
[----:B------:R-:W-:Y:S02]  /*15760*/  LOP3.LUT R43, R11, 0xff, RZ, 0xc0, !PT ;  /* 0x000000ff0b2b7812 */ /* 0x000fe400078ec0ff */
[----:B------:R-:W-:-:S02]  /*15770*/  LOP3.LUT R7, R30, 0xff, RZ, 0xc0, !PT ;  /* 0x000000ff1e077812 */ /* 0x000fc400078ec0ff */
[----:B------:R-:W-:Y:S02]  /*15780*/  LOP3.LUT R6, R6, 0xff, RZ, 0xc0, !PT ;  /* 0x000000ff06067812 */ /* 0x000fe400078ec0ff */
[----:B------:R-:W-:Y:S02]  /*15790*/  PRMT R51, R20, 0x7604, R27 ;  /* 0x0000760414337816 */ /* 0x000fe4000000001b */
[----:B------:R-:W-:Y:S02]  /*157a0*/  PRMT R53, R24, 0x7604, R43 ;  /* 0x0000760418357816 */ /* 0x000fe4000000002b */
[----:B------:R-:W0:Y:S01]  /*157b0*/  LDS.128 R24, [R0+0x14400] ;  /* 0x0144000000187984 */ /* 0x000e220000000c00 */
[----:B--2---:R-:W-:Y:S02]  /*157c0*/  PRMT R39, R6, 0x7604, R7 ;  /* 0x0000760406277816 */ /* 0x004fe40000000007 */
[----:B------:R-:W-:Y:S02]  /*157d0*/  SHF.R.U32.HI R21, RZ, 0x10, R29 ;  /* 0x00000010ff157819 */ /* 0x000fe4000001161d */
[----:B------:R-:W-:-:S02]  /*157e0*/  SHF.R.U32.HI R20, RZ, 0x10, R28 ;  /* 0x00000010ff147819 */ /* 0x000fc4000001161c */
[----:B------:R-:W-:Y:S02]  /*157f0*/  LOP3.LUT R21, R21, 0xff, RZ, 0xc0, !PT ;  /* 0x000000ff15157812 */ /* 0x000fe400078ec0ff */
[----:B------:R-:W-:Y:S02]  /*15800*/  SHF.R.U32.HI R38, RZ, 0x10, R30 ;  /* 0x00000010ff267819 */ /* 0x000fe4000001161e */
[----:B------:R-:W-:Y:S02]  /*15810*/  PRMT R21, R21, 0x7054, R36 ;  /* 0x0000705415157816 */ /* 0x000fe40000000024 */
[----:B------:R-:W-:Y:S02]  /*15820*/  SHF.R.U32.HI R36, RZ, 0x10, R9 ;  /* 0x00000010ff247819 */ /* 0x000fe40000011609 */
[----:B------:R-:W-:Y:S02]  /*15830*/  LOP3.LUT R20, R20, 0xff, RZ, 0xc0, !PT ;  /* 0x000000ff14147812 */ /* 0x000fe400078ec0ff */
[----:B------:R-:W-:-:S02]  /*15840*/  LOP3.LUT R38, R38, 0xff, RZ, 0xc0, !PT ;  /* 0x000000ff26267812 */ /* 0x000fc400078ec0ff */
[----:B------:R-:W-:Y:S02]  /*15850*/  LOP3.LUT R36, R36, 0xff, RZ, 0xc0, !PT ;  /* 0x000000ff24247812 */ /* 0x000fe400078ec0ff */
[----:B------:R-:W-:Y:S02]  /*15860*/  PRMT R37, R20, 0x7054, R37 ;  /* 0x0000705414257816 */ /* 0x000fe40000000025 */
[----:B------:R-:W-:Y:S02]  /*15870*/  SHF.R.U32.HI R40, RZ, 0x10, R31 ;  /* 0x00000010ff287819 */ /* 0x000fe4000001161f */
[----:B------:R-:W-:Y:S02]  /*15880*/  PRMT R39, R38, 0x7054, R39 ;  /* 0x0000705426277816 */ /* 0x000fe40000000027 */
[----:B------:R-:W-:Y:S02]  /*15890*/  SHF.R.U32.HI R20, RZ, 0x10, R8 ;  /* 0x00000010ff147819 */ /* 0x000fe40000011608 */
[----:B------:R-:W-:-:S02]  /*158a0*/  SHF.R.U32.HI R38, RZ, 0x10, R10 ;  /* 0x00000010ff267819 */ /* 0x000fc4000001160a */
[----:B------:R-:W-:Y:S02]  /*158b0*/  PRMT R49, R36, 0x7054, R49 ;  /* 0x0000705424317816 */ /* 0x000fe40000000031 */
[----:B------:R-:W-:Y:S02]  /*158c0*/  LOP3.LUT R40, R40, 0xff, RZ, 0xc0, !PT ;  /* 0x000000ff28287812 */ /* 0x000fe400078ec0ff */
[----:B------:R-:W-:Y:S02]  /*158d0*/  LOP3.LUT R20, R20, 0xff, RZ, 0xc0, !PT ;  /* 0x000000ff14147812 */ /* 0x000fe400078ec0ff */
[----:B------:R-:W-:Y:S02]  /*158e0*/  LOP3.LUT R38, R38, 0xff, RZ, 0xc0, !PT ;  /* 0x000000ff26267812 */ /* 0x000fe400078ec0ff */
[----:B------:R-:W-:Y:S02]  /*158f0*/  LOP3.LUT R49, R49, 0xff000000, R9, 0xf8, !PT ;  /* 0xff00000031317812 */ /* 0x000fe400078ef809 */
[----:B------:R-:W-:-:S02]  /*15900*/  PRMT R43, R40, 0x7054, R41 ;  /* 0x00007054282b7816 */ /* 0x000fc40000000029 */
[----:B------:R-:W-:Y:S02]  /*15910*/  PRMT R47, R20, 0x7054, R45 ;  /* 0x00007054142f7816 */ /* 0x000fe4000000002d */
[----:B------:R-:W-:Y:S02]  /*15920*/  PRMT R51, R38, 0x7054, R51 ;  /* 0x0000705426337816 */ /* 0x000fe40000000033 */
[----:B------:R-:W-:Y:S02]  /*15930*/  LOP3.LUT R41, R21, 0xff000000, R29, 0xf8, !PT ;  /* 0xff00000015297812 */ /* 0x000fe400078ef81d */
[----:B------:R-:W-:Y:S02]  /*15940*/  F2FP.F16.E4M3.UNPACK_B R48, R49 ;  /* 0x00000031ff30723e */ /* 0x000fe400020006ff */
[----:B0-----:R-:W-:Y:S02]  /*15950*/  F2FP.F16.E4M3.UNPACK_B R36, R25 ;  /* 0x00000019ff24723e */ /* 0x001fe400020006ff */
[----:B------:R-:W-:Y:S01]  /*15960*/  SHF.R.U32.HI R40, RZ, 0x10, R11 ;  /* 0x00000010ff287819 */ /* 0x000fe2000001160b */
[----:B------:R-:W-:Y:S01]  /*15970*/  HADD2.F32 R50, -RZ, R48.H0_H0 ;  /* 0x20000030ff327230 */ /* 0x000fe20000004100 */
[----:B------:R-:W-:-:S02]  /*15980*/  LOP3.LUT R47, R47, 0xff000000, R8, 0xf8, !PT ;  /* 0xff0000002f2f7812 */ /* 0x000fc400078ef808 */
[----:B------:R-:W-:Y:S01]  /*15990*/  LOP3.LUT R8, R51, 0xff000000, R10, 0xf8, !PT ;  /* 0xff00000033087812 */ /* 0x000fe200078ef80a */
[----:B------:R-:W-:Y:S01]  /*159a0*/  HADD2.F32 R51, -RZ, R48.H1_H1 ;  /* 0x30000030ff337230 */ /* 0x000fe20000004100 */
[----:B------:R-:W-:Y:S02]  /*159b0*/  F2FP.F16.E4M3.UNPACK_B R42, R41 ;  /* 0x00000029ff2a723e */ /* 0x000fe400020006ff */
[----:B------:R-:W-:Y:S02]  /*159c0*/  LOP3.LUT R40, R40, 0xff, RZ, 0xc0, !PT ;  /* 0x000000ff28287812 */ /* 0x000fe400078ec0ff */
[----:B------:R-:W-:Y:S01]  /*159d0*/  LOP3.LUT R20, R39, 0xff000000, R30, 0xf8, !PT ;  /* 0xff00000027147812 */ /* 0x000fe200078ef81e */
[--C-:B------:R-:W-:Y:S01]  /*159e0*/  HADD2.F32 R46, -RZ, R42.reuse.H0_H0 ;  /* 0x2000002aff2e7230 */ /* 0x100fe20000004100 */
[----:B------:R-:W-:Y:S01]  /*159f0*/  LOP3.LUT R45, R43, 0xff000000, R31, 0xf8, !PT ;  /* 0xff0000002b2d7812 */ /* 0x000fe200078ef81f */
[----:B------:R-:W-:Y:S01]  /*15a00*/  HADD2.F32 R43, -RZ, R42.H1_H1 ;  /* 0x3000002aff2b7230 */ /* 0x000fe20000004100 */
[----:B------:R-:W-:-:S02]  /*15a10*/  F2FP.F16.E4M3.UNPACK_B R38, R27 ;  /* 0x0000001bff26723e */ /* 0x000fc400020006ff */
[----:B------:R-:W-:Y:S02]  /*15a20*/  F2FP.F16.E4M3.UNPACK_B R39, R27.H1 ;  /* 0x0000001bff27723e */ /* 0x000fe400030006ff */
[----:B------:R-:W-:Y:S02]  /*15a30*/  PRMT R53, R40, 0x7054, R53 ;  /* 0x0000705428357816 */ /* 0x000fe40000000035 */
[-C--:B------:R-:W-:Y:S02]  /*15a40*/  F2FP.F16.E4M3.UNPACK_B R27, R24.reuse ;  /* 0x00000018ff1b723e */ /* 0x080fe400020006ff */
[----:B------:R-:W-:Y:S02]  /*15a50*/  F2FP.F16.E4M3.UNPACK_B R31, R24.H1 ;  /* 0x00000018ff1f723e */ /* 0x000fe400030006ff */
[----:B------:R-:W-:Y:S02]  /*15a60*/  LOP3.LUT R40, R37, 0xff000000, R28, 0xf8, !PT ;  /* 0xff00000025287812 */ /* 0x000fe400078ef81c */
[----:B------:R-:W-:-:S02]  /*15a70*/  F2FP.F16.E4M3.UNPACK_B R37, R25.H1 ;  /* 0x00000019ff25723e */ /* 0x000fc400030006ff */
[----:B------:R-:W-:Y:S02]  /*15a80*/  F2FP.F16.E4M3.UNPACK_B R49, R49.H1 ;  /* 0x00000031ff31723e */ /* 0x000fe400030006ff */
[----:B------:R-:W-:Y:S02]  /*15a90*/  F2FP.F16.E4M3.UNPACK_B R41, R41.H1 ;  /* 0x00000029ff29723e */ /* 0x000fe400030006ff */
[----:B------:R-:W-:-:S03]  /*15aa0*/  LOP3.LUT R53, R53, 0xff000000, R11, 0xf8, !PT ;  /* 0xff00000035357812 */ /* 0x000fc600078ef80b */
[----:B------:R-:W-:Y:S01]  /*15ab0*/  HADD2.F32 R42, -RZ, R41.H0_H0 ;  /* 0x20000029ff2a7230 */ /* 0x000fe20000004100 */
[----:B---3--:R-:W0:Y:S02]  /*15ac0*/  LDS.128 R4, [R61+0x14400] ;  /* 0x014400003d047984 */ /* 0x008e240000000c00 */
[-C--:B0-----:R-:W-:Y:S02]  /*15ad0*/  F2FP.F16.E4M3.UNPACK_B R10, R5.reuse ;  /* 0x00000005ff0a723e */ /* 0x081fe400020006ff */
[----:B------:R-:W-:Y:S01]  /*15ae0*/  F2FP.F16.E4M3.UNPACK_B R21, R5.H1 ;  /* 0x00000005ff15723e */ /* 0x000fe200030006ff */
[----:B------:R-:W-:Y:S01]  /*15af0*/  HADD2.F32 R5, -RZ, R36.H0_H0 ;  /* 0x20000024ff057230 */ /* 0x000fe20000004100 */
[-C--:B------:R-:W-:Y:S01]  /*15b00*/  F2FP.F16.E4M3.UNPACK_B R29, R7.reuse ;  /* 0x00000007ff1d723e */ /* 0x080fe200020006ff */
[----:B------:R-:W-:Y:S01]  /*15b10*/  HADD2.F32 R9, -RZ, R10.H0_H0 ;  /* 0x2000000aff097230 */ /* 0x000fe20000004100 */
[----:B------:R-:W-:Y:S01]  /*15b20*/  F2FP.F16.E4M3.UNPACK_B R30, R7.H1 ;  /* 0x00000007ff1e723e */ /* 0x000fe200030006ff */
[----:B------:R-:W-:-:S02]  /*15b30*/  HADD2.F32 R36, -RZ, R36.H1_H1 ;  /* 0x30000024ff247230 */ /* 0x000fc40000004100 */
[C---:B------:R-:W-:Y:S01]  /*15b40*/  FMUL.FTZ R24, R5.reuse, R50 ;  /* 0x0000003205187220 */ /* 0x040fe20000410000 */
[----:B------:R-:W-:Y:S01]  /*15b50*/  FMUL.FTZ R25, R5, R46 ;  /* 0x0000002e05197220 */ /* 0x000fe20000410000 */
[----:B------:R-:W-:Y:S02]  /*15b60*/  F2FP.F16.E4M3.UNPACK_B R11, R4.H1 ;  /* 0x00000004ff0b723e */ /* 0x000fe400030006ff */
[C---:B------:R-:W-:Y:S01]  /*15b70*/  FFMA.FTZ R5, R9.reuse, R46, -R24 ;  /* 0x0000002e09057223 */ /* 0x040fe20000010818 */
[----:B------:R-:W-:Y:S02]  /*15b80*/  HADD2.F32 R24, -RZ, R10.H1_H1 ;  /* 0x3000000aff187230 */ /* 0x000fe40000004100 */
[----:B------:R-:W-:Y:S01]  /*15b90*/  FFMA.FTZ R9, R9, R50, R25 ;  /* 0x0000003209097223 */ /* 0x000fe20000010019 */
[----:B------:R-:W-:Y:S02]  /*15ba0*/  HADD2.F32 R46, -RZ, R49.H0_H0 ;  /* 0x20000031ff2e7230 */ /* 0x000fe40000004100 */
[----:B------:R-:W-:Y:S01]  /*15bb0*/  FMUL.FTZ R55, R36, R51 ;  /* 0x0000003324377220 */ /* 0x000fe20000410000 */
[----:B------:R-:W-:-:S02]  /*15bc0*/  HADD2.F32 R10, -RZ, R37.H0_H0 ;  /* 0x20000025ff0a7230 */ /* 0x000fc40000004100 */
[-C--:B------:R-:W-:Y:S01]  /*15bd0*/  FMUL.FTZ R36, R36, R43.reuse ;  /* 0x0000002b24247220 */ /* 0x080fe20000410000 */
[----:B------:R-:W-:Y:S01]  /*15be0*/  HADD2.F32 R25, -RZ, R21.H0_H0 ;  /* 0x20000015ff197230 */ /* 0x000fe20000004100 */
[----:B------:R-:W-:Y:S01]  /*15bf0*/  F2FP.F16.E4M3.UNPACK_B R7, R4 ;  /* 0x00000004ff07723e */ /* 0x000fe200020006ff */
[----:B------:R-:W-:Y:S02]  /*15c00*/  HADD2.F32 R37, -RZ, R37.H1_H1 ;  /* 0x30000025ff257230 */ /* 0x000fe40000004100 */
[C---:B------:R-:W-:Y:S01]  /*15c10*/  FMUL.FTZ R48, R10.reuse, R46 ;  /* 0x0000002e0a307220 */ /* 0x040fe20000410000 */
[-C--:B------:R-:W-:Y:S01]  /*15c20*/  FMUL.FTZ R57, R10, R42.reuse ;  /* 0x0000002a0a397220 */ /* 0x080fe20000410000 */
[C---:B------:R-:W-:Y:S01]  /*15c30*/  FFMA.FTZ R10, R24.reuse, R43, -R55 ;  /* 0x0000002b180a7223 */ /* 0x040fe20000010837 */
[----:B------:R-:W-:Y:S01]  /*15c40*/  FFMA.FTZ R24, R24, R51, R36 ;  /* 0x0000003318187223 */ /* 0x000fe20000010024 */
[C---:B------:R-:W-:Y:S01]  /*15c50*/  FFMA.FTZ R51, R25.reuse, R42, -R48 ;  /* 0x0000002a19337223 */ /* 0x040fe20000010830 */
[----:B------:R-:W-:Y:S01]  /*15c60*/  HADD2.F32 R42, -RZ, R41.H1_H1 ;  /* 0x30000029ff2a7230 */ /* 0x000fe20000004100 */
[----:B------:R-:W-:Y:S01]  /*15c70*/  F2FP.F16.E4M3.UNPACK_B R48, R53 ;  /* 0x00000035ff30723e */ /* 0x000fe200020006ff */
[----:B------:R-:W-:Y:S01]  /*15c80*/  FFMA.FTZ R57, R25, R46, R57 ;  /* 0x0000002e19397223 */ /* 0x000fe20000010039 */
[----:B------:R-:W-:Y:S01]  /*15c90*/  F2FP.F16.E4M3.UNPACK_B R41, R45 ;  /* 0x0000002dff29723e */ /* 0x000fe200020006ff */
[----:B------:R-:W-:Y:S01]  /*15ca0*/  HADD2.F32 R46, -RZ, R49.H1_H1 ;  /* 0x30000031ff2e7230 */ /* 0x000fe20000004100 */
[----:B------:R-:W-:Y:S01]  /*15cb0*/  F2FP.F16.E4M3.UNPACK_B R53, R53.H1 ;  /* 0x00000035ff35723e */ /* 0x000fe200030006ff */
        /* <DEDUP_REMOVED lines=10> */
[----:B------:R-:W-:-:S02]  /*15d60*/  HADD2.F32 R41, -RZ, R41.H1_H1 ;  /* 0x30000029ff297230 */ /* 0x000fc40000004100 */
[----:B------:R-:W-:Y:S01]  /*15d70*/  FFMA.FTZ R52, R21, R42, -R50 ;  /* 0x0000002a15347223 */ /* 0x000fe20000010832 */
[----:B------:R-:W-:Y:S02]  /*15d80*/  HADD2.F32 R38, -RZ, R38.H1_H1 ;  /* 0x30000026ff267230 */ /* 0x000fe40000004100 */
[C---:B------:R-:W-:Y:S01]  /*15d90*/  FFMA.FTZ R56, R25.reuse, R43, -R56 ;  /* 0x0000002b19387223 */ /* 0x040fe20000010838 */
[----:B------:R-:W-:Y:S02]  /*15da0*/  HADD2.F32 R48, -RZ, R48.H1_H1 ;  /* 0x30000030ff307230 */ /* 0x000fe40000004100 */
[----:B------:R-:W-:Y:S01]  /*15db0*/  FFMA.FTZ R49, R25, R49, R36 ;  /* 0x0000003119317223 */ /* 0x000fe20000010024 */
[----:B------:R-:W-:Y:S01]  /*15dc0*/  FFMA.FTZ R54, R21, R46, R37 ;  /* 0x0000002e15367223 */ /* 0x000fe20000010025 */
[----:B------:R-:W-:Y:S02]  /*15dd0*/  HADD2.F32 R29, -RZ, R29.H1_H1 ;  /* 0x3000001dff1d7230 */ /* 0x000fe40000004100 */
[----:B------:R-:W-:Y:S01]  /*15de0*/  FMUL.FTZ R37, R38, R41 ;  /* 0x0000002926257220 */ /* 0x000fe20000410000 */
[----:B------:R-:W-:-:S02]  /*15df0*/  HADD2.F32 R42, -RZ, R53.H0_H0 ;  /* 0x20000035ff2a7230 */ /* 0x000fc40000004100 */
[-C--:B------:R-:W-:Y:S01]  /*15e00*/  FMUL.FTZ R46, R38, R48.reuse ;  /* 0x00000030262e7220 */ /* 0x080fe20000410000 */
[----:B------:R-:W-:Y:S02]  /*15e10*/  HADD2.F32 R25, -RZ, R39.H0_H0 ;  /* 0x20000027ff197230 */ /* 0x000fe40000004100 */
[C---:B------:R-:W-:Y:S01]  /*15e20*/  FFMA.FTZ R58, R29.reuse, R48, R37 ;  /* 0x000000301d3a7223 */ /* 0x040fe20000010025 */
[----:B------:R-:W-:Y:S02]  /*15e30*/  HADD2.F32 R36, -RZ, R45.H0_H0 ;  /* 0x2000002dff247230 */ /* 0x000fe40000004100 */
[----:B------:R-:W-:Y:S01]  /*15e40*/  FFMA.FTZ R55, R29, R41, -R46 ;  /* 0x000000291d377223 */ /* 0x000fe2000001082e */
[----:B------:R-:W-:Y:S02]  /*15e50*/  HADD2.F32 R21, -RZ, R30.H0_H0 ;  /* 0x2000001eff157230 */ /* 0x000fe40000004100 */
[C---:B------:R-:W-:Y:S01]  /*15e60*/  FMUL.FTZ R38, R25.reuse, R42 ;  /* 0x0000002a19267220 */ /* 0x040fe20000410000 */
[----:B------:R-:W-:Y:S01]  /*15e70*/  F2FP.F16.E4M3.UNPACK_B R37, R47.H1 ;  /* 0x0000002fff25723e */ /* 0x000fe200030006ff */
[----:B------:R-:W-:Y:S01]  /*15e80*/  FMUL.FTZ R25, R25, R36 ;  /* 0x0000002419197220 */ /* 0x000fe20000410000 */
[----:B------:R-:W-:Y:S01]  /*15e90*/  F2FP.F16.E4M3.UNPACK_B R29, R40.H1 ;  /* 0x00000028ff1d723e */ /* 0x000fe200030006ff */
[----:B------:R-:W-:Y:S01]  /*15ea0*/  FFMA.FTZ R59, R21, R36, -R38 ;  /* 0x00000024153b7223 */ /* 0x000fe20000010826 */
[----:B------:R-:W-:-:S02]  /*15eb0*/  HADD2.F32 R53, -RZ, R53.H1_H1 ;  /* 0x30000035ff357230 */ /* 0x000fc40000004100 */
[----:B------:R-:W-:Y:S01]  /*15ec0*/  FFMA.FTZ R60, R21, R42, R25 ;  /* 0x0000002a153c7223 */ /* 0x000fe20000010019 */
[----:B------:R-:W-:Y:S01]  /*15ed0*/  HADD2.F32 R39, -RZ, R39.H1_H1 ;  /* 0x30000027ff277230 */ /* 0x000fe20000004100 */
[----:B------:R-:W-:Y:S01]  /*15ee0*/  F2FP.F16.E4M3.UNPACK_B R47, R47 ;  /* 0x0000002fff2f723e */ /* 0x000fe200020006ff */
[----:B------:R-:W-:Y:S01]  /*15ef0*/  HADD2.F32 R38, -RZ, R37.H0_H0 ;  /* 0x20000025ff267230 */ /* 0x000fe20000004100 */
[----:B------:R-:W-:Y:S01]  /*15f00*/  F2FP.F16.E4M3.UNPACK_B R40, R40 ;  /* 0x00000028ff28723e */ /* 0x000fe200020006ff */
[----:B------:R-:W-:Y:S02]  /*15f10*/  HADD2.F32 R25, -RZ, R31.H0_H0 ;  /* 0x2000001fff197230 */ /* 0x000fe40000004100 */
[----:B------:R-:W-:Y:S01]  /*15f20*/  FMUL.FTZ R41, R39, R53 ;  /* 0x0000003527297220 */ /* 0x000fe20000410000 */
[----:B------:R-:W-:Y:S01]  /*15f30*/  HADD2.F32 R36, -RZ, R29.H0_H0 ;  /* 0x2000001dff247230 */ /* 0x000fe20000004100 */
[----:B------:R-:W-:Y:S01]  /*15f40*/  F2FP.F16.E4M3.UNPACK_B R4, R6 ;  /* 0x00000006ff04723e */ /* 0x000fe200020006ff */
[----:B------:R-:W-:-:S02]  /*15f50*/  HADD2.F32 R45, -RZ, R45.H1_H1 ;  /* 0x3000002dff2d7230 */ /* 0x000fc40000004100 */
[C---:B------:R-:W-:Y:S01]  /*15f60*/  FMUL.FTZ R42, R25.reuse, R38 ;  /* 0x00000026192a7220 */ /* 0x040fe20000410000 */
[----:B------:R-:W-:Y:S02]  /*15f70*/  HADD2.F32 R30, -RZ, R30.H1_H1 ;  /* 0x3000001eff1e7230 */ /* 0x000fe40000004100 */
[----:B------:R-:W-:Y:S01]  /*15f80*/  FMUL.FTZ R25, R25, R36 ;  /* 0x0000002419197220 */ /* 0x000fe20000410000 */
[----:B------:R-:W-:Y:S02]  /*15f90*/  HADD2.F32 R21, -RZ, R11.H0_H0 ;  /* 0x2000000bff157230 */ /* 0x000fe40000004100 */
[-C--:B------:R-:W-:Y:S01]  /*15fa0*/  FMUL.FTZ R46, R39, R45.reuse ;  /* 0x0000002d272e7220 */ /* 0x080fe20000410000 */
[----:B------:R-:W-:Y:S02]  /*15fb0*/  HADD2.F32 R31, -RZ, R31.H1_H1 ;  /* 0x3000001fff1f7230 */ /* 0x000fe40000004100 */
[----:B------:R-:W-:Y:S01]  /*15fc0*/  FFMA.FTZ R62, R30, R45, -R41 ;  /* 0x0000002d1e3e7223 */ /* 0x000fe20000010829 */
[----:B------:R-:W-:-:S02]  /*15fd0*/  HADD2.F32 R11, -RZ, R11.H1_H1 ;  /* 0x3000000bff0b7230 */ /* 0x000fc40000004100 */
[C---:B------:R-:W-:Y:S01]  /*15fe0*/  FFMA.FTZ R41, R21.reuse, R38, R25 ;  /* 0x0000002615297223 */ /* 0x040fe20000010019 */
[----:B------:R-:W-:Y:S01]  /*15ff0*/  FFMA.FTZ R53, R30, R53, R46 ;  /* 0x000000351e357223 */ /* 0x000fe2000001002e */
[----:B------:R-:W-:Y:S02]  /*16000*/  HADD2.F32 R38, -RZ, R37.H1_H1 ;  /* 0x30000025ff267230 */ /* 0x000fe40000004100 */
[----:B------:R-:W-:Y:S01]  /*16010*/  FFMA.FTZ R39, R21, R36, -R42 ;  /* 0x0000002415277223 */ /* 0x000fe2000001082a */
[----:B------:R-:W-:Y:S01]  /*16020*/  HADD2.F32 R30, -RZ, R29.H1_H1 ;  /* 0x3000001dff1e7230 */ /* 0x000fe20000004100 */
[----:B------:R-:W-:Y:S01]  /*16030*/  F2FP.F16.E4M3.UNPACK_B R28, R6.H1 ;  /* 0x00000006ff1c723e */ /* 0x000fe200030006ff */
[----:B------:R-:W-:Y:S02]  /*16040*/  HADD2.F32 R36, -RZ, R47.H0_H0 ;  /* 0x2000002fff247230 */ /* 0x000fe40000004100 */
[----:B------:R-:W-:Y:S01]  /*16050*/  FMUL.FTZ R42, R31, R38 ;  /* 0x000000261f2a7220 */ /* 0x000fe20000410000 */
[----:B------:R-:W-:-:S02]  /*16060*/  HADD2.F32 R21, -RZ, R27.H0_H0 ;  /* 0x2000001bff157230 */ /* 0x000fc40000004100 */
[-C--:B------:R-:W-:Y:S01]  /*16070*/  FMUL.FTZ R31, R31, R30.reuse ;  /* 0x0000001e1f1f7220 */ /* 0x080fe20000410000 */
[----:B------:R-:W-:Y:S02]  /*16080*/  HADD2.F32 R27, -RZ, R27.H1_H1 ;  /* 0x3000001bff1b7230 */ /* 0x000fe40000004100 */
[C---:B------:R-:W-:Y:S01]  /*16090*/  FFMA.FTZ R48, R11.reuse, R30, -R42 ;  /* 0x0000001e0b307223 */ /* 0x040fe2000001082a */
[--C-:B------:R-:W-:Y:S02]  /*160a0*/  HADD2.F32 R30, -RZ, R40.reuse.H0_H0 ;  /* 0x20000028ff1e7230 */ /* 0x100fe40000004100 */
[----:B------:R-:W-:Y:S01]  /*160b0*/  FFMA.FTZ R50, R11, R38, R31 ;  /* 0x000000260b327223 */ /* 0x000fe2000001001f */
[----:B------:R-:W-:Y:S02]  /*160c0*/  HADD2.F32 R11, -RZ, R7.H0_H0 ;  /* 0x20000007ff0b7230 */ /* 0x000fe40000004100 */
[----:B------:R-:W-:Y:S01]  /*160d0*/  FMUL.FTZ R42, R21, R36 ;  /* 0x00000024152a7220 */ /* 0x000fe20000410000 */
[----:B------:R-:W-:Y:S01]  /*160e0*/  HADD2.F32 R38, -RZ, R47.H1_H1 ;  /* 0x3000002fff267230 */ /* 0x000fe20000004100 */
[----:B------:R-:W-:Y:S01]  /*160f0*/  F2FP.F16.E4M3.UNPACK_B R6, R26 ;  /* 0x0000001aff06723e */ /* 0x000fe200020006ff */
[----:B------:R-:W-:-:S02]  /*16100*/  HADD2.F32 R40, -RZ, R40.H1_H1 ;  /* 0x30000028ff287230 */ /* 0x000fc40000004100 */
[-C--:B------:R-:W-:Y:S01]  /*16110*/  FMUL.FTZ R46, R21, R30.reuse ;  /* 0x0000001e152e7220 */ /* 0x080fe20000410000 */
[----:B------:R-:W-:Y:S01]  /*16120*/  FFMA.FTZ R42, R11, R30, -R42 ;  /* 0x0000001e0b2a7223 */ /* 0x000fe2000001082a */
[----:B------:R-:W-:Y:S01]  /*16130*/  HADD2.F32 R7, -RZ, R7.H1_H1 ;  /* 0x30000007ff077230 */ /* 0x000fe20000004100 */
[----:B------:R-:W-:Y:S01]  /*16140*/  F2FP.F16.E4M3.UNPACK_B R26, R26.H1 ;  /* 0x0000001aff1a723e */ /* 0x000fe200030006ff */
[C---:B------:R-:W-:Y:S01]  /*16150*/  FMUL.FTZ R30, R27.reuse, R38 ;  /* 0x000000261b1e7220 */ /* 0x040fe20000410000 */
[----:B------:R-:W-:Y:S01]  /*16160*/  F2FP.F16.E4M3.UNPACK_B R25, R8.H1 ;  /* 0x00000008ff19723e */ /* 0x000fe200030006ff */
[----:B------:R-:W-:Y:S01]  /*16170*/  FMUL.FTZ R29, R27, R40 ;  /* 0x000000281b1d7220 */ /* 0x000fe20000410000 */
[----:B------:R-:W-:Y:S01]  /*16180*/  F2FP.F16.E4M3.UNPACK_B R21, R20.H1 ;  /* 0x00000014ff15723e */ /* 0x000fe200030006ff */
[----:B------:R-:W-:Y:S01]  /*16190*/  FFMA.FTZ R46, R11, R36, R46 ;  /* 0x000000240b2e7223 */ /* 0x000fe2000001002e */
[----:B------:R-:W-:Y:S01]  /*161a0*/  FFMA.FTZ R27, R7, R40, -R30 ;  /* 0x00000028071b7223 */ /* 0x000fe2000001081e */
[----:B------:R-:W-:-:S02]  /*161b0*/  HADD2.F32 R36, -RZ, R25.H0_H0 ;  /* 0x20000019ff247230 */ /* 0x000fc40000004100 */
[----:B------:R-:W-:Y:S01]  /*161c0*/  FFMA.FTZ R29, R7, R38, R29 ;  /* 0x00000026071d7223 */ /* 0x000fe2000001001d */
[--C-:B------:R-:W-:Y:S01]  /*161d0*/  HADD2.F32 R11, -RZ, R26.reuse.H0_H0 ;  /* 0x2000001aff0b7230 */ /* 0x100fe20000004100 */
[----:B------:R-:W-:Y:S01]  /*161e0*/  F2FP.F16.E4M3.UNPACK_B R20, R20 ;  /* 0x00000014ff14723e */ /* 0x000fe200020006ff */
[----:B------:R-:W-:Y:S01]  /*161f0*/  HADD2.F32 R30, -RZ, R21.H0_H0 ;  /* 0x20000015ff1e7230 */ /* 0x000fe20000004100 */
[----:B------:R-:W-:Y:S01]  /*16200*/  F2FP.F16.E4M3.UNPACK_B R8, R8 ;  /* 0x00000008ff08723e */ /* 0x000fe200020006ff */
[----:B------:R-:W-:Y:S02]  /*16210*/  HADD2.F32 R25, -RZ, R25.H1_H1 ;  /* 0x30000019ff197230 */ /* 0x000fe40000004100 */
[C---:B------:R-:W-:Y:S01]  /*16220*/  FMUL.FTZ R38, R11.reuse, R36 ;  /* 0x000000240b267220 */ /* 0x040fe20000410000 */
[----:B------:R-:W-:Y:S02]  /*16230*/  HADD2.F32 R26, -RZ, R26.H1_H1 ;  /* 0x3000001aff1a7230 */ /* 0x000fe40000004100 */
[----:B------:R-:W-:Y:S01]  /*16240*/  FMUL.FTZ R40, R11, R30 ;  /* 0x0000001e0b287220 */ /* 0x000fe20000410000 */
[----:B------:R-:W-:Y:S01]  /*16250*/  HADD2.F32 R21, -RZ, R21.H1_H1 ;  /* 0x30000015ff157230 */ /* 0x000fe20000004100 */
[----:B------:R-:W-:Y:S01]  /*16260*/  F2FP.SATFINITE.E4M3.F32.PACK_AB_MERGE_C R51, R52, R51, RZ ;  /* 0x000000333433723e */ /* 0x000fe200048070ff */
[----:B------:R-:W-:-:S02]  /*16270*/  HADD2.F32 R7, -RZ, R28.H0_H0 ;  /* 0x2000001cff077230 */ /* 0x000fc40000004100 */
[C---:B------:R-:W-:Y:S01]  /*16280*/  FMUL.FTZ R11, R26.reuse, R25 ;  /* 0x000000191a0b7220 */ /* 0x040fe20000410000 */
[----:B------:R-:W-:Y:S02]  /*16290*/  HADD2.F32 R28, -RZ, R28.H1_H1 ;  /* 0x3000001cff1c7230 */ /* 0x000fe40000004100 */
[----:B------:R-:W-:Y:S01]  /*162a0*/  FMUL.FTZ R26, R26, R21 ;  /* 0x000000151a1a7220 */ /* 0x000fe20000410000 */
[----:B------:R-:W-:Y:S01]  /*162b0*/  F2FP.SATFINITE.E4M3.F32.PACK_AB_MERGE_C R54, R54, R57, RZ ;  /* 0x000000393636723e */ /* 0x000fe200048070ff */
[C---:B------:R-:W-:Y:S01]  /*162c0*/  FFMA.FTZ R38, R7.reuse, R30, -R38 ;  /* 0x0000001e07267223 */ /* 0x040fe20000010826 */
[----:B------:R-:W-:Y:S01]  /*162d0*/  FFMA.FTZ R40, R7, R36, R40 ;  /* 0x0000002407287223 */ /* 0x000fe20000010028 */
[C---:B------:R-:W-:Y:S01]  /*162e0*/  FFMA.FTZ R43, R28.reuse, R21, -R11 ;  /* 0x000000151c2b7223 */ /* 0x040fe2000001080b */
[----:B------:R-:W-:Y:S01]  /*162f0*/  FFMA.FTZ R45, R28, R25, R26 ;  /* 0x000000191c2d7223 */ /* 0x000fe2000001001a */
[--C-:B------:R-:W-:Y:S01]  /*16300*/  HADD2.F32 R11, -RZ, R20.reuse.H0_H0 ;  /* 0x20000014ff0b7230 */ /* 0x100fe20000004100 */
[----:B------:R-:W-:Y:S01]  /*16310*/  F2FP.SATFINITE.E4M3.F32.PACK_AB_MERGE_C R5, R10, R5, R51 ;  /* 0x000000050a05723e */ /* 0x000fe20004807033 */
[----:B------:R-:W-:Y:S01]  /*16320*/  HADD2.F32 R21, -RZ, R20.H1_H1 ;  /* 0x30000014ff157230 */ /* 0x000fe20000004100 */
[----:B------:R-:W-:Y:S01]  /*16330*/  F2FP.SATFINITE.E4M3.F32.PACK_AB_MERGE_C R38, R43, R38, RZ ;  /* 0x000000262b26723e */ /* 0x000fe200048070ff */
[----:B------:R-:W-:Y:S01]  /*16340*/  HADD2.F32 R20, -RZ, R8.H0_H0 ;  /* 0x20000008ff147230 */ /* 0x000fe20000004100 */
[----:B------:R-:W-:Y:S01]  /*16350*/  F2FP.SATFINITE.E4M3.F32.PACK_AB_MERGE_C R40, R45, R40, RZ ;  /* 0x000000282d28723e */ /* 0x000fe200048070ff */
[----:B------:R-:W-:Y:S01]  /*16360*/  HADD2.F32 R7, -RZ, R6.H0_H0 ;  /* 0x20000006ff077230 */ /* 0x000fe20000004100 */
[----:B------:R-:W-:Y:S01]  /*16370*/  F2FP.SATFINITE.E4M3.F32.PACK_AB_MERGE_C R9, R24, R9, R54 ;  /* 0x000000091809723e */ /* 0x000fe20004807036 */
[----:B------:R-:W-:-:S02]  /*16380*/  HADD2.F32 R25, -RZ, R8.H1_H1 ;  /* 0x30000008ff197230 */ /* 0x000fc40000004100 */
[----:B------:R-:W-:Y:S02]  /*16390*/  HADD2.F32 R8, -RZ, R6.H1_H1 ;  /* 0x30000006ff087230 */ /* 0x000fe40000004100 */
[CC--:B------:R-:W-:Y:S01]  /*163a0*/  FMUL.FTZ R31, R7.reuse, R20.reuse ;  /* 0x00000014071f7220 */ /* 0x0c0fe20000410000 */
[--C-:B------:R-:W-:Y:S02]  /*163b0*/  HADD2.F32 R6, -RZ, R4.reuse.H0_H0 ;  /* 0x20000004ff067230 */ /* 0x100fe40000004100 */
[----:B------:R-:W-:Y:S01]  /*163c0*/  FMUL.FTZ R7, R7, R11 ;  /* 0x0000000b07077220 */ /* 0x000fe20000410000 */
[----:B------:R-:W-:Y:S02]  /*163d0*/  HADD2.F32 R4, -RZ, R4.H1_H1 ;  /* 0x30000004ff047230 */ /* 0x000fe40000004100 */
[C---:B------:R-:W-:Y:S01]  /*163e0*/  FMUL.FTZ R37, R8.reuse, R25 ;  /* 0x0000001908257220 */ /* 0x040fe20000410000 */
[----:B------:R-:W-:Y:S01]  /*163f0*/  FMUL.FTZ R8, R8, R21 ;  /* 0x0000001508087220 */ /* 0x000fe20000410000 */
        /* <DEDUP_REMOVED lines=11> */
[----:B------:R-:W-:Y:S02]  /*164b0*/  F2FP.SATFINITE.E4M3.F32.PACK_AB_MERGE_C R11, R58, R49, R11 ;  /* 0x000000313a0b723e */ /* 0x000fe4000480700b */
[----:B------:R-:W-:Y:S01]  /*164c0*/  F2FP.SATFINITE.E4M3.F32.PACK_AB_MERGE_C R8, R29, R46, R8 ;  /* 0x0000002e1d08723e */ /* 0x000fe20004807008 */
[----:B------:R3:W-:Y:S01]  /*164d0*/  STS.128 [R61+0x14400], R4 ;  /* 0x014400043d007388 */ /* 0x0007e20000000c00 */
[----:B------:R-:W-:-:S05]  /*164e0*/  F2FP.SATFINITE.E4M3.F32.PACK_AB_MERGE_C R10, R25, R20, R40 ;  /* 0x00000014190a723e */ /* 0x000fca0004807028 */
[----:B------:R3:W-:Y:S02]  /*164f0*/  STS.128 [R0+0x14400], R8 ;  /* 0x0144000800007388 */ /* 0x0007e40000000c00 */
.L_x_582:
[----:B------:R-:W-:Y:S05]  /*16500*/  BSYNC B1 ;  /* 0x0000000000017941 */ /* 0x000fea0003800000 */
.L_x_581:
[----:B------:R-:W-:Y:S05]  /*16510*/  @P2 BRA `(.L_x_563) ;  /* 0x0000000c00dc2947 */ /* 0x000fea0003800000 */
[----:B------:R-:W4:Y:S01]  /*16520*/  LDL R49, [R1+0x1c] ;  /* 0x00001c0001317983 */ /* 0x000f220000100800 */
[----:B-1-3-5:R-:W-:Y:S02]  /*16530*/  SHF.R.U32.HI R4, RZ, 0x8, R32 ;  /* 0x00000008ff047819 */ /* 0x02afe40000011620 */
[----:B------:R-:W-:Y:S02]  /*16540*/  LOP3.LUT R0, R32, 0xff, RZ, 0xc0, !PT ;  /* 0x000000ff20007812 */ /* 0x000fe400078ec0ff */
[----:B------:R-:W-:Y:S02]  /*16550*/  SHF.R.U32.HI R8, RZ, 0x8, R34 ;  /* 0x00000008ff087819 */ /* 0x000fe40000011622 */
[----:B------:R-:W-:Y:S02]  /*16560*/  LOP3.LUT R5, R4, 0xff, RZ, 0xc0, !PT ;  /* 0x000000ff04057812 */ /* 0x000fe400078ec0ff */
[----:B------:R-:W-:Y:S02]  /*16570*/  LEA.HI R3, R3, R174, RZ, 0x1c ;  /* 0x000000ae03037211 */ /* 0x000fe400078fe0ff */
[----:B------:R-:W-:-:S02]  /*16580*/  LOP3.LUT R4, R34, 0xff, RZ, 0xc0, !PT ;  /* 0x000000ff22047812 */ /* 0x000fc400078ec0ff */
[----:B------:R-:W-:Y:S02]  /*16590*/  LOP3.LUT R9, R8, 0xff, RZ, 0xc0, !PT ;  /* 0x000000ff08097812 */ /* 0x000fe400078ec0ff */
[----:B0-----:R-:W-:Y:S02]  /*165a0*/  PRMT R21, R5, 0x7604, R0 ;  /* 0x0000760405157816 */ /* 0x001fe40000000000 */
[----:B------:R-:W-:Y:S02]  /*165b0*/  SHF.R.S32.HI R0, RZ, 0x1f, R3 ;  /* 0x0000001fff007819 */ /* 0x000fe40000011403 */
[----:B------:R-:W-:Y:S02]  /*165c0*/  PRMT R25, R9, 0x7604, R4 ;  /* 0x0000760409197816 */ /* 0x000fe40000000004 */
[----:B------:R-:W-:Y:S01]  /*165d0*/  LEA.HI R4, R0, R3, RZ, 0x2 ;  /* 0x0000000300047211 */ /* 0x000fe200078f10ff */
[----:B------:R-:W-:Y:S01]  /*165e0*/  IMAD.SHL.U32 R3, R3, 0x10, RZ ;  /* 0x0000001003037824 */ /* 0x000fe200078e00ff */
[----:B------:R-:W-:-:S02]  /*165f0*/  SHF.R.U32.HI R7, RZ, 0x8, R33 ;  /* 0x00000008ff077819 */ /* 0x000fc40000011621 */
[----:B------:R-:W-:Y:S01]  /*16600*/  LOP3.LUT R6, R33, 0xff, RZ, 0xc0, !PT ;  /* 0x000000ff21067812 */ /* 0x000fe200078ec0ff */
[----:B------:R-:W-:Y:S01]  /*16610*/  IMAD.SHL.U32 R4, R4, 0x800, RZ ;  /* 0x0000080004047824 */ /* 0x000fe200078e00ff */
[----:B------:R-:W-:Y:S02]  /*16620*/  LOP3.LUT R0, R208, 0x30, R3, 0xf8, !PT ;  /* 0x00000030d0007812 */ /* 0x000fe400078ef803 */
[----:B------:R-:W-:Y:S02]  /*16630*/  LOP3.LUT R7, R7, 0xff, RZ, 0xc0, !PT ;  /* 0x000000ff07077812 */ /* 0x000fe400078ec0ff */
[----:B------:R-:W-:Y:S02]  /*16640*/  SHF.R.U32.HI R8, RZ, 0x8, R12 ;  /* 0x00000008ff087819 */ /* 0x000fe4000001160c */
[----:B------:R-:W-:Y:S02]  /*16650*/  LOP3.LUT R0, R0, R209, RZ, 0x3c, !PT ;  /* 0x000000d100007212 */ /* 0x000fe400078e3cff */
[----:B------:R-:W-:-:S02]  /*16660*/  LOP3.LUT R3, R4, 0xffffe000, RZ, 0xc0, !PT ;  /* 0xffffe00004037812 */ /* 0x000fc400078ec0ff */
[----:B------:R-:W-:Y:S02]  /*16670*/  PRMT R20, R7, 0x7604, R6 ;  /* 0x0000760407147816 */ /* 0x000fe40000000006 */
[----:B------:R-:W-:Y:S02]  /*16680*/  SHF.R.U32.HI R6, RZ, 0x8, R35 ;  /* 0x00000008ff067819 */ /* 0x000fe40000011623 */
[----:B------:R-:W-:Y:S02]  /*16690*/  LOP3.LUT R7, R12, 0xff, RZ, 0xc0, !PT ;  /* 0x000000ff0c077812 */ /* 0x000fe400078ec0ff */
[----:B------:R-:W-:Y:S02]  /*166a0*/  LOP3.LUT R8, R8, 0xff, RZ, 0xc0, !PT ;  /* 0x000000ff08087812 */ /* 0x000fe400078ec0ff */
[----:B------:R-:W-:Y:S02]  /*166b0*/  IADD3 R3, R0, R210, R3 ;  /* 0x000000d200037210 */ /* 0x000fe40007ffe003 */
[----:B------:R-:W-:-:S02]  /*166c0*/  LOP3.LUT R5, R35, 0xff, RZ, 0xc0, !PT ;  /* 0x000000ff23057812 */ /* 0x000fc400078ec0ff */
[----:B------:R-:W-:Y:S02]  /*166d0*/  LOP3.LUT R6, R6, 0xff, RZ, 0xc0, !PT ;  /* 0x000000ff06067812 */ /* 0x000fe400078ec0ff */
[----:B------:R-:W-:Y:S02]  /*166e0*/  PRMT R29, R8, 0x7604, R7 ;  /* 0x00007604081d7816 */ /* 0x000fe40000000007 */
[----:B------:R-:W-:Y:S02]  /*166f0*/  SHF.R.U32.HI R8, RZ, 0x8, R13 ;  /* 0x00000008ff087819 */ /* 0x000fe4000001160d */
[----:B------:R-:W-:Y:S02]  /*16700*/  IADD3 R0, R18, R3, RZ ;  /* 0x0000000312007210 */ /* 0x000fe40007ffe0ff */
[----:B------:R-:W-:Y:S02]  /*16710*/  PRMT R24, R6, 0x7604, R5 ;  /* 0x0000760406187816 */ /* 0x000fe40000000005 */
[----:B------:R-:W-:-:S02]  /*16720*/  LOP3.LUT R3, R8, 0xff, RZ, 0xc0, !PT ;  /* 0x000000ff08037812 */ /* 0x000fc400078ec0ff */
[----:B------:R-:W0:Y:S01]  /*16730*/  LDS.128 R8, [R0+0x14400] ;  /* 0x0144000000087984 */ /* 0x000e220000000c00 */
[----:B------:R-:W-:Y:S02]  /*16740*/  SHF.R.U32.HI R31, RZ, 0x8, R15 ;  /* 0x00000008ff1f7819 */ /* 0x000fe4000001160f */
[----:B------:R-:W-:Y:S02]  /*16750*/  LOP3.LUT R26, R13, 0xff, RZ, 0xc0, !PT ;  /* 0x000000ff0d1a7812 */ /* 0x000fe400078ec0ff */
[----:B------:R-:W-:Y:S02]  /*16760*/  LOP3.LUT R30, R15, 0xff, RZ, 0xc0, !PT ;  /* 0x000000ff0f1e7812 */ /* 0x000fe400078ec0ff */
[----:B------:R-:W-:Y:S02]  /*16770*/  LOP3.LUT R31, R31, 0xff, RZ, 0xc0, !PT ;  /* 0x000000ff1f1f7812 */ /* 0x000fe400078ec0ff */
[----:B------:R-:W-:Y:S02]  /*16780*/  PRMT R26, R3, 0x7604, R26 ;  /* 0x00007604031a7816 */ /* 0x000fe4000000001a */
[----:B------:R-:W-:-:S02]  /*16790*/  SHF.R.U32.HI R3, RZ, 0x10, R33 ;  /* 0x00000010ff037819 */ /* 0x000fc40000011621 */
[----:B------:R-:W-:Y:S02]  /*167a0*/  PRMT R30, R31, 0x7604, R30 ;  /* 0x000076041f1e7816 */ /* 0x000fe4000000001e */
[----:B------:R-:W-:Y:S01]  /*167b0*/  SHF.R.U32.HI R28, RZ, 0x8, R14 ;  /* 0x00000008ff1c7819 */ /* 0x000fe2000001160e */
[----:B------:R-:W-:Y:S01]  /*167c0*/  IMAD.U32 R3, R3, 0x10000, RZ ;  /* 0x0001000003037824 */ /* 0x000fe200078e00ff */
[----:B------:R-:W-:Y:S02]  /*167d0*/  SHF.R.U32.HI R31, RZ, 0x10, R13 ;  /* 0x00000010ff1f7819 */ /* 0x000fe4000001160d */
[----:B------:R-:W-:Y:S02]  /*167e0*/  LOP3.LUT R27, R14, 0xff, RZ, 0xc0, !PT ;  /* 0x000000ff0e1b7812 */ /* 0x000fe400078ec0ff */
[----:B------:R-:W-:Y:S01]  /*167f0*/  LOP3.LUT R28, R28, 0xff, RZ, 0xc0, !PT ;  /* 0x000000ff1c1c7812 */ /* 0x000fe200078ec0ff */
[----:B------:R-:W-:Y:S01]  /*16800*/  IMAD.U32 R31, R31, 0x10000, RZ ;  /* 0x000100001f1f7824 */ /* 0x000fe200078e00ff */
[----:B--2---:R-:W-:-:S02]  /*16810*/  SHF.R.U32.HI R39, RZ, 0x10, R15 ;  /* 0x00000010ff277819 */ /* 0x004fc4000001160f */
[----:B------:R-:W-:Y:S02]  /*16820*/  LOP3.LUT R3, R20, 0xff0000, R3, 0xf8, !PT ;  /* 0x00ff000014037812 */ /* 0x000fe400078ef803 */
[----:B----4-:R-:W-:Y:S02]  /*16830*/  PRMT R37, R28, 0x7604, R27 ;  /* 0x000076041c257816 */ /* 0x010fe4000000001b */
[----:B------:R-:W-:Y:S02]  /*16840*/  SHF.R.U32.HI R27, RZ, 0x10, R35 ;  /* 0x00000010ff1b7819 */ /* 0x000fe40000011623 */
[----:B------:R-:W-:Y:S02]  /*16850*/  SHF.L.U32 R39, R39, 0x10, RZ ;  /* 0x0000001027277819 */ /* 0x000fe400000006ff */
[----:B------:R-:W-:Y:S01]  /*16860*/  LOP3.LUT R31, R26, 0xff0000, R31, 0xf8, !PT ;  /* 0x00ff00001a1f7812 */ /* 0x000fe200078ef81f */
[----:B------:R-:W-:Y:S01]  /*16870*/  IMAD.U32 R27, R27, 0x10000, RZ ;  /* 0x000100001b1b7824 */ /* 0x000fe200078e00ff */
        /* <DEDUP_REMOVED lines=12> */
[----:B------:R-:W-:-:S02]  /*16940*/  F2FP.F16.E4M3.UNPACK_B R39, R37 ;  /* 0x00000025ff27723e */ /* 0x000fc400020006ff */
[----:B------:R-:W-:Y:S02]  /*16950*/  LOP3.LUT R27, R24, 0xff0000, R27, 0xf8, !PT ;  /* 0x00ff0000181b7812 */ /* 0x000fe400078ef81b */
[----:B------:R-:W-:Y:S01]  /*16960*/  F2FP.F16.E4M3.UNPACK_B R34, R33 ;  /* 0x00000021ff22723e */ /* 0x000fe200020006ff */
[--C-:B------:R-:W-:Y:S01]  /*16970*/  HADD2.F32 R40, -RZ, R39.reuse.H0_H0 ;  /* 0x20000027ff287230 */ /* 0x100fe20000004100 */
[----:B------:R-:W-:Y:S01]  /*16980*/  LOP3.LUT R36, R27, 0xff000000, R35, 0xf8, !PT ;  /* 0xff0000001b247812 */ /* 0x000fe200078ef823 */
[----:B------:R-:W-:Y:S01]  /*16990*/  HADD2.F32 R39, -RZ, R39.H1_H1 ;  /* 0x30000027ff277230 */ /* 0x000fe20000004100 */
[----:B0-----:R-:W-:Y:S01]  /*169a0*/  F2FP.F16.E4M3.UNPACK_B R27, R9.H1 ;  /* 0x00000009ff1b723e */ /* 0x001fe200030006ff */
[----:B------:R-:W-:Y:S01]  /*169b0*/  HADD2.F32 R35, -RZ, R34.H0_H0 ;  /* 0x20000022ff237230 */ /* 0x000fe20000004100 */
[-C--:B------:R-:W-:Y:S02]  /*169c0*/  F2FP.F16.E4M3.UNPACK_B R28, R10.reuse ;  /* 0x0000000aff1c723e */ /* 0x080fe400020006ff */
[----:B------:R-:W-:-:S02]  /*169d0*/  F2FP.F16.E4M3.UNPACK_B R29, R10.H1 ;  /* 0x0000000aff1d723e */ /* 0x000fc400030006ff */
[----:B------:R-:W-:Y:S02]  /*169e0*/  F2FP.F16.E4M3.UNPACK_B R10, R37.H1 ;  /* 0x00000025ff0a723e */ /* 0x000fe400030006ff */
[----:B------:R-:W-:Y:S02]  /*169f0*/  F2FP.F16.E4M3.UNPACK_B R33, R33.H1 ;  /* 0x00000021ff21723e */ /* 0x000fe400030006ff */
[-C--:B------:R-:W-:Y:S02]  /*16a00*/  F2FP.F16.E4M3.UNPACK_B R30, R11.reuse ;  /* 0x0000000bff1e723e */ /* 0x080fe400020006ff */
[----:B------:R-:W-:Y:S01]  /*16a10*/  F2FP.F16.E4M3.UNPACK_B R31, R11.H1 ;  /* 0x0000000bff1f723e */ /* 0x000fe200030006ff */
[----:B------:R-:W-:Y:S01]  /*16a20*/  HADD2.F32 R37, -RZ, R33.H0_H0 ;  /* 0x20000021ff257230 */ /* 0x000fe20000004100 */
[-C--:B------:R-:W-:Y:S02]  /*16a30*/  F2FP.F16.E4M3.UNPACK_B R11, R8.reuse ;  /* 0x00000008ff0b723e */ /* 0x080fe400020006ff */
[----:B------:R-:W-:Y:S01]  /*16a40*/  F2FP.F16.E4M3.UNPACK_B R26, R8.H1 ;  /* 0x00000008ff1a723e */ /* 0x000fe200030006ff */
[----:B------:R-:W0:Y:S02]  /*16a50*/  LDS.128 R4, [R49+0x14400] ;  /* 0x0144000031047984 */ /* 0x000e240000000c00 */
[----:B0-----:R-:W-:-:S02]  /*16a60*/  F2FP.F16.E4M3.UNPACK_B R3, R6 ;  /* 0x00000006ff03723e */ /* 0x001fc400020006ff */
[----:B------:R-:W-:Y:S02]  /*16a70*/  F2FP.F16.E4M3.UNPACK_B R21, R6.H1 ;  /* 0x00000006ff15723e */ /* 0x000fe400030006ff */
[----:B------:R-:W-:Y:S02]  /*16a80*/  F2FP.F16.E4M3.UNPACK_B R6, R9 ;  /* 0x00000009ff06723e */ /* 0x000fe400020006ff */
[-C--:B------:R-:W-:Y:S02]  /*16a90*/  F2FP.F16.E4M3.UNPACK_B R14, R5.reuse ;  /* 0x00000005ff0e723e */ /* 0x080fe400020006ff */
[----:B------:R-:W-:Y:S01]  /*16aa0*/  F2FP.F16.E4M3.UNPACK_B R15, R5.H1 ;  /* 0x00000005ff0f723e */ /* 0x000fe200030006ff */
[--C-:B------:R-:W-:Y:S01]  /*16ab0*/  HADD2.F32 R5, -RZ, R6.reuse.H0_H0 ;  /* 0x20000006ff057230 */ /* 0x100fe20000004100 */
[-C--:B------:R-:W-:Y:S01]  /*16ac0*/  F2FP.F16.E4M3.UNPACK_B R24, R7.reuse ;  /* 0x00000007ff18723e */ /* 0x080fe200020006ff */
[----:B------:R-:W-:Y:S01]  /*16ad0*/  HADD2.F32 R6, -RZ, R6.H1_H1 ;  /* 0x30000006ff067230 */ /* 0x000fe20000004100 */
[----:B------:R-:W-:Y:S01]  /*16ae0*/  F2FP.F16.E4M3.UNPACK_B R25, R7.H1 ;  /* 0x00000007ff19723e */ /* 0x000fe200030006ff */
[----:B------:R-:W-:Y:S01]  /*16af0*/  HADD2.F32 R8, -RZ, R15.H0_H0 ;  /* 0x2000000fff087230 */ /* 0x000fe20000004100 */
[----:B------:R-:W-:Y:S01]  /*16b00*/  F2FP.F16.E4M3.UNPACK_B R7, R4 ;  /* 0x00000004ff07723e */ /* 0x000fe200020006ff */
[----:B------:R-:W-:Y:S01]  /*16b10*/  FMUL.FTZ R9, R5, R40 ;  /* 0x0000002805097220 */ /* 0x000fe20000410000 */
[----:B------:R-:W-:Y:S01]  /*16b20*/  F2FP.F16.E4M3.UNPACK_B R13, R4.H1 ;  /* 0x00000004ff0d723e */ /* 0x000fe200030006ff */
[----:B------:R-:W-:-:S02]  /*16b30*/  HADD2.F32 R4, -RZ, R14.H0_H0 ;  /* 0x2000000eff047230 */ /* 0x000fc40000004100 */
[----:B------:R-:W-:Y:S01]  /*16b40*/  FMUL.FTZ R41, R5, R35 ;  /* 0x0000002305297220 */ /* 0x000fe20000410000 */
[----:B------:R-:W-:Y:S02]  /*16b50*/  HADD2.F32 R14, -RZ, R14.H1_H1 ;  /* 0x3000000eff0e7230 */ /* 0x000fe40000004100 */
[----:B------:R-:W-:Y:S01]  /*16b60*/  FMUL.FTZ R43, R6, R39 ;  /* 0x00000027062b7220 */ /* 0x000fe20000410000 */
[----:B------:R-:W-:Y:S02]  /*16b70*/  HADD2.F32 R15, -RZ, R15.H1_H1 ;  /* 0x3000000fff0f7230 */ /* 0x000fe40000004100 */
[C---:B------:R-:W-:Y:S01]  /*16b80*/  FFMA.FTZ R5, R4.reuse, R35, -R9 ;  /* 0x0000002304057223 */ /* 0x040fe20000010809 */
[----:B------:R-:W-:Y:S01]  /*16b90*/  FFMA.FTZ R9, R4, R40, R41 ;  /* 0x0000002804097223 */ /* 0x000fe20000010029 */
[----:B------:R-:W-:Y:S02]  /*16ba0*/  HADD2.F32 R35, -RZ, R34.H1_H1 ;  /* 0x30000022ff237230 */ /* 0x000fe40000004100 */
[----:B------:R-:W-:-:S02]  /*16bb0*/  HADD2.F32 R41, -RZ, R10.H0_H0 ;  /* 0x2000000aff297230 */ /* 0x000fc40000004100 */
        /* <DEDUP_REMOVED lines=20> */
[----:B------:R-:W-:Y:S02]  /*16d00*/  HADD2.F32 R8, -RZ, R24.H0_H0 ;  /* 0x20000018ff087230 */ /* 0x000fe40000004100 */
[C---:B------:R-:W-:Y:S01]  /*16d10*/  FMUL.FTZ R43, R10.reuse, R39 ;  /* 0x000000270a2b7220 */ /* 0x040fe20000410000 */
[----:B------:R-:W-:Y:S02]  /*16d20*/  HADD2.F32 R37, -RZ, R37.H1_H1 ;  /* 0x30000025ff257230 */ /* 0x000fe40000004100 */
[----:B------:R-:W-:Y:S01]  /*16d30*/  FMUL.FTZ R10, R10, R35 ;  /* 0x000000230a0a7220 */ /* 0x000fe20000410000 */
[----:B------:R-:W-:-:S02]  /*16d40*/  HADD2.F32 R30, -RZ, R30.H1_H1 ;  /* 0x3000001eff1e7230 */ /* 0x000fc40000004100 */
[C---:B------:R-:W-:Y:S01]  /*16d50*/  FFMA.FTZ R34, R15.reuse, R34, R27 ;  /* 0x000000220f227223 */ /* 0x040fe2000001001b */
[----:B------:R-:W-:Y:S02]  /*16d60*/  HADD2.F32 R33, -RZ, R33.H1_H1 ;  /* 0x30000021ff217230 */ /* 0x000fe40000004100 */
[C---:B------:R-:W-:Y:S01]  /*16d70*/  FFMA.FTZ R43, R8.reuse, R35, -R43 ;  /* 0x00000023082b7223 */ /* 0x040fe2000001082b */
[----:B------:R-:W-:Y:S01]  /*16d80*/  FFMA.FTZ R39, R8, R39, R10 ;  /* 0x0000002708277223 */ /* 0x000fe2000001000a */
[----:B------:R-:W-:Y:S01]  /*16d90*/  FFMA.FTZ R40, R15, R14, -R40 ;  /* 0x0000000e0f287223 */ /* 0x000fe20000010828 */
[----:B------:R-:W-:Y:S02]  /*16da0*/  HADD2.F32 R24, -RZ, R24.H1_H1 ;  /* 0x30000018ff187230 */ /* 0x000fe40000004100 */
[C---:B------:R-:W-:Y:S01]  /*16db0*/  FMUL.FTZ R35, R30.reuse, R37 ;  /* 0x000000251e237220 */ /* 0x040fe20000410000 */
[----:B------:R-:W-:Y:S02]  /*16dc0*/  HADD2.F32 R27, -RZ, R42.H0_H0 ;  /* 0x2000002aff1b7230 */ /* 0x000fe40000004100 */
[----:B------:R-:W-:Y:S01]  /*16dd0*/  FMUL.FTZ R30, R30, R33 ;  /* 0x000000211e1e7220 */ /* 0x000fe20000410000 */
[----:B------:R-:W-:-:S02]  /*16de0*/  HADD2.F32 R10, -RZ, R31.H0_H0 ;  /* 0x2000001fff0a7230 */ /* 0x000fc40000004100 */
[C---:B------:R-:W-:Y:S01]  /*16df0*/  FFMA.FTZ R46, R24.reuse, R33, -R35 ;  /* 0x00000021182e7223 */ /* 0x040fe20000010823 */
[--C-:B------:R-:W-:Y:S02]  /*16e00*/  HADD2.F32 R15, -RZ, R36.reuse.H0_H0 ;  /* 0x20000024ff0f7230 */ /* 0x100fe40000004100 */
[----:B------:R-:W-:Y:S01]  /*16e10*/  FFMA.FTZ R48, R24, R37, R30 ;  /* 0x0000002518307223 */ /* 0x000fe2000001001e */
[----:B------:R-:W-:Y:S02]  /*16e20*/  HADD2.F32 R8, -RZ, R25.H0_H0 ;  /* 0x20000019ff087230 */ /* 0x000fe40000004100 */
[C---:B------:R-:W-:Y:S01]  /*16e30*/  FMUL.FTZ R47, R10.reuse, R27 ;  /* 0x0000001b0a2f7220 */ /* 0x040fe20000410000 */
[----:B------:R-:W-:Y:S01]  /*16e40*/  F2FP.F16.E4M3.UNPACK_B R24, R38.H1 ;  /* 0x00000026ff18723e */ /* 0x000fe200030006ff */
[----:B------:R-:W-:Y:S01]  /*16e50*/  FMUL.FTZ R10, R10, R15 ;  /* 0x0000000f0a0a7220 */ /* 0x000fe20000410000 */
[----:B------:R-:W-:Y:S01]  /*16e60*/  F2FP.F16.E4M3.UNPACK_B R14, R32.H1 ;  /* 0x00000020ff0e723e */ /* 0x000fe200030006ff */
[----:B------:R-:W-:-:S02]  /*16e70*/  HADD2.F32 R36, -RZ, R36.H1_H1 ;  /* 0x30000024ff247230 */ /* 0x000fc40000004100 */
[C---:B------:R-:W-:Y:S01]  /*16e80*/  FFMA.FTZ R47, R8.reuse, R15, -R47 ;  /* 0x0000000f082f7223 */ /* 0x040fe2000001082f */
[----:B------:R-:W-:Y:S01]  /*16e90*/  FFMA.FTZ R37, R8, R27, R10 ;  /* 0x0000001b08257223 */ /* 0x000fe2000001000a */
[----:B------:R-:W-:Y:S01]  /*16ea0*/  HADD2.F32 R42, -RZ, R42.H1_H1 ;  /* 0x3000002aff2a7230 */ /* 0x000fe20000004100 */
[----:B------:R-:W-:Y:S01]  /*16eb0*/  F2FP.F16.E4M3.UNPACK_B R38, R38 ;  /* 0x00000026ff26723e */ /* 0x000fe200020006ff */
[----:B------:R-:W-:Y:S01]  /*16ec0*/  HADD2.F32 R31, -RZ, R31.H1_H1 ;  /* 0x3000001fff1f7230 */ /* 0x000fe20000004100 */
[----:B------:R-:W-:Y:S01]  /*16ed0*/  F2FP.F16.E4M3.UNPACK_B R32, R32 ;  /* 0x00000020ff20723e */ /* 0x000fe200020006ff */
[----:B------:R-:W-:Y:S01]  /*16ee0*/  HADD2.F32 R27, -RZ, R24.H0_H0 ;  /* 0x20000018ff1b7230 */ /* 0x000fe20000004100 */
[----:B------:R-:W-:Y:S01]  /*16ef0*/  F2FP.SATFINITE.E4M3.F32.PACK_AB_MERGE_C R40, R40, R45, RZ ;  /* 0x0000002d2828723e */ /* 0x000fe200048070ff */
[----:B------:R-:W-:Y:S02]  /*16f00*/  HADD2.F32 R10, -RZ, R26.H0_H0 ;  /* 0x2000001aff0a7230 */ /* 0x000fe40000004100 */
[----:B------:R-:W-:Y:S01]  /*16f10*/  FMUL.FTZ R30, R31, R42 ;  /* 0x0000002a1f1e7220 */ /* 0x000fe20000410000 */
[----:B------:R-:W-:-:S02]  /*16f20*/  HADD2.F32 R15, -RZ, R14.H0_H0 ;  /* 0x2000000eff0f7230 */ /* 0x000fc40000004100 */
[-C--:B------:R-:W-:Y:S01]  /*16f30*/  FMUL.FTZ R33, R31, R36.reuse ;  /* 0x000000241f217220 */ /* 0x080fe20000410000 */
        /* <DEDUP_REMOVED lines=10> */
[----:B------:R-:W-:Y:S01]  /*16fe0*/  FFMA.FTZ R30, R8, R27, R10 ;  /* 0x0000001b081e7223 */ /* 0x000fe2000001000a */
[----:B------:R-:W-:Y:S02]  /*16ff0*/  HADD2.F32 R13, -RZ, R13.H1_H1 ;  /* 0x3000000dff0d7230 */ /* 0x000fe40000004100 */
        /* <DEDUP_REMOVED lines=8> */
[----:B------:R-:W-:Y:S01]  /*17080*/  F2FP.SATFINITE.E4M3.F32.PACK_AB_MERGE_C R5, R4, R5, R40 ;  /* 0x000000050405723e */ /* 0x000fe20004807028 */
        /* <DEDUP_REMOVED lines=11> */
[----:B------:R-:W-:Y:S01]  /*17140*/  FMUL.FTZ R11, R11, R32 ;  /* 0x000000200b0b7220 */ /* 0x000fe20000410000 */
[----:B------:R-:W-:Y:S01]  /*17150*/  F2FP.F16.E4M3.UNPACK_B R10, R20.H1 ;  /* 0x00000014ff0a723e */ /* 0x000fe200030006ff */
[----:B------:R-:W-:Y:S01]  /*17160*/  FFMA.FTZ R32, R7, R32, -R14 ;  /* 0x0000002007207223 */ /* 0x000fe2000001080e */
[----:B------:R-:W-:-:S02]  /*17170*/  HADD2.F32 R14, -RZ, R13.H0_H0 ;  /* 0x2000000dff0e7230 */ /* 0x000fc40000004100 */
[----:B------:R-:W-:Y:S01]  /*17180*/  FFMA.FTZ R38, R7, R38, R11 ;  /* 0x0000002607267223 */ /* 0x000fe2000001000b */
[----:B------:R-:W-:Y:S01]  /*17190*/  HADD2.F32 R8, -RZ, R29.H0_H0 ;  /* 0x2000001dff087230 */ /* 0x000fe20000004100 */
[----:B------:R-:W-:Y:S01]  /*171a0*/  F2FP.F16.E4M3.UNPACK_B R12, R12 ;  /* 0x0000000cff0c723e */ /* 0x000fe200020006ff */
[----:B------:R-:W-:Y:S01]  /*171b0*/  HADD2.F32 R11, -RZ, R10.H0_H0 ;  /* 0x2000000aff0b7230 */ /* 0x000fe20000004100 */
[----:B------:R-:W-:Y:S01]  /*171c0*/  F2FP.F16.E4M3.UNPACK_B R20, R20 ;  /* 0x00000014ff14723e */ /* 0x000fe200020006ff */
[----:B------:R-:W-:Y:S02]  /*171d0*/  HADD2.F32 R7, -RZ, R21.H0_H0 ;  /* 0x20000015ff077230 */ /* 0x000fe40000004100 */
[C---:B------:R-:W-:Y:S01]  /*171e0*/  FMUL.FTZ R36, R8.reuse, R14 ;  /* 0x0000000e08247220 */ /* 0x040fe20000410000 */
[----:B------:R-:W-:Y:S02]  /*171f0*/  HADD2.F32 R24, -RZ, R13.H1_H1 ;  /* 0x3000000dff187230 */ /* 0x000fe40000004100 */
[----:B------:R-:W-:Y:S01]  /*17200*/  FMUL.FTZ R8, R8, R11 ;  /* 0x0000000b08087220 */ /* 0x000fe20000410000 */
[----:B------:R-:W-:-:S02]  /*17210*/  HADD2.F32 R29, -RZ, R29.H1_H1 ;  /* 0x3000001dff1d7230 */ /* 0x000fc40000004100 */
[----:B------:R-:W-:Y:S01]  /*17220*/  FFMA.FTZ R36, R7, R11, -R36 ;  /* 0x0000000b07247223 */ /* 0x000fe20000010824 */
[----:B------:R-:W-:Y:S01]  /*17230*/  HADD2.F32 R10, -RZ, R10.H1_H1 ;  /* 0x3000000aff0a7230 */ /* 0x000fe20000004100 */
[----:B------:R-:W-:Y:S01]  /*17240*/  F2FP.SATFINITE.E4M3.F32.PACK_AB_MERGE_C R26, R26, R31, RZ ;  /* 0x0000001f1a1a723e */ /* 0x000fe200048070ff */
[----:B------:R-:W-:Y:S02]  /*17250*/  HADD2.F32 R21, -RZ, R21.H1_H1 ;  /* 0x30000015ff157230 */ /* 0x000fe40000004100 */
[C---:B------:R-:W-:Y:S01]  /*17260*/  FMUL.FTZ R42, R29.reuse, R24 ;  /* 0x000000181d2a7220 */ /* 0x040fe20000410000 */
[----:B------:R-:W-:Y:S01]  /*17270*/  F2FP.SATFINITE.E4M3.F32.PACK_AB_MERGE_C R9, R6, R9, R34 ;  /* 0x000000090609723e */ /* 0x000fe20004807022 */
[----:B------:R-:W-:Y:S01]  /*17280*/  FMUL.FTZ R11, R29, R10 ;  /* 0x0000000a1d0b7220 */ /* 0x000fe20000410000 */
[----:B------:R-:W-:Y:S01]  /*17290*/  FFMA.FTZ R29, R7, R14, R8 ;  /* 0x0000000e071d7223 */ /* 0x000fe20000010008 */
[----:B------:R-:W-:Y:S01]  /*172a0*/  FFMA.FTZ R35, R21, R10, -R42 ;  /* 0x0000000a15237223 */ /* 0x000fe2000001082a */
[----:B------:R-:W-:-:S02]  /*172b0*/  HADD2.F32 R8, -RZ, R28.H0_H0 ;  /* 0x2000001cff087230 */ /* 0x000fc40000004100 */
[----:B------:R-:W-:Y:S01]  /*172c0*/  FFMA.FTZ R42, R21, R24, R11 ;  /* 0x00000018152a7223 */ /* 0x000fe2000001000b */
[----:B------:R-:W-:Y:S01]  /*172d0*/  HADD2.F32 R11, -RZ, R12.H0_H0 ;  /* 0x2000000cff0b7230 */ /* 0x000fe20000004100 */
[----:B------:R-:W-:Y:S01]  /*172e0*/  F2FP.SATFINITE.E4M3.F32.PACK_AB_MERGE_C R4, R32, R25, R26 ;  /* 0x000000192004723e */ /* 0x000fe2000480701a */
[----:B------:R-:W-:Y:S01]  /*172f0*/  HADD2.F32 R10, -RZ, R20.H0_H0 ;  /* 0x20000014ff0a7230 */ /* 0x000fe20000004100 */
[----:B------:R-:W-:Y:S01]  /*17300*/  F2FP.SATFINITE.E4M3.F32.PACK_AB_MERGE_C R35, R35, R36, RZ ;  /* 0x000000242323723e */ /* 0x000fe200048070ff */
        /* <DEDUP_REMOVED lines=10> */
[C---:B------:R-:W-:Y:S01]  /*173b0*/  FFMA.FTZ R14, R7.reuse, R10, -R14 ;  /* 0x0000000a070e7223 */ /* 0x040fe2000001080e */
[----:B------:R-:W-:Y:S01]  /*173c0*/  FFMA.FTZ R10, R7, R11, R8 ;  /* 0x0000000b070a7223 */ /* 0x000fe20000010008 */
[C---:B------:R-:W-:Y:S01]  /*173d0*/  FFMA.FTZ R13, R3.reuse, R20, -R24 ;  /* 0x00000014030d7223 */ /* 0x040fe20000010818 */
[----:B------:R-:W-:Y:S01]  /*173e0*/  FFMA.FTZ R15, R3, R12, R15 ;  /* 0x0000000c030f7223 */ /* 0x000fe2000001000f */
[----:B------:R-:W-:Y:S02]  /*173f0*/  F2FP.SATFINITE.E4M3.F32.PACK_AB_MERGE_C R7, R50, R47, RZ ;  /* 0x0000002f3207723e */ /* 0x000fe400048070ff */
[----:B------:R-:W-:-:S02]  /*17400*/  F2FP.SATFINITE.E4M3.F32.PACK_AB_MERGE_C R11, R52, R37, RZ ;  /* 0x00000025340b723e */ /* 0x000fc400048070ff */
[----:B------:R-:W-:Y:S02]  /*17410*/  F2FP.SATFINITE.E4M3.F32.PACK_AB_MERGE_C R8, R33, R30, RZ ;  /* 0x0000001e2108723e */ /* 0x000fe400048070ff */
[----:B------:R-:W-:Y:S02]  /*17420*/  F2FP.SATFINITE.E4M3.F32.PACK_AB_MERGE_C R7, R46, R43, R7 ;  /* 0x0000002b2e07723e */ /* 0x000fe40004807007 */
[----:B------:R-:W-:Y:S02]  /*17430*/  F2FP.SATFINITE.E4M3.F32.PACK_AB_MERGE_C R6, R13, R14, R35 ;  /* 0x0000000e0d06723e */ /* 0x000fe40004807023 */
[----:B------:R-:W-:Y:S02]  /*17440*/  F2FP.SATFINITE.E4M3.F32.PACK_AB_MERGE_C R11, R48, R39, R11 ;  /* 0x00000027300b723e */ /* 0x000fe4000480700b */
[----:B------:R-:W-:Y:S01]  /*17450*/  F2FP.SATFINITE.E4M3.F32.PACK_AB_MERGE_C R8, R38, R27, R8 ;  /* 0x0000001b2608723e */ /* 0x000fe20004807008 */
[----:B------:R0:W-:Y:S01]  /*17460*/  STS.128 [R49+0x14400], R4 ;  /* 0x0144000431007388 */ /* 0x0001e20000000c00 */
[----:B------:R-:W-:-:S05]  /*17470*/  F2FP.SATFINITE.E4M3.F32.PACK_AB_MERGE_C R10, R15, R10, R29 ;  /* 0x0000000a0f0a723e */ /* 0x000fca000480701d */
[----:B------:R0:W-:Y:S02]  /*17480*/  STS.128 [R0+0x14400], R8 ;  /* 0x0144000800007388 */ /* 0x0001e40000000c00 */
.L_x_563:
[----:B------:R-:W-:Y:S05]  /*17490*/  BSYNC B0 ;  /* 0x0000000000007941 */ /* 0x000fea0003800000 */
.L_x_556:
[----:B------:R-:W-:Y:S01]  /*174a0*/  @!PT LDS RZ, [RZ] ;  /* 0x00000000fffff984 */ /* 0x000fe20000000800 */
[----:B------:R-:W-:Y:S01]  /*174b0*/  @!PT LDS RZ, [RZ] ;  /* 0x00000000fffff984 */ /* 0x000fe20000000800 */
[----:B------:R-:W-:Y:S01]  /*174c0*/  @!PT LDS RZ, [RZ] ;  /* 0x00000000fffff984 */ /* 0x000fe20000000800 */
[----:B------:R-:W-:Y:S01]  /*174d0*/  @!PT LDS RZ, [RZ] ;  /* 0x00000000fffff984 */ /* 0x000fe20000000800 */
[----:B------:R1:W-:Y:S06]  /*174e0*/  MEMBAR.ALL.CTA ;  /* 0x0000000000007992 */ /* 0x0003ec0000008000 */
[----:B-1----:R-:W1:Y:S01]  /*174f0*/  FENCE.VIEW.ASYNC.S ;  /* 0x00000000000073c6 */ /* 0x002e620000000000 */
[----:B------:R-:W-:Y:S05]  /*17500*/  WARPSYNC.ALL ;  /* 0x0000000000007948 */ /* 0x000fea0003800000 */
[----:B-1----:R-:W-:Y:S06]  /*17510*/  BAR.SYNC.DEFER_BLOCKING 0xd, 0x100 ;  /* 0x0344000000007b1d */ /* 0x002fec0000010000 */
.L_x_554:
[----:B0--3--:R-:W-:-:S05]  /*17520*/  IMAD.U32 R0, RZ, RZ, UR48 ;  /* 0x00000030ff007e24 */ /* 0x009fca000f8e00ff */
[----:B------:R-:W-:-:S13]  /*17530*/  ISETP.NE.AND P0, PT, R0, 0x3, PT ;  /* 0x000000030000780c */ /* 0x000fda0003f05270 */
[----:B------:R-:W-:Y:S05]  /*17540*/  @!P0 BRA `(.L_x_583) ;  /* 0x0000000000048947 */ /* 0x000fea0003800000 */
[----:B------:R-:W-:Y:S01]  /*17550*/  BPT.TRAP 0x1 ;  /* 0x000000040000795c */ /* 0x000fe20000300000 */
.L_x_583:
[----:B------:R-:W-:Y:S01]  /*17560*/  IMAD R0, R205, 0x8, R18 ;  /* 0x00000008cd007824 */ /* 0x000fe200078e0212 */
[----:B-1----:R-:W-:-:S04]  /*17570*/  SHF.L.U32 R3, R211, 0x1f, RZ ;  /* 0x0000001fd3037819 */ /* 0x002fc800000006ff */
[----:B------:R0:W1:Y:S01]  /*17580*/  SYNCS.PHASECHK.TRANS64.TRYWAIT P1, [R0+URZ+0x29830], R3 ;  /* 0x02983003000075a7 */ /* 0x000062000802017f */
[----:B------:R-:W-:Y:S05]  /*17590*/  @!P0 BRA `(.L_x_584) ;  /* 0x0000000000048947 */ /* 0x000fea0003800000 */
[----:B------:R-:W-:Y:S01]  /*175a0*/  BPT.TRAP 0x1 ;  /* 0x000000040000795c */ /* 0x000fe20000300000 */
.L_x_584:
[----:B------:R-:W-:Y:S01]  /*175b0*/  IMAD.MOV.U32 R87, RZ, RZ, RZ ;  /* 0x000000ffff577224 */ /* 0x000fe200078e00ff */
[----:B-1----:R-:W-:Y:S06]  /*175c0*/  @P1 BRA `(.L_x_585) ;  /* 0x0000000000081947 */ /* 0x002fec0003800000 */
[----:B------:R-:W1:Y:S02]  /*175d0*/  SYNCS.PHASECHK.TRANS64.TRYWAIT P1, [R0+URZ+0x29830], R3 ;  /* 0x02983003000075a7 */ /* 0x000e64000802017f */
[----:B-1----:R-:W-:Y:S05]  /*175e0*/  @!P1 BRA `(.L_x_586) ;  /* 0x0000012000f09947 */ /* 0x002fea0003800000 */
.L_x_585:
[----:B------:R-:W-:Y:S05]  /*175f0*/  WARPSYNC.ALL ;  /* 0x0000000000007948 */ /* 0x000fea0003800000 */
[----:B01----:R-:W-:Y:S01]  /*17600*/  IADD3 R3, R18, 0x1a400, RZ ;  /* 0x0001a40012037810 */ /* 0x003fe20007ffe0ff */
[----:B-----5:R-:W-:Y:S01]  /*17610*/  IMAD.MOV.U32 R5, RZ, RZ, -0x7fffffe0 ;  /* 0x80000020ff057424 */ /* 0x020fe200078e00ff */
[----:B------:R-:W-:Y:S01]  /*17620*/  R2UR UR28, R44 ;  /* 0x000000002c1c72ca */ /* 0x000fe200000e0000 */
[----:B------:R-:W-:Y:S01]  /*17630*/  WARPGROUP.ARRIVE ;  /* 0x00000000000079c5 */ /* 0x000fe20000000000 */
[----:B------:R-:W-:Y:S01]  /*17640*/  SHF.R.U32.HI R3, RZ, 0x4, R3 ;  /* 0x00000004ff037819 */ /* 0x000fe20000011603 */
[----:B------:R-:W-:Y:S01]  /*17650*/  UMOV UR29, 0x80000020 ;  /* 0x80000020001d7882 */ /* 0x000fe20000000000 */
[----:B------:R-:W-:Y:S01]  /*17660*/  R2UR UR31, R5 ;  /* 0x00000000051f72ca */ /* 0x000fe200000e0000 */
[----:B------:R-:W-:Y:S01]  /*17670*/  UMOV UR5, UR29 ;  /* 0x0000001d00057c82 */ /* 0x000fe20008000000 */
[----:B------:R-:W-:Y:S01]  /*17680*/  LOP3.LUT R3, R3, 0x3fff, RZ, 0xc0, !PT ;  /* 0x00003fff03037812 */ /* 0x000fe200078ec0ff */
[----:B------:R-:W-:Y:S01]  /*17690*/  IMAD.MOV.U32 R11, RZ, RZ, -0x7fffffe0 ;  /* 0x80000020ff0b7424 */ /* 0x000fe200078e00ff */
[----:B------:R-:W-:Y:S01]  /*176a0*/  MOV R7, 0x80000020 ;  /* 0x8000002000077802 */ /* 0x000fe20000000f00 */
[----:B------:R-:W-:Y:S01]  /*176b0*/  UMOV UR9, UR29 ;  /* 0x0000001d00097c82 */ /* 0x000fe20008000000 */
[----:B------:R-:W-:Y:S01]  /*176c0*/  LOP3.LUT R9, R3, 0x10000, RZ, 0xfc, !PT ;  /* 0x0001000003097812 */ /* 0x000fe200078efcff */
[----:B------:R-:W-:Y:S01]  /*176d0*/  UMOV UR13, UR29 ;  /* 0x0000001d000d7c82 */ /* 0x000fe20008000000 */
[----:B------:R-:W-:Y:S01]  /*176e0*/  R2UR UR7, R7 ;  /* 0x00000000070772ca */ /* 0x000fe200000e0000 */
[----:B------:R-:W-:Y:S01]  /*176f0*/  ULOP3.LUT UR28, UR28, 0x10000, URZ, 0xfc, !UPT ;  /* 0x000100001c1c7892 */ /* 0x000fe2000f8efc3f */
[----:B------:R-:W-:Y:S01]  /*17700*/  R2UR UR11, R11 ;  /* 0x000000000b0b72ca */ /* 0x000fe200000e0000 */
[----:B----4-:R-:W-:Y:S01]  /*17710*/  IMAD R4, R205, 0x780, R9 ;  /* 0x00000780cd047824 */ /* 0x010fe200078e0209 */
[----:B------:R-:W-:Y:S01]  /*17720*/  R2UR UR15, R7 ;  /* 0x00000000070f72ca */ /* 0x000fe200000e0000 */
[----:B------:R-:W-:Y:S01]  /*17730*/  UMOV UR17, UR29 ;  /* 0x0000001d00117c82 */ /* 0x000fe20008000000 */
[----:B------:R-:W-:Y:S01]  /*17740*/  R2UR UR19, R11 ;  /* 0x000000000b1372ca */ /* 0x000fe200000e0000 */
[C---:B------:R-:W-:Y:S01]  /*17750*/  VIADD R6, R4.reuse, 0x80 ;  /* 0x0000008004067836 */ /* 0x040fe20000000000 */
[C---:B------:R-:W-:Y:S01]  /*17760*/  R2UR UR30, R4.reuse ;  /* 0x00000000041e72ca */ /* 0x040fe200000e0000 */
[----:B------:R-:W-:Y:S01]  /*17770*/  UMOV UR4, UR28 ;  /* 0x0000001c00047c82 */ /* 0x000fe20008000000 */
[----:B------:R-:W-:Y:S01]  /*17780*/  VIADD R10, R4, 0x100 ;  /* 0x00000100040a7836 */ /* 0x000fe20000000000 */
[----:B------:R-:W-:Y:S01]  /*17790*/  UMOV UR8, UR28 ;  /* 0x0000001c00087c82 */ /* 0x000fe20008000000 */
[----:B------:R-:W-:Y:S01]  /*177a0*/  R2UR UR6, R6 ;  /* 0x00000000060672ca */ /* 0x000fe200000e0000 */
[----:B------:R-:W-:Y:S01]  /*177b0*/  VIADD R6, R4, 0x180 ;  /* 0x0000018004067836 */ /* 0x000fe20000000000 */
[----:B------:R-:W-:Y:S01]  /*177c0*/  UMOV UR12, UR28 ;  /* 0x0000001c000c7c82 */ /* 0x000fe20008000000 */
[----:B------:R-:W-:Y:S01]  /*177d0*/  R2UR UR10, R10 ;  /* 0x000000000a0a72ca */ /* 0x000fe200000e0000 */
[----:B------:R-:W-:Y:S01]  /*177e0*/  VIADD R10, R4, 0x200 ;  /* 0x00000200040a7836 */ /* 0x000fe20000000000 */
[----:B------:R-:W-:Y:S01]  /*177f0*/  UMOV UR16, UR28 ;  /* 0x0000001c00107c82 */ /* 0x000fe20008000000 */
[----:B------:R-:W-:Y:S01]  /*17800*/  R2UR UR14, R6 ;  /* 0x00000000060e72ca */ /* 0x000fe200000e0000 */
[----:B------:R-:W-:Y:S01]  /*17810*/  IMAD.MOV.U32 R7, RZ, RZ, -0x7fffffe0 ;  /* 0x80000020ff077424 */ /* 0x000fe200078e00ff */
[----:B------:R-:W-:Y:S01]  /*17820*/  IADD3 R6, R4, 0x2, RZ ;  /* 0x0000000204067810 */ /* 0x000fe20007ffe0ff */
[----:B------:R-:W-:Y:S01]  /*17830*/  QGMMA.64x32x32.F32.E4M3.E4M3 R104, gdesc[UR28], RZ, !UPT, gsb0 ;  /* 0x006000001c6879f3 */ /* 0x000fe2000c0008ff */
[----:B------:R-:W-:Y:S01]  /*17840*/  R2UR UR18, R10 ;  /* 0x000000000a1272ca */ /* 0x000fe200000e0000 */
[----:B------:R-:W-:Y:S01]  /*17850*/  UIADD3 UR44, UR28, 0x2, URZ ;  /* 0x000000021c2c7890 */ /* 0x000fe2000fffe03f */
[----:B------:R-:W-:Y:S01]  /*17860*/  R2UR UR46, R6 ;  /* 0x00000000062e72ca */ /* 0x000fe200000e0000 */
[----:B------:R-:W-:Y:S01]  /*17870*/  UMOV UR45, 0x80000020 ;  /* 0x80000020002d7882 */ /* 0x000fe20000000000 */
[----:B------:R-:W-:Y:S01]  /*17880*/  R2UR UR47, R7 ;  /* 0x00000000072f72ca */ /* 0x000fe200000e0000 */
[C---:B------:R-:W-:Y:S01]  /*17890*/  VIADD R10, R4.reuse, 0x82 ;  /* 0x00000082040a7836 */ /* 0x040fe20000000000 */
[----:B------:R-:W-:Y:S01]  /*178a0*/  MOV R11, 0x80000020 ;  /* 0x80000020000b7802 */ /* 0x000fe20000000f00 */
[----:B------:R-:W-:Y:S01]  /*178b0*/  VIADD R12, R4, 0x102 ;  /* 0x00000102040c7836 */ /* 0x000fe20000000000 */
[----:B------:R-:W-:Y:S01]  /*178c0*/  MOV R7, 0x80000020 ;  /* 0x8000002000077802 */ /* 0x000fe20000000f00 */
[----:B------:R-:W-:-:S02]  /*178d0*/  IMAD.MOV.U32 R13, RZ, RZ, -0x7fffffe0 ;  /* 0x80000020ff0d7424 */ /* 0x000fc400078e00ff */
[----:B------:R-:W-:Y:S02]  /*178e0*/  VIADD R6, R4, 0x182 ;  /* 0x0000018204067836 */ /* 0x000fe40000000000 */
[----:B------:R-:W-:-:S05]  /*178f0*/  IMAD.MOV.U32 R5, RZ, RZ, -0x7fffffe0 ;  /* 0x80000020ff057424 */ /* 0x000fca00078e00ff */
[----:B------:R-:W-:Y:S01]  /*17900*/  R2UR UR43, R5 ;  /* 0x00000000052b72ca */ /* 0x000fe200000e0000 */
[----:B------:R-:W-:Y:S02]  /*17910*/  WARPGROUP.DEPBAR.LE gsb0, 0x0 ;  /* 0x00008000000079c5 */ /* 0x000fe40000010000 */
[----:B------:R-:W-:-:S06]  /*17920*/  WARPGROUP.ARRIVE ;  /* 0x00000000000079c5 */ /* 0x000fcc0000000000 */
[----:B------:R-:W-:Y:S01]  /*17930*/  QGMMA.64x32x32.F32.E4M3.E4M3 R88, gdesc[UR4], RZ, !UPT, gsb0 ;  /* 0x00600000045879f3 */ /* 0x000fe2000c0008ff */
[----:B------:R-:W-:Y:S01]  /*17940*/  R2UR UR6, R10 ;  /* 0x000000000a0672ca */ /* 0x000fe200000e0000 */
[----:B------:R-:W-:Y:S01]  /*17950*/  UMOV UR4, UR44 ;  /* 0x0000002c00047c82 */ /* 0x000fe20008000000 */
[----:B------:R-:W-:Y:S01]  /*17960*/  R2UR UR7, R11 ;  /* 0x000000000b0772ca */ /* 0x000fe200000e0000 */
[----:B------:R-:W-:Y:S01]  /*17970*/  UMOV UR5, UR45 ;  /* 0x0000002d00057c82 */ /* 0x000fe20008000000 */
[----:B------:R-:W-:Y:S02]  /*17980*/  VIADD R10, R4, 0x202 ;  /* 0x00000202040a7836 */ /* 0x000fe40000000000 */
[----:B------:R-:W-:Y:S01]  /*17990*/  IMAD.MOV.U32 R11, RZ, RZ, -0x7fffffe0 ;  /* 0x80000020ff0b7424 */ /* 0x000fe200078e00ff */
[----:B------:R-:W-:Y:S02]  /*179a0*/  WARPGROUP.DEPBAR.LE gsb0, 0x0 ;  /* 0x00008000000079c5 */ /* 0x000fe40000010000 */
[----:B------:R-:W-:-:S06]  /*179b0*/  WARPGROUP.ARRIVE ;  /* 0x00000000000079c5 */ /* 0x000fcc0000000000 */
[----:B------:R-:W-:Y:S01]  /*179c0*/  QGMMA.64x32x32.F32.E4M3.E4M3 R56, gdesc[UR8], RZ, !UPT, gsb0 ;  /* 0x00600000083879f3 */ /* 0x000fe2000c0008ff */
[----:B------:R-:W-:Y:S01]  /*179d0*/  R2UR UR10, R12 ;  /* 0x000000000c0a72ca */ /* 0x000fe200000e0000 */
[----:B------:R-:W-:Y:S01]  /*179e0*/  UMOV UR8, UR44 ;  /* 0x0000002c00087c82 */ /* 0x000fe20008000000 */
[----:B------:R-:W-:Y:S01]  /*179f0*/  R2UR UR11, R13 ;  /* 0x000000000d0b72ca */ /* 0x000fe200000e0000 */
[----:B------:R-:W-:Y:S01]  /*17a00*/  UMOV UR9, UR45 ;  /* 0x0000002d00097c82 */ /* 0x000fe20008000000 */
[----:B------:R-:W-:Y:S02]  /*17a10*/  IADD3 R12, R4, 0x380, RZ ;  /* 0x00000380040c7810 */ /* 0x000fe40007ffe0ff */
[----:B------:R-:W-:Y:S01]  /*17a20*/  MOV R13, 0x80000020 ;  /* 0x80000020000d7802 */ /* 0x000fe20000000f00 */
        /* <DEDUP_REMOVED lines=10> */
[----:B--2---:R-:W-:-:S06]  /*17ad0*/  WARPGROUP.ARRIVE ;  /* 0x00000000000079c5 */ /* 0x004fcc0000000000 */
        /* <DEDUP_REMOVED lines=9> */
[----:B------:R-:W-:Y:S03]  /*17b70*/  QGMMA.64x32x32.F32.E4M3.E4M3 R104, gdesc[UR44], R104, gsb0 ;  /* 0x006000002c6879f3 */ /* 0x000fe60008000868 */
[----:B------:R-:W-:Y:S02]  /*17b80*/  WARPGROUP.DEPBAR.LE gsb0, 0x0 ;  /* 0x00008000000079c5 */ /* 0x000fe40000010000 */
[----:B------:R-:W-:-:S06]  /*17b90*/  WARPGROUP.ARRIVE ;  /* 0x00000000000079c5 */ /* 0x000fcc0000000000 */
[----:B------:R-:W-:Y:S01]  /*17ba0*/  QGMMA.64x32x32.F32.E4M3.E4M3 R88, gdesc[UR4], R88, gsb0 ;  /* 0x00600000045879f3 */ /* 0x000fe20008000858 */
[----:B------:R-:W-:Y:S01]  /*17bb0*/  R2UR UR6, R6 ;  /* 0x00000000060672ca */ /* 0x000fe200000e0000 */
[----:B------:R-:W-:Y:S01]  /*17bc0*/  UIADD3 UR4, UR28, 0x200, URZ ;  /* 0x000002001c047890 */ /* 0x000fe2000fffe03f */
[----:B------:R-:W-:Y:S01]  /*17bd0*/  R2UR UR7, R7 ;  /* 0x00000000070772ca */ /* 0x000fe200000e0000 */
[----:B------:R-:W-:Y:S01]  /*17be0*/  UMOV UR5, 0x80000020 ;  /* 0x8000002000057882 */ /* 0x000fe20000000000 */
[----:B------:R-:W-:Y:S01]  /*17bf0*/  VIADD R6, R4, 0x400 ;  /* 0x0000040004067836 */ /* 0x000fe20000000000 */
[----:B------:R-:W-:Y:S01]  /*17c00*/  UMOV UR21, UR5 ;  /* 0x0000000500157c82 */ /* 0x000fe20008000000 */
[----:B------:R-:W-:Y:S02]  /*17c10*/  IMAD.MOV.U32 R7, RZ, RZ, -0x7fffffe0 ;  /* 0x80000020ff077424 */ /* 0x000fe400078e00ff */
[----:B------:R-:W-:Y:S01]  /*17c20*/  UMOV UR20, UR4 ;  /* 0x0000000400147c82 */ /* 0x000fe20008000000 */
[----:B------:R-:W-:-:S02]  /*17c30*/  WARPGROUP.DEPBAR.LE gsb0, 0x0 ;  /* 0x00008000000079c5 */ /* 0x000fc40000010000 */
[----:B------:R-:W-:-:S06]  /*17c40*/  WARPGROUP.ARRIVE ;  /* 0x00000000000079c5 */ /* 0x000fcc0000000000 */
[----:B------:R-:W-:Y:S01]  /*17c50*/  QGMMA.64x32x32.F32.E4M3.E4M3 R56, gdesc[UR8], R56, gsb0 ;  /* 0x00600000083879f3 */ /* 0x000fe20008000838 */
[----:B------:R-:W-:Y:S01]  /*17c60*/  R2UR UR10, R10 ;  /* 0x000000000a0a72ca */ /* 0x000fe200000e0000 */
[----:B------:R-:W-:Y:S01]  /*17c70*/  UMOV UR8, UR4 ;  /* 0x0000000400087c82 */ /* 0x000fe20008000000 */
[----:B------:R-:W-:Y:S01]  /*17c80*/  R2UR UR11, R11 ;  /* 0x000000000b0b72ca */ /* 0x000fe200000e0000 */
[----:B------:R-:W-:Y:S01]  /*17c90*/  UMOV UR9, UR5 ;  /* 0x0000000500097c82 */ /* 0x000fe20008000000 */
[----:B------:R-:W-:Y:S02]  /*17ca0*/  VIADD R10, R4, 0x480 ;  /* 0x00000480040a7836 */ /* 0x000fe40000000000 */
[----:B------:R-:W-:-:S03]  /*17cb0*/  IMAD.MOV.U32 R11, RZ, RZ, -0x7fffffe0 ;  /* 0x80000020ff0b7424 */ /* 0x000fc600078e00ff */
[----:B------:R-:W-:Y:S01]  /*17cc0*/  R2UR UR22, R10 ;  /* 0x000000000a1672ca */ /* 0x000fe200000e0000 */
[----:B------:R-:W-:Y:S01]  /*17cd0*/  VIADD R10, R4, 0x302 ;  /* 0x00000302040a7836 */ /* 0x000fe20000000000 */
[----:B------:R-:W-:Y:S02]  /*17ce0*/  R2UR UR23, R11 ;  /* 0x000000000b1772ca */ /* 0x000fe400000e0000 */
[----:B------:R-:W-:Y:S01]  /*17cf0*/  MOV R11, 0x80000020 ;  /* 0x80000020000b7802 */ /* 0x000fe20000000f00 */
[----:B------:R-:W-:Y:S02]  /*17d00*/  WARPGROUP.DEPBAR.LE gsb0, 0x0 ;  /* 0x00008000000079c5 */ /* 0x000fe40000010000 */
[----:B------:R-:W-:-:S06]  /*17d10*/  WARPGROUP.ARRIVE ;  /* 0x00000000000079c5 */ /* 0x000fcc0000000000 */
[----:B------:R-:W-:Y:S01]  /*17d20*/  QGMMA.64x32x32.F32.E4M3.E4M3 R40, gdesc[UR12], R40, gsb0 ;  /* 0x006000000c2879f3 */ /* 0x000fe20008000828 */
        /* <DEDUP_REMOVED lines=8> */
[----:B------:R-:W-:Y:S01]  /*17db0*/  QGMMA.64x32x32.F32.E4M3.E4M3 R24, gdesc[UR16], R24, gsb0 ;  /* 0x00600000101879f3 */ /* 0x000fe20008000818 */
[----:B------:R-:W-:Y:S01]  /*17dc0*/  R2UR UR18, R6 ;  /* 0x00000000061272ca */ /* 0x000fe200000e0000 */
[----:B------:R-:W-:Y:S01]  /*17dd0*/  UMOV UR16, UR4 ;  /* 0x0000000400107c82 */ /* 0x000fe20008000000 */
[----:B------:R-:W-:Y:S01]  /*17de0*/  R2UR UR19, R7 ;  /* 0x00000000071372ca */ /* 0x000fe200000e0000 */
[----:B------:R-:W-:Y:S01]  /*17df0*/  UMOV UR17, UR5 ;  /* 0x0000000500117c82 */ /* 0x000fe20008000000 */
[----:B------:R-:W-:Y:S01]  /*17e00*/  IMAD.MOV.U32 R7, RZ, RZ, -0x7fffffe0 ;  /* 0x80000020ff077424 */ /* 0x000fe200078e00ff */
[----:B------:R-:W-:Y:S01]  /*17e10*/  IADD3 R6, R4, 0x282, RZ ;  /* 0x0000028204067810 */ /* 0x000fe20007ffe0ff */
        /* <DEDUP_REMOVED lines=11> */
[----:B------:R-:W-:Y:S01]  /*17ed0*/  MOV R7, 0x80000020 ;  /* 0x8000002000077802 */ /* 0x000fe20000000f00 */
[----:B------:R-:W-:Y:S02]  /*17ee0*/  UMOV UR25, UR9 ;  /* 0x0000000900197c82 */ /* 0x000fe40008000000 */
        /* <DEDUP_REMOVED lines=12> */
[----:B------:R-:W-:Y:S01]  /*17fb0*/  R2UR UR27, R11 ;  /* 0x000000000b1b72ca */ /* 0x000fe200000e0000 */
        /* <DEDUP_REMOVED lines=74> */
[C---:B------:R-:W-:Y:S01]  /*18460*/  VIADD R6, R4.reuse, 0x682 ;  /* 0x0000068204067836 */ /* 0x040fe20000000000 */
[----:B------:R-:W-:Y:S01]  /*18470*/  MOV R7, 0x80000020 ;  /* 0x8000002000077802 */ /* 0x000fe20000000f00 */
[----:B------:R-:W-:Y:S01]  /*18480*/  VIADD R4, R4, 0x702 ;  /* 0x0000070204047836 */ /* 0x000fe20000000000 */
[----:B------:R-:W-:Y:S01]  /*18490*/  UMOV UR41, UR17 ;  /* 0x0000001100297c82 */ /* 0x000fe20008000000 */
[----:B------:R-:W-:-:S03]  /*184a0*/  UMOV UR40, UR16 ;  /* 0x0000001000287c82 */ /* 0x000fc60008000000 */
[----:B------:R-:W-:Y:S01]  /*184b0*/  R2UR UR42, R4 ;  /* 0x00000000042a72ca */ /* 0x000fe200000e0000 */
[----:B------:R-:W-:Y:S02]  /*184c0*/  WARPGROUP.DEPBAR.LE gsb0, 0x0 ;  /* 0x00008000000079c5 */ /* 0x000fe40000010000 */
[----:B------:R-:W-:-:S06]  /*184d0*/  WARPGROUP.ARRIVE ;  /* 0x00000000000079c5 */ /* 0x000fcc0000000000 */
[----:B------:R-:W-:Y:S01]  /*184e0*/  QGMMA.64x32x32.F32.E4M3.E4M3 R56, gdesc[UR20], R56, gsb0 ;  /* 0x00600000143879f3 */ /* 0x000fe20008000838 */
[----:B------:R-:W-:Y:S01]  /*184f0*/  R2UR UR22, R10 ;  /* 0x000000000a1672ca */ /* 0x000fe200000e0000 */
[----:B------:R-:W-:Y:S01]  /*18500*/  UMOV UR20, UR16 ;  /* 0x0000001000147c82 */ /* 0x000fe20008000000 */
[----:B------:R-:W-:Y:S01]  /*18510*/  R2UR UR23, R11 ;  /* 0x000000000b1772ca */ /* 0x000fe200000e0000 */
[----:B------:R-:W-:Y:S01]  /*18520*/  UMOV UR21, UR17 ;  /* 0x0000001100157c82 */ /* 0x000fe20008000000 */
        /* <DEDUP_REMOVED lines=30> */
[----:B------:R-:W-:Y:S05]  /*18710*/  @!P0 BRA `(.L_x_587) ;  /* 0x0000000000048947 */ /* 0x000fea0003800000 */
[----:B------:R-:W-:Y:S01]  /*18720*/  BPT.TRAP 0x1 ;  /* 0x000000040000795c */ /* 0x000fe20000300000 */
.L_x_587:
[----:B------:R-:W2:Y:S01]  /*18730*/  LDL R3, [R1+0x38] ;  /* 0x0000380001037983 */ /* 0x000ea20000100800 */
[----:B------:R-:W-:Y:S01]  /*18740*/  P2R R6, PR, RZ, 0x1 ;  /* 0x00000001ff067803 */ /* 0x000fe20000000000 */
[----:B------:R-:W-:Y:S01]  /*18750*/  IMAD.MOV.U32 R86, RZ, RZ, R87 ;  /* 0x000000ffff567224 */ /* 0x000fe200078e0057 */
[----:B------:R-:W-:Y:S01]  /*18760*/  MOV R82, UR38 ;  /* 0x0000002600527c02 */ /* 0x000fe20008000f00 */
[----:B--2---:R-:W-:-:S04]  /*18770*/  IMAD.IADD R3, R3, 0x1, R152 ;  /* 0x0000000103037824 */ /* 0x004fc800078e0298 */
[----:B------:R-:W-:-:S05]  /*18780*/  IMAD R4, R154, -0xa0, R3 ;  /* 0xffffff609a047824 */ /* 0x000fca00078e0203 */
[C---:B------:R-:W-:Y:S02]  /*18790*/  ISETP.GT.AND P2, PT, R4.reuse, RZ, PT ;  /* 0x000000ff0400720c */ /* 0x040fe40003f44270 */
[C---:B------:R-:W-:Y:S02]  /*187a0*/  ISETP.GT.AND P5, PT, R4.reuse, 0x1, PT ;  /* 0x000000010400780c */ /* 0x040fe40003fa4270 */
[----:B------:R-:W-:Y:S02]  /*187b0*/  ISETP.GT.AND P4, PT, R4, 0x8, PT ;  /* 0x000000080400780c */ /* 0x000fe40003f84270 */
[----:B------:R-:W-:Y:S02]  /*187c0*/  FSEL R11, R104, -INF , P2 ;  /* 0xff800000680b7808 */ /* 0x000fe40001000000 */
[----:B------:R-:W-:Y:S02]  /*187d0*/  FSEL R105, R105, -INF , P5 ;  /* 0xff80000069697808 */ /* 0x000fe40002800000 */
[----:B------:R-:W-:-:S02]  /*187e0*/  ISETP.GT.AND P3, PT, R4, 0x9, PT ;  /* 0x000000090400780c */ /* 0x000fc40003f64270 */
[----:B------:R-:W-:Y:S02]  /*187f0*/  FSEL R13, R108, -INF , P4 ;  /* 0xff8000006c0d7808 */ /* 0x000fe40002000000 */
[----:B------:R-:W-:Y:S02]  /*18800*/  FMNMX.FTZ R8, R11, R105, !PT ;  /* 0x000000690b087209 */ /* 0x000fe40007810000 */
[----:B------:R-:W-:Y:S02]  /*18810*/  ISETP.GT.AND P1, PT, R4, 0x10, PT ;  /* 0x000000100400780c */ /* 0x000fe40003f24270 */
[----:B------:R-:W-:Y:S02]  /*18820*/  FSEL R109, R109, -INF , P3 ;  /* 0xff8000006d6d7808 */ /* 0x000fe40001800000 */
[----:B------:R-:W-:Y:S02]  /*18830*/  FMNMX.FTZ R8, R13, R8, !PT ;  /* 0x000000080d087209 */ /* 0x000fe40007810000 */
[----:B------:R-:W-:-:S02]  /*18840*/  FSEL R3, R106, -INF , P2 ;  /* 0xff8000006a037808 */ /* 0x000fc40001000000 */
[----:B------:R-:W-:Y:S02]  /*18850*/  ISETP.GT.AND P2, PT, R4, 0x11, PT ;  /* 0x000000110400780c */ /* 0x000fe40003f44270 */
[----:B------:R-:W-:Y:S02]  /*18860*/  FSEL R21, R112, -INF , P1 ;  /* 0xff80000070157808 */ /* 0x000fe40000800000 */
[----:B------:R-:W-:Y:S02]  /*18870*/  FMNMX.FTZ R8, R109, R8, !PT ;  /* 0x000000086d087209 */ /* 0x000fe40007810000 */
[----:B------:R-:W-:Y:S02]  /*18880*/  FSEL R107, R107, -INF , P5 ;  /* 0xff8000006b6b7808 */ /* 0x000fe40002800000 */
[----:B------:R-:W-:Y:S02]  /*18890*/  ISETP.GT.AND P5, PT, R4, 0x18, PT ;  /* 0x000000180400780c */ /* 0x000fe40003fa4270 */
[----:B------:R-:W-:-:S02]  /*188a0*/  FSEL R113, R113, -INF , P2 ;  /* 0xff80000071717808 */ /* 0x000fc40001000000 */
[----:B------:R-:W-:Y:S02]  /*188b0*/  FMNMX.FTZ R8, R21, R8, !PT ;  /* 0x0000000815087209 */ /* 0x000fe40007810000 */
[----:B------:R-:W-:Y:S02]  /*188c0*/  FSEL R5, R110, -INF , P4 ;  /* 0xff8000006e057808 */ /* 0x000fe40002000000 */
        /* <DEDUP_REMOVED lines=113> */
[----:B------:R-:W-:Y:S02]  /*18fe0*/  FSEL R40, R29, -INF , P2 ;  /* 0xff8000001d287808 */ /* 0x000fe40001000000 */
[----:B------:R-:W-:Y:S02]  /*18ff0*/  FMNMX.FTZ R159, R42, R159, !PT ;  /* 0x0000009f2a9f7209 */ /* 0x000fe40007810000 */
[----:B------:R-:W-:Y:S02]  /*19000*/  ISETP.GT.AND P3, PT, R4, 0x90, PT ;  /* 0x000000900400780c */ /* 0x000fe40003f64270 */
[----:B------:R-:W-:Y:S02]  /*19010*/  FSEL R47, R47, -INF , P4 ;  /* 0xff8000002f2f7808 */ /* 0x000fe40002000000 */
[----:B------:R-:W-:-:S02]  /*19020*/  FSEL R32, R32, -INF , P3 ;  /* 0xff80000020207808 */ /* 0x000fc40001800000 */
[----:B------:R-:W-:Y:S02]  /*19030*/  FMNMX.FTZ R159, R40, R159, !PT ;  /* 0x0000009f289f7209 */ /* 0x000fe40007810000 */
[----:B------:R-:W-:Y:S02]  /*19040*/  ISETP.GT.AND P4, PT, R4, 0x91, PT ;  /* 0x000000910400780c */ /* 0x000fe40003f84270 */
[----:B------:R-:W-:Y:S02]  /*19050*/  FSEL R49, R46, -INF , P5 ;  /* 0xff8000002e317808 */ /* 0x000fe40002800000 */
[----:B------:R-:W-:Y:S02]  /*19060*/  FSEL R28, R33, -INF , P4 ;  /* 0xff800000211c7808 */ /* 0x000fe40002000000 */
[----:B------:R-:W-:Y:S02]  /*19070*/  FMNMX.FTZ R159, R32, R159, !PT ;  /* 0x0000009f209f7209 */ /* 0x000fe40007810000 */
[----:B------:R-:W-:-:S02]  /*19080*/  ISETP.GT.AND P5, PT, R4, 0x98, PT ;  /* 0x000000980400780c */ /* 0x000fc40003fa4270 */
[----:B------:R-:W-:Y:S02]  /*19090*/  FMNMX.FTZ R8, R28, R159, !PT ;  /* 0x0000009f1c087209 */ /* 0x000fe40007810000 */
[----:B------:R-:W-:Y:S02]  /*190a0*/  FSEL R161, R36, -INF , P5 ;  /* 0xff80000024a17808 */ /* 0x000fe40002800000 */
[----:B------:R-:W-:Y:S02]  /*190b0*/  ISETP.GT.AND P6, PT, R4, 0x99, PT ;  /* 0x000000990400780c */ /* 0x000fe40003fc4270 */
[----:B------:R-:W-:Y:S02]  /*190c0*/  FMNMX.FTZ R8, R161, R8, !PT ;  /* 0x00000008a1087209 */ /* 0x000fe40007810000 */
[----:B------:R-:W-:Y:S02]  /*190d0*/  FSEL R159, R37, -INF , P6 ;  /* 0xff800000259f7808 */ /* 0x000fe40003000000 */
[----:B------:R-:W-:-:S02]  /*190e0*/  P2R R14, PR, RZ, 0x4 ;  /* 0x00000004ff0e7803 */ /* 0x000fc40000000000 */
[----:B------:R-:W-:Y:S02]  /*190f0*/  FMNMX.FTZ R8, R159, R8, !PT ;  /* 0x000000089f087209 */ /* 0x000fe40007810000 */
[----:B------:R-:W-:Y:S02]  /*19100*/  P2R R20, PR, RZ, 0x2 ;  /* 0x00000002ff147803 */ /* 0x000fe40000000000 */
[----:B------:R-:W-:Y:S01]  /*19110*/  ISETP.GT.AND P1, PT, R4, 0x79, PT ;  /* 0x000000790400780c */ /* 0x000fe20003f24270 */
[----:B------:R-:W0:Y:S01]  /*19120*/  SHFL.BFLY PT, R29, R8, 0x2, 0x1f ;  /* 0x0c401f00081d7f89 */ /* 0x000e2200000e0000 */
[----:B------:R-:W-:Y:S02]  /*19130*/  P2R R24, PR, RZ, 0x1 ;  /* 0x00000001ff187803 */ /* 0x000fe40000000000 */
[----:B------:R-:W-:Y:S02]  /*19140*/  FSEL R55, R55, -INF , P1 ;  /* 0xff80000037377808 */ /* 0x000fe40000800000 */
[----:B------:R-:W-:-:S02]  /*19150*/  ISETP.NE.AND P1, PT, R20, RZ, PT ;  /* 0x000000ff1400720c */ /* 0x000fc40003f25270 */
[----:B------:R-:W-:Y:S02]  /*19160*/  ISETP.GT.AND P0, PT, R4, 0x80, PT ;  /* 0x000000800400780c */ /* 0x000fe40003f04270 */
[----:B------:R-:W-:Y:S02]  /*19170*/  FSEL R37, R30, -INF , P1 ;  /* 0xff8000001e257808 */ /* 0x000fe40000800000 */
[----:B------:R-:W-:Y:S02]  /*19180*/  FSEL R39, R39, -INF , P6 ;  /* 0xff80000027277808 */ /* 0x000fe40003000000 */
[----:B0-----:R-:W-:-:S05]  /*19190*/  FMNMX.FTZ R12, R8, R29, !PT ;  /* 0x0000001d080c7209 */ /* 0x001fca0007810000 */
[----:B------:R-:W0:Y:S02]  /*191a0*/  SHFL.BFLY PT, R29, R12, 0x1, 0x1f ;  /* 0x0c201f000c1d7f89 */ /* 0x000e2400000e0000 */
[----:B0-----:R-:W-:Y:S02]  /*191b0*/  FMNMX.FTZ R10, R12, R29, !PT ;  /* 0x0000001d0c0a7209 */ /* 0x001fe40007810000 */
[----:B------:R-:W-:Y:S02]  /*191c0*/  FSEL R29, R26, -INF , P0 ;  /* 0xff8000001a1d7808 */ /* 0x000fe40000000000 */
[----:B------:R-:W-:Y:S01]  /*191d0*/  FSETP.NEU.FTZ.AND P2, PT, R10, -INF , PT ;  /* 0xff8000000a00780b */ /* 0x000fe20003f5d000 */
[----:B------:R-:W-:-:S01]  /*191e0*/  FFMA.FTZ R163, R2, R10, -8 ;  /* 0xc100000002a37423 */ /* 0x000fc2000001000a */
[----:B------:R-:W-:-:S04]  /*191f0*/  ISETP.NE.AND P0, PT, R24, RZ, PT ;  /* 0x000000ff1800720c */ /* 0x000fc80003f05270 */
[----:B------:R-:W-:Y:S02]  /*19200*/  FSEL R163, R163, RZ, P2 ;  /* 0x000000ffa3a37208 */ /* 0x000fe40001000000 */
[----:B------:R-:W-:Y:S02]  /*19210*/  ISETP.NE.AND P2, PT, R14, RZ, PT ;  /* 0x000000ff0e00720c */ /* 0x000fe40003f45270 */
[----:B------:R-:W-:Y:S01]  /*19220*/  FMNMX.FTZ R14, R3, R107, !PT ;  /* 0x0000006b030e7209 */ /* 0x000fe20007810000 */
[----:B------:R-:W-:-:S01]  /*19230*/  FFMA.FTZ R30, R2, R81, -R163 ;  /* 0x00000051021e7223 */ /* 0x000fc200000108a3 */
[----:B------:R-:W-:Y:S01]  /*19240*/  FSEL R27, R27, -INF , P0 ;  /* 0xff8000001b1b7808 */ /* 0x000fe20000000000 */
[----:B------:R-:W-:-:S01]  /*19250*/  FFMA.FTZ R33, R2, R105, -R163 ;  /* 0x0000006902217223 */ /* 0x000fc200000108a3 */
[----:B------:R-:W-:Y:S01]  /*19260*/  FMNMX.FTZ R14, R5, R14, !PT ;  /* 0x0000000e050e7209 */ /* 0x000fe20007810000 */
[----:B------:R-:W-:-:S01]  /*19270*/  FFMA.FTZ R8, R2, R21, -R163 ;  /* 0x0000001502087223 */ /* 0x000fc200000108a3 */
[----:B------:R-:W-:Y:S01]  /*19280*/  FSEL R105, R31, -INF , P2 ;  /* 0xff8000001f697808 */ /* 0x000fe20001000000 */
[----:B------:R-:W-:-:S01]  /*19290*/  FFMA.FTZ R21, R2, R113, -R163 ;  /* 0x0000007102157223 */ /* 0x000fc200000108a3 */
[----:B------:R-:W-:Y:S01]  /*192a0*/  FMNMX.FTZ R20, R111, R14, !PT ;  /* 0x0000000e6f147209 */ /* 0x000fe20007810000 */
[----:B------:R-:W-:-:S01]  /*192b0*/  FFMA.FTZ R4, R2, R11, -R163 ;  /* 0x0000000b02047223 */ /* 0x000fc200000108a3 */
[----:B------:R-:W-:Y:S01]  /*192c0*/  ISETP.NE.AND P0, PT, R6, RZ, PT ;  /* 0x000000ff0600720c */ /* 0x000fe20003f05270 */
[----:B------:R-:W-:-:S01]  /*192d0*/  FFMA.FTZ R6, R2, R13, -R163 ;  /* 0x0000000d02067223 */ /* 0x000fc200000108a3 */
        /* <DEDUP_REMOVED lines=9> */
[----:B------:R0:W-:Y:S01]  /*19370*/  MUFU.EX2 R14, R11 ;  /* 0x0000000b000e7308 */ /* 0x0001e20000000800 */
[----:B------:R-:W-:Y:S01]  /*19380*/  FSEL R117, R38, -INF , P5 ;  /* 0xff80000026757808 */ /* 0x000fe20002800000 */
[C-C-:B------:R-:W-:Y:S01]  /*19390*/  FFMA.FTZ R83, R2.reuse, R89, -R163.reuse ;  /* 0x0000005902537223 */ /* 0x140fe200000108a3 */
[----:B------:R-:W-:Y:S01]  /*193a0*/  FMNMX.FTZ R24, R119, R20, !PT ;  /* 0x0000001477187209 */ /* 0x000fe20007810000 */
[C-C-:B------:R-:W-:Y:S01]  /*193b0*/  FFMA.FTZ R81, R2.reuse, R93, -R163.reuse ;  /* 0x0000005d02517223 */ /* 0x140fe200000108a3 */
[----:B------:R-:W-:-:S01]  /*193c0*/  FFMA.FTZ R121, R2, R121, -R163 ;  /* 0x0000007902797223 */ /* 0x000fc200000108a3 */
[C-C-:B------:R-:W-:Y:S01]  /*193d0*/  FFMA.FTZ R89, R2.reuse, R101, -R163.reuse ;  /* 0x0000006502597223 */ /* 0x140fe200000108a3 */
[----:B------:R-:W-:Y:S01]  /*193e0*/  FMNMX.FTZ R24, R73, R24, !PT ;  /* 0x0000001849187209 */ /* 0x000fe20007810000 */
[----:B------:R1:W-:Y:S01]  /*193f0*/  MUFU.EX2 R20, R30 ;  /* 0x0000001e00147308 */ /* 0x0003e20000000800 */
[----:B0-----:R-:W-:-:S01]  /*19400*/  FFMA.FTZ R11, R2, R85, -R163 ;  /* 0x00000055020b7223 */ /* 0x001fc200000108a3 */
[C-C-:B------:R-:W-:Y:S01]  /*19410*/  FFMA.FTZ R85, R2.reuse, R97, -R163.reuse ;  /* 0x0000006102557223 */ /* 0x140fe200000108a3 */
[----:B------:R-:W-:Y:S01]  /*19420*/  FMNMX.FTZ R24, R91, R24, !PT ;  /* 0x000000185b187209 */ /* 0x000fe20007810000 */
[C-C-:B------:R-:W-:Y:S01]  /*19430*/  FFMA.FTZ R97, R2.reuse, R129, -R163.reuse ;  /* 0x0000008102617223 */ /* 0x140fe200000108a3 */
[----:B------:R-:W-:-:S01]  /*19440*/  FFMA.FTZ R129, R2, R40, -R163 ;  /* 0x0000002802817223 */ /* 0x000fc200000108a3 */
[C-C-:B------:R-:W-:Y:S01]  /*19450*/  FFMA.FTZ R123, R2.reuse, R123, -R163.reuse ;  /* 0x0000007b027b7223 */ /* 0x140fe200000108a3 */
[----:B------:R-:W-:Y:S01]  /*19460*/  FMNMX.FTZ R24, R75, R24, !PT ;  /* 0x000000184b187209 */ /* 0x000fe20007810000 */
[----:B------:R-:W-:Y:S01]  /*19470*/  MUFU.EX2 R4, R4 ;  /* 0x0000000400047308 */ /* 0x000fe20000000800 */
[----:B------:R-:W-:-:S01]  /*19480*/  FFMA.FTZ R93, R2, R125, -R163 ;  /* 0x0000007d025d7223 */ /* 0x000fc200000108a3 */
        /* <DEDUP_REMOVED lines=17> */
[----:B-1----:R-:W-:Y:S01]  /*195a0*/  FMNMX.FTZ R30, R103, R26, !PT ;  /* 0x0000001a671e7209 */ /* 0x002fe20007810000 */
[C-C-:B------:R-:W-:Y:S01]  /*195b0*/  FFMA.FTZ R133, R2.reuse, R159, -R163.reuse ;  /* 0x0000009f02857223 */ /* 0x140fe200000108a3 */
[----:B------:R-:W-:-:S02]  /*195c0*/  FFMA.FTZ R32, R2, R32, -R163 ;  /* 0x0000002002207223 */ /* 0x000fc400000108a3 */
[----:B------:R-:W-:Y:S01]  /*195d0*/  FMNMX.FTZ R30, R61, R30, !PT ;  /* 0x0000001e3d1e7209 */ /* 0x000fe20007810000 */
[----:B------:R-:W-:Y:S03]  /*195e0*/  MUFU.EX2 R6, R6 ;  /* 0x0000000600067308 */ /* 0x000fe60000000800 */
[----:B------:R-:W-:-:S04]  /*195f0*/  FMNMX.FTZ R30, R59, R30, !PT ;  /* 0x0000001e3b1e7209 */ /* 0x000fc80007810000 */
[----:B------:R-:W-:Y:S01]  /*19600*/  FMNMX.FTZ R30, R65, R30, !PT ;  /* 0x0000001e411e7209 */ /* 0x000fe20007810000 */
[----:B------:R-:W0:Y:S03]  /*19610*/  MUFU.EX2 R13, R13 ;  /* 0x0000000d000d7308 */ /* 0x000e260000000800 */
[----:B------:R-:W-:-:S04]  /*19620*/  FMNMX.FTZ R36, R63, R30, !PT ;  /* 0x0000001e3f247209 */ /* 0x000fc80007810000 */
[----:B------:R-:W-:Y:S01]  /*19630*/  FMNMX.FTZ R36, R69, R36, !PT ;  /* 0x0000002445247209 */ /* 0x000fe20007810000 */
[----:B------:R-:W-:Y:S03]  /*19640*/  MUFU.EX2 R8, R8 ;  /* 0x0000000800087308 */ /* 0x000fe60000000800 */
[----:B------:R-:W-:-:S04]  /*19650*/  FMNMX.FTZ R36, R67, R36, !PT ;  /* 0x0000002443247209 */ /* 0x000fc80007810000 */
[----:B------:R-:W-:Y:S01]  /*19660*/  FMNMX.FTZ R36, R41, R36, !PT ;  /* 0x0000002429247209 */ /* 0x000fe20007810000 */
[----:B------:R-:W-:Y:S01]  /*19670*/  MUFU.EX2 R21, R21 ;  /* 0x0000001500157308 */ /* 0x000fe20000000800 */
[----:B0-----:R-:W-:Y:S02]  /*19680*/  F2FP.SATFINITE.E4M3.F32.PACK_AB_MERGE_C R176, R13, R6, RZ ;  /* 0x000000060db0723e */ /* 0x001fe400048070ff */
[----:B------:R-:W-:Y:S02]  /*19690*/  FMNMX.FTZ R44, R71, R36, !PT ;  /* 0x00000024472c7209 */ /* 0x000fe40007810000 */
[----:B------:R-:W-:Y:S02]  /*196a0*/  F2FP.SATFINITE.E4M3.F32.PACK_AB_MERGE_C R176, R33, R4, R176 ;  /* 0x0000000421b0723e */ /* 0x000fe400048070b0 */
        /* <DEDUP_REMOVED lines=10> */
[----:B------:R-:W1:Y:S01]  /*19750*/  MUFU.EX2 R81, R81 ;  /* 0x0000005100517308 */ /* 0x000e620000000800 */
[----:B0-----:R-:W-:Y:S02]  /*19760*/  F2FP.SATFINITE.E4M3.F32.PACK_AB_MERGE_C R178, R79, R12, RZ ;  /* 0x0000000c4fb2723e */ /* 0x001fe400048070ff */
[----:B------:R-:W-:Y:S02]  /*19770*/  FMNMX.FTZ R48, R55, R46, !PT ;  /* 0x0000002e37307209 */ /* 0x000fe40007810000 */
[----:B------:R-:W-:Y:S02]  /*19780*/  F2FP.SATFINITE.E4M3.F32.PACK_AB_MERGE_C R178, R21, R8, R178 ;  /* 0x0000000815b2723e */ /* 0x000fe400048070b2 */
[----:B------:R-:W-:Y:S01]  /*19790*/  FMNMX.FTZ R48, R29, R48, !PT ;  /* 0x000000301d307209 */ /* 0x000fe20007810000 */
[----:B------:R-:W-:Y:S03]  /*197a0*/  MUFU.EX2 R85, R85 ;  /* 0x0000005500557308 */ /* 0x000fe60000000800 */
[----:B------:R-:W-:-:S04]  /*197b0*/  FMNMX.FTZ R48, R27, R48, !PT ;  /* 0x000000301b307209 */ /* 0x000fc80007810000 */
[----:B------:R-:W-:Y:S01]  /*197c0*/  FMNMX.FTZ R48, R37, R48, !PT ;  /* 0x0000003025307209 */ /* 0x000fe20007810000 */
[----:B------:R0:W-:Y:S01]  /*197d0*/  MUFU.EX2 R26, R121 ;  /* 0x00000079001a7308 */ /* 0x0001e20000000800 */
[----:B-1----:R-:W-:Y:S02]  /*197e0*/  F2FP.SATFINITE.E4M3.F32.PACK_AB_MERGE_C R180, R81, R20, RZ ;  /* 0x0000001451b4723e */ /* 0x002fe400048070ff */
[----:B------:R-:W-:Y:S02]  /*197f0*/  FMNMX.FTZ R48, R105, R48, !PT ;  /* 0x0000003069307209 */ /* 0x000fe40007810000 */
[----:B------:R-:W-:Y:S02]  /*19800*/  F2FP.SATFINITE.E4M3.F32.PACK_AB_MERGE_C R180, R83, R14, R180 ;  /* 0x0000000e53b4723e */ /* 0x000fe400048070b4 */
[----:B------:R-:W-:Y:S01]  /*19810*/  FMNMX.FTZ R48, R109, R48, !PT ;  /* 0x000000306d307209 */ /* 0x000fe20007810000 */
[----:B------:R-:W1:Y:S01]  /*19820*/  MUFU.EX2 R89, R89 ;  /* 0x0000005900597308 */ /* 0x000e620000000800 */
[----:B0-----:R-:W-:-:S02]  /*19830*/  FFMA.FTZ R121, R2, R139, -R163 ;  /* 0x0000008b02797223 */ /* 0x001fc400000108a3 */
[----:B------:R-:W-:-:S04]  /*19840*/  FMNMX.FTZ R48, R113, R48, !PT ;  /* 0x0000003071307209 */ /* 0x000fc80007810000 */
[----:B------:R-:W-:Y:S01]  /*19850*/  FMNMX.FTZ R48, R117, R48, !PT ;  /* 0x0000003075307209 */ /* 0x000fe20007810000 */
[----:B------:R0:W-:Y:S03]  /*19860*/  MUFU.EX2 R30, R123 ;  /* 0x0000007b001e7308 */ /* 0x0001e60000000800 */
[----:B------:R-:W-:Y:S01]  /*19870*/  FMNMX.FTZ R11, R39, R48, !PT ;  /* 0x00000030270b7209 */ /* 0x000fe20007810000 */
[----:B------:R-:W-:-:S04]  /*19880*/  FFMA.FTZ R48, R2, R147, -R163 ;  /* 0x0000009302307223 */ /* 0x000fc800000108a3 */
[----:B------:R-:W2:Y:S01]  /*19890*/  SHFL.BFLY PT, R52, R11, 0x2, 0x1f ;  /* 0x0c401f000b347f89 */ /* 0x000ea200000e0000 */
[----:B------:R-:W-:Y:S01]  /*198a0*/  MUFU.EX2 R93, R93 ;  /* 0x0000005d005d7308 */ /* 0x000fe20000000800 */
[----:B-1----:R-:W-:Y:S01]  /*198b0*/  F2FP.SATFINITE.E4M3.F32.PACK_AB_MERGE_C R182, R89, R26, RZ ;  /* 0x0000001a59b6723e */ /* 0x002fe200048070ff */
[----:B0-----:R-:W-:-:S03]  /*198c0*/  FFMA.FTZ R123, R2, R149, -R163 ;  /* 0x00000095027b7223 */ /* 0x001fc600000108a3 */
[----:B------:R-:W-:-:S03]  /*198d0*/  F2FP.SATFINITE.E4M3.F32.PACK_AB_MERGE_C R182, R85, R24, R182 ;  /* 0x0000001855b6723e */ /* 0x000fc600048070b6 */
[----:B------:R0:W-:Y:S08]  /*198e0*/  MUFU.EX2 R36, R127 ;  /* 0x0000007f00247308 */ /* 0x0001f00000000800 */
[----:B------:R-:W1:Y:S01]  /*198f0*/  MUFU.EX2 R97, R97 ;  /* 0x0000006100617308 */ /* 0x000e620000000800 */
[----:B0-----:R-:W-:-:S01]  /*19900*/  FFMA.FTZ R127, R2, R157, -R163 ;  /* 0x0000009d027f7223 */ /* 0x001fc200000108a3 */
[----:B--2---:R-:W-:-:S06]  /*19910*/  FMNMX.FTZ R54, R11, R52, !PT ;  /* 0x000000340b367209 */ /* 0x004fcc0007810000 */
[----:B------:R0:W-:Y:S01]  /*19920*/  MUFU.EX2 R44, R131 ;  /* 0x00000083002c7308 */ /* 0x0001e20000000800 */
[----:B------:R-:W-:-:S01]  /*19930*/  FFMA.FTZ R52, R2, R155, -R163 ;  /* 0x0000009b02347223 */ /* 0x000fc200000108a3 */
[----:B------:R-:W2:Y:S06]  /*19940*/  SHFL.BFLY PT, R11, R54, 0x1, 0x1f ;  /* 0x0c201f00360b7f89 */ /* 0x000eac00000e0000 */
[----:B------:R-:W-:Y:S01]  /*19950*/  MUFU.EX2 R101, R101 ;  /* 0x0000006500657308 */ /* 0x000fe20000000800 */
[----:B-1----:R-:W-:Y:S01]  /*19960*/  F2FP.SATFINITE.E4M3.F32.PACK_AB_MERGE_C R184, R97, R36, RZ ;  /* 0x0000002461b8723e */ /* 0x002fe200048070ff */
[C-C-:B0-----:R-:W-:Y:S01]  /*19970*/  FFMA.FTZ R131, R2.reuse, R28, -R163.reuse ;  /* 0x0000001c02837223 */ /* 0x141fe200000108a3 */
[----:B------:R-:W-:-:S02]  /*19980*/  FFMA.FTZ R28, R2, R161, -R163 ;  /* 0x000000a1021c7223 */ /* 0x000fc400000108a3 */
[----:B------:R-:W-:-:S03]  /*19990*/  F2FP.SATFINITE.E4M3.F32.PACK_AB_MERGE_C R184, R93, R30, R184 ;  /* 0x0000001e5db8723e */ /* 0x000fc600048070b8 */
[----:B------:R-:W-:Y:S08]  /*199a0*/  MUFU.EX2 R46, R143 ;  /* 0x0000008f002e7308 */ /* 0x000ff00000000800 */
[----:B------:R-:W-:Y:S01]  /*199b0*/  MUFU.EX2 R31, R145 ;  /* 0x00000091001f7308 */ /* 0x000fe20000000800 */
[----:B--2---:R-:W-:-:S04]  /*199c0*/  FMNMX.FTZ R11, R54, R11, !PT ;  /* 0x0000000b360b7209 */ /* 0x004fc80007810000 */
[----:B------:R-:W-:Y:S01]  /*199d0*/  FSETP.NEU.FTZ.AND P1, PT, R11, -INF , PT ;  /* 0xff8000000b00780b */ /* 0x000fe20003f3d000 */
[----:B------:R-:W-:-:S02]  /*199e0*/  FFMA.FTZ R56, R2, R11, -8 ;  /* 0xc100000002387423 */ /* 0x000fc4000001000b */
[----:B------:R-:W-:Y:S03]  /*199f0*/  MUFU.EX2 R34, R34 ;  /* 0x0000002200227308 */ /* 0x000fe60000000800 */
[----:B------:R-:W-:Y:S02]  /*19a00*/  FSEL R56, R56, RZ, P1 ;  /* 0x000000ff38387208 */ /* 0x000fe40000800000 */
[----:B------:R-:W-:-:S03]  /*19a10*/  ISETP.GE.AND P1, PT, R152, 0xa1, PT ;  /* 0x000000a19800780c */ /* 0x000fc60003f26270 */
[----:B------:R-:W-:Y:S01]  /*19a20*/  MUFU.EX2 R35, R35 ;  /* 0x0000002300237308 */ /* 0x000fe20000000800 */
[----:B------:R-:W-:-:S01]  /*19a30*/  FFMA.FTZ R3, R2, R3, -R56 ;  /* 0x0000000302037223 */ /* 0x000fc20000010838 */
[C-C-:B------:R-:W-:Y:S01]  /*19a40*/  FFMA.FTZ R40, R2.reuse, R107, -R56.reuse ;  /* 0x0000006b02287223 */ /* 0x140fe20000010838 */
[----:B------:R-:W-:-:S01]  /*19a50*/  FFMA.FTZ R60, R2, R5, -R56 ;  /* 0x00000005023c7223 */ /* 0x000fc20000010838 */
[C-C-:B------:R-:W-:Y:S01]  /*19a60*/  FFMA.FTZ R107, R2.reuse, R111, -R56.reuse ;  /* 0x0000006f026b7223 */ /* 0x140fe20000010838 */
[----:B------:R-:W-:-:S01]  /*19a70*/  FFMA.FTZ R5, R2, R7, -R56 ;  /* 0x0000000702057223 */ /* 0x000fc20000010838 */
[C-C-:B------:R-:W-:Y:S01]  /*19a80*/  FFMA.FTZ R54, R2.reuse, R115, -R56.reuse ;  /* 0x0000007302367223 */ /* 0x140fe20000010838 */
[----:B------:R-:W-:-:S01]  /*19a90*/  FFMA.FTZ R64, R2, R15, -R56 ;  /* 0x0000000f02407223 */ /* 0x000fc20000010838 */
[----:B------:R-:W-:Y:S01]  /*19aa0*/  MUFU.EX2 R3, R3 ;  /* 0x0000000300037308 */ /* 0x000fe20000000800 */
[----:B------:R-:W-:-:S01]  /*19ab0*/  FFMA.FTZ R72, R2, R57, -R56 ;  /* 0x0000003902487223 */ /* 0x000fc20000010838 */
[C-C-:B------:R-:W-:Y:S01]  /*19ac0*/  FFMA.FTZ R57, R2.reuse, R61, -R56.reuse ;  /* 0x0000003d02397223 */ /* 0x140fe20000010838 */
[----:B------:R-:W-:-:S01]  /*19ad0*/  FFMA.FTZ R74, R2, R63, -R56 ;  /* 0x0000003f024a7223 */ /* 0x000fc20000010838 */
[----:B------:R-:W-:Y:S01]  /*19ae0*/  FFMA.FTZ R61, R2, R65, -R56 ;  /* 0x00000041023d7223 */ /* 0x000fe20000010838 */
[----:B------:R-:W-:-:S01]  /*19af0*/  FADD.FTZ R63, R4, R33 ;  /* 0x00000021043f7221 */ /* 0x000fc20000010000 */
[C-C-:B------:R-:W-:Y:S01]  /*19b00*/  FFMA.FTZ R111, R2.reuse, R119, -R56.reuse ;  /* 0x00000077026f7223 */ /* 0x140fe20000010838 */
[----:B------:R-:W-:-:S01]  /*19b10*/  FFMA.FTZ R7, R2, R73, -R56 ;  /* 0x0000004902077223 */ /* 0x000fc20000010838 */
[----:B------:R-:W0:Y:S01]  /*19b20*/  MUFU.EX2 R40, R40 ;  /* 0x0000002800287308 */ /* 0x000e220000000800 */
[----:B------:R-:W-:-:S01]  /*19b30*/  FADD.FTZ R78, R6, R63 ;  /* 0x0000003f064e7221 */ /* 0x000fc20000010000 */
[----:B------:R-:W-:-:S02]  /*19b40*/  VIADD R63, R0, 0x29840 ;  /* 0x00029840003f7836 */ /* 0x000fc40000000000 */
[----:B------:R-:W-:-:S01]  /*19b50*/  FFMA.FTZ R0, R2, R45, -R56 ;  /* 0x0000002d02007223 */ /* 0x000fc20000010838 */
[----:B------:R-:W-:Y:S01]  /*19b60*/  FFMA.FTZ R58, R2, R91, -R56 ;  /* 0x0000005b023a7223 */ /* 0x000fe20000010838 */
[----:B------:R-:W-:-:S01]  /*19b70*/  FADD.FTZ R45, R13, R78 ;  /* 0x0000004e0d2d7221 */ /* 0x000fc20000010000 */
[----:B------:R-:W-:Y:S01]  /*19b80*/  FFMA.FTZ R68, R2, R75, -R56 ;  /* 0x0000004b02447223 */ /* 0x000fe20000010838 */
[----:B------:R-:W-:Y:S01]  /*19b90*/  PRMT R63, R82, 0x654, R63 ;  /* 0x00000654523f7816 */ /* 0x000fe2000000003f */
[----:B------:R-:W1:Y:S01]  /*19ba0*/  MUFU.EX2 R60, R60 ;  /* 0x0000003c003c7308 */ /* 0x000e620000000800 */
[----:B------:R-:W-:-:S01]  /*19bb0*/  FADD.FTZ R78, R8, R45 ;  /* 0x0000002d084e7221 */ /* 0x000fc20000010000 */
[C-C-:B------:R-:W-:Y:S01]  /*19bc0*/  FFMA.FTZ R73, R2.reuse, R95, -R56.reuse ;  /* 0x0000005f02497223 */ /* 0x140fe20000010838 */
[----:B------:R2:W-:Y:S01]  /*19bd0*/  SYNCS.ARRIVE.TRANS64.RED.A1T0 RZ, [R63+URZ], RZ ;  /* 0x000000ff3fff79a7 */ /* 0x0005e2000810043f */
[----:B------:R-:W-:-:S01]  /*19be0*/  FFMA.FTZ R15, R2, R77, -R56 ;  /* 0x0000004d020f7223 */ /* 0x000fc20000010838 */
[C-C-:B------:R-:W-:Y:S01]  /*19bf0*/  FFMA.FTZ R62, R2.reuse, R99, -R56.reuse ;  /* 0x00000063023e7223 */ /* 0x140fe20000010838 */
[----:B------:R-:W-:-:S01]  /*19c00*/  FFMA.FTZ R75, R2, R103, -R56 ;  /* 0x00000067024b7223 */ /* 0x000fc20000010838 */
[----:B------:R-:W-:Y:S01]  /*19c10*/  FFMA.FTZ R47, R2, R47, -R56 ;  /* 0x0000002f022f7223 */ /* 0x000fe20000010838 */
[----:B------:R-:W3:Y:S01]  /*19c20*/  MUFU.EX2 R107, R107 ;  /* 0x0000006b006b7308 */ /* 0x000ee20000000800 */
[----:B0-----:R-:W-:-:S01]  /*19c30*/  FADD.FTZ R65, R3, R40 ;  /* 0x0000002803417221 */ /* 0x001fc20000010000 */
[C-C-:B------:R-:W-:Y:S01]  /*19c40*/  FFMA.FTZ R66, R2.reuse, R59, -R56.reuse ;  /* 0x0000003b02427223 */ /* 0x140fe20000010838 */
[----:B------:R-:W-:-:S01]  /*19c50*/  FFMA.FTZ R59, R2, R69, -R56 ;  /* 0x00000045023b7223 */ /* 0x000fc20000010838 */
[C-C-:B------:R-:W-:Y:S01]  /*19c60*/  FFMA.FTZ R70, R2.reuse, R67, -R56.reuse ;  /* 0x0000004302467223 */ /* 0x140fe20000010838 */
[----:B------:R-:W-:-:S01]  /*19c70*/  FFMA.FTZ R41, R2, R41, -R56 ;  /* 0x0000002902297223 */ /* 0x000fc20000010838 */
[C-C-:B------:R-:W-:Y:S01]  /*19c80*/  FFMA.FTZ R76, R2.reuse, R71, -R56.reuse ;  /* 0x00000047024c7223 */ /* 0x140fe20000010838 */
[----:B------:R-:W-:-:S01]  /*19c90*/  FFMA.FTZ R43, R2, R43, -R56 ;  /* 0x0000002b022b7223 */ /* 0x000fc20000010838 */
[----:B------:R-:W0:Y:S01]  /*19ca0*/  MUFU.EX2 R5, R5 ;  /* 0x0000000500057308 */ /* 0x000e220000000800 */
[----:B-1----:R-:W-:-:S01]  /*19cb0*/  FADD.FTZ R80, R60, R65 ;  /* 0x000000413c507221 */ /* 0x002fc20000010000 */
[----:B------:R-:W-:Y:S01]  /*19cc0*/  FADD.FTZ R65, R21, R78 ;  /* 0x0000004e15417221 */ /* 0x000fe20000010000 */
[----:B------:R-:W-:Y:S01]  /*19cd0*/  F2FP.SATFINITE.E4M3.F32.PACK_AB_MERGE_C R186, R31, R46, RZ ;  /* 0x0000002e1fba723e */ /* 0x000fe200048070ff */
[C-C-:B------:R-:W-:Y:S01]  /*19ce0*/  FFMA.FTZ R53, R2.reuse, R53, -R56.reuse ;  /* 0x0000003502357223 */ /* 0x140fe20000010838 */
[----:B------:R-:W-:-:S01]  /*19cf0*/  FFMA.FTZ R55, R2, R55, -R56 ;  /* 0x0000003702377223 */ /* 0x000fc20000010838 */
[----:B------:R-:W-:Y:S01]  /*19d00*/  FADD.FTZ R78, R12, R65 ;  /* 0x000000410c4e7221 */ /* 0x000fe20000010000 */
[----:B------:R-:W-:-:S01]  /*19d10*/  FFMA.FTZ R29, R2, R29, -R56 ;  /* 0x0000001d021d7223 */ /* 0x000fc20000010838 */
[----:B------:R-:W2:Y:S01]  /*19d20*/  MUFU.EX2 R54, R54 ;  /* 0x0000003600367308 */ /* 0x000ea20000000800 */
[----:B---3--:R-:W-:-:S01]  /*19d30*/  FADD.FTZ R80, R107, R80 ;  /* 0x000000506b507221 */ /* 0x008fc20000010000 */
[C-C-:B------:R-:W-:Y:S01]  /*19d40*/  FFMA.FTZ R27, R2.reuse, R27, -R56.reuse ;  /* 0x0000001b021b7223 */ /* 0x140fe20000010838 */
[----:B------:R-:W-:-:S01]  /*19d50*/  FFMA.FTZ R37, R2, R37, -R56 ;  /* 0x0000002502257223 */ /* 0x000fc20000010838 */
[C-C-:B------:R-:W-:Y:S01]  /*19d60*/  FFMA.FTZ R105, R2.reuse, R105, -R56.reuse ;  /* 0x0000006902697223 */ /* 0x140fe20000010838 */
[----:B------:R-:W-:-:S01]  /*19d70*/  FFMA.FTZ R109, R2, R109, -R56 ;  /* 0x0000006d026d7223 */ /* 0x000fc20000010838 */
[----:B------:R-:W-:Y:S01]  /*19d80*/  F2FP.SATFINITE.E4M3.F32.PACK_AB_MERGE_C R177, R107, R60, RZ ;  /* 0x0000003c6bb1723e */ /* 0x000fe200048070ff */
[----:B------:R-:W-:-:S01]  /*19d90*/  FFMA.FTZ R113, R2, R113, -R56 ;  /* 0x0000007102717223 */ /* 0x000fc20000010838 */
[----:B------:R-:W1:Y:S01]  /*19da0*/  MUFU.EX2 R64, R64 ;  /* 0x0000004000407308 */ /* 0x000e620000000800 */
[----:B0-----:R-:W-:-:S01]  /*19db0*/  FADD.FTZ R45, R5, R80 ;  /* 0x00000050052d7221 */ /* 0x001fc20000010000 */
[----:B------:R-:W-:Y:S01]  /*19dc0*/  F2FP.SATFINITE.E4M3.F32.PACK_AB_MERGE_C R177, R40, R3, R177 ;  /* 0x0000000328b1723e */ /* 0x000fe200048070b1 */
[----:B------:R-:W-:-:S01]  /*19dd0*/  FFMA.FTZ R117, R2, R117, -R56 ;  /* 0x0000007502757223 */ /* 0x000fc20000010838 */
[----:B------:R-:W-:Y:S01]  /*19de0*/  FFMA.FTZ R39, R2, R39, -R56 ;  /* 0x0000002702277223 */ /* 0x000fe20000010838 */
[----:B------:R-:W-:Y:S01]  /*19df0*/  F2FP.SATFINITE.E4M3.F32.PACK_AB_MERGE_C R186, R101, R44, R186 ;  /* 0x0000002c65ba723e */ /* 0x000fe200048070ba */
[----:B------:R-:W-:Y:S01]  /*19e00*/  IMAD.MOV.U32 R77, RZ, RZ, R87 ;  /* 0x000000ffff4d7224 */ /* 0x000fe200078e0057 */
[----:B------:R-:W-:Y:S01]  /*19e10*/  MOV R71, R87 ;  /* 0x0000005700477202 */ /* 0x000fe20000000f00 */
[----:B------:R-:W0:Y:S01]  /*19e20*/  MUFU.EX2 R111, R111 ;  /* 0x0000006f006f7308 */ /* 0x000e220000000800 */
[----:B--2---:R-:W-:-:S01]  /*19e30*/  FADD.FTZ R63, R54, R45 ;  /* 0x0000002d363f7221 */ /* 0x004fc20000010000 */
[----:B------:R-:W-:Y:S01]  /*19e40*/  FFMA.FTZ R45, R2, R49, -R56 ;  /* 0x00000031022d7223 */ /* 0x000fe20000010838 */
[----:B------:R-:W-:-:S01]  /*19e50*/  FADD.FTZ R49, R79, R78 ;  /* 0x0000004e4f317221 */ /* 0x000fc20000010000 */
[----:B------:R-:W-:Y:S01]  /*19e60*/  FFMA.FTZ R78, R2, R51, -R56 ;  /* 0x00000033024e7223 */ /* 0x000fe20000010838 */
[----:B------:R-:W-:Y:S01]  /*19e70*/  MOV R79, R87 ;  /* 0x00000057004f7202 */ /* 0x000fe20000000f00 */
[----:B------:R-:W-:-:S02]  /*19e80*/  IMAD.MOV.U32 R69, RZ, RZ, R87 ;  /* 0x000000ffff457224 */ /* 0x000fc400078e0057 */
[----:B------:R-:W-:-:S01]  /*19e90*/  FADD.FTZ R82, R14, R49 ;  /* 0x000000310e527221 */ /* 0x000fc20000010000 */
[----:B------:R-:W2:Y:S01]  /*19ea0*/  MUFU.EX2 R7, R7 ;  /* 0x0000000700077308 */ /* 0x000ea20000000800 */
[----:B-1----:R-:W-:-:S01]  /*19eb0*/  FADD.FTZ R80, R64, R63 ;  /* 0x0000003f40507221 */ /* 0x002fc20000010000 */
[----:B------:R-:W-:Y:S01]  /*19ec0*/  FFMA.FTZ R49, R2, R25, -R56 ;  /* 0x0000001902317223 */ /* 0x000fe20000010838 */
[----:B------:R-:W-:-:S01]  /*19ed0*/  FADD.FTZ R25, R83, R82 ;  /* 0x0000005253197221 */ /* 0x000fc20000010000 */
[-C--:B------:R-:W-:Y:S01]  /*19ee0*/  MOV R83, R87.reuse ;  /* 0x0000005700537202 */ /* 0x080fe20000000f00 */
[----:B------:R-:W-:Y:S01]  /*19ef0*/  IMAD.MOV.U32 R65, RZ, RZ, R87 ;  /* 0x000000ffff417224 */ /* 0x000fe200078e0057 */
[----:B------:R-:W-:Y:S01]  /*19f00*/  MOV R67, R87 ;  /* 0x0000005700437202 */ /* 0x000fe20000000f00 */
[----:B------:R-:W-:-:S01]  /*19f10*/  FADD.FTZ R82, R20, R25 ;  /* 0x0000001914527221 */ /* 0x000fc20000010000 */
[----:B------:R-:W1:Y:S01]  /*19f20*/  MUFU.EX2 R58, R58 ;  /* 0x0000003a003a7308 */ /* 0x000e620000000800 */
[----:B0-----:R-:W-:-:S01]  /*19f30*/  FADD.FTZ R80, R111, R80 ;  /* 0x000000506f507221 */ /* 0x001fc20000010000 */
[----:B------:R-:W-:Y:S01]  /*19f40*/  F2FP.SATFINITE.E4M3.F32.PACK_AB_MERGE_C R64, R111, R64, RZ ;  /* 0x000000406f40723e */ /* 0x000fe200048070ff */
[--C-:B------:R-:W-:Y:S01]  /*19f50*/  IMAD.MOV.U32 R60, RZ, RZ, R87.reuse ;  /* 0x000000ffff3c7224 */ /* 0x100fe200078e0057 */
[----:B------:R-:W-:Y:S01]  /*19f60*/  MOV R63, R87 ;  /* 0x00000057003f7202 */ /* 0x000fe20000000f00 */
[--C-:B------:R-:W-:Y:S01]  /*19f70*/  IMAD.MOV.U32 R56, RZ, RZ, R87.reuse ;  /* 0x000000ffff387224 */ /* 0x100fe200078e0057 */
[----:B------:R-:W-:Y:S01]  /*19f80*/  F2FP.SATFINITE.E4M3.F32.PACK_AB_MERGE_C R179, R54, R5, R64 ;  /* 0x0000000536b3723e */ /* 0x000fe20004807040 */
[----:B------:R-:W-:Y:S01]  /*19f90*/  IMAD.MOV.U32 R64, RZ, RZ, R87 ;  /* 0x000000ffff407224 */ /* 0x000fe200078e0057 */
[----:B------:R-:W0:Y:S01]  /*19fa0*/  MUFU.EX2 R68, R68 ;  /* 0x0000004400447308 */ /* 0x000e220000000800 */
[----:B--2---:R-:W-:-:S01]  /*19fb0*/  FADD.FTZ R51, R7, R80 ;  /* 0x0000005007337221 */ /* 0x004fc20000010000 */
[----:B------:R-:W-:-:S02]  /*19fc0*/  IMAD.MOV.U32 R54, RZ, RZ, R87 ;  /* 0x000000ffff367224 */ /* 0x000fc400078e0057 */
[--C-:B------:R-:W-:Y:S02]  /*19fd0*/  IMAD.MOV.U32 R40, RZ, RZ, R87.reuse ;  /* 0x000000ffff287224 */ /* 0x100fe400078e0057 */
[----:B------:R-:W-:Y:S02]  /*19fe0*/  IMAD.MOV.U32 R33, RZ, RZ, R87 ;  /* 0x000000ffff217224 */ /* 0x000fe400078e0057 */
[----:B------:R-:W2:Y:S01]  /*19ff0*/  MUFU.EX2 R73, R73 ;  /* 0x0000004900497308 */ /* 0x000ea20000000800 */
[----:B-1----:R-:W-:-:S07]  /*1a000*/  FADD.FTZ R51, R58, R51 ;  /* 0x000000333a337221 */ /* 0x002fce0000010000 */
[----:B------:R-:W1:Y:S01]  /*1a010*/  MUFU.EX2 R15, R15 ;  /* 0x0000000f000f7308 */ /* 0x000e620000000800 */
[----:B0-----:R-:W-:-:S01]  /*1a020*/  FADD.FTZ R84, R68, R51 ;  /* 0x0000003344547221 */ /* 0x001fc20000010000 */
[----:B------:R-:W-:Y:S01]  /*1a030*/  FADD.FTZ R51, R81, R82 ;  /* 0x0000005251337221 */ /* 0x000fe20000010000 */
[----:B------:R-:W-:-:S03]  /*1a040*/  IMAD.MOV.U32 R81, RZ, RZ, R87 ;  /* 0x000000ffff517224 */ /* 0x000fc600078e0057 */
[----:B------:R-:W-:Y:S01]  /*1a050*/  FADD.FTZ R82, R24, R51 ;  /* 0x0000003318527221 */ /* 0x000fe20000010000 */
[----:B------:R-:W-:Y:S01]  /*1a060*/  IMAD.MOV.U32 R24, RZ, RZ, R87 ;  /* 0x000000ffff187224 */ /* 0x000fe200078e0057 */
[----:B------:R-:W0:Y:S01]  /*1a070*/  MUFU.EX2 R62, R62 ;  /* 0x0000003e003e7308 */ /* 0x000e220000000800 */
[----:B--2---:R-:W-:-:S01]  /*1a080*/  FADD.FTZ R84, R73, R84 ;  /* 0x0000005449547221 */ /* 0x004fc20000010000 */
[----:B------:R-:W-:Y:S01]  /*1a090*/  FADD.FTZ R51, R85, R82 ;  /* 0x0000005255337221 */ /* 0x000fe20000010000 */
[----:B------:R-:W-:Y:S01]  /*1a0a0*/  F2FP.SATFINITE.E4M3.F32.PACK_AB_MERGE_C R68, R73, R68, RZ ;  /* 0x000000444944723e */ /* 0x000fe200048070ff */
[----:B------:R-:W-:Y:S02]  /*1a0b0*/  IMAD.MOV.U32 R85, RZ, RZ, R87 ;  /* 0x000000ffff557224 */ /* 0x000fe400078e0057 */
[----:B------:R-:W-:-:S01]  /*1a0c0*/  FADD.FTZ R82, R26, R51 ;  /* 0x000000331a527221 */ /* 0x000fc20000010000 */
[----:B------:R-:W-:Y:S01]  /*1a0d0*/  F2FP.SATFINITE.E4M3.F32.PACK_AB_MERGE_C R181, R58, R7, R68 ;  /* 0x000000073ab5723e */ /* 0x000fe20004807044 */
[----:B------:R-:W2:Y:S01]  /*1a0e0*/  MUFU.EX2 R72, R72 ;  /* 0x0000004800487308 */ /* 0x000ea20000000800 */
[--C-:B------:R-:W-:Y:S01]  /*1a0f0*/  IMAD.MOV.U32 R73, RZ, RZ, R87.reuse ;  /* 0x000000ffff497224 */ /* 0x100fe200078e0057 */
[----:B------:R-:W-:Y:S01]  /*1a100*/  MOV R51, R87 ;  /* 0x0000005700337202 */ /* 0x000fe20000000f00 */
[----:B------:R-:W-:-:S02]  /*1a110*/  IMAD.MOV.U32 R68, RZ, RZ, R87 ;  /* 0x000000ffff447224 */ /* 0x000fc400078e0057 */
[----:B------:R-:W-:-:S03]  /*1a120*/  IMAD.MOV.U32 R58, RZ, RZ, R87 ;  /* 0x000000ffff3a7224 */ /* 0x000fc600078e0057 */
[----:B------:R-:W3:Y:S08]  /*1a130*/  MUFU.EX2 R75, R75 ;  /* 0x0000004b004b7308 */ /* 0x000ef00000000800 */
[----:B------:R-:W4:Y:S08]  /*1a140*/  MUFU.EX2 R57, R57 ;  /* 0x0000003900397308 */ /* 0x000f300000000800 */
[----:B------:R1:W-:Y:S08]  /*1a150*/  MUFU.EX2 R80, R47 ;  /* 0x0000002f00507308 */ /* 0x0003f00000000800 */
[----:B------:R-:W5:Y:S01]  /*1a160*/  MUFU.EX2 R66, R66 ;  /* 0x0000004200427308 */ /* 0x000f620000000800 */
[----:B-1----:R-:W-:-:S04]  /*1a170*/  FADD.FTZ R47, R15, R84 ;  /* 0x000000540f2f7221 */ /* 0x002fc80000010000 */
[----:B0-----:R-:W-:-:S03]  /*1a180*/  FADD.FTZ R47, R62, R47 ;  /* 0x0000002f3e2f7221 */ /* 0x001fc60000010000 */
[----:B------:R-:W0:Y:S01]  /*1a190*/  MUFU.EX2 R61, R61 ;  /* 0x0000003d003d7308 */ /* 0x000e220000000800 */
[----:B--2---:R-:W-:-:S01]  /*1a1a0*/  FADD.FTZ R84, R72, R47 ;  /* 0x0000002f48547221 */ /* 0x004fc20000010000 */
[----:B------:R-:W-:Y:S01]  /*1a1b0*/  FADD.FTZ R47, R89, R82 ;  /* 0x00000052592f7221 */ /* 0x000fe20000010000 */
[C---:B---3--:R-:W-:Y:S01]  /*1a1c0*/  F2FP.SATFINITE.E4M3.F32.PACK_AB_MERGE_C R72, R75.reuse, R72, RZ ;  /* 0x000000484b48723e */ /* 0x048fe200048070ff */
[----:B------:R-:W-:Y:S02]  /*1a1d0*/  IMAD.MOV.U32 R82, RZ, RZ, R87 ;  /* 0x000000ffff527224 */ /* 0x000fe400078e0057 */
[----:B------:R-:W-:-:S01]  /*1a1e0*/  FADD.FTZ R84, R75, R84 ;  /* 0x000000544b547221 */ /* 0x000fc20000010000 */
[----:B------:R-:W-:Y:S01]  /*1a1f0*/  FADD.FTZ R6, R30, R47 ;  /* 0x0000002f1e067221 */ /* 0x000fe20000010000 */
[----:B------:R-:W-:Y:S01]  /*1a200*/  F2FP.SATFINITE.E4M3.F32.PACK_AB_MERGE_C R183, R62, R15, R72 ;  /* 0x0000000f3eb7723e */ /* 0x000fe20004807048 */
[----:B------:R-:W1:Y:S01]  /*1a210*/  MUFU.EX2 R74, R74 ;  /* 0x0000004a004a7308 */ /* 0x000e620000000800 */
[----:B----4-:R-:W-:-:S01]  /*1a220*/  FADD.FTZ R13, R57, R84 ;  /* 0x00000054390d7221 */ /* 0x010fc20000010000 */
[----:B------:R-:W-:Y:S01]  /*1a230*/  FADD.FTZ R47, R93, R6 ;  /* 0x000000065d2f7221 */ /* 0x000fe20000010000 */
[----:B------:R-:W-:Y:S01]  /*1a240*/  IMAD.MOV.U32 R84, RZ, RZ, R87 ;  /* 0x000000ffff547224 */ /* 0x000fe200078e0057 */
[----:B------:R-:W-:Y:S01]  /*1a250*/  MOV R75, R87 ;  /* 0x00000057004b7202 */ /* 0x000fe20000000f00 */
[----:B-----5:R-:W-:-:S01]  /*1a260*/  FADD.FTZ R12, R66, R13 ;  /* 0x0000000d420c7221 */ /* 0x020fc20000010000 */
[----:B------:R-:W-:Y:S01]  /*1a270*/  FADD.FTZ R20, R36, R47 ;  /* 0x0000002f24147221 */ /* 0x000fe20000010000 */
[----:B------:R-:W-:Y:S01]  /*1a280*/  IMAD.MOV.U32 R72, RZ, RZ, R87 ;  /* 0x000000ffff487224 */ /* 0x000fe200078e0057 */
[----:B------:R-:W2:Y:S01]  /*1a290*/  MUFU.EX2 R59, R59 ;  /* 0x0000003b003b7308 */ /* 0x000ea20000000800 */
[----:B0-----:R-:W-:-:S01]  /*1a2a0*/  FADD.FTZ R13, R61, R12 ;  /* 0x0000000c3d0d7221 */ /* 0x001fc20000010000 */
[----:B------:R-:W-:Y:S01]  /*1a2b0*/  FADD.FTZ R97, R97, R20 ;  /* 0x0000001461617221 */ /* 0x000fe20000010000 */
[----:B------:R-:W-:-:S02]  /*1a2c0*/  IMAD.MOV.U32 R62, RZ, RZ, R87 ;  /* 0x000000ffff3e7224 */ /* 0x000fc400078e0057 */
[----:B------:R-:W-:Y:S02]  /*1a2d0*/  IMAD.MOV.U32 R36, RZ, RZ, R87 ;  /* 0x000000ffff247224 */ /* 0x000fe400078e0057 */
[----:B------:R-:W-:-:S01]  /*1a2e0*/  FADD.FTZ R20, R44, R97 ;  /* 0x000000612c147221 */ /* 0x000fc20000010000 */
[----:B------:R-:W-:Y:S01]  /*1a2f0*/  IMAD.MOV.U32 R44, RZ, RZ, R87 ;  /* 0x000000ffff2c7224 */ /* 0x000fe200078e0057 */
[----:B------:R-:W0:Y:S01]  /*1a300*/  MUFU.EX2 R70, R70 ;  /* 0x0000004600467308 */ /* 0x000e220000000800 */
[----:B-1----:R-:W-:-:S01]  /*1a310*/  FADD.FTZ R12, R74, R13 ;  /* 0x0000000d4a0c7221 */ /* 0x002fc20000010000 */
[----:B------:R-:W-:Y:S01]  /*1a320*/  FADD.FTZ R47, R101, R20 ;  /* 0x00000014652f7221 */ /* 0x000fe20000010000 */
[----:B------:R-:W-:Y:S01]  /*1a330*/  F2FP.SATFINITE.E4M3.F32.PACK_AB_MERGE_C R61, R74, R61, RZ ;  /* 0x0000003d4a3d723e */ /* 0x000fe200048070ff */
[----:B------:R-:W-:Y:S02]  /*1a340*/  IMAD.MOV.U32 R74, RZ, RZ, R87 ;  /* 0x000000ffff4a7224 */ /* 0x000fe400078e0057 */
[----:B------:R-:W-:-:S01]  /*1a350*/  FADD.FTZ R26, R46, R47 ;  /* 0x0000002f2e1a7221 */ /* 0x000fc20000010000 */
[----:B------:R-:W-:Y:S01]  /*1a360*/  F2FP.SATFINITE.E4M3.F32.PACK_AB_MERGE_C R185, R66, R57, R61 ;  /* 0x0000003942b9723e */ /* 0x000fe2000480703d */
[----:B------:R-:W1:Y:S01]  /*1a370*/  MUFU.EX2 R41, R41 ;  /* 0x0000002900297308 */ /* 0x000e620000000800 */
[----:B--2---:R-:W-:-:S01]  /*1a380*/  FADD.FTZ R13, R59, R12 ;  /* 0x0000000c3b0d7221 */ /* 0x004fc20000010000 */
[----:B------:R-:W-:Y:S01]  /*1a390*/  FADD.FTZ R31, R31, R26 ;  /* 0x0000001a1f1f7221 */ /* 0x000fe20000010000 */
[--C-:B------:R-:W-:Y:S01]  /*1a3a0*/  IMAD.MOV.U32 R66, RZ, RZ, R87.reuse ;  /* 0x000000ffff427224 */ /* 0x100fe200078e0057 */
[----:B------:R-:W-:Y:S01]  /*1a3b0*/  MOV R47, R87 ;  /* 0x00000057002f7202 */ /* 0x000fe20000000f00 */
[----:B------:R-:W-:-:S02]  /*1a3c0*/  IMAD.MOV.U32 R61, RZ, RZ, R87 ;  /* 0x000000ffff3d7224 */ /* 0x000fc400078e0057 */
[----:B------:R-:W-:Y:S01]  /*1a3d0*/  FADD.FTZ R4, R34, R31 ;  /* 0x0000001f22047221 */ /* 0x000fe20000010000 */
[----:B------:R-:W-:Y:S01]  /*1a3e0*/  IMAD.MOV.U32 R57, RZ, RZ, R87 ;  /* 0x000000ffff397224 */ /* 0x000fe200078e0057 */
[----:B------:R-:W2:Y:S01]  /*1a3f0*/  MUFU.EX2 R76, R76 ;  /* 0x0000004c004c7308 */ /* 0x000ea20000000800 */
[----:B0-----:R-:W-:-:S01]  /*1a400*/  FADD.FTZ R20, R70, R13 ;  /* 0x0000000d46147221 */ /* 0x001fc20000010000 */
[--C-:B------:R-:W-:Y:S01]  /*1a410*/  IMAD.MOV.U32 R46, RZ, RZ, R87.reuse ;  /* 0x000000ffff2e7224 */ /* 0x100fe200078e0057 */
[----:B------:R-:W-:Y:S01]  /*1a420*/  MOV R31, R87 ;  /* 0x00000057001f7202 */ /* 0x000fe20000000f00 */
[--C-:B------:R-:W-:Y:S02]  /*1a430*/  IMAD.MOV.U32 R30, RZ, RZ, R87.reuse ;  /* 0x000000ffff1e7224 */ /* 0x100fe400078e0057 */
[----:B------:R-:W-:Y:S02]  /*1a440*/  IMAD.MOV.U32 R26, RZ, RZ, R87 ;  /* 0x000000ffff1a7224 */ /* 0x000fe400078e0057 */
[----:B------:R-:W0:Y:S01]  /*1a450*/  MUFU.EX2 R0, R0 ;  /* 0x0000000000007308 */ /* 0x000e220000000800 */
[----:B-1----:R-:W-:-:S07]  /*1a460*/  FADD.FTZ R13, R41, R20 ;  /* 0x00000014290d7221 */ /* 0x002fce0000010000 */
[----:B------:R-:W1:Y:S01]  /*1a470*/  MUFU.EX2 R43, R43 ;  /* 0x0000002b002b7308 */ /* 0x000e620000000800 */
[----:B--2---:R-:W-:-:S01]  /*1a480*/  FADD.FTZ R13, R76, R13 ;  /* 0x0000000d4c0d7221 */ /* 0x004fc20000010000 */
[----:B------:R-:W-:Y:S01]  /*1a490*/  F2FP.SATFINITE.E4M3.F32.PACK_AB_MERGE_C R41, R76, R41, RZ ;  /* 0x000000294c29723e */ /* 0x000fe200048070ff */
[----:B------:R-:W-:-:S03]  /*1a4a0*/  IMAD.MOV.U32 R76, RZ, RZ, R87 ;  /* 0x000000ffff4c7224 */ /* 0x000fc600078e0057 */
[----:B------:R-:W-:Y:S01]  /*1a4b0*/  F2FP.SATFINITE.E4M3.F32.PACK_AB_MERGE_C R187, R70, R59, R41 ;  /* 0x0000003b46bb723e */ /* 0x000fe20004807029 */
[----:B------:R-:W-:Y:S01]  /*1a4c0*/  IMAD.MOV.U32 R70, RZ, RZ, R87 ;  /* 0x000000ffff467224 */ /* 0x000fe200078e0057 */
[----:B------:R-:W2:Y:S01]  /*1a4d0*/  MUFU.EX2 R38, R38 ;  /* 0x0000002600267308 */ /* 0x000ea20000000800 */
[----:B0-----:R-:W-:-:S01]  /*1a4e0*/  FADD.FTZ R8, R0, R13 ;  /* 0x0000000d00087221 */ /* 0x001fc20000010000 */
[----:B------:R-:W-:Y:S01]  /*1a4f0*/  FADD.FTZ R13, R35, R4 ;  /* 0x00000004230d7221 */ /* 0x000fe20000010000 */
[----:B------:R-:W-:Y:S01]  /*1a500*/  MOV R59, R87 ;  /* 0x00000057003b7202 */ /* 0x000fe20000000f00 */
[----:B------:R-:W-:-:S04]  /*1a510*/  IMAD.MOV.U32 R41, RZ, RZ, R87 ;  /* 0x000000ffff297224 */ /* 0x000fc800078e0057 */
[----:B------:R-:W0:Y:S01]  /*1a520*/  MUFU.EX2 R45, R45 ;  /* 0x0000002d002d7308 */ /* 0x000e220000000800 */
[----:B-1----:R-:W-:-:S07]  /*1a530*/  FADD.FTZ R8, R43, R8 ;  /* 0x000000082b087221 */ /* 0x002fce0000010000 */
[----:B------:R-:W1:Y:S01]  /*1a540*/  MUFU.EX2 R121, R121 ;  /* 0x0000007900797308 */ /* 0x000e620000000800 */
[----:B--2---:R-:W-:-:S07]  /*1a550*/  FADD.FTZ R14, R38, R13 ;  /* 0x0000000d260e7221 */ /* 0x004fce0000010000 */
[----:B------:R-:W2:Y:S01]  /*1a560*/  MUFU.EX2 R48, R48 ;  /* 0x0000003000307308 */ /* 0x000ea20000000800 */
[----:B0-----:R-:W-:-:S01]  /*1a570*/  FADD.FTZ R13, R45, R8 ;  /* 0x000000082d0d7221 */ /* 0x001fc20000010000 */
[----:B------:R-:W-:-:S03]  /*1a580*/  F2FP.SATFINITE.E4M3.F32.PACK_AB_MERGE_C R45, R80, R45, RZ ;  /* 0x0000002d502d723e */ /* 0x000fc600048070ff */
[----:B------:R-:W-:Y:S01]  /*1a590*/  FADD.FTZ R80, R80, R13 ;  /* 0x0000000d50507221 */ /* 0x000fe20000010000 */
[----:B------:R-:W-:Y:S01]  /*1a5a0*/  F2FP.SATFINITE.E4M3.F32.PACK_AB_MERGE_C R189, R43, R0, R45 ;  /* 0x000000002bbd723e */ /* 0x000fe2000480702d */
[--C-:B------:R-:W-:Y:S01]  /*1a5b0*/  IMAD.MOV.U32 R45, RZ, RZ, R87.reuse ;  /* 0x000000ffff2d7224 */ /* 0x100fe200078e0057 */
[----:B------:R0:W3:Y:S01]  /*1a5c0*/  MUFU.EX2 R25, R53 ;  /* 0x0000003500197308 */ /* 0x0000e20000000800 */
[C---:B-1----:R-:W-:Y:S01]  /*1a5d0*/  F2FP.SATFINITE.E4M3.F32.PACK_AB_MERGE_C R188, R121.reuse, R38, RZ ;  /* 0x0000002679bc723e */ /* 0x042fe200048070ff */
[----:B------:R-:W-:Y:S01]  /*1a5e0*/  FADD.FTZ R121, R121, R14 ;  /* 0x0000000e79797221 */ /* 0x000fe20000010000 */
[-C--:B------:R-:W-:Y:S01]  /*1a5f0*/  MOV R43, R87.reuse ;  /* 0x00000057002b7202 */ /* 0x080fe20000000f00 */
[--C-:B------:R-:W-:Y:S01]  /*1a600*/  IMAD.MOV.U32 R38, RZ, RZ, R87.reuse ;  /* 0x000000ffff267224 */ /* 0x100fe200078e0057 */
[----:B------:R-:W-:Y:S01]  /*1a610*/  F2FP.SATFINITE.E4M3.F32.PACK_AB_MERGE_C R188, R35, R34, R188 ;  /* 0x0000002223bc723e */ /* 0x000fe200048070bc */
[----:B------:R-:W-:Y:S01]  /*1a620*/  IMAD.MOV.U32 R34, RZ, RZ, R87 ;  /* 0x000000ffff227224 */ /* 0x000fe200078e0057 */
[----:B------:R-:W-:Y:S01]  /*1a630*/  MOV R35, R87 ;  /* 0x0000005700237202 */ /* 0x000fe20000000f00 */
[----:B------:R-:W1:Y:S01]  /*1a640*/  MUFU.EX2 R123, R123 ;  /* 0x0000007b007b7308 */ /* 0x000e620000000800 */
[----:B--2---:R-:W-:-:S01]  /*1a650*/  FADD.FTZ R8, R48, R121 ;  /* 0x0000007930087221 */ /* 0x004fc20000010000 */
[----:B0-----:R-:W-:-:S06]  /*1a660*/  IMAD.MOV.U32 R53, RZ, RZ, R87 ;  /* 0x000000ffff357224 */ /* 0x001fcc00078e0057 */
[----:B------:R-:W0:Y:S01]  /*1a670*/  MUFU.EX2 R78, R78 ;  /* 0x0000004e004e7308 */ /* 0x000e220000000800 */
[----:B---3--:R-:W-:-:S01]  /*1a680*/  FADD.FTZ R13, R25, R80 ;  /* 0x00000050190d7221 */ /* 0x008fc20000010000 */
[----:B------:R-:W-:-:S06]  /*1a690*/  IMAD.MOV.U32 R80, RZ, RZ, R87 ;  /* 0x000000ffff507224 */ /* 0x000fcc00078e0057 */
[----:B------:R-:W-:Y:S01]  /*1a6a0*/  MUFU.EX2 R50, R50 ;  /* 0x0000003200327308 */ /* 0x000fe20000000800 */
[----:B-1----:R-:W-:-:S07]  /*1a6b0*/  FADD.FTZ R21, R123, R8 ;  /* 0x000000087b157221 */ /* 0x002fce0000010000 */
[----:B------:R-:W1:Y:S01]  /*1a6c0*/  MUFU.EX2 R125, R125 ;  /* 0x0000007d007d7308 */ /* 0x000e620000000800 */
[----:B0-----:R-:W-:-:S07]  /*1a6d0*/  FADD.FTZ R14, R78, R13 ;  /* 0x0000000d4e0e7221 */ /* 0x001fce0000010000 */
[----:B------:R-:W0:Y:S08]  /*1a6e0*/  MUFU.EX2 R49, R49 ;  /* 0x0000003100317308 */ /* 0x000e300000000800 */
[----:B------:R2:W3:Y:S01]  /*1a6f0*/  MUFU.EX2 R6, R55 ;  /* 0x0000003700067308 */ /* 0x0004e20000000800 */
[----:B-1----:R-:W-:Y:S01]  /*1a700*/  F2FP.SATFINITE.E4M3.F32.PACK_AB_MERGE_C R190, R125, R50, RZ ;  /* 0x000000327dbe723e */ /* 0x002fe200048070ff */
[----:B------:R-:W-:-:S03]  /*1a710*/  FADD.FTZ R50, R50, R21 ;  /* 0x0000001532327221 */ /* 0x000fc60000010000 */
[----:B------:R-:W-:Y:S01]  /*1a720*/  F2FP.SATFINITE.E4M3.F32.PACK_AB_MERGE_C R190, R123, R48, R190 ;  /* 0x000000307bbe723e */ /* 0x000fe200048070be */
[----:B------:R-:W-:-:S01]  /*1a730*/  FADD.FTZ R125, R125, R50 ;  /* 0x000000327d7d7221 */ /* 0x000fc20000010000 */
[----:B------:R-:W-:Y:S01]  /*1a740*/  IMAD.MOV.U32 R50, RZ, RZ, R87 ;  /* 0x000000ffff327224 */ /* 0x000fe200078e0057 */
[----:B------:R-:W-:Y:S01]  /*1a750*/  MUFU.EX2 R42, R42 ;  /* 0x0000002a002a7308 */ /* 0x000fe20000000800 */
[----:B0-----:R-:W-:-:S01]  /*1a760*/  FADD.FTZ R13, R49, R14 ;  /* 0x0000000e310d7221 */ /* 0x001fc20000010000 */
[----:B--2---:R-:W-:Y:S01]  /*1a770*/  MOV R55, R87 ;  /* 0x0000005700377202 */ /* 0x004fe20000000f00 */
[----:B------:R-:W-:-:S05]  /*1a780*/  IMAD.MOV.U32 R48, RZ, RZ, R87 ;  /* 0x000000ffff307224 */ /* 0x000fca00078e0057 */
[----:B------:R-:W0:Y:S01]  /*1a790*/  MUFU.EX2 R129, R129 ;  /* 0x0000008100817308 */ /* 0x000e220000000800 */
[C---:B---3--:R-:W-:Y:S01]  /*1a7a0*/  F2FP.SATFINITE.E4M3.F32.PACK_AB_MERGE_C R49, R6.reuse, R49, RZ ;  /* 0x000000310631723e */ /* 0x048fe200048070ff */
[----:B------:R-:W-:-:S03]  /*1a7b0*/  FADD.FTZ R6, R6, R13 ;  /* 0x0000000d06067221 */ /* 0x000fc60000010000 */
[----:B------:R-:W-:Y:S01]  /*1a7c0*/  F2FP.SATFINITE.E4M3.F32.PACK_AB_MERGE_C R191, R78, R25, R49 ;  /* 0x000000194ebf723e */ /* 0x000fe20004807031 */
[--C-:B------:R-:W-:Y:S02]  /*1a7d0*/  IMAD.MOV.U32 R78, RZ, RZ, R87.reuse ;  /* 0x000000ffff4e7224 */ /* 0x100fe400078e0057 */
[----:B------:R-:W1:Y:S01]  /*1a7e0*/  MUFU.EX2 R52, R52 ;  /* 0x0000003400347308 */ /* 0x000e620000000800 */
[--C-:B------:R-:W-:Y:S02]  /*1a7f0*/  IMAD.MOV.U32 R49, RZ, RZ, R87.reuse ;  /* 0x000000ffff317224 */ /* 0x100fe400078e0057 */
[----:B------:R-:W-:-:S05]  /*1a800*/  IMAD.MOV.U32 R25, RZ, RZ, R87 ;  /* 0x000000ffff197224 */ /* 0x000fca00078e0057 */
[----:B------:R-:W2:Y:S01]  /*1a810*/  MUFU.EX2 R29, R29 ;  /* 0x0000001d001d7308 */ /* 0x000ea20000000800 */
[----:B0-----:R-:W-:-:S07]  /*1a820*/  F2FP.SATFINITE.E4M3.F32.PACK_AB_MERGE_C R13, R129, R42, RZ ;  /* 0x0000002a810d723e */ /* 0x001fce00048070ff */
[----:B------:R-:W0:Y:S01]  /*1a830*/  MUFU.EX2 R127, R127 ;  /* 0x0000007f007f7308 */ /* 0x000e220000000800 */
[----:B-1----:R-:W-:-:S07]  /*1a840*/  FADD.FTZ R14, R52, R125 ;  /* 0x0000007d340e7221 */ /* 0x002fce0000010000 */
[----:B------:R1:W3:Y:S01]  /*1a850*/  MUFU.EX2 R12, R27 ;  /* 0x0000001b000c7308 */ /* 0x0002e20000000800 */
[----:B--2---:R-:W-:-:S07]  /*1a860*/  FADD.FTZ R3, R29, R6 ;  /* 0x000000061d037221 */ /* 0x004fce0000010000 */
[----:B------:R-:W2:Y:S01]  /*1a870*/  MUFU.EX2 R37, R37 ;  /* 0x0000002500257308 */ /* 0x000ea20000000800 */
[C---:B0-----:R-:W-:Y:S01]  /*1a880*/  F2FP.SATFINITE.E4M3.F32.PACK_AB_MERGE_C R192, R127.reuse, R52, R13 ;  /* 0x000000347fc0723e */ /* 0x041fe2000480700d */
[----:B------:R-:W-:Y:S01]  /*1a890*/  FADD.FTZ R127, R127, R14 ;  /* 0x0000000e7f7f7221 */ /* 0x000fe20000010000 */
[----:B------:R-:W-:Y:S01]  /*1a8a0*/  IMAD.MOV.U32 R52, RZ, RZ, R87 ;  /* 0x000000ffff347224 */ /* 0x000fe200078e0057 */
[----:B-1----:R-:W-:Y:S02]  /*1a8b0*/  MOV R27, R87 ;  /* 0x00000057001b7202 */ /* 0x002fe40000000f00 */
[----:B------:R-:W-:-:S02]  /*1a8c0*/  FADD.FTZ R42, R42, R127 ;  /* 0x0000007f2a2a7221 */ /* 0x000fc40000010000 */
[----:B------:R-:W0:Y:S01]  /*1a8d0*/  MUFU.EX2 R4, R105 ;  /* 0x0000006900047308 */ /* 0x000e220000000800 */
[----:B---3--:R-:W-:-:S01]  /*1a8e0*/  FADD.FTZ R14, R12, R3 ;  /* 0x000000030c0e7221 */ /* 0x008fc20000010000 */
[----:B------:R-:W-:Y:S01]  /*1a8f0*/  FADD.FTZ R129, R129, R42 ;  /* 0x0000002a81817221 */ /* 0x000fe20000010000 */
[----:B------:R-:W-:-:S05]  /*1a900*/  IMAD.MOV.U32 R42, RZ, RZ, R87 ;  /* 0x000000ffff2a7224 */ /* 0x000fca00078e0057 */
[----:B------:R-:W-:Y:S01]  /*1a910*/  MUFU.EX2 R28, R28 ;  /* 0x0000001c001c7308 */ /* 0x000fe20000000800 */
[----:B--2---:R-:W-:-:S07]  /*1a920*/  FADD.FTZ R3, R37, R14 ;  /* 0x0000000e25037221 */ /* 0x004fce0000010000 */
[----:B------:R-:W1:Y:S01]  /*1a930*/  MUFU.EX2 R133, R133 ;  /* 0x0000008500857308 */ /* 0x000e620000000800 */
[C---:B0-----:R-:W-:Y:S01]  /*1a940*/  F2FP.SATFINITE.E4M3.F32.PACK_AB_MERGE_C R37, R4.reuse, R37, RZ ;  /* 0x000000250425723e */ /* 0x041fe200048070ff */
[----:B------:R-:W-:-:S03]  /*1a950*/  FADD.FTZ R4, R4, R3 ;  /* 0x0000000304047221 */ /* 0x000fc60000010000 */
[----:B------:R-:W-:Y:S01]  /*1a960*/  F2FP.SATFINITE.E4M3.F32.PACK_AB_MERGE_C R193, R12, R29, R37 ;  /* 0x0000001d0cc1723e */ /* 0x000fe20004807025 */
[--C-:B------:R-:W-:Y:S02]  /*1a970*/  IMAD.MOV.U32 R37, RZ, RZ, R87.reuse ;  /* 0x000000ffff257224 */ /* 0x100fe400078e0057 */
[----:B------:R-:W0:Y:S01]  /*1a980*/  MUFU.EX2 R32, R32 ;  /* 0x0000002000207308 */ /* 0x000e220000000800 */
[----:B------:R-:W-:-:S07]  /*1a990*/  IMAD.MOV.U32 R29, RZ, RZ, R87 ;  /* 0x000000ffff1d7224 */ /* 0x000fce00078e0057 */
[----:B------:R-:W2:Y:S01]  /*1a9a0*/  MUFU.EX2 R109, R109 ;  /* 0x0000006d006d7308 */ /* 0x000ea20000000800 */
[----:B-1----:R-:W-:-:S07]  /*1a9b0*/  F2FP.SATFINITE.E4M3.F32.PACK_AB_MERGE_C R5, R133, R28, RZ ;  /* 0x0000001c8505723e */ /* 0x002fce00048070ff */
[----:B------:R-:W1:Y:S01]  /*1a9c0*/  MUFU.EX2 R131, R131 ;  /* 0x0000008300837308 */ /* 0x000e620000000800 */
[----:B0-----:R-:W-:-:S07]  /*1a9d0*/  FADD.FTZ R14, R32, R129 ;  /* 0x00000081200e7221 */ /* 0x001fce0000010000 */
[----:B------:R-:W0:Y:S01]  /*1a9e0*/  MUFU.EX2 R8, R113 ;  /* 0x0000007100087308 */ /* 0x000e220000000800 */
[----:B--2---:R-:W-:-:S07]  /*1a9f0*/  FADD.FTZ R3, R109, R4 ;  /* 0x000000046d037221 */ /* 0x004fce0000010000 */
[----:B------:R-:W2:Y:S01]  /*1aa00*/  MUFU.EX2 R117, R117 ;  /* 0x0000007500757308 */ /* 0x000ea20000000800 */
[C---:B-1----:R-:W-:Y:S01]  /*1aa10*/  F2FP.SATFINITE.E4M3.F32.PACK_AB_MERGE_C R194, R131.reuse, R32, R5 ;  /* 0x0000002083c2723e */ /* 0x042fe20004807005 */
[----:B------:R-:W-:Y:S01]  /*1aa20*/  FADD.FTZ R131, R131, R14 ;  /* 0x0000000e83837221 */ /* 0x000fe20000010000 */
[----:B------:R-:W-:-:S03]  /*1aa30*/  IMAD.MOV.U32 R32, RZ, RZ, R87 ;  /* 0x000000ffff207224 */ /* 0x000fc600078e0057 */
[----:B------:R-:W-:Y:S02]  /*1aa40*/  FADD.FTZ R28, R28, R131 ;  /* 0x000000831c1c7221 */ /* 0x000fe40000010000 */
[----:B------:R1:W3:Y:S01]  /*1aa50*/  MUFU.EX2 R6, R39 ;  /* 0x0000002700067308 */ /* 0x0002e20000000800 */
[----:B0-----:R-:W-:-:S04]  /*1aa60*/  FADD.FTZ R0, R8, R3 ;  /* 0x0000000308007221 */ /* 0x001fc80000010000 */
[----:B--2---:R-:W-:Y:S01]  /*1aa70*/  FADD.FTZ R3, R117, R0 ;  /* 0x0000000075037221 */ /* 0x004fe20000010000 */
[----:B------:R-:W-:-:S01]  /*1aa80*/  FADD.FTZ R0, R133, R28 ;  /* 0x0000001c85007221 */ /* 0x000fc20000010000 */
[----:B-1----:R-:W-:Y:S01]  /*1aa90*/  MOV R39, R87 ;  /* 0x0000005700277202 */ /* 0x002fe20000000f00 */
[----:B------:R-:W-:Y:S01]  /*1aaa0*/  IMAD.MOV.U32 R28, RZ, RZ, R87 ;  /* 0x000000ffff1c7224 */ /* 0x000fe200078e0057 */
[C---:B---3--:R-:W-:Y:S01]  /*1aab0*/  F2FP.SATFINITE.E4M3.F32.PACK_AB_MERGE_C R4, R6.reuse, R117, RZ ;  /* 0x000000750604723e */ /* 0x048fe200048070ff */
[----:B------:R-:W-:-:S03]  /*1aac0*/  FADD.FTZ R3, R6, R3 ;  /* 0x0000000306037221 */ /* 0x000fc60000010000 */
[----:B------:R-:W-:Y:S01]  /*1aad0*/  F2FP.SATFINITE.E4M3.F32.PACK_AB_MERGE_C R195, R8, R109, R4 ;  /* 0x0000006d08c3723e */ /* 0x000fe20004807004 */
[----:B------:R-:W-:Y:S06]  /*1aae0*/  @!P1 BRA `(.L_x_588) ;  /* 0x0000003400189947 */ /* 0x000fec0003800000 */
[----:B------:R-:W-:Y:S01]  /*1aaf0*/  IADD3 R4, R154, -0x2, RZ ;  /* 0xfffffffe9a047810 */ /* 0x000fe20007ffe0ff */
[----:B------:R-:W-:Y:S01]  /*1ab00*/  IMAD.MOV.U32 R5, RZ, RZ, R11 ;  /* 0x000000ffff057224 */ /* 0x000fe200078e000b */
[----:B------:R-:W-:Y:S01]  /*1ab10*/  MOV R8, R205 ;  /* 0x000000cd00087202 */ /* 0x000fe20000000f00 */
[----:B------:R-:W-:Y:S01]  /*1ab20*/  IMAD.MOV.U32 R6, RZ, RZ, R10 ;  /* 0x000000ffff067224 */ /* 0x000fe200078e000a */
[----:B------:R-:W-:Y:S01]  /*1ab30*/  CS2R R86, SRZ ;  /* 0x0000000000567805 */ /* 0x000fe2000001ff00 */
[----:B------:R-:W-:Y:S01]  /*1ab40*/  IMAD.MOV.U32 R7, RZ, RZ, R211 ;  /* 0x000000ffff077224 */ /* 0x000fe200078e00d3 */
        /* <DEDUP_REMOVED lines=30> */
[----:B------:R-:W-:-:S07]  /*1ad30*/  CS2R R24, SRZ ;  /* 0x0000000000187805 */ /* 0x000fce000001ff00 */
.L_x_600:
[----:B------:R-:W-:Y:S01]  /*1ad40*/  ISETP.NE.AND P1, PT, R8, 0x1, PT ;  /* 0x000000010800780c */ /* 0x000fe20003f25270 */
[----:B------:R-:W-:Y:S05]  /*1ad50*/  YIELD ;  /* 0x0000000000007946 */ /* 0x000fea0003800000 */
[----:B------:R-:W-:Y:S02]  /*1ad60*/  SEL R10, RZ, 0x1, P1 ;  /* 0x00000001ff0a7807 */ /* 0x000fe40000800000 */
[----:B------:R-:W-:Y:S02]  /*1ad70*/  ISETP.NE.AND P1, PT, R168, RZ, PT ;  /* 0x000000ffa800720c */ /* 0x000fe40003f25270 */
[----:B------:R-:W-:-:S11]  /*1ad80*/  LOP3.LUT R211, R7, R10, RZ, 0x3c, !PT ;  /* 0x0000000a07d37212 */ /* 0x000fd600078e3cff */
[----:B------:R-:W-:Y:S05]  /*1ad90*/  @P1 BRA `(.L_x_589) ;  /* 0x00000000003c1947 */ /* 0x000fea0003800000 */
[----:B------:R-:W-:Y:S05]  /*1ada0*/  @!P0 BRA `(.L_x_590) ;  /* 0x0000000000048947 */ /* 0x000fea0003800000 */
[----:B------:R-:W-:Y:S01]  /*1adb0*/  BPT.TRAP 0x1 ;  /* 0x000000040000795c */ /* 0x000fe20000300000 */
.L_x_590:
[----:B------:R-:W-:-:S05]  /*1adc0*/  VIADD R10, R8, 0x1 ;  /* 0x00000001080a7836 */ /* 0x000fca0000000000 */
[----:B------:R-:W-:-:S04]  /*1add0*/  ISETP.NE.AND P2, PT, R10, 0x2, PT ;  /* 0x000000020a00780c */ /* 0x000fc80003f45270 */
[----:B------:R-:W-:Y:S02]  /*1ade0*/  SEL R11, R10, RZ, P2 ;  /* 0x000000ff0a0b7207 */ /* 0x000fe40001000000 */
[----:B------:R-:W-:-:S03]  /*1adf0*/  SHF.L.U32 R10, R211, 0x1f, RZ ;  /* 0x0000001fd30a7819 */ /* 0x000fc600000006ff */
[----:B------:R-:W-:-:S04]  /*1ae00*/  IMAD R11, R11, 0x8, R18 ;  /* 0x000000080b0b7824 */ /* 0x000fc800078e0212 */
[----:B------:R0:W1:Y:S01]  /*1ae10*/  SYNCS.PHASECHK.TRANS64.TRYWAIT P2, [R11+URZ+0x29830], R10 ;  /* 0x0298300a0b0075a7 */ /* 0x000062000804017f */
[----:B------:R-:W-:Y:S05]  /*1ae20*/  @!P0 BRA `(.L_x_591) ;  /* 0x0000000000048947 */ /* 0x000fea0003800000 */
[----:B------:R-:W-:Y:S01]  /*1ae30*/  BPT.TRAP 0x1 ;  /* 0x000000040000795c */ /* 0x000fe20000300000 */
.L_x_591:
[----:B------:R-:W-:Y:S04]  /*1ae40*/  BSSY B0, `(.L_x_589) ;  /* 0x0000004000007945 */ /* 0x000fe80003800000 */
[----:B-1----:R-:W-:Y:S05]  /*1ae50*/  @P2 BRA `(.L_x_592) ;  /* 0x0000000000082947 */ /* 0x002fea0003800000 */
[----:B------:R-:W1:Y:S02]  /*1ae60*/  SYNCS.PHASECHK.TRANS64.TRYWAIT P2, [R11+URZ+0x29830], R10 ;  /* 0x0298300a0b0075a7 */ /* 0x000e64000804017f */
[----:B-1----:R-:W-:Y:S05]  /*1ae70*/  @!P2 BRA `(.L_x_593) ;  /* 0x000000e800e0a947 */ /* 0x002fea0003800000 */
.L_x_592:
[----:B------:R-:W-:Y:S05]  /*1ae80*/  BSYNC B0 ;  /* 0x0000000000007941 */ /* 0x000fea0003800000 */
.L_x_589:
[----:B01----:R-:W0:Y:S01]  /*1ae90*/  S2R R10, SR_TID.X ;  /* 0x00000000000a7919 */ /* 0x003e220000002100 */
[----:B------:R-:W-:Y:S01]  /*1aea0*/  VIADD R205, R8, 0x1 ;  /* 0x0000000108cd7836 */ /* 0x000fe20000000000 */
[----:B------:R-:W-:Y:S05]  /*1aeb0*/  WARPSYNC.ALL ;  /* 0x0000000000007948 */ /* 0x000fea0003800000 */
[C---:B------:R-:W-:Y:S01]  /*1aec0*/  ISETP.NE.AND P2, PT, R205.reuse, 0x2, PT ;  /* 0x00000002cd00780c */ /* 0x040fe20003f45270 */
[----:B------:R-:W-:Y:S01]  /*1aed0*/  IMAD.MOV.U32 R11, RZ, RZ, -0x7fffffe0 ;  /* 0x80000020ff0b7424 */ /* 0x000fe200078e00ff */
[----:B------:R-:W-:Y:S01]  /*1aee0*/  UMOV UR20, UR28 ;  /* 0x0000001c00147c82 */ /* 0x000fe20008000000 */
[----:B------:R-:W-:Y:S01]  /*1aef0*/  UMOV UR21, UR29 ;  /* 0x0000001d00157c82 */ /* 0x000fe20008000000 */
[----:B------:R-:W-:Y:S01]  /*1af00*/  SEL R205, R205, RZ, P2 ;  /* 0x000000ffcdcd7207 */ /* 0x000fe20001000000 */
[----:B------:R-:W-:Y:S01]  /*1af10*/  UMOV UR24, UR28 ;  /* 0x0000001c00187c82 */ /* 0x000fe20008000000 */
[----:B------:R-:W-:Y:S01]  /*1af20*/  R2UR UR23, R11 ;  /* 0x000000000b1772ca */ /* 0x000fe200000e0000 */
[----:B------:R-:W-:Y:S01]  /*1af30*/  UMOV UR25, UR29 ;  /* 0x0000001d00197c82 */ /* 0x000fe20008000000 */
[----:B------:R-:W-:Y:S01]  /*1af40*/  MOV R13, 0x80000020 ;  /* 0x80000020000d7802 */ /* 0x000fe20000000f00 */
[----:B------:R-:W-:Y:S01]  /*1af50*/  IMAD.MOV.U32 R21, RZ, RZ, -0x7fffffe0 ;  /* 0x80000020ff157424 */ /* 0x000fe200078e00ff */
[----:B------:R-:W-:Y:S01]  /*1af60*/  UMOV UR32, UR28 ;  /* 0x0000001c00207c82 */ /* 0x000fe20008000000 */
[----:B------:R-:W-:Y:S01]  /*1af70*/  IMAD.MOV.U32 R15, RZ, RZ, -0x7fffffe0 ;  /* 0x80000020ff0f7424 */ /* 0x000fe200078e00ff */
[----:B------:R-:W-:Y:S01]  /*1af80*/  R2UR UR27, R13 ;  /* 0x000000000d1b72ca */ /* 0x000fe200000e0000 */
[----:B------:R-:W-:Y:S01]  /*1af90*/  UMOV UR33, UR29 ;  /* 0x0000001d00217c82 */ /* 0x000fe20008000000 */
[----:B------:R-:W-:Y:S01]  /*1afa0*/  R2UR UR31, R21 ;  /* 0x00000000151f72ca */ /* 0x000fe200000e0000 */
[----:B------:R-:W-:Y:S01]  /*1afb0*/  UMOV UR40, UR28 ;  /* 0x0000001c00287c82 */ /* 0x000fe20008000000 */
[----:B------:R-:W-:Y:S01]  /*1afc0*/  R2UR UR35, R15 ;  /* 0x000000000f2372ca */ /* 0x000fe200000e0000 */
[----:B------:R-:W-:Y:S01]  /*1afd0*/  UMOV UR41, UR29 ;  /* 0x0000001d00297c82 */ /* 0x000fe20008000000 */
[----:B------:R-:W-:Y:S01]  /*1afe0*/  R2UR UR43, R13 ;  /* 0x000000000d2b72ca */ /* 0x000fe200000e0000 */
[----:B------:R-:W-:Y:S01]  /*1aff0*/  IMAD.MOV.U32 R13, RZ, RZ, -0x7fffffe0 ;  /* 0x80000020ff0d7424 */ /* 0x000fe200078e00ff */
[----:B------:R-:W-:Y:S01]  /*1b000*/  R2UR UR47, R21 ;  /* 0x00000000152f72ca */ /* 0x000fe200000e0000 */
[----:B------:R-:W-:Y:S01]  /*1b010*/  IMAD.MOV.U32 R11, RZ, RZ, -0x7fffffe0 ;  /* 0x80000020ff0b7424 */ /* 0x000fe200078e00ff */
[----:B------:R-:W-:-:S02]  /*1b020*/  MOV R15, 0x80000020 ;  /* 0x80000020000f7802 */ /* 0x000fc40000000f00 */
[----:B0-----:R-:W-:-:S04]  /*1b030*/  SHF.R.U32.HI R10, RZ, 0x7, R10 ;  /* 0x00000007ff0a7819 */ /* 0x001fc8000001160a */
[----:B------:R-:W-:Y:S01]  /*1b040*/  IADD3 R88, R10, 0x8, RZ ;  /* 0x000000080a587810 */ /* 0x000fe20007ffe0ff */
[----:B------:R-:W-:-:S04]  /*1b050*/  IMAD R10, R205, 0x780, R9 ;  /* 0x00000780cd0a7824 */ /* 0x000fc800078e0209 */
[----:B------:R0:W-:Y:S01]  /*1b060*/  BAR.SYNC.DEFER_BLOCKING R88, 0x100 ;  /* 0x000400580000751d */ /* 0x0001e20000010000 */
[C---:B------:R-:W-:Y:S01]  /*1b070*/  R2UR UR22, R10.reuse ;  /* 0x000000000a1672ca */ /* 0x040fe200000e0000 */
[C---:B------:R-:W-:Y:S02]  /*1b080*/  VIADD R12, R10.reuse, 0x80 ;  /* 0x000000800a0c7836 */ /* 0x040fe40000000000 */
[C---:B------:R-:W-:Y:S02]  /*1b090*/  VIADD R20, R10.reuse, 0x100 ;  /* 0x000001000a147836 */ /* 0x040fe40000000000 */
[----:B------:R-:W-:Y:S01]  /*1b0a0*/  VIADD R14, R10, 0x180 ;  /* 0x000001800a0e7836 */ /* 0x000fe20000000000 */
[----:B------:R-:W-:Y:S01]  /*1b0b0*/  R2UR UR26, R12 ;  /* 0x000000000c1a72ca */ /* 0x000fe200000e0000 */
[----:B------:R-:W-:Y:S01]  /*1b0c0*/  VIADD R12, R10, 0x200 ;  /* 0x000002000a0c7836 */ /* 0x000fe20000000000 */
[----:B------:R-:W-:Y:S02]  /*1b0d0*/  R2UR UR30, R20 ;  /* 0x00000000141e72ca */ /* 0x000fe400000e0000 */
[----:B------:R-:W-:Y:S01]  /*1b0e0*/  R2UR UR34, R14 ;  /* 0x000000000e2272ca */ /* 0x000fe200000e0000 */
[----:B------:R-:W-:Y:S01]  /*1b0f0*/  VIADD R14, R10, 0x82 ;  /* 0x000000820a0e7836 */ /* 0x000fe20000000000 */
[----:B------:R-:W-:Y:S01]  /*1b100*/  R2UR UR42, R12 ;  /* 0x000000000c2a72ca */ /* 0x000fe200000e0000 */
[C---:B------:R-:W-:Y:S01]  /*1b110*/  VIADD R12, R10.reuse, 0x102 ;  /* 0x000001020a0c7836 */ /* 0x040fe20000000000 */
[----:B------:R-:W-:-:S04]  /*1b120*/  IADD3 R20, R10, 0x2, RZ ;  /* 0x000000020a147810 */ /* 0x000fc80007ffe0ff */
[----:B------:R-:W-:Y:S01]  /*1b130*/  R2UR UR46, R20 ;  /* 0x00000000142e72ca */ /* 0x000fe200000e0000 */
[----:B------:R-:W-:-:S06]  /*1b140*/  WARPGROUP.ARRIVE ;  /* 0x00000000000079c5 */ /* 0x000fcc0000000000 */
[----:B------:R-:W-:Y:S01]  /*1b150*/  QGMMA.64x32x32.F32.E4M3.E4M3 R152, gdesc[UR20], RZ, !UPT, gsb0 ;  /* 0x00600000149879f3 */ /* 0x000fe2000c0008ff */
[----:B------:R-:W-:Y:S01]  /*1b160*/  R2UR UR22, R14 ;  /* 0x000000000e1672ca */ /* 0x000fe200000e0000 */
[----:B------:R-:W-:Y:S01]  /*1b170*/  UMOV UR20, UR44 ;  /* 0x0000002c00147c82 */ /* 0x000fe20008000000 */
[----:B------:R-:W-:Y:S01]  /*1b180*/  R2UR UR23, R15 ;  /* 0x000000000f1772ca */ /* 0x000fe200000e0000 */
[----:B------:R-:W-:Y:S01]  /*1b190*/  UMOV UR21, UR45 ;  /* 0x0000002d00157c82 */ /* 0x000fe20008000000 */
        /* <DEDUP_REMOVED lines=11> */
[----:B------:R-:W-:Y:S03]  /*1b250*/  QGMMA.64x32x32.F32.E4M3.E4M3 R120, gdesc[UR28], RZ, !UPT, gsb0 ;  /* 0x006000001c7879f3 */ /* 0x000fe6000c0008ff */
[----:B------:R-:W-:Y:S02]  /*1b260*/  WARPGROUP.DEPBAR.LE gsb0, 0x0 ;  /* 0x00008000000079c5 */ /* 0x000fe40000010000 */
[----:B------:R-:W-:-:S06]  /*1b270*/  WARPGROUP.ARRIVE ;  /* 0x00000000000079c5 */ /* 0x000fcc0000000000 */
[----:B------:R-:W-:Y:S01]  /*1b280*/  QGMMA.64x32x32.F32.E4M3.E4M3 R104, gdesc[UR32], RZ, !UPT, gsb0 ;  /* 0x00600000206879f3 */ /* 0x000fe2000c0008ff */
[----:B------:R-:W-:Y:S01]  /*1b290*/  R2UR UR34, R12 ;  /* 0x000000000c2272ca */ /* 0x000fe200000e0000 */
[----:B------:R-:W-:Y:S01]  /*1b2a0*/  UMOV UR32, UR44 ;  /* 0x0000002c00207c82 */ /* 0x000fe20008000000 */
[----:B------:R-:W-:Y:S01]  /*1b2b0*/  R2UR UR35, R13 ;  /* 0x000000000d2372ca */ /* 0x000fe200000e0000 */
[----:B------:R-:W-:Y:S01]  /*1b2c0*/  UMOV UR33, UR45 ;  /* 0x0000002d00217c82 */ /* 0x000fe20008000000 */
[----:B------:R-:W-:Y:S01]  /*1b2d0*/  IMAD.MOV.U32 R13, RZ, RZ, -0x7fffffe0 ;  /* 0x80000020ff0d7424 */ /* 0x000fe200078e00ff */
[----:B------:R-:W-:Y:S01]  /*1b2e0*/  IADD3 R12, R10, 0x202, RZ ;  /* 0x000002020a0c7810 */ /* 0x000fe20007ffe0ff */
[----:B------:R-:W-:Y:S02]  /*1b2f0*/  WARPGROUP.DEPBAR.LE gsb0, 0x0 ;  /* 0x00008000000079c5 */ /* 0x000fe40000010000 */
[----:B0-----:R-:W-:-:S06]  /*1b300*/  WARPGROUP.ARRIVE ;  /* 0x00000000000079c5 */ /* 0x001fcc0000000000 */
[----:B------:R-:W-:Y:S01]  /*1b310*/  QGMMA.64x32x32.F32.E4M3.E4M3 R88, gdesc[UR40], RZ, !UPT, gsb0 ;  /* 0x00600000285879f3 */ /* 0x000fe2000c0008ff */
[----:B------:R-:W-:Y:S01]  /*1b320*/  R2UR UR42, R12 ;  /* 0x000000000c2a72ca */ /* 0x000fe200000e0000 */
[----:B------:R-:W-:Y:S01]  /*1b330*/  UMOV UR40, UR44 ;  /* 0x0000002c00287c82 */ /* 0x000fe20008000000 */
[----:B------:R-:W-:Y:S01]  /*1b340*/  R2UR UR43, R13 ;  /* 0x000000000d2b72ca */ /* 0x000fe200000e0000 */
[----:B------:R-:W-:Y:S01]  /*1b350*/  UMOV UR41, UR45 ;  /* 0x0000002d00297c82 */ /* 0x000fe20008000000 */
[----:B------:R-:W-:Y:S02]  /*1b360*/  VIADD R12, R10, 0x280 ;  /* 0x000002800a0c7836 */ /* 0x000fe40000000000 */
[----:B------:R-:W-:-:S03]  /*1b370*/  IMAD.MOV.U32 R13, RZ, RZ, -0x7fffffe0 ;  /* 0x80000020ff0d7424 */ /* 0x000fc600078e00ff */
[----:B------:R-:W-:Y:S02]  /*1b380*/  R2UR UR6, R12 ;  /* 0x000000000c0672ca */ /* 0x000fe400000e0000 */
[----:B------:R-:W-:Y:S01]  /*1b390*/  R2UR UR7, R13 ;  /* 0x000000000d0772ca */ /* 0x000fe200000e0000 */
        /* <DEDUP_REMOVED lines=40> */
[----:B------:R-:W-:-:S04]  /*1b620*/  IADD3 R12, R10, 0x282, RZ ;  /* 0x000002820a0c7810 */ /* 0x000fc80007ffe0ff */
[----:B------:R-:W-:Y:S01]  /*1b630*/  R2UR UR10, R12 ;  /* 0x000000000c0a72ca */ /* 0x000fe200000e0000 */
[----:B------:R-:W-:Y:S01]  /*1b640*/  VIADD R12, R10, 0x302 ;  /* 0x000003020a0c7836 */ /* 0x000fe20000000000 */
[----:B------:R-:W-:Y:S01]  /*1b650*/  R2UR UR11, R13 ;  /* 0x000000000d0b72ca */ /* 0x000fe200000e0000 */
        /* <DEDUP_REMOVED lines=106> */
[C---:B------:R-:W-:Y:S01]  /*1bd00*/  VIADD R12, R10.reuse, 0x682 ;  /* 0x000006820a0c7836 */ /* 0x040fe20000000000 */
[----:B------:R-:W-:Y:S01]  /*1bd10*/  IADD3 R10, R10, 0x702, RZ ;  /* 0x000007020a0a7810 */ /* 0x000fe20007ffe0ff */
        /* <DEDUP_REMOVED lines=31> */
[----:B------:R-:W-:Y:S05]  /*1bf10*/  @P1 BRA `(.L_x_594) ;  /* 0x0000000000281947 */ /* 0x000fea0003800000 */
[----:B------:R-:W-:Y:S05]  /*1bf20*/  @!P0 BRA `(.L_x_595) ;  /* 0x0000000000048947 */ /* 0x000fea0003800000 */
[----:B------:R-:W-:Y:S01]  /*1bf30*/  BPT.TRAP 0x1 ;  /* 0x000000040000795c */ /* 0x000fe20000300000 */
.L_x_595:
[----:B------:R-:W-:Y:S01]  /*1bf40*/  SHF.L.U32 R7, R7, 0x1f, RZ ;  /* 0x0000001f07077819 */ /* 0x000fe200000006ff */
[----:B------:R-:W-:-:S04]  /*1bf50*/  IMAD R10, R8, 0x8, R18 ;  /* 0x00000008080a7824 */ /* 0x000fc800078e0212 */
[----:B------:R0:W1:Y:S01]  /*1bf60*/  SYNCS.PHASECHK.TRANS64.TRYWAIT P1, [R10+URZ+0x29850], R7 ;  /* 0x029850070a0075a7 */ /* 0x000062000802017f */
[----:B------:R-:W-:Y:S05]  /*1bf70*/  @!P0 BRA `(.L_x_596) ;  /* 0x0000000000048947 */ /* 0x000fea0003800000 */
[----:B------:R-:W-:Y:S01]  /*1bf80*/  BPT.TRAP 0x1 ;  /* 0x000000040000795c */ /* 0x000fe20000300000 */
.L_x_596:
[----:B-1----:R-:W-:Y:S05]  /*1bf90*/  @P1 BRA `(.L_x_594) ;  /* 0x0000000000081947 */ /* 0x002fea0003800000 */
[----:B------:R-:W1:Y:S02]  /*1bfa0*/  SYNCS.PHASECHK.TRANS64.TRYWAIT P1, [R10+URZ+0x29850], R7 ;  /* 0x029850070a0075a7 */ /* 0x000e64000802017f */
[----:B-1----:R-:W-:Y:S05]  /*1bfb0*/  @!P1 BRA `(.L_x_597) ;  /* 0x000000d800a49947 */ /* 0x002fea0003800000 */
.L_x_594:
[----:B01----:R-:W-:Y:S01]  /*1bfc0*/  VIADD R7, R18, 0x400 ;  /* 0x0000040012077836 */ /* 0x003fe20000000000 */
[----:B------:R-:W-:Y:S01]  /*1bfd0*/  MOV R11, 0xc0000010 ;  /* 0xc0000010000b7802 */ /* 0x000fe20000000f00 */
[----:B------:R-:W-:Y:S05]  /*1bfe0*/  WARPSYNC.ALL ;  /* 0x0000000000007948 */ /* 0x000fea0003800000 */
[----:B------:R-:W-:Y:S01]  /*1bff0*/  SHF.R.U32.HI R7, RZ, 0x4, R7 ;  /* 0x00000004ff077819 */ /* 0x000fe20000011607 */
[----:B------:R-:W-:Y:S01]  /*1c000*/  WARPGROUP.ARRIVE ;  /* 0x00000000000079c5 */ /* 0x000fe20000000000 */
[----:B------:R-:W-:Y:S01]  /*1c010*/  R2UR UR7, R11 ;  /* 0x000000000b0772ca */ /* 0x000fe200000e0000 */
[----:B------:R-:W-:Y:S01]  /*1c020*/  IMAD.MOV.U32 R13, RZ, RZ, -0x3ffffff0 ;  /* 0xc0000010ff0d7424 */ /* 0x000fe200078e00ff */
[----:B------:R-:W-:-:S03]  /*1c030*/  LOP3.LUT R7, R7, 0x3fff, RZ, 0xc0, !PT ;  /* 0x00003fff07077812 */ /* 0x000fc600078ec0ff */
[----:B------:R-:W0:Y:S01]  /*1c040*/  S2R R14, SR_TID.X ;  /* 0x00000000000e7919 */ /* 0x000e220000002100 */
[----:B------:R-:W-:Y:S02]  /*1c050*/  MOV R11, 0xc0000010 ;  /* 0xc0000010000b7802 */ /* 0x000fe40000000f00 */
[----:B------:R-:W-:-:S05]  /*1c060*/  LOP3.LUT R7, R7, 0x10000, RZ, 0xfc, !PT ;  /* 0x0001000007077812 */ /* 0x000fca00078efcff */
[----:B------:R-:W-:-:S04]  /*1c070*/  IMAD R10, R8, 0x500, R7 ;  /* 0x00000500080a7824 */ /* 0x000fc800078e0207 */
[C---:B------:R-:W-:Y:S01]  /*1c080*/  VIADD R12, R10.reuse, 0x100 ;  /* 0x000001000a0c7836 */ /* 0x040fe20000000000 */
[----:B------:R-:W-:-:S13]  /*1c090*/  R2UR UR6, R10 ;  /* 0x000000000a0672ca */ /* 0x000fda00000e0000 */
[----:B------:R-:W-:Y:S01]  /*1c0a0*/  QGMMA.64x128x32.F32.E4M3.E4M3 R24, R176, gdesc[UR4], R24, gsb0 ;  /* 0x01e00004b0187df3 */ /* 0x000fe20008000818 */
[----:B------:R-:W-:Y:S01]  /*1c0b0*/  R2UR UR6, R12 ;  /* 0x000000000c0672ca */ /* 0x000fe200000e0000 */
[----:B------:R-:W-:Y:S01]  /*1c0c0*/  VIADD R12, R10, 0x200 ;  /* 0x000002000a0c7836 */ /* 0x000fe20000000000 */
[----:B------:R-:W-:Y:S02]  /*1c0d0*/  R2UR UR7, R13 ;  /* 0x000000000d0772ca */ /* 0x000fe400000e0000 */
[----:B------:R-:W-:Y:S02]  /*1c0e0*/  MOV R13, 0xc0000010 ;  /* 0xc0000010000d7802 */ /* 0x000fe40000000f00 */
[----:B0-----:R-:W-:-:S04]  /*1c0f0*/  SHF.R.U32.HI R14, RZ, 0x7, R14 ;  /* 0x00000007ff0e7819 */ /* 0x001fc8000001160e */
[----:B------:R-:W-:Y:S01]  /*1c100*/  IADD3 R7, -R14, 0xb, RZ ;  /* 0x0000000b0e077810 */ /* 0x000fe20007ffe1ff */
[----:B------:R-:W-:Y:S02]  /*1c110*/  WARPGROUP.DEPBAR.LE gsb0, 0x0 ;  /* 0x00008000000079c5 */ /* 0x000fe40000010000 */
[----:B------:R-:W-:-:S06]  /*1c120*/  WARPGROUP.ARRIVE ;  /* 0x00000000000079c5 */ /* 0x000fcc0000000000 */
[----:B------:R-:W-:Y:S01]  /*1c130*/  QGMMA.64x128x32.F32.E4M3.E4M3 R24, R180, gdesc[UR4], R24, gsb0 ;  /* 0x01e00004b4187df3 */ /* 0x000fe20008000818 */
[----:B------:R-:W-:Y:S01]  /*1c140*/  R2UR UR6, R12 ;  /* 0x000000000c0672ca */ /* 0x000fe200000e0000 */
[C---:B------:R-:W-:Y:S01]  /*1c150*/  VIADD R12, R10.reuse, 0x300 ;  /* 0x000003000a0c7836 */ /* 0x040fe20000000000 */
[----:B------:R-:W-:Y:S01]  /*1c160*/  R2UR UR7, R13 ;  /* 0x000000000d0772ca */ /* 0x000fe200000e0000 */
[----:B------:R-:W-:Y:S02]  /*1c170*/  IMAD.MOV.U32 R13, RZ, RZ, -0x3ffffff0 ;  /* 0xc0000010ff0d7424 */ /* 0x000fe400078e00ff */
[----:B------:R-:W-:Y:S01]  /*1c180*/  VIADD R10, R10, 0x400 ;  /* 0x000004000a0a7836 */ /* 0x000fe20000000000 */
[----:B------:R-:W-:Y:S02]  /*1c190*/  WARPGROUP.DEPBAR.LE gsb0, 0x0 ;  /* 0x00008000000079c5 */ /* 0x000fe40000010000 */
[----:B------:R-:W-:-:S07]  /*1c1a0*/  WARPGROUP.ARRIVE ;  /* 0x00000000000079c5 */ /* 0x000fce0000000000 */
[----:B------:R-:W-:Y:S01]  /*1c1b0*/  QGMMA.64x128x32.F32.E4M3.E4M3 R24, R184, gdesc[UR4], R24, gsb0 ;  /* 0x01e00004b8187df3 */ /* 0x000fe20008000818 */
[----:B------:R-:W-:Y:S02]  /*1c1c0*/  R2UR UR6, R12 ;  /* 0x000000000c0672ca */ /* 0x000fe400000e0000 */
[----:B------:R-:W-:Y:S01]  /*1c1d0*/  R2UR UR7, R13 ;  /* 0x000000000d0772ca */ /* 0x000fe200000e0000 */
[----:B------:R-:W-:Y:S02]  /*1c1e0*/  WARPGROUP.DEPBAR.LE gsb0, 0x0 ;  /* 0x00008000000079c5 */ /* 0x000fe40000010000 */
[----:B------:R-:W-:-:S10]  /*1c1f0*/  WARPGROUP.ARRIVE ;  /* 0x00000000000079c5 */ /* 0x000fd40000000000 */
[----:B------:R-:W-:Y:S01]  /*1c200*/  QGMMA.64x128x32.F32.E4M3.E4M3 R24, R188, gdesc[UR4], R24, gsb0 ;  /* 0x01e00004bc187df3 */ /* 0x000fe20008000818 */
[----:B------:R-:W-:Y:S02]  /*1c210*/  R2UR UR6, R10 ;  /* 0x000000000a0672ca */ /* 0x000fe400000e0000 */
[----:B------:R-:W-:Y:S01]  /*1c220*/  R2UR UR7, R11 ;  /* 0x000000000b0772ca */ /* 0x000fe200000e0000 */
[----:B------:R-:W-:Y:S02]  /*1c230*/  WARPGROUP.DEPBAR.LE gsb0, 0x0 ;  /* 0x00008000000079c5 */ /* 0x000fe40000010000 */
[----:B------:R-:W-:-:S10]  /*1c240*/  WARPGROUP.ARRIVE ;  /* 0x00000000000079c5 */ /* 0x000fd40000000000 */
[----:B------:R-:W-:Y:S03]  /*1c250*/  QGMMA.64x128x32.F32.E4M3.E4M3 R24, R192, gdesc[UR4], R24, gsb0 ;  /* 0x01e00004c0187df3 */ /* 0x000fe60008000818 */
[----:B------:R-:W-:Y:S02]  /*1c260*/  WARPGROUP.DEPBAR.LE gsb0, 0x0 ;  /* 0x00008000000079c5 */ /* 0x000fe40000010000 */
[----:B------:R0:W-:Y:S06]  /*1c270*/  BAR.ARV R7, 0x100 ;  /* 0x000400070000751d */ /* 0x0001ec0000002000 */
[----:B------:R-:W-:Y:S05]  /*1c280*/  @!P0 BRA `(.L_x_598) ;  /* 0x0000000000048947 */ /* 0x000fea0003800000 */
[----:B------:R-:W-:Y:S01]  /*1c290*/  BPT.TRAP 0x1 ;  /* 0x000000040000795c */ /* 0x000fe20000300000 */
.L_x_598:
[----:B------:R-:W-:-:S04]  /*1c2a0*/  FMNMX.FTZ R10, R152, R6, !PT ;  /* 0x00000006980a7209 */ /* 0x000fc80007810000 */
[----:B0-----:R-:W-:Y:S02]  /*1c2b0*/  FMNMX.FTZ R7, R153, R10, !PT ;  /* 0x0000000a99077209 */ /* 0x001fe40007810000 */
[----:B------:R-:W-:-:S04]  /*1c2c0*/  FMNMX.FTZ R10, R154, R5, !PT ;  /* 0x000000059a0a7209 */ /* 0x000fc80007810000 */
        /* <DEDUP_REMOVED lines=85> */
[----:B------:R-:W-:Y:S01]  /*1c820*/  FADD.FTZ R15, -R10, R6 ;  /* 0x000000060a0f7221 */ /* 0x000fe20000010100 */
[----:B------:R-:W-:-:S01]  /*1c830*/  FFMA.FTZ R7, R2, R10, -8 ;  /* 0xc100000002077423 */ /* 0x000fc2000001000a */
[----:B------:R-:W-:Y:S02]  /*1c840*/  FADD.FTZ R21, -R11, R5 ;  /* 0x000000050b157221 */ /* 0x000fe40000010100 */
[C---:B------:R-:W-:Y:S01]  /*1c850*/  FMUL.FTZ R15, R2.reuse, R15 ;  /* 0x0000000f020f7220 */ /* 0x040fe20000410000 */
[C-C-:B------:R-:W-:Y:S01]  /*1c860*/  FFMA.FTZ R12, R2.reuse, R152, -R7.reuse ;  /* 0x00000098020c7223 */ /* 0x140fe20000010807 */
[----:B------:R-:W-:-:S01]  /*1c870*/  FFMA.FTZ R13, R2, R153, -R7 ;  /* 0x00000099020d7223 */ /* 0x000fc20000010807 */
[C---:B------:R-:W-:Y:S01]  /*1c880*/  FMUL.FTZ R6, R2.reuse, R21 ;  /* 0x0000001502067220 */ /* 0x040fe20000410000 */
[----:B------:R-:W-:-:S01]  /*1c890*/  FFMA.FTZ R14, R2, R156, -R7 ;  /* 0x0000009c020e7223 */ /* 0x000fc20000010807 */
[C-C-:B------:R-:W-:Y:S01]  /*1c8a0*/  FFMA.FTZ R157, R2.reuse, R157, -R7.reuse ;  /* 0x0000009d029d7223 */ /* 0x140fe20000010807 */
        /* <DEDUP_REMOVED lines=35> */
[C---:B------:R-:W-:Y:S01]  /*1cae0*/  FFMA.FTZ R7, R2.reuse, R101, -R7 ;  /* 0x0000006502077223 */ /* 0x040fe20000010807 */
[----:B------:R-:W-:-:S01]  /*1caf0*/  FFMA.FTZ R101, R2, R11, -8 ;  /* 0xc100000002657423 */ /* 0x000fc2000001000b */
[----:B------:R-:W-:Y:S03]  /*1cb00*/  MUFU.EX2 R5, R15 ;  /* 0x0000000f00057308 */ /* 0x000fe60000000800 */
[----:B------:R-:W-:-:S01]  /*1cb10*/  FFMA.FTZ R156, R2, R159, -R101 ;  /* 0x0000009f029c7223 */ /* 0x000fc20000010865 */
[----:B------:R-:W-:Y:S01]  /*1cb20*/  FFMA.FTZ R159, R2, R163, -R101 ;  /* 0x000000a3029f7223 */ /* 0x000fe20000010865 */
[----:B------:R-:W-:-:S02]  /*1cb30*/  IMAD.U32 R163, RZ, RZ, UR38 ;  /* 0x00000026ffa37e24 */ /* 0x000fc4000f8e00ff */
[C-C-:B------:R-:W-:Y:S01]  /*1cb40*/  FFMA.FTZ R160, R2.reuse, R166, -R101.reuse ;  /* 0x000000a602a07223 */ /* 0x140fe20000010865 */
[----:B------:R-:W-:-:S01]  /*1cb50*/  FFMA.FTZ R161, R2, R167, -R101 ;  /* 0x000000a702a17223 */ /* 0x000fc20000010865 */
[----:B------:R0:W-:Y:S01]  /*1cb60*/  MUFU.EX2 R15, R157 ;  /* 0x0000009d000f7308 */ /* 0x0001e20000000800 */
[----:B------:R-:W-:-:S01]  /*1cb70*/  FFMA.FTZ R138, R2, R138, -R101 ;  /* 0x0000008a028a7223 */ /* 0x000fc20000010865 */
[C-C-:B------:R-:W-:Y:S01]  /*1cb80*/  FFMA.FTZ R139, R2.reuse, R139, -R101.reuse ;  /* 0x0000008b028b7223 */ /* 0x140fe20000010865 */
[----:B------:R-:W-:-:S01]  /*1cb90*/  FFMA.FTZ R142, R2, R142, -R101 ;  /* 0x0000008e028e7223 */ /* 0x000fc20000010865 */
[C-C-:B------:R-:W-:Y:S01]  /*1cba0*/  FFMA.FTZ R143, R2.reuse, R143, -R101.reuse ;  /* 0x0000008f028f7223 */ /* 0x140fe20000010865 */
[----:B------:R-:W-:-:S01]  /*1cbb0*/  FFMA.FTZ R146, R2, R146, -R101 ;  /* 0x0000009202927223 */ /* 0x000fc20000010865 */
[C-C-:B------:R-:W-:Y:S01]  /*1cbc0*/  FFMA.FTZ R147, R2.reuse, R147, -R101.reuse ;  /* 0x0000009302937223 */ /* 0x140fe20000010865 */
[----:B------:R-:W-:-:S01]  /*1cbd0*/  FFMA.FTZ R150, R2, R150, -R101 ;  /* 0x0000009602967223 */ /* 0x000fc20000010865 */
[----:B------:R-:W1:Y:S01]  /*1cbe0*/  MUFU.EX2 R12, R12 ;  /* 0x0000000c000c7308 */ /* 0x000e620000000800 */
[----:B0-----:R-:W-:-:S01]  /*1cbf0*/  FFMA.FTZ R157, R2, R154, -R101 ;  /* 0x0000009a029d7223 */ /* 0x001fc20000010865 */
[C-C-:B------:R-:W-:Y:S01]  /*1cc00*/  FFMA.FTZ R154, R2.reuse, R155, -R101.reuse ;  /* 0x0000009b029a7223 */ /* 0x140fe20000010865 */
[----:B------:R-:W-:-:S01]  /*1cc10*/  FFMA.FTZ R155, R2, R158, -R101 ;  /* 0x0000009e029b7223 */ /* 0x000fc20000010865 */
[----:B------:R-:W-:Y:S01]  /*1cc20*/  FFMA.FTZ R158, R2, R162, -R101 ;  /* 0x000000a2029e7223 */ /* 0x000fe20000010865 */
[----:B------:R-:W-:-:S02]  /*1cc30*/  IMAD R162, R205, 0x8, R18 ;  /* 0x00000008cda27824 */ /* 0x000fc400078e0212 */
[C-C-:B------:R-:W-:Y:S01]  /*1cc40*/  FFMA.FTZ R151, R2.reuse, R151, -R101.reuse ;  /* 0x0000009702977223 */ /* 0x140fe20000010865 */
[----:B------:R-:W-:-:S01]  /*1cc50*/  FFMA.FTZ R122, R2, R122, -R101 ;  /* 0x0000007a027a7223 */ /* 0x000fc20000010865 */
[----:B------:R-:W-:Y:S01]  /*1cc60*/  MUFU.EX2 R6, R6 ;  /* 0x0000000600067308 */ /* 0x000fe20000000800 */
[----:B------:R-:W-:Y:S02]  /*1cc70*/  VIADD R162, R162, 0x29840 ;  /* 0x00029840a2a27836 */ /* 0x000fe40000000000 */
[C-C-:B------:R-:W-:Y:S01]  /*1cc80*/  FFMA.FTZ R123, R2.reuse, R123, -R101.reuse ;  /* 0x0000007b027b7223 */ /* 0x140fe20000010865 */
[----:B------:R-:W-:-:S01]  /*1cc90*/  FFMA.FTZ R126, R2, R126, -R101 ;  /* 0x0000007e027e7223 */ /* 0x000fc20000010865 */
[C-C-:B------:R-:W-:Y:S01]  /*1cca0*/  FFMA.FTZ R127, R2.reuse, R127, -R101.reuse ;  /* 0x0000007f027f7223 */ /* 0x140fe20000010865 */
[----:B------:R-:W-:-:S01]  /*1ccb0*/  FFMA.FTZ R130, R2, R130, -R101 ;  /* 0x0000008202827223 */ /* 0x000fc20000010865 */
[C-C-:B------:R-:W-:Y:S01]  /*1ccc0*/  FFMA.FTZ R131, R2.reuse, R131, -R101.reuse ;  /* 0x0000008302837223 */ /* 0x140fe20000010865 */
[----:B------:R-:W-:-:S01]  /*1ccd0*/  FFMA.FTZ R134, R2, R134, -R101 ;  /* 0x0000008602867223 */ /* 0x000fc20000010865 */
[----:B------:R-:W0:Y:S01]  /*1cce0*/  MUFU.EX2 R157, R157 ;  /* 0x0000009d009d7308 */ /* 0x000e220000000800 */
[----:B-1----:R-:W-:-:S01]  /*1ccf0*/  FFMA.FTZ R0, R5, R0, R12 ;  /* 0x0000000005007223 */ /* 0x002fc2000001000c */
[C-C-:B------:R-:W-:Y:S01]  /*1cd00*/  FFMA.FTZ R135, R2.reuse, R135, -R101.reuse ;  /* 0x0000008702877223 */ /* 0x140fe20000010865 */
[----:B------:R-:W-:-:S01]  /*1cd10*/  FFMA.FTZ R106, R2, R106, -R101 ;  /* 0x0000006a026a7223 */ /* 0x000fc20000010865 */
[C-C-:B------:R-:W-:Y:S01]  /*1cd20*/  FFMA.FTZ R107, R2.reuse, R107, -R101.reuse ;  /* 0x0000006b026b7223 */ /* 0x140fe20000010865 */
[----:B------:R-:W-:-:S01]  /*1cd30*/  FFMA.FTZ R110, R2, R110, -R101 ;  /* 0x0000006e026e7223 */ /* 0x000fc20000010865 */
[C-C-:B------:R-:W-:Y:S01]  /*1cd40*/  FFMA.FTZ R111, R2.reuse, R111, -R101.reuse ;  /* 0x0000006f026f7223 */ /* 0x140fe20000010865 */
[----:B------:R-:W-:-:S01]  /*1cd50*/  FFMA.FTZ R114, R2, R114, -R101 ;  /* 0x0000007202727223 */ /* 0x000fc20000010865 */
[----:B------:R-:W1:Y:S01]  /*1cd60*/  MUFU.EX2 R13, R13 ;  /* 0x0000000d000d7308 */ /* 0x000e620000000800 */
[----:B------:R-:W-:-:S01]  /*1cd70*/  FFMA.FTZ R115, R2, R115, -R101 ;  /* 0x0000007302737223 */ /* 0x000fc20000010865 */
[C-C-:B------:R-:W-:Y:S01]  /*1cd80*/  FFMA.FTZ R118, R2.reuse, R118, -R101.reuse ;  /* 0x0000007602767223 */ /* 0x140fe20000010865 */
[----:B------:R-:W-:-:S01]  /*1cd90*/  FFMA.FTZ R119, R2, R119, -R101 ;  /* 0x0000007702777223 */ /* 0x000fc20000010865 */
[C-C-:B------:R-:W-:Y:S01]  /*1cda0*/  FFMA.FTZ R90, R2.reuse, R90, -R101.reuse ;  /* 0x0000005a025a7223 */ /* 0x140fe20000010865 */
[----:B------:R-:W-:-:S01]  /*1cdb0*/  FFMA.FTZ R91, R2, R91, -R101 ;  /* 0x0000005b025b7223 */ /* 0x000fc20000010865 */
[C-C-:B------:R-:W-:Y:S01]  /*1cdc0*/  FFMA.FTZ R94, R2.reuse, R94, -R101.reuse ;  /* 0x0000005e025e7223 */ /* 0x140fe20000010865 */
[----:B------:R-:W-:-:S01]  /*1cdd0*/  FFMA.FTZ R95, R2, R95, -R101 ;  /* 0x0000005f025f7223 */ /* 0x000fc20000010865 */
[----:B------:R-:W2:Y:S01]  /*1cde0*/  MUFU.EX2 R154, R154 ;  /* 0x0000009a009a7308 */ /* 0x000ea20000000800 */
[----:B0-----:R-:W-:-:S01]  /*1cdf0*/  FFMA.FTZ R3, R6, R3, R157 ;  /* 0x0000000306037223 */ /* 0x001fc2000001009d */
[C-C-:B------:R-:W-:Y:S01]  /*1ce00*/  FFMA.FTZ R98, R2.reuse, R98, -R101.reuse ;  /* 0x0000006202627223 */ /* 0x140fe20000010865 */
[----:B------:R-:W-:-:S01]  /*1ce10*/  FFMA.FTZ R99, R2, R99, -R101 ;  /* 0x0000006302637223 */ /* 0x000fc20000010865 */
[C-C-:B------:R-:W-:Y:S01]  /*1ce20*/  FFMA.FTZ R102, R2.reuse, R102, -R101.reuse ;  /* 0x0000006602667223 */ /* 0x140fe20000010865 */
[----:B------:R-:W-:-:S01]  /*1ce30*/  FFMA.FTZ R101, R2, R103, -R101 ;  /* 0x0000006702657223 */ /* 0x000fc20000010865 */
[----:B------:R-:W-:-:S02]  /*1ce40*/  PRMT R162, R163, 0x654, R162 ;  /* 0x00000654a3a27816 */ /* 0x000fc400000000a2 */
[----:B------:R-:W0:Y:S01]  /*1ce50*/  MUFU.EX2 R14, R14 ;  /* 0x0000000e000e7308 */ /* 0x000e220000000800 */
[----:B-1----:R-:W-:-:S01]  /*1ce60*/  FADD.FTZ R103, R13, R0 ;  /* 0x000000000d677221 */ /* 0x002fc20000010000 */
[----:B------:R0:W-:Y:S06]  /*1ce70*/  SYNCS.ARRIVE.TRANS64.RED.A1T0 RZ, [R162+URZ], RZ ;  /* 0x000000ffa2ff79a7 */ /* 0x0001ec000810043f */
[----:B------:R-:W1:Y:S01]  /*1ce80*/  MUFU.EX2 R155, R155 ;  /* 0x0000009b009b7308 */ /* 0x000e620000000800 */
[----:B--2---:R-:W-:-:S07]  /*1ce90*/  FADD.FTZ R0, R154, R3 ;  /* 0x000000039a007221 */ /* 0x004fce0000010000 */
[----:B------:R-:W2:Y:S01]  /*1cea0*/  MUFU.EX2 R156, R156 ;  /* 0x0000009c009c7308 */ /* 0x000ea20000000800 */
[----:B0-----:R-:W-:-:S04]  /*1ceb0*/  FADD.FTZ R162, R14, R103 ;  /* 0x000000670ea27221 */ /* 0x001fc80000010000 */
[----:B------:R-:W-:-:S03]  /*1cec0*/  FADD.FTZ R103, R15, R162 ;  /* 0x000000a20f677221 */ /* 0x000fc60000010000 */
        /* <DEDUP_REMOVED lines=143> */
[----:B0-----:R-:W-:-:S01]  /*1d7c0*/  FADD.FTZ R162, R102, R103 ;  /* 0x0000006766a27221 */ /* 0x001fc20000010000 */
[----:B-1----:R-:W-:-:S03]  /*1d7d0*/  FADD.FTZ R0, R7, R0 ;  /* 0x0000000007007221 */ /* 0x002fc60000010000 */
[----:B--2---:R-:W-:Y:S01]  /*1d7e0*/  FADD.FTZ R3, R101, R162 ;  /* 0x000000a265037221 */ /* 0x004fe20000010000 */
[----:B------:R-:W-:Y:S06]  /*1d7f0*/  @!P0 BRA `(.L_x_599) ;  /* 0x0000000000048947 */ /* 0x000fec0003800000 */
[----:B------:R-:W-:Y:S01]  /*1d800*/  BPT.TRAP 0x1 ;  /* 0x000000040000795c */ /* 0x000fe20000300000 */
.L_x_599:
[----:B------:R-:W-:Y:S01]  /*1d810*/  F2FP.SATFINITE.E4M3.F32.PACK_AB_MERGE_C R100, R7, R100, RZ ;  /* 0x000000640764723e */ /* 0x000fe200048070ff */
[-C--:B------:R-:W-:Y:S01]  /*1d820*/  FMUL.FTZ R24, R24, R5.reuse ;  /* 0x0000000518187220 */ /* 0x080fe20000410000 */
[----:B------:R-:W-:Y:S01]  /*1d830*/  LEA R7, R8, R18, 0x3 ;  /* 0x0000001208077211 */ /* 0x000fe200078e18ff */
[----:B------:R-:W-:Y:S01]  /*1d840*/  IMAD.U32 R8, RZ, RZ, UR38 ;  /* 0x00000026ff087e24 */ /* 0x000fe2000f8e00ff */
[----:B------:R-:W-:Y:S01]  /*1d850*/  ISETP.GT.AND P1, PT, R4, RZ, PT ;  /* 0x000000ff0400720c */ /* 0x000fe20003f24270 */
[----:B------:R-:W-:Y:S01]  /*1d860*/  FMUL.FTZ R25, R25, R5 ;  /* 0x0000000519197220 */ /* 0x000fe20000410000 */
[----:B------:R-:W-:Y:S01]  /*1d870*/  F2FP.SATFINITE.E4M3.F32.PACK_AB_MERGE_C R14, R15, R14, RZ ;  /* 0x0000000e0f0e723e */ /* 0x000fe200048070ff */
[----:B------:R-:W-:Y:S01]  /*1d880*/  VIADD R7, R7, 0x29860 ;  /* 0x0002986007077836 */ /* 0x000fe20000000000 */
[----:B------:R-:W-:Y:S01]  /*1d890*/  F2FP.SATFINITE.E4M3.F32.PACK_AB_MERGE_C R155, R156, R155, RZ ;  /* 0x0000009b9c9b723e */ /* 0x000fe200048070ff */
[-C--:B------:R-:W-:Y:S01]  /*1d8a0*/  FMUL.FTZ R28, R28, R5.reuse ;  /* 0x000000051c1c7220 */ /* 0x080fe20000410000 */
[----:B------:R-:W-:Y:S01]  /*1d8b0*/  F2FP.SATFINITE.E4M3.F32.PACK_AB_MERGE_C R152, R153, R152, RZ ;  /* 0x000000989998723e */ /* 0x000fe200048070ff */
[-C--:B------:R-:W-:Y:S01]  /*1d8c0*/  FMUL.FTZ R29, R29, R5.reuse ;  /* 0x000000051d1d7220 */ /* 0x080fe20000410000 */
[----:B------:R-:W-:Y:S01]  /*1d8d0*/  PRMT R7, R8, 0x654, R7 ;  /* 0x0000065408077816 */ /* 0x000fe20000000007 */
[-C--:B------:R-:W-:Y:S01]  /*1d8e0*/  FMUL.FTZ R32, R32, R5.reuse ;  /* 0x0000000520207220 */ /* 0x080fe20000410000 */
[----:B------:R-:W-:Y:S01]  /*1d8f0*/  F2FP.SATFINITE.E4M3.F32.PACK_AB_MERGE_C R160, R161, R160, RZ ;  /* 0x000000a0a1a0723e */ /* 0x000fe200048070ff */
[-C--:B------:R-:W-:Y:S01]  /*1d900*/  FMUL.FTZ R33, R33, R5.reuse ;  /* 0x0000000521217220 */ /* 0x080fe20000410000 */
[----:B------:R-:W-:Y:S01]  /*1d910*/  F2FP.SATFINITE.E4M3.F32.PACK_AB_MERGE_C R140, R141, R140, RZ ;  /* 0x0000008c8d8c723e */ /* 0x000fe200048070ff */
[----:B------:R0:W-:Y:S01]  /*1d920*/  SYNCS.ARRIVE.TRANS64.RED.A1T0 RZ, [R7+URZ], RZ ;  /* 0x000000ff07ff79a7 */ /* 0x0001e2000810043f */
        /* <DEDUP_REMOVED lines=73> */
[----:B------:R-:W-:Y:S01]  /*1ddc0*/  VIADD R4, R4, 0xffffffff ;  /* 0xffffffff04047836 */ /* 0x000fe20000000000 */
[----:B------:R-:W-:Y:S01]  /*1ddd0*/  F2FP.SATFINITE.E4M3.F32.PACK_AB_MERGE_C R177, R154, R157, R155 ;  /* 0x0000009d9ab1723e */ /* 0x000fe2000480709b */
[----:B------:R-:W-:Y:S01]  /*1dde0*/  IMAD.MOV.U32 R6, RZ, RZ, R10 ;  /* 0x000000ffff067224 */ /* 0x000fe200078e000a */
[----:B------:R-:W-:Y:S01]  /*1ddf0*/  F2FP.SATFINITE.E4M3.F32.PACK_AB_MERGE_C R178, R21, R20, R152 ;  /* 0x0000001415b2723e */ /* 0x000fe20004807098 */
[----:B0-----:R-:W-:Y:S01]  /*1de00*/  IMAD.MOV.U32 R7, RZ, RZ, R211 ;  /* 0x000000ffff077224 */ /* 0x001fe200078e00d3 */
        /* <DEDUP_REMOVED lines=18> */
[----:B------:R-:W-:Y:S01]  /*1df30*/  MOV R5, R11 ;  /* 0x0000000b00057202 */ /* 0x000fe20000000f00 */
[----:B------:R-:W-:Y:S06]  /*1df40*/  @P1 BRA `(.L_x_600) ;  /* 0xffffffcc007c1947 */ /* 0x000fec000383ffff */
.L_x_588:
[----:B------:R-:W-:Y:S05]  /*1df50*/  WARPSYNC.ALL ;  /* 0x0000000000007948 */ /* 0x000fea0003800000 */
[----:B------:R-:W-:Y:S06]  /*1df60*/  BAR.ARV 0x8, 0x180 ;  /* 0x0206000000007b1d */ /* 0x000fec0000002000 */
[----:B------:R-:W-:Y:S05]  /*1df70*/  @!P0 BRA `(.L_x_601) ;  /* 0x0000000000048947 */ /* 0x000fea0003800000 */
[----:B------:R-:W-:Y:S01]  /*1df80*/  BPT.TRAP 0x1 ;  /* 0x000000040000795c */ /* 0x000fe20000300000 */
.L_x_601:
[----:B------:R-:W-:Y:S02]  /*1df90*/  LEA R13, R205, R18, 0x3 ;  /* 0x00000012cd0d7211 */ /* 0x000fe400078e18ff */
[----:B------:R-:W-:-:S04]  /*1dfa0*/  SHF.L.U32 R4, R211, 0x1f, RZ ;  /* 0x0000001fd3047819 */ /* 0x000fc800000006ff */
[----:B------:R0:W1:Y:S01]  /*1dfb0*/  SYNCS.PHASECHK.TRANS64.TRYWAIT P1, [R13+URZ+0x29850], R4 ;  /* 0x029850040d0075a7 */ /* 0x000062000802017f */
[----:B------:R-:W-:Y:S05]  /*1dfc0*/  @!P0 BRA `(.L_x_602) ;  /* 0x0000000000048947 */ /* 0x000fea0003800000 */
[----:B------:R-:W-:Y:S01]  /*1dfd0*/  BPT.TRAP 0x1 ;  /* 0x000000040000795c */ /* 0x000fe20000300000 */
.L_x_602:
[----:B------:R-:W-:-:S05]  /*1dfe0*/  VIADD R18, R18, 0x400 ;  /* 0x0000040012127836 */ /* 0x000fca0000000000 */
[----:B------:R-:W-:-:S04]  /*1dff0*/  SHF.R.U32.HI R18, RZ, 0x4, R18 ;  /* 0x00000004ff127819 */ /* 0x000fc80000011612 */
[----:B------:R-:W-:-:S04]  /*1e000*/  LOP3.LUT R18, R18, 0x3fff, RZ, 0xc0, !PT ;  /* 0x00003fff12127812 */ /* 0x000fc800078ec0ff */
[----:B------:R-:W-:Y:S01]  /*1e010*/  LOP3.LUT R18, R18, 0x10000, RZ, 0xfc, !PT ;  /* 0x0001000012127812 */ /* 0x000fe200078efcff */
[----:B-1----:R-:W-:Y:S06]  /*1e020*/  @P1 BRA `(.L_x_603) ;  /* 0x0000000000081947 */ /* 0x002fec0003800000 */
[----:B------:R-:W1:Y:S02]  /*1e030*/  SYNCS.PHASECHK.TRANS64.TRYWAIT P1, [R13+URZ+0x29850], R4 ;  /* 0x029850040d0075a7 */ /* 0x000e64000802017f */
[----:B-1----:R-:W-:Y:S05]  /*1e040*/  @!P1 BRA `(.L_x_604) ;  /* 0x000000b800949947 */ /* 0x002fea0003800000 */
.L_x_603:
[----:B01----:R-:W-:Y:S01]  /*1e050*/  IMAD R4, R205, 0x500, R18 ;  /* 0x00000500cd047824 */ /* 0x003fe200078e0212 */
[----:B------:R-:W-:Y:S05]  /*1e060*/  WARPSYNC.ALL ;  /* 0x0000000000007948 */ /* 0x000fea0003800000 */
[----:B------:R-:W-:Y:S01]  /*1e070*/  IMAD.MOV.U32 R5, RZ, RZ, -0x3ffffff0 ;  /* 0xc0000010ff057424 */ /* 0x000fe200078e00ff */
[C---:B------:R-:W-:Y:S01]  /*1e080*/  R2UR UR6, R4.reuse ;  /* 0x00000000040672ca */ /* 0x040fe200000e0000 */
[----:B------:R-:W-:Y:S01]  /*1e090*/  WARPGROUP.ARRIVE ;  /* 0x00000000000079c5 */ /* 0x000fe20000000000 */
[C---:B------:R-:W-:Y:S01]  /*1e0a0*/  VIADD R6, R4.reuse, 0x100 ;  /* 0x0000010004067836 */ /* 0x040fe20000000000 */
[----:B------:R-:W-:Y:S01]  /*1e0b0*/  MOV R7, 0xc0000010 ;  /* 0xc000001000077802 */ /* 0x000fe20000000f00 */
[----:B------:R-:W-:Y:S01]  /*1e0c0*/  ULDC.64 UR4, c[0x0][0x9a0] ;  /* 0x0002680000047ab9 */ /* 0x000fe20000000a00 */
[----:B------:R-:W-:Y:S01]  /*1e0d0*/  R2UR UR7, R5 ;  /* 0x00000000050772ca */ /* 0x000fe200000e0000 */
[----:B------:R-:W-:Y:S01]  /*1e0e0*/  VIADD R14, R4, 0x200 ;  /* 0x00000200040e7836 */ /* 0x000fe20000000000 */
[----:B------:R-:W-:-:S04]  /*1e0f0*/  ISETP.NE.U32.AND P1, PT, RZ, UR4, PT ;  /* 0x00000004ff007c0c */ /* 0x000fc8000bf25070 */
[----:B------:R-:W-:-:S07]  /*1e100*/  ISETP.NE.AND.EX P1, PT, RZ, UR5, PT, P1 ;  /* 0x00000005ff007c0c */ /* 0x000fce000bf25310 */
[----:B------:R-:W-:Y:S01]  /*1e110*/  QGMMA.64x128x32.F32.E4M3.E4M3 R24, R176, gdesc[UR4], R24, gsb0 ;  /* 0x01e00004b0187df3 */ /* 0x000fe20008000818 */
[----:B------:R-:W-:Y:S02]  /*1e120*/  R2UR UR6, R6 ;  /* 0x00000000060672ca */ /* 0x000fe400000e0000 */
[----:B------:R-:W-:-:S03]  /*1e130*/  R2UR UR7, R7 ;  /* 0x00000000070772ca */ /* 0x000fc600000e0000 */
[----:B------:R-:W0:Y:S01]  /*1e140*/  @P1 LDC.64 R6, c[0x0][0x9d0] ;  /* 0x00027400ff061b82 */ /* 0x000e220000000a00 */
[----:B------:R-:W-:-:S07]  /*1e150*/  @P1 SHF.R.S32.HI R15, RZ, 0x1f, R170 ;  /* 0x0000001fff0f1819 */ /* 0x000fce00000114aa */
[----:B------:R-:W1:Y:S01]  /*1e160*/  @P1 LDC.64 R8, c[0x0][0x9c8] ;  /* 0x00027200ff081b82 */ /* 0x000e620000000a00 */
[----:B0-----:R-:W-:Y:S02]  /*1e170*/  @P1 IMAD R12, R15, R6, RZ ;  /* 0x000000060f0c1224 */ /* 0x001fe400078e02ff */
[----:B------:R-:W-:Y:S02]  /*1e180*/  IMAD.MOV.U32 R15, RZ, RZ, -0x3ffffff0 ;  /* 0xc0000010ff0f7424 */ /* 0x000fe400078e00ff */
[----:B-1----:R-:W-:-:S04]  /*1e190*/  @P1 IMAD R5, R224, R8, RZ ;  /* 0x00000008e0051224 */ /* 0x002fc800078e02ff */
[C---:B------:R-:W-:Y:S02]  /*1e1a0*/  @P1 IMAD R5, R218.reuse, R9, R5 ;  /* 0x00000009da051224 */ /* 0x040fe400078e0205 */
[----:B------:R-:W-:-:S04]  /*1e1b0*/  @P1 IMAD.WIDE.U32 R8, R218, R8, RZ ;  /* 0x00000008da081225 */ /* 0x000fc800078e00ff */
[----:B------:R-:W-:Y:S02]  /*1e1c0*/  @P1 IMAD.IADD R9, R9, 0x1, R5 ;  /* 0x0000000109091824 */ /* 0x000fe400078e0205 */
[C---:B------:R-:W-:Y:S01]  /*1e1d0*/  @P1 IMAD R5, R170.reuse, R7, R12 ;  /* 0x00000007aa051224 */ /* 0x040fe200078e020c */
[----:B------:R-:W-:Y:S01]  /*1e1e0*/  MOV R12, 0x3f800000 ;  /* 0x3f800000000c7802 */ /* 0x000fe20000000f00 */
[----:B------:R-:W-:-:S04]  /*1e1f0*/  @P1 IMAD.WIDE.U32 R6, R170, R6, R8 ;  /* 0x00000006aa061225 */ /* 0x000fc800078e0008 */
[----:B------:R-:W-:Y:S01]  /*1e200*/  @P1 IMAD.IADD R5, R7, 0x1, R5 ;  /* 0x0000000107051824 */ /* 0x000fe200078e0205 */
[----:B------:R-:W-:-:S04]  /*1e210*/  @P1 LEA R8, P2, R6, UR4, 0x2 ;  /* 0x0000000406081c11 */ /* 0x000fc8000f8410ff */
[----:B------:R-:W-:-:S05]  /*1e220*/  @P1 LEA.HI.X R9, R6, UR5, R5, 0x2, P2 ;  /* 0x0000000506091c11 */ /* 0x000fca00090f1405 */
[----:B------:R0:W2:Y:S01]  /*1e230*/  @P1 LDG.E R12, desc[UR50][R8.64] ;  /* 0x00000032080c1981 */ /* 0x0000a2000c1e1900 */
[----:B------:R-:W-:Y:S02]  /*1e240*/  WARPGROUP.DEPBAR.LE gsb0, 0x0 ;  /* 0x00008000000079c5 */ /* 0x000fe40000010000 */
[----:B------:R-:W-:-:S06]  /*1e250*/  WARPGROUP.ARRIVE ;  /* 0x00000000000079c5 */ /* 0x000fcc0000000000 */
[----:B------:R-:W-:Y:S01]  /*1e260*/  QGMMA.64x128x32.F32.E4M3.E4M3 R24, R180, gdesc[UR4], R24, gsb0 ;  /* 0x01e00004b4187df3 */ /* 0x000fe20008000818 */
[----:B------:R-:W-:Y:S02]  /*1e270*/  R2UR UR6, R14 ;  /* 0x000000000e0672ca */ /* 0x000fe400000e0000 */
[----:B------:R-:W-:Y:S01]  /*1e280*/  R2UR UR7, R15 ;  /* 0x000000000f0772ca */ /* 0x000fe200000e0000 */
[----:B------:R-:W-:Y:S02]  /*1e290*/  VIADD R6, R4, 0x300 ;  /* 0x0000030004067836 */ /* 0x000fe40000000000 */
[----:B------:R-:W-:Y:S01]  /*1e2a0*/  IMAD.MOV.U32 R7, RZ, RZ, -0x3ffffff0 ;  /* 0xc0000010ff077424 */ /* 0x000fe200078e00ff */
[----:B------:R-:W-:Y:S02]  /*1e2b0*/  WARPGROUP.DEPBAR.LE gsb0, 0x0 ;  /* 0x00008000000079c5 */ /* 0x000fe40000010000 */
[----:B------:R-:W-:-:S07]  /*1e2c0*/  WARPGROUP.ARRIVE ;  /* 0x00000000000079c5 */ /* 0x000fce0000000000 */
[----:B------:R-:W-:Y:S01]  /*1e2d0*/  QGMMA.64x128x32.F32.E4M3.E4M3 R24, R184, gdesc[UR4], R24, gsb0 ;  /* 0x01e00004b8187df3 */ /* 0x000fe20008000818 */
[----:B------:R-:W-:Y:S02]  /*1e2e0*/  R2UR UR6, R6 ;  /* 0x00000000060672ca */ /* 0x000fe400000e0000 */
[----:B------:R-:W-:Y:S01]  /*1e2f0*/  R2UR UR7, R7 ;  /* 0x00000000070772ca */ /* 0x000fe200000e0000 */
[----:B------:R-:W-:Y:S01]  /*1e300*/  IMAD.MOV.U32 R5, RZ, RZ, -0x3ffffff0 ;  /* 0xc0000010ff057424 */ /* 0x000fe200078e00ff */
[----:B------:R-:W-:Y:S01]  /*1e310*/  IADD3 R4, R4, 0x400, RZ ;  /* 0x0000040004047810 */ /* 0x000fe20007ffe0ff */
[----:B------:R-:W1:Y:S04]  /*1e320*/  SHFL.BFLY PT, R7, R0, 0x2, 0x1f ;  /* 0x0c401f0000077f89 */ /* 0x000e6800000e0000 */
[----:B------:R-:W3:Y:S01]  /*1e330*/  SHFL.BFLY PT, R6, R3, 0x2, 0x1f ;  /* 0x0c401f0003067f89 */ /* 0x000ee200000e0000 */
[----:B------:R-:W-:-:S02]  /*1e340*/  WARPGROUP.DEPBAR.LE gsb0, 0x0 ;  /* 0x00008000000079c5 */ /* 0x000fc40000010000 */
[----:B------:R-:W-:-:S06]  /*1e350*/  WARPGROUP.ARRIVE ;  /* 0x00000000000079c5 */ /* 0x000fcc0000000000 */
[----:B------:R-:W-:Y:S01]  /*1e360*/  QGMMA.64x128x32.F32.E4M3.E4M3 R24, R188, gdesc[UR4], R24, gsb0 ;  /* 0x01e00004bc187df3 */ /* 0x000fe20008000818 */
[----:B------:R-:W-:Y:S02]  /*1e370*/  R2UR UR6, R4 ;  /* 0x00000000040672ca */ /* 0x000fe400000e0000 */
[----:B------:R-:W-:Y:S01]  /*1e380*/  R2UR UR7, R5 ;  /* 0x00000000050772ca */ /* 0x000fe200000e0000 */
[----:B-1----:R-:W-:-:S01]  /*1e390*/  FADD.FTZ R7, R7, R0 ;  /* 0x0000000007077221 */ /* 0x002fc20000010000 */
[----:B---3--:R-:W-:-:S04]  /*1e3a0*/  FADD.FTZ R6, R6, R3 ;  /* 0x0000000306067221 */ /* 0x008fc80000010000 */
[----:B------:R-:W0:Y:S04]  /*1e3b0*/  SHFL.BFLY PT, R4, R7, 0x1, 0x1f ;  /* 0x0c201f0007047f89 */ /* 0x000e2800000e0000 */
[----:B------:R-:W1:Y:S01]  /*1e3c0*/  SHFL.BFLY PT, R5, R6, 0x1, 0x1f ;  /* 0x0c201f0006057f89 */ /* 0x000e6200000e0000 */
[----:B------:R-:W-:Y:S02]  /*1e3d0*/  IMAD.MOV.U32 R3, RZ, RZ, RZ ;  /* 0x000000ffff037224 */ /* 0x000fe400078e00ff */
[----:B0-----:R-:W-:Y:S01]  /*1e3e0*/  FADD.FTZ R8, R7, R4 ;  /* 0x0000000407087221 */ /* 0x001fe20000010000 */
[----:B-1----:R-:W-:-:S04]  /*1e3f0*/  FADD.FTZ R9, R6, R5 ;  /* 0x0000000506097221 */ /* 0x002fc80000010000 */
[C---:B------:R-:W-:Y:S01]  /*1e400*/  FSETP.NE.FTZ.AND P1, PT, R8.reuse, RZ, PT ;  /* 0x000000ff0800720b */ /* 0x040fe20003f35000 */
[----:B------:R-:W-:Y:S01]  /*1e410*/  FMUL.FTZ R14, R8, 0.00390625 ;  /* 0x3b800000080e7820 */ /* 0x000fe20000410000 */
[----:B------:R-:W-:-:S04]  /*1e420*/  FMUL.FTZ R15, R9, 0.00390625 ;  /* 0x3b800000090f7820 */ /* 0x000fc80000410000 */
        /* <DEDUP_REMOVED lines=10> */
[----:B------:R-:W3:Y:S01]  /*1e4d0*/  @P1 MUFU.RCP R7, R9 ;  /* 0x0000000900071308 */ /* 0x000ee20000001000 */
[C---:B------:R-:W-:Y:S01]  /*1e4e0*/  @P2 FMUL.FTZ R5, R2.reuse, 0.69314718246459960938 ;  /* 0x3f31721802052820 */ /* 0x040fe20000410000 */
[----:B------:R-:W-:Y:S01]  /*1e4f0*/  @P3 FMUL.FTZ R21, R2, 0.69314718246459960938 ;  /* 0x3f31721802153820 */ /* 0x000fe20000410000 */
[----:B0-----:R-:W-:Y:S01]  /*1e500*/  @P2 FMUL.FTZ R0, R0, 0.69314718246459960938 ;  /* 0x3f31721800002820 */ /* 0x001fe20000410000 */
[----:B------:R-:W-:Y:S01]  /*1e510*/  MOV R88, 0xff800000 ;  /* 0xff80000000587802 */ /* 0x000fe20000000f00 */
[----:B------:R-:W-:-:S02]  /*1e520*/  IMAD.MOV.U32 R89, RZ, RZ, -0x800000 ;  /* 0xff800000ff597424 */ /* 0x000fc400078e00ff */
[----:B-1----:R-:W-:Y:S01]  /*1e530*/  @P3 FMUL.FTZ R4, R4, 0.69314718246459960938 ;  /* 0x3f31721804043820 */ /* 0x002fe20000410000 */
[----:B------:R-:W-:-:S01]  /*1e540*/  @P2 FFMA.FTZ R88, R5, R10, R0 ;  /* 0x0000000a05582223 */ /* 0x000fc20000010000 */
[----:B--2---:R-:W-:Y:S02]  /*1e550*/  FMUL.FTZ R3, R3, R12 ;  /* 0x0000000c03037220 */ /* 0x004fe40000410000 */
[----:B------:R-:W-:-:S01]  /*1e560*/  @P3 FFMA.FTZ R89, R21, R11, R4 ;  /* 0x0000000b15593223 */ /* 0x000fc20000010004 */
[----:B---3--:R-:W-:Y:S01]  /*1e570*/  FMUL.FTZ R2, R7, R12 ;  /* 0x0000000c07027220 */ /* 0x008fe20000410000 */
[----:B------:R-:W-:Y:S02]  /*1e580*/  WARPGROUP.DEPBAR.LE gsb0, 0x0 ;  /* 0x00008000000079c5 */ /* 0x000fe40000010000 */
[----:B------:R-:W-:Y:S05]  /*1e590*/  @!P0 BRA `(.L_x_605) ;  /* 0x0000000000048947 */ /* 0x000fea0003800000 */
[----:B------:R-:W-:Y:S01]  /*1e5a0*/  BPT.TRAP 0x1 ;  /* 0x000000040000795c */ /* 0x000fe20000300000 */
.L_x_605:
[----:B------:R-:W-:Y:S01]  /*1e5b0*/  VIADD R0, R13, 0x29860 ;  /* 0x000298600d007836 */ /* 0x000fe20000000000 */
[----:B------:R-:W-:Y:S01]  /*1e5c0*/  IADD3 R205, R205, 0x1, RZ ;  /* 0x00000001cdcd7810 */ /* 0x000fe20007ffe0ff */
[----:B------:R-:W-:Y:S02]  /*1e5d0*/  IMAD.U32 R5, RZ, RZ, UR38 ;  /* 0x00000026ff057e24 */ /* 0x000fe4000f8e00ff */
[-C--:B------:R-:W-:Y:S01]  /*1e5e0*/  FMUL.FTZ R91, R48, R3.reuse ;  /* 0x00000003305b7220 */ /* 0x080fe20000410000 */
[-C--:B------:R-:W-:Y:S01]  /*1e5f0*/  FMUL.FTZ R99, R32, R3.reuse ;  /* 0x0000000320637220 */ /* 0x080fe20000410000 */
[----:B------:R-:W-:Y:S01]  /*1e600*/  ISETP.NE.AND P1, PT, R205, 0x2, PT ;  /* 0x00000002cd00780c */ /* 0x000fe20003f25270 */
[-C--:B------:R-:W-:Y:S01]  /*1e610*/  FMUL.FTZ R97, R33, R3.reuse ;  /* 0x0000000321617220 */ /* 0x080fe20000410000 */
[----:B------:R-:W-:Y:S01]  /*1e620*/  PRMT R0, R5, 0x654, R0 ;  /* 0x0000065405007816 */ /* 0x000fe20000000000 */
[-C--:B------:R-:W-:Y:S01]  /*1e630*/  FMUL.FTZ R96, R36, R3.reuse ;  /* 0x0000000324607220 */ /* 0x080fe20000410000 */
[-C--:B------:R-:W-:Y:S01]  /*1e640*/  FMUL.FTZ R94, R37, R3.reuse ;  /* 0x00000003255e7220 */ /* 0x080fe20000410000 */
[-C--:B------:R-:W-:Y:S01]  /*1e650*/  FMUL.FTZ R95, R40, R3.reuse ;  /* 0x00000003285f7220 */ /* 0x080fe20000410000 */
[----:B------:R0:W-:Y:S01]  /*1e660*/  SYNCS.ARRIVE.TRANS64.RED.A1T0 RZ, [R0+URZ], RZ ;  /* 0x000000ff00ff79a7 */ /* 0x0001e2000810043f */
[-C--:B------:R-:W-:Y:S01]  /*1e670*/  FMUL.FTZ R93, R41, R3.reuse ;  /* 0x00000003295d7220 */ /* 0x080fe20000410000 */
[-C--:B------:R-:W-:Y:S01]  /*1e680*/  FMUL.FTZ R92, R44, R3.reuse ;  /* 0x000000032c5c7220 */ /* 0x080fe20000410000 */
[-C--:B------:R-:W-:Y:S01]  /*1e690*/  FMUL.FTZ R90, R45, R3.reuse ;  /* 0x000000032d5a7220 */ /* 0x080fe20000410000 */
[-C--:B------:R-:W-:Y:S01]  /*1e6a0*/  FMUL.FTZ R48, R49, R3.reuse ;  /* 0x0000000331307220 */ /* 0x080fe20000410000 */
[-C--:B------:R-:W-:Y:S01]  /*1e6b0*/  FMUL.FTZ R100, R28, R3.reuse ;  /* 0x000000031c647220 */ /* 0x080fe20000410000 */
[-C--:B------:R-:W-:Y:S01]  /*1e6c0*/  FMUL.FTZ R45, R53, R3.reuse ;  /* 0x00000003352d7220 */ /* 0x080fe20000410000 */
[-C--:B------:R-:W-:Y:S01]  /*1e6d0*/  FMUL.FTZ R44, R56, R3.reuse ;  /* 0x00000003382c7220 */ /* 0x080fe20000410000 */
[----:B0-----:R-:W-:Y:S01]  /*1e6e0*/  SEL R0, RZ, 0x1, P1 ;  /* 0x00000001ff007807 */ /* 0x001fe20000800000 */
        /* <DEDUP_REMOVED lines=51> */
[----:B------:R-:W-:Y:S01]  /*1ea20*/  FMUL.FTZ R87, R87, R2 ;  /* 0x0000000257577220 */ /* 0x000fe20000410000 */
[----:B------:R-:W-:Y:S01]  /*1ea30*/  LOP3.LUT R211, R211, R0, RZ, 0x3c, !PT ;  /* 0x00000000d3d37212 */ /* 0x000fe200078e3cff */
[----:B------:R-:W-:Y:S01]  /*1ea40*/  UIADD3 UR37, UR37, 0x1, URZ ;  /* 0x0000000125257890 */ /* 0x000fe2000fffe03f */
[----:B------:R-:W-:-:S11]  /*1ea50*/  SEL R205, R205, RZ, P1 ;  /* 0x000000ffcdcd7207 */ /* 0x000fd60000800000 */
.L_x_547:
[----:B------:R-:W-:Y:S05]  /*1ea60*/  WARPSYNC.ALL ;  /* 0x0000000000007948 */ /* 0x000fea0003800000 */
[----:B------:R-:W0:Y:S08]  /*1ea70*/  S2UR UR38, SR_CgaCtaId ;  /* 0x00000000002679c3 */ /* 0x000e300000008800 */
[----:B------:R-:W-:Y:S06]  /*1ea80*/  BAR.SYNC.DEFER_BLOCKING 0x5, 0x180 ;  /* 0x0146000000007b1d */ /* 0x000fec0000010000 */
[----:B------:R-:W-:Y:S01]  /*1ea90*/  UMOV UR4, 0x400 ;  /* 0x0000040000047882 */ /* 0x000fe20000000000 */
[----:B------:R-:W-:Y:S01]  /*1eaa0*/  BSSY B0, `(.L_x_606) ;  /* 0x0000275000007945 */ /* 0x000fe20003800000 */
[----:B0-----:R-:W-:-:S06]  /*1eab0*/  ULEA UR4, UR38, UR4, 0x18 ;  /* 0x0000000426047291 */ /* 0x001fcc000f8ec03f */
[----:B------:R-:W-:-:S05]  /*1eac0*/  IMAD.U32 R18, RZ, RZ, UR4 ;  /* 0x00000004ff127e24 */ /* 0x000fca000f8e00ff */
[----:B------:R0:W1:Y:S01]  /*1ead0*/  LDS.128 R168, [R18+0x298d0] ;  /* 0x0298d00012a87984 */ /* 0x0000620000000c00 */
[----:B------:R-:W-:Y:S06]  /*1eae0*/  BAR.ARV 0x4, 0x180 ;  /* 0x0106000000007b1d */ /* 0x000fec0000002000 */
[----:B------:R-:W-:Y:S05]  /*1eaf0*/  @P0 BRA `(.L_x_607) ;  /* 0x0000001800c40947 */ /* 0x000fea0003800000 */
[----:B------:R-:W2:Y:S01]  /*1eb00*/  S2R R55, SR_TID.X ;  /* 0x0000000000377919 */ /* 0x000ea20000002100 */
[----:B------:R-:W-:Y:S01]  /*1eb10*/  ULDC.64 UR4, c[0x4][0x40] ;  /* 0x0100100000047ab9 */ /* 0x000fe20000000a00 */
[----:B------:R-:W3:Y:S01]  /*1eb20*/  LDL R54, [R1+0x40] ;  /* 0x0000400001367983 */ /* 0x000ee20000100800 */
[----:B--2---:R-:W-:-:S05]  /*1eb30*/  IMAD.SHL.U32 R0, R55, 0x4, RZ ;  /* 0x0000000437007824 */ /* 0x004fca00078e00ff */
[----:B------:R-:W-:-:S04]  /*1eb40*/  LOP3.LUT R0, R0, 0xc, RZ, 0xc0, !PT ;  /* 0x0000000c00007812 */ /* 0x000fc800078ec0ff */
[----:B------:R-:W-:-:S05]  /*1eb50*/  IADD3 R2, P0, R0, UR4, RZ ;  /* 0x0000000400027c10 */ /* 0x000fca000ff1e0ff */
[----:B------:R-:W-:-:S05]  /*1eb60*/  IMAD.X R3, RZ, RZ, UR5, P0 ;  /* 0x00000005ff037e24 */ /* 0x000fca00080e06ff */
[----:B------:R2:W4:Y:S01]  /*1eb70*/  LDG.E.CONSTANT R0, desc[UR50][R2.64] ;  /* 0x0000003202007981 */ /* 0x000522000c1e9900 */
[----:B------:R-:W-:Y:S01]  /*1eb80*/  F2FP.BF16.F32.PACK_AB R50, R43, R50 ;  /* 0x000000322b32723e */ /* 0x000fe200000010ff */
[----:B------:R-:W-:Y:S01]  /*1eb90*/  UMOV UR4, 0xffffffff ;  /* 0xffffffff00047882 */ /* 0x000fe20000000000 */
[----:B------:R-:W-:Y:S01]  /*1eba0*/  F2FP.BF16.F32.PACK_AB R43, R45, R48 ;  /* 0x000000302d2b723e */ /* 0x000fe200000010ff */
[----:B------:R-:W0:Y:S01]  /*1ebb0*/  S2R R51, SR_SWINHI ;  /* 0x0000000000337919 */ /* 0x000e220000002f00 */
[----:B------:R-:W-:Y:S02]  /*1ebc0*/  F2FP.BF16.F32.PACK_AB R41, R41, R44 ;  /* 0x0000002c2929723e */ /* 0x000fe400000010ff */
[----:B------:R-:W-:Y:S02]  /*1ebd0*/  F2FP.BF16.F32.PACK_AB R30, R30, R61 ;  /* 0x0000003d1e1e723e */ /* 0x000fe400000010ff */
[----:B------:R-:W-:Y:S02]  /*1ebe0*/  F2FP.BF16.F32.PACK_AB R61, R39, R46 ;  /* 0x0000002e273d723e */ /* 0x000fe400000010ff */
[----:B------:R-:W-:-:S02]  /*1ebf0*/  F2FP.BF16.F32.PACK_AB R46, R4, R5 ;  /* 0x00000005042e723e */ /* 0x000fc400000010ff */
[----:B------:R-:W-:Y:S02]  /*1ec00*/  F2FP.BF16.F32.PACK_AB R69, R25, R26 ;  /* 0x0000001a1945723e */ /* 0x000fe400000010ff */
[----:B------:R-:W-:Y:S02]  /*1ec10*/  F2FP.BF16.F32.PACK_AB R34, R27, R34 ;  /* 0x000000221b22723e */ /* 0x000fe400000010ff */
        /* <DEDUP_REMOVED lines=10> */
[----:B------:R-:W-:Y:S02]  /*1ecc0*/  MOV R44, R18 ;  /* 0x00000012002c7202 */ /* 0x000fe40000000f00 */
[----:B0-----:R-:W-:Y:S02]  /*1ecd0*/  MOV R45, R51 ;  /* 0x00000033002d7202 */ /* 0x001fe40000000f00 */
[----:B------:R-:W-:Y:S02]  /*1ece0*/  F2FP.BF16.F32.PACK_AB R38, R11, R12 ;  /* 0x0000000c0b26723e */ /* 0x000fe400000010ff */
[----:B------:R-:W-:Y:S02]  /*1ecf0*/  F2FP.BF16.F32.PACK_AB R48, R87, R6 ;  /* 0x000000065730723e */ /* 0x000fe400000010ff */
[----:B--2---:R-:W-:Y:S02]  /*1ed00*/  LOP3.LUT P0, R2, R55, 0x3, RZ, 0xc0, !PT ;  /* 0x0000000337027812 */ /* 0x004fe4000780c0ff */
[----:B------:R-:W-:-:S02]  /*1ed10*/  F2FP.BF16.F32.PACK_AB R100, R100, R103 ;  /* 0x000000676464723e */ /* 0x000fc400000010ff */
[----:B------:R-:W-:Y:S02]  /*1ed20*/  F2FP.BF16.F32.PACK_AB R101, R98, R101 ;  /* 0x000000656265723e */ /* 0x000fe400000010ff */
[----:B------:R-:W-:Y:S02]  /*1ed30*/  ISETP.EQ.OR P0, PT, R2, 0x3, !P0 ;  /* 0x000000030200780c */ /* 0x000fe40004702670 */
        /* <DEDUP_REMOVED lines=10> */
[----:B------:R-:W-:Y:S02]  /*1ede0*/  SEL R13, R100, R101, P0 ;  /* 0x00000065640d7207 */ /* 0x000fe40000000000 */
[----:B------:R-:W-:Y:S01]  /*1edf0*/  SEL R3, R101, R100, P0 ;  /* 0x0000006465037207 */ /* 0x000fe20000000000 */
[----:B---3--:R-:W-:-:S03]  /*1ee00*/  IMAD.WIDE R4, R54, 0x2, R44 ;  /* 0x0000000236047825 */ /* 0x008fc600078e022c */
[C---:B------:R-:W-:Y:S02]  /*1ee10*/  IADD3 R25, P1, R4.reuse, 0x4040, RZ ;  /* 0x0000404004197810 */ /* 0x040fe40007f3e0ff */
[C---:B------:R-:W-:Y:S02]  /*1ee20*/  IADD3 R27, P5, R4.reuse, 0x4060, RZ ;  /* 0x00004060041b7810 */ /* 0x040fe40007fbe0ff */
[----:B------:R-:W-:Y:S02]  /*1ee30*/  LOP3.LUT R24, R25, 0x380, RZ, 0xc0, !PT ;  /* 0x0000038019187812 */ /* 0x000fe400078ec0ff */
[----:B------:R-:W-:Y:S02]  /*1ee40*/  LOP3.LUT R26, R27, 0x380, RZ, 0xc0, !PT ;  /* 0x000003801b1a7812 */ /* 0x000fe400078ec0ff */
[----:B------:R-:W-:Y:S02]  /*1ee50*/  IADD3 R7, P3, R4, 0x4000, RZ ;  /* 0x0000400004077810 */ /* 0x000fe40007f7e0ff */
[----:B------:R-:W-:-:S02]  /*1ee60*/  SHF.R.U64 R24, R24, 0x3, RZ ;  /* 0x0000000318187819 */ /* 0x000fc400000012ff */
[----:B------:R-:W-:Y:S02]  /*1ee70*/  SHF.R.U64 R26, R26, 0x3, RZ ;  /* 0x000000031a1a7819 */ /* 0x000fe400000012ff */
[----:B------:R-:W-:Y:S02]  /*1ee80*/  LOP3.LUT R14, R7, 0x380, RZ, 0xc0, !PT ;  /* 0x00000380070e7812 */ /* 0x000fe400078ec0ff */
[----:B------:R-:W-:Y:S01]  /*1ee90*/  LOP3.LUT R24, R24, R25, RZ, 0x3c, !PT ;  /* 0x0000001918187212 */ /* 0x000fe200078e3cff */
[----:B------:R-:W-:Y:S01]  /*1eea0*/  IMAD.X R25, RZ, RZ, R5, P1 ;  /* 0x000000ffff197224 */ /* 0x000fe200008e0605 */
[----:B------:R-:W-:Y:S02]  /*1eeb0*/  LOP3.LUT R26, R26, R27, RZ, 0x3c, !PT ;  /* 0x0000001b1a1a7212 */ /* 0x000fe400078e3cff */
[----:B------:R-:W-:Y:S02]  /*1eec0*/  SHF.R.U64 R14, R14, 0x3, RZ ;  /* 0x000000030e0e7819 */ /* 0x000fe400000012ff */
[----:B------:R-:W-:-:S02]  /*1eed0*/  IADD3 R21, P2, R4, 0x4020, RZ ;  /* 0x0000402004157810 */ /* 0x000fc40007f5e0ff */
[C---:B------:R-:W-:Y:S02]  /*1eee0*/  IADD3 R15, P4, R4.reuse, 0x60, RZ ;  /* 0x00000060040f7810 */ /* 0x040fe40007f9e0ff */
[----:B------:R-:W-:Y:S02]  /*1eef0*/  IADD3.X R27, RZ, R5, RZ, P5, !PT ;  /* 0x00000005ff1b7210 */ /* 0x000fe40002ffe4ff */
[C---:B------:R-:W-:Y:S02]  /*1ef00*/  IADD3 R9, P1, R4.reuse, 0x20, RZ ;  /* 0x0000002004097810 */ /* 0x040fe40007f3e0ff */
[----:B------:R-:W-:Y:S02]  /*1ef10*/  IADD3 R11, P5, R4, 0x40, RZ ;  /* 0x00000040040b7810 */ /* 0x000fe40007fbe0ff */
[----:B------:R-:W-:Y:S02]  /*1ef20*/  LOP3.LUT R14, R14, R7, RZ, 0x3c, !PT ;  /* 0x000000070e0e7212 */ /* 0x000fe400078e3cff */
[----:B------:R-:W-:-:S02]  /*1ef30*/  LOP3.LUT R20, R21, 0x380, RZ, 0xc0, !PT ;  /* 0x0000038015147812 */ /* 0x000fc400078ec0ff */
[----:B------:R-:W-:Y:S02]  /*1ef40*/  LOP3.LUT R10, R15, 0x380, RZ, 0xc0, !PT ;  /* 0x000003800f0a7812 */ /* 0x000fe400078ec0ff */
[----:B------:R-:W-:Y:S02]  /*1ef50*/  LOP3.LUT R8, R9, 0x380, RZ, 0xc0, !PT ;  /* 0x0000038009087812 */ /* 0x000fe400078ec0ff */
[----:B------:R-:W-:Y:S02]  /*1ef60*/  LOP3.LUT R7, R4, 0x380, RZ, 0xc0, !PT ;  /* 0x0000038004077812 */ /* 0x000fe400078ec0ff */
[----:B------:R-:W-:Y:S02]  /*1ef70*/  LOP3.LUT R6, R11, 0x380, RZ, 0xc0, !PT ;  /* 0x000003800b067812 */ /* 0x000fe400078ec0ff */
[----:B------:R-:W-:Y:S02]  /*1ef80*/  SHF.R.U64 R20, R20, 0x3, RZ ;  /* 0x0000000314147819 */ /* 0x000fe400000012ff */
[----:B------:R-:W-:-:S02]  /*1ef90*/  SHF.R.U64 R10, R10, 0x3, RZ ;  /* 0x000000030a0a7819 */ /* 0x000fc400000012ff */
[----:B------:R-:W-:Y:S02]  /*1efa0*/  SHF.R.U64 R8, R8, 0x3, RZ ;  /* 0x0000000308087819 */ /* 0x000fe400000012ff */
[----:B------:R-:W-:Y:S02]  /*1efb0*/  SHF.R.U64 R7, R7, 0x3, RZ ;  /* 0x0000000307077819 */ /* 0x000fe400000012ff */
[----:B------:R-:W-:Y:S02]  /*1efc0*/  SHF.R.U64 R6, R6, 0x3, RZ ;  /* 0x0000000306067819 */ /* 0x000fe400000012ff */
[----:B------:R-:W-:Y:S01]  /*1efd0*/  LOP3.LUT R20, R20, R21, RZ, 0x3c, !PT ;  /* 0x0000001514147212 */ /* 0x000fe200078e3cff */
[--C-:B------:R-:W-:Y:S01]  /*1efe0*/  IMAD.X R21, RZ, RZ, R5.reuse, P2 ;  /* 0x000000ffff157224 */ /* 0x100fe200010e0605 */
[----:B------:R-:W-:Y:S01]  /*1eff0*/  LOP3.LUT R10, R10, R15, RZ, 0x3c, !PT ;  /* 0x0000000f0a0a7212 */ /* 0x000fe200078e3cff */
[--C-:B------:R-:W-:Y:S01]  /*1f000*/  IMAD.X R15, RZ, RZ, R5.reuse, P3 ;  /* 0x000000ffff0f7224 */ /* 0x100fe200018e0605 */
[----:B------:R-:W-:Y:S01]  /*1f010*/  LOP3.LUT R8, R8, R9, RZ, 0x3c, !PT ;  /* 0x0000000908087212 */ /* 0x000fe200078e3cff */
[--C-:B------:R-:W-:Y:S01]  /*1f020*/  IMAD.X R9, RZ, RZ, R5.reuse, P1 ;  /* 0x000000ffff097224 */ /* 0x100fe200008e0605 */
[----:B------:R-:W-:Y:S01]  /*1f030*/  LOP3.LUT R4, R7, R4, RZ, 0x3c, !PT ;  /* 0x0000000407047212 */ /* 0x000fe200078e3cff */
[----:B------:R-:W-:Y:S01]  /*1f040*/  IMAD.X R7, RZ, RZ, R5, P5 ;  /* 0x000000ffff077224 */ /* 0x000fe200028e0605 */
[----:B------:R-:W-:-:S02]  /*1f050*/  LOP3.LUT R6, R6, R11, RZ, 0x3c, !PT ;  /* 0x0000000b06067212 */ /* 0x000fc400078e3cff */
[-C--:B------:R-:W-:Y:S02]  /*1f060*/  IADD3.X R11, RZ, R5.reuse, RZ, P4, !PT ;  /* 0x00000005ff0b7210 */ /* 0x080fe400027fe4ff */
[----:B------:R-:W-:Y:S02]  /*1f070*/  MOV R76, R4 ;  /* 0x00000004004c7202 */ /* 0x000fe40000000f00 */
[----:B------:R-:W-:Y:S02]  /*1f080*/  MOV R62, R26 ;  /* 0x0000001a003e7202 */ /* 0x000fe40000000f00 */
[----:B------:R-:W-:Y:S02]  /*1f090*/  MOV R64, R24 ;  /* 0x0000001800407202 */ /* 0x000fe40000000f00 */
[----:B------:R-:W-:Y:S02]  /*1f0a0*/  MOV R66, R20 ;  /* 0x0000001400427202 */ /* 0x000fe40000000f00 */
[----:B------:R-:W-:-:S02]  /*1f0b0*/  MOV R68, R14 ;  /* 0x0000000e00447202 */ /* 0x000fc40000000f00 */
[----:B------:R-:W-:Y:S02]  /*1f0c0*/  MOV R70, R10 ;  /* 0x0000000a00467202 */ /* 0x000fe40000000f00 */
[----:B------:R-:W-:Y:S02]  /*1f0d0*/  MOV R72, R6 ;  /* 0x0000000600487202 */ /* 0x000fe40000000f00 */
[----:B------:R-:W-:Y:S02]  /*1f0e0*/  MOV R74, R8 ;  /* 0x00000008004a7202 */ /* 0x000fe40000000f00 */
[----:B----4-:R-:W-:Y:S01]  /*1f0f0*/  LOP3.LUT R2, R0, 0x2, RZ, 0x3c, !PT ;  /* 0x0000000200027812 */ /* 0x010fe200078e3cff */
[----:B------:R-:W-:Y:S06]  /*1f100*/  BRA.DIV UR4, `(.L_x_608) ;  /* 0x000000aa04787947 */ /* 0x000fec000b800000 */
[----:B------:R-:W-:Y:S01]  /*1f110*/  SEL R33, R35, R32, P0 ;  /* 0x0000002023217207 */ /* 0x000fe20000000000 */
[----:B------:R-:W-:Y:S01]  /*1f120*/  SHFL.IDX PT, R6, R13, R0, 0x1c1f ;  /* 0x001c1f000d067589 */ /* 0x000fe200000e0000 */
[----:B------:R-:W-:Y:S02]  /*1f130*/  SEL R37, R39, R36, P0 ;  /* 0x0000002427257207 */ /* 0x000fe40000000000 */
[----:B------:R-:W-:Y:S01]  /*1f140*/  SEL R7, R97, R96, P0 ;  /* 0x0000006061077207 */ /* 0x000fe20000000000 */
[----:B------:R-:W-:Y:S01]  /*1f150*/  SHFL.IDX PT, R3, R3, R2, 0x1c1f ;  /* 0x001c1f0203037589 */ /* 0x000fe200000e0000 */
[----:B------:R-:W-:Y:S02]  /*1f160*/  SEL R25, R52, R43, P0 ;  /* 0x0000002b34197207 */ /* 0x000fe40000000000 */
[----:B------:R-:W-:Y:S02]  /*1f170*/  SEL R27, R43, R52, P0 ;  /* 0x000000342b1b7207 */ /* 0x000fe40000000000 */
[----:B------:R-:W-:Y:S01]  /*1f180*/  SEL R29, R41, R40, P0 ;  /* 0x00000028291d7207 */ /* 0x000fe20000000000 */
[----:B------:R-:W-:Y:S01]  /*1f190*/  SHFL.IDX PT, R7, R7, R2, 0x1c1f ;  /* 0x001c1f0207077589 */ /* 0x000fe200000e0000 */
[----:B------:R-:W-:-:S02]  /*1f1a0*/  SEL R31, R40, R41, P0 ;  /* 0x00000029281f7207 */ /* 0x000fc40000000000 */
[----:B------:R-:W-:Y:S01]  /*1f1b0*/  SEL R35, R32, R35, P0 ;  /* 0x0000002320237207 */ /* 0x000fe20000000000 */
[----:B------:R-:W-:Y:S01]  /*1f1c0*/  SHFL.IDX PT, R26, R25, R0, 0x1c1f ;  /* 0x001c1f00191a7589 */ /* 0x000fe200000e0000 */
[----:B------:R-:W-:Y:S02]  /*1f1d0*/  SEL R39, R36, R39, P0 ;  /* 0x0000002724277207 */ /* 0x000fe40000000000 */
[----:B------:R-:W-:Y:S01]  /*1f1e0*/  SEL R5, R96, R97, P0 ;  /* 0x0000006160057207 */ /* 0x000fe20000000000 */
[----:B------:R-:W-:Y:S01]  /*1f1f0*/  SHFL.IDX PT, R27, R27, R2, 0x1c1f ;  /* 0x001c1f021b1b7589 */ /* 0x000fe200000e0000 */
[----:B------:R-:W-:Y:S02]  /*1f200*/  SEL R9, R92, R93, P0 ;  /* 0x0000005d5c097207 */ /* 0x000fe40000000000 */
[----:B------:R-:W-:Y:S01]  /*1f210*/  SEL R41, R46, R47, P0 ;  /* 0x0000002f2e297207 */ /* 0x000fe20000000000 */
[----:B------:R-:W0:Y:S01]  /*1f220*/  SHFL.IDX PT, R10, R5, R0, 0x1c1f ;  /* 0x001c1f00050a7589 */ /* 0x000e2200000e0000 */
        /* <DEDUP_REMOVED lines=14> */
[----:B------:R-:W2:Y:S01]  /*1f310*/  SHFL.IDX PT, R20, R21, R2, 0x1c1f ;  /* 0x001c1f0215147589 */ /* 0x000ea200000e0000 */
[----:B------:R-:W-:Y:S02]  /*1f320*/  SEL R53, R30, R53, P0 ;  /* 0x000000351e357207 */ /* 0x000fe40000000000 */
[----:B------:R-:W-:Y:S01]  /*1f330*/  SEL R57, R56, R57, P0 ;  /* 0x0000003938397207 */ /* 0x000fe20000000000 */
[----:B------:R-:W3:Y:S01]  /*1f340*/  SHFL.IDX PT, R30, R29, R0, 0x1c1f ;  /* 0x001c1f001d1e7589 */ /* 0x000ee200000e0000 */
[----:B------:R-:W-:-:S02]  /*1f350*/  SEL R61, R61, R50, P0 ;  /* 0x000000323d3d7207 */ /* 0x000fc40000000000 */
[----:B------:R-:W-:Y:S01]  /*1f360*/  SEL R65, R65, R42, P0 ;  /* 0x0000002a41417207 */ /* 0x000fe20000000000 */
[----:B------:R-:W-:Y:S01]  /*1f370*/  SHFL.IDX PT, R43, R43, R2, 0x1c1f ;  /* 0x001c1f022b2b7589 */ /* 0x000fe200000e0000 */
[----:B------:R-:W-:Y:S02]  /*1f380*/  SEL R69, R69, R34, P0 ;  /* 0x0000002245457207 */ /* 0x000fe40000000000 */
[----:B------:R-:W-:Y:S01]  /*1f390*/  SEL R73, R38, R73, P0 ;  /* 0x0000004926497207 */ /* 0x000fe20000000000 */
[----:B------:R-:W4:Y:S01]  /*1f3a0*/  SHFL.IDX PT, R34, R33, R0, 0x1c1f ;  /* 0x001c1f0021227589 */ /* 0x000f2200000e0000 */
[----:B------:R-:W-:Y:S02]  /*1f3b0*/  SEL R75, R77, R48, P0 ;  /* 0x000000304d4b7207 */ /* 0x000fe40000000000 */
[----:B------:R-:W-:Y:S01]  /*1f3c0*/  SEL R77, R48, R77, P0 ;  /* 0x0000004d304d7207 */ /* 0x000fe20000000000 */
[----:B------:R-:W1:Y:S01]  /*1f3d0*/  SHFL.IDX PT, R38, R37, R0, 0x1c1f ;  /* 0x001c1f0025267589 */ /* 0x000e6200000e0000 */
[----:B0-----:R-:W-:-:S02]  /*1f3e0*/  SEL R8, R10, R7, P0 ;  /* 0x000000070a087207 */ /* 0x001fc40000000000 */
[----:B------:R-:W-:Y:S01]  /*1f3f0*/  SEL R24, R26, R27, P0 ;  /* 0x0000001b1a187207 */ /* 0x000fe20000000000 */
[----:B------:R-:W0:Y:S01]  /*1f400*/  SHFL.IDX PT, R42, R41, R0, 0x1c1f ;  /* 0x001c1f00292a7589 */ /* 0x000e2200000e0000 */
[----:B------:R-:W-:Y:S02]  /*1f410*/  SEL R4, R6, R3, P0 ;  /* 0x0000000306047207 */ /* 0x000fe40000000000 */
[----:B------:R-:W-:Y:S01]  /*1f420*/  SEL R10, R7, R10, P0 ;  /* 0x0000000a070a7207 */ /* 0x000fe20000000000 */
[----:B------:R-:W-:Y:S01]  /*1f430*/  SHFL.IDX PT, R47, R47, R0, 0x1c1f ;  /* 0x001c1f002f2f7589 */ /* 0x000fe200000e0000 */
[----:B--2---:R-:W-:Y:S02]  /*1f440*/  SEL R12, R9, R20, P0 ;  /* 0x00000014090c7207 */ /* 0x004fe40000000000 */
[----:B------:R-:W-:Y:S01]  /*1f450*/  SEL R14, R20, R9, P0 ;  /* 0x00000009140e7207 */ /* 0x000fe20000000000 */
[----:B------:R-:W-:Y:S01]  /*1f460*/  SHFL.IDX PT, R51, R51, R0, 0x1c1f ;  /* 0x001c1f0033337589 */ /* 0x000fe200000e0000 */
[----:B---3--:R-:W-:-:S02]  /*1f470*/  SEL R28, R30, R31, P0 ;  /* 0x0000001f1e1c7207 */ /* 0x008fc40000000000 */
[----:B------:R-:W-:Y:S01]  /*1f480*/  SEL R26, R27, R26, P0 ;  /* 0x0000001a1b1a7207 */ /* 0x000fe20000000000 */
[----:B------:R-:W-:Y:S01]  /*1f490*/  SHFL.IDX PT, R55, R55, R0, 0x1c1f ;  /* 0x001c1f0037377589 */ /* 0x000fe200000e0000 */
[----:B------:R-:W-:Y:S02]  /*1f4a0*/  SEL R30, R31, R30, P0 ;  /* 0x0000001e1f1e7207 */ /* 0x000fe40000000000 */
[----:B------:R-:W-:Y:S01]  /*1f4b0*/  SEL R6, R3, R6, P0 ;  /* 0x0000000603067207 */ /* 0x000fe20000000000 */
[----:B------:R-:W-:Y:S01]  /*1f4c0*/  SHFL.IDX PT, R59, R59, R0, 0x1c1f ;  /* 0x001c1f003b3b7589 */ /* 0x000fe200000e0000 */
[----:B----4-:R-:W-:Y:S02]  /*1f4d0*/  SEL R32, R34, R35, P0 ;  /* 0x0000002322207207 */ /* 0x010fe40000000000 */
[----:B------:R-:W-:Y:S01]  /*1f4e0*/  SEL R34, R35, R34, P0 ;  /* 0x0000002223227207 */ /* 0x000fe20000000000 */
[----:B------:R-:W-:Y:S01]  /*1f4f0*/  SHFL.IDX PT, R63, R63, R0, 0x1c1f ;  /* 0x001c1f003f3f7589 */ /* 0x000fe200000e0000 */
[----:B-1----:R-:W-:-:S02]  /*1f500*/  SEL R36, R38, R39, P0 ;  /* 0x0000002726247207 */ /* 0x002fc40000000000 */
[----:B------:R-:W-:Y:S01]  /*1f510*/  SEL R38, R39, R38, P0 ;  /* 0x0000002627267207 */ /* 0x000fe20000000000 */
[----:B------:R-:W-:Y:S01]  /*1f520*/  SHFL.IDX PT, R67, R67, R0, 0x1c1f ;  /* 0x001c1f0043437589 */ /* 0x000fe200000e0000 */
[----:B0-----:R-:W-:Y:S02]  /*1f530*/  SEL R40, R42, R43, P0 ;  /* 0x0000002b2a287207 */ /* 0x001fe40000000000 */
[----:B------:R-:W-:Y:S01]  /*1f540*/  SEL R42, R43, R42, P0 ;  /* 0x0000002a2b2a7207 */ /* 0x000fe20000000000 */
[----:B------:R-:W-:Y:S04]  /*1f550*/  SHFL.IDX PT, R71, R71, R0, 0x1c1f ;  /* 0x001c1f0047477589 */ /* 0x000fe800000e0000 */
[----:B------:R-:W0:Y:S04]  /*1f560*/  SHFL.IDX PT, R46, R49, R2, 0x1c1f ;  /* 0x001c1f02312e7589 */ /* 0x000e2800000e0000 */
[----:B------:R-:W1:Y:S04]  /*1f570*/  SHFL.IDX PT, R48, R53, R2, 0x1c1f ;  /* 0x001c1f0235307589 */ /* 0x000e6800000e0000 */
[----:B------:R-:W2:Y:S04]  /*1f580*/  SHFL.IDX PT, R50, R57, R2, 0x1c1f ;  /* 0x001c1f0239327589 */ /* 0x000ea800000e0000 */
[----:B------:R-:W3:Y:S04]  /*1f590*/  SHFL.IDX PT, R52, R61, R2, 0x1c1f ;  /* 0x001c1f023d347589 */ /* 0x000ee800000e0000 */
[----:B------:R-:W4:Y:S04]  /*1f5a0*/  SHFL.IDX PT, R54, R65, R2, 0x1c1f ;  /* 0x001c1f0241367589 */ /* 0x000f2800000e0000 */
[----:B------:R-:W4:Y:S04]  /*1f5b0*/  SHFL.IDX PT, R56, R69, R2, 0x1c1f ;  /* 0x001c1f0245387589 */ /* 0x000f2800000e0000 */
[----:B------:R-:W4:Y:S01]  /*1f5c0*/  SHFL.IDX PT, R58, R73, R2, 0x1c1f ;  /* 0x001c1f02493a7589 */ /* 0x000f2200000e0000 */
[----:B0-----:R-:W-:-:S02]  /*1f5d0*/  SEL R5, R47, R46, P0 ;  /* 0x0000002e2f057207 */ /* 0x001fc40000000000 */
[----:B------:R-:W-:Y:S01]  /*1f5e0*/  SEL R7, R46, R47, P0 ;  /* 0x0000002f2e077207 */ /* 0x000fe20000000000 */
[----:B------:R-:W0:Y:S01]  /*1f5f0*/  SHFL.IDX PT, R75, R75, R0, 0x1c1f ;  /* 0x001c1f004b4b7589 */ /* 0x000e2200000e0000 */
[----:B-1----:R-:W-:Y:S02]  /*1f600*/  SEL R9, R51, R48, P0 ;  /* 0x0000003033097207 */ /* 0x002fe40000000000 */
[----:B------:R-:W-:Y:S01]  /*1f610*/  SEL R11, R48, R51, P0 ;  /* 0x00000033300b7207 */ /* 0x000fe20000000000 */
[----:B------:R1:W0:Y:S01]  /*1f620*/  SHFL.IDX PT, R60, R77, R2, 0x1c1f ;  /* 0x001c1f024d3c7589 */ /* 0x00022200000e0000 */
[----:B--2---:R-:W-:Y:S02]  /*1f630*/  SEL R13, R55, R50, P0 ;  /* 0x00000032370d7207 */ /* 0x004fe40000000000 */
[----:B------:R-:W-:Y:S02]  /*1f640*/  SEL R15, R50, R55, P0 ;  /* 0x00000037320f7207 */ /* 0x000fe40000000000 */
[----:B---3--:R-:W-:-:S02]  /*1f650*/  SEL R25, R59, R52, P0 ;  /* 0x000000343b197207 */ /* 0x008fc40000000000 */
[----:B------:R-:W-:Y:S02]  /*1f660*/  SEL R27, R52, R59, P0 ;  /* 0x0000003b341b7207 */ /* 0x000fe40000000000 */
[----:B----4-:R-:W-:Y:S01]  /*1f670*/  SEL R29, R63, R54, P0 ;  /* 0x000000363f1d7207 */ /* 0x010fe20000000000 */
[----:B-1----:R-:W-:Y:S01]  /*1f680*/  IMAD.MOV.U32 R2, RZ, RZ, RZ ;  /* 0x000000ffff027224 */ /* 0x002fe200078e00ff */
[----:B------:R-:W-:Y:S02]  /*1f690*/  SEL R31, R54, R63, P0 ;  /* 0x0000003f361f7207 */ /* 0x000fe40000000000 */
[----:B------:R-:W-:Y:S02]  /*1f6a0*/  SEL R33, R67, R56, P0 ;  /* 0x0000003843217207 */ /* 0x000fe40000000000 */
[----:B------:R-:W-:Y:S02]  /*1f6b0*/  SEL R35, R56, R67, P0 ;  /* 0x0000004338237207 */ /* 0x000fe40000000000 */
[----:B------:R-:W-:-:S02]  /*1f6c0*/  SEL R37, R71, R58, P0 ;  /* 0x0000003a47257207 */ /* 0x000fc40000000000 */
[----:B------:R-:W-:-:S07]  /*1f6d0*/  SEL R39, R58, R71, P0 ;  /* 0x000000473a277207 */ /* 0x000fce0000000000 */
.L_x_848:
[----:B------:R-:W-:Y:S05]  /*1f6e0*/  WARPSYNC.ALL ;  /* 0x0000000000007948 */ /* 0x000fea0003800000 */
[----:B------:R-:W-:Y:S01]  /*1f6f0*/  BAR.SYNC.DEFER_BLOCKING 0x1, 0x100 ;  /* 0x0044000000007b1d */ /* 0x000fe20000010000 */
[----:B0-----:R-:W-:-:S05]  /*1f700*/  SEL R41, R75, R60, P0 ;  /* 0x0000003c4b297207 */ /* 0x001fca0000000000 */
[----:B------:R-:W-:Y:S01]  /*1f710*/  ULDC.64 UR4, c[0x0][0xc00] ;  /* 0x0003000000047ab9 */ /* 0x000fe20000000a00 */
[----:B------:R-:W-:Y:S01]  /*1f720*/  SEL R43, R60, R75, P0 ;  /* 0x0000004b3c2b7207 */ /* 0x000fe20000000000 */
[----:B------:R-:W2:Y:S01]  /*1f730*/  LDL R3, [R1+0x3c] ;  /* 0x00003c0001037983 */ /* 0x000ea20000100800 */
[----:B------:R-:W-:Y:S01]  /*1f740*/  ISETP.NE.U32.AND P1, PT, RZ, UR4, PT ;  /* 0x00000004ff007c0c */ /* 0x000fe2000bf25070 */
[----:B------:R-:W0:Y:S01]  /*1f750*/  LDC R49, c[0x0][0xbe8] ;  /* 0x0002fa00ff317b82 */ /* 0x000e220000000800 */
[----:B------:R-:W-:Y:S02]  /*1f760*/  IADD3 R20, P2, R222, UR4, RZ ;  /* 0x00000004de147c10 */ /* 0x000fe4000ff5e0ff */
[----:B------:R-:W-:Y:S02]  /*1f770*/  ISETP.NE.AND.EX P1, PT, RZ, UR5, PT, P1 ;  /* 0x00000005ff007c0c */ /* 0x000fe4000bf25310 */
[----:B------:R-:W-:Y:S01]  /*1f780*/  IADD3.X R21, R223, UR5, RZ, P2, !PT ;  /* 0x00000005df157c10 */ /* 0x000fe200097fe4ff */
[----:B------:R-:W-:-:S02]  /*1f790*/  ULDC.64 UR4, c[0x0][0xc08] ;  /* 0x0003020000047ab9 */ /* 0x000fc40000000a00 */
[----:B------:R-:W-:Y:S01]  /*1f7a0*/  ISETP.NE.U32.AND P0, PT, RZ, UR4, PT ;  /* 0x00000004ff007c0c */ /* 0x000fe2000bf05070 */
[----:B------:R1:W-:Y:S04]  /*1f7b0*/  STSM.16.M88.4 [R76], R4 ;  /* 0x000000044c007844 */ /* 0x0003e80000000200 */
[----:B------:R-:W-:Y:S04]  /*1f7c0*/  STSM.16.M88.4 [R74], R8 ;  /* 0x000000084a007844 */ /* 0x000fe80000000200 */
[----:B------:R2:W-:Y:S04]  /*1f7d0*/  STSM.16.M88.4 [R72], R12 ;  /* 0x0000000c48007844 */ /* 0x0005e80000000200 */
[----:B------:R3:W-:Y:S04]  /*1f7e0*/  STSM.16.M88.4 [R70], R24 ;  /* 0x0000001846007844 */ /* 0x0007e80000000200 */
[----:B------:R3:W-:Y:S04]  /*1f7f0*/  STSM.16.M88.4 [R68], R28 ;  /* 0x0000001c44007844 */ /* 0x0007e80000000200 */
[----:B------:R3:W-:Y:S04]  /*1f800*/  STSM.16.M88.4 [R66], R32 ;  /* 0x0000002042007844 */ /* 0x0007e80000000200 */
[----:B------:R3:W-:Y:S01]  /*1f810*/  STSM.16.M88.4 [R64], R36 ;  /* 0x0000002440007844 */ /* 0x0007e20000000200 */
[----:B------:R-:W-:-:S03]  /*1f820*/  ISETP.NE.AND.EX P0, PT, RZ, UR5, PT, P0 ;  /* 0x00000005ff007c0c */ /* 0x000fc6000bf05300 */
[----:B------:R3:W-:Y:S01]  /*1f830*/  STSM.16.M88.4 [R62], R40 ;  /* 0x000000283e007844 */ /* 0x0007e20000000200 */
[----:B------:R-:W-:Y:S09]  /*1f840*/  BAR.SYNC.DEFER_BLOCKING 0x1, 0x100 ;  /* 0x0044000000007b1d */ /* 0x000ff20000010000 */
[----:B------:R-:W-:Y:S01]  /*1f850*/  @P0 IADD3 R222, P3, R222, UR4, RZ ;  /* 0x00000004dede0c10 */ /* 0x000fe2000ff7e0ff */
[----:B------:R-:W-:-:S02]  /*1f860*/  ULDC UR4, c[0x0][0xa88] ;  /* 0x0002a20000047ab9 */ /* 0x000fc40000000800 */
[----:B------:R-:W-:Y:S02]  /*1f870*/  MOV R0, UR4 ;  /* 0x0000000400007c02 */ /* 0x000fe40008000f00 */
[----:B------:R-:W-:Y:S01]  /*1f880*/  @P0 IADD3.X R223, R223, UR5, RZ, P3, !PT ;  /* 0x00000005dfdf0c10 */ /* 0x000fe20009ffe4ff */
[----:B------:R3:W5:Y:S01]  /*1f890*/  @P1 LDG.E R2, desc[UR50][R20.64] ;  /* 0x0000003214021981 */ /* 0x000762000c1e1900 */
[----:B0-----:R-:W-:-:S03]  /*1f8a0*/  ISETP.NE.AND P2, PT, R49, 0x1, PT ;  /* 0x000000013100780c */ /* 0x001fc60003f45270 */
[----:B------:R3:W5:Y:S10]  /*1f8b0*/  @P0 LDG.E R0, desc[UR50][R222.64] ;  /* 0x00000032de000981 */ /* 0x000774000c1e1900 */
[----:B-1----:R-:W0:Y:S08]  /*1f8c0*/  @P2 LDC R4, c[0x0][0xbec] ;  /* 0x0002fb00ff042b82 */ /* 0x002e300000000800 */
[----:B------:R-:W1:Y:S01]  /*1f8d0*/  @P2 LDC R5, c[0x0][0xbf0] ;  /* 0x0002fc00ff052b82 */ /* 0x000e620000000800 */
[----:B--2---:R-:W-:Y:S01]  /*1f8e0*/  IMAD R13, R225, 0x80, R3 ;  /* 0x00000080e10d7824 */ /* 0x004fe200078e0203 */
[----:B01-3--:R-:W-:Y:S06]  /*1f8f0*/  @P0 BRA `(.L_x_609) ;  /* 0x0000000000100947 */ /* 0x00bfec0003800000 */
[----:B------:R-:W-:Y:S05]  /*1f900*/  @!P1 BRA `(.L_x_609) ;  /* 0x00000000000c9947 */ /* 0x000fea0003800000 */
[----:B------:R-:W2:Y:S04]  /*1f910*/  LDG.E R3, desc[UR50][R20.64] ;  /* 0x0000003214037981 */ /* 0x000ea8000c1e1900 */
[----:B-----5:R-:W2:Y:S02]  /*1f920*/  LDG.E R0, desc[UR50][R20.64+0x4] ;  /* 0x0000043214007981 */ /* 0x020ea4000c1e1900 */
[----:B--2---:R-:W-:-:S07]  /*1f930*/  IMAD.IADD R0, R0, 0x1, -R3 ;  /* 0x0000000100007824 */ /* 0x004fce00078e0a03 */
.L_x_609:
[----:B------:R-:W2:Y:S01]  /*1f940*/  LDL R10, [R1+0x30] ;  /* 0x00003000010a7983 */ /* 0x000ea20000100800 */
[----:B------:R-:W-:Y:S01]  /*1f950*/  SHF.R.S32.HI R48, RZ, 0x1f, R221 ;  /* 0x0000001fff307819 */ /* 0x000fe200000114dd */
[----:B------:R-:W-:Y:S01]  /*1f960*/  @P2 IMAD.HI.U32 R4, R13, R4, RZ ;  /* 0x000000040d042227 */ /* 0x000fe200078e00ff */
[----:B------:R-:W-:Y:S01]  /*1f970*/  ULDC.64 UR4, c[0x0][0xb90] ;  /* 0x0002e40000047ab9 */ /* 0x000fe20000000a00 */
[----:B-----5:R-:W-:Y:S01]  /*1f980*/  SHF.R.S32.HI R3, RZ, 0x1f, R2 ;  /* 0x0000001fff037819 */ /* 0x020fe20000011402 */
[----:B------:R-:W0:Y:S01]  /*1f990*/  @P2 LDC R55, c[0x0][0xbec] ;  /* 0x0002fb00ff372b82 */ /* 0x000e220000000800 */
[----:B------:R-:W-:Y:S01]  /*1f9a0*/  IMAD R6, R48, UR4, RZ ;  /* 0x0000000430067c24 */ /* 0x000fe2000f8e02ff */
[----:B------:R-:W-:Y:S01]  /*1f9b0*/  SEL R224, R224, RZ, !P1 ;  /* 0x000000ffe0e07207 */ /* 0x000fe20004800000 */
[----:B------:R-:W-:Y:S01]  /*1f9c0*/  IMAD.MOV.U32 R7, RZ, RZ, R13 ;  /* 0x000000ffff077224 */ /* 0x000fe200078e000d */
[----:B------:R-:W-:Y:S01]  /*1f9d0*/  @P2 SHF.R.U32.HI R7, RZ, R5, R4 ;  /* 0x00000005ff072219 */ /* 0x000fe20000011604 */
[----:B------:R-:W-:Y:S01]  /*1f9e0*/  IMAD.WIDE.U32 R4, R221, UR4, R2 ;  /* 0x00000004dd047c25 */ /* 0x000fe2000f8e0002 */
[----:B------:R-:W-:-:S02]  /*1f9f0*/  SEL R51, R218, RZ, !P1 ;  /* 0x000000ffda337207 */ /* 0x000fc40004800000 */
[----:B------:R-:W-:Y:S01]  /*1fa00*/  LEA R11, R227, R214, 0x6 ;  /* 0x000000d6e30b7211 */ /* 0x000fe200078e30ff */
[----:B------:R-:W-:Y:S01]  /*1fa10*/  IMAD R9, R221, UR5, R6 ;  /* 0x00000005dd097c24 */ /* 0x000fe2000f8e0206 */
[----:B------:R-:W-:Y:S01]  /*1fa20*/  ULDC.64 UR4, c[0x0][0xb98] ;  /* 0x0002e60000047ab9 */ /* 0x000fe20000000a00 */
[----:B------:R-:W-:Y:S02]  /*1fa30*/  IMAD.MOV R6, RZ, RZ, -R7 ;  /* 0x000000ffff067224 */ /* 0x000fe400078e0a07 */
[----:B------:R-:W-:Y:S02]  /*1fa40*/  IMAD.IADD R5, R5, 0x1, R9 ;  /* 0x0000000105057824 */ /* 0x000fe400078e0209 */
[----:B------:R-:W-:Y:S02]  /*1fa50*/  IMAD R9, R49, R6, R13 ;  /* 0x0000000631097224 */ /* 0x000fe400078e020d */
[----:B------:R-:W-:Y:S02]  /*1fa60*/  IMAD R6, R224, UR4, RZ ;  /* 0x00000004e0067c24 */ /* 0x000fe4000f8e02ff */
[----:B------:R-:W-:-:S04]  /*1fa70*/  IMAD.WIDE.U32 R4, R51, UR4, R4 ;  /* 0x0000000433047c25 */ /* 0x000fc8000f8e0004 */
[----:B------:R-:W-:Y:S01]  /*1fa80*/  IMAD.WIDE R44, R11, 0x2, R44 ;  /* 0x000000020b2c7825 */ /* 0x000fe200078e022c */
[----:B------:R-:W-:Y:S02]  /*1fa90*/  SHF.R.S32.HI R11, RZ, 0x1f, R7 ;  /* 0x0000001fff0b7819 */ /* 0x000fe40000011407 */
[----:B------:R-:W-:Y:S01]  /*1faa0*/  IADD3 R4, P1, R7, R4, RZ ;  /* 0x0000000407047210 */ /* 0x000fe20007f3e0ff */
[----:B------:R-:W-:Y:S01]  /*1fab0*/  IMAD R8, R51, UR5, R6 ;  /* 0x0000000533087c24 */ /* 0x000fe2000f8e0206 */
[----:B------:R-:W-:Y:S01]  /*1fac0*/  SHF.R.S32.HI R6, RZ, 0x1f, R9 ;  /* 0x0000001fff067819 */ /* 0x000fe20000011409 */
[----:B------:R-:W-:Y:S01]  /*1fad0*/  ULDC.64 UR4, c[0x0][0xb88] ;  /* 0x0002e20000047ab9 */ /* 0x000fe20000000a00 */
[----:B------:R-:W-:Y:S01]  /*1fae0*/  IADD3 R13, P4, R44, 0x2000, RZ ;  /* 0x000020002c0d7810 */ /* 0x000fe20007f9e0ff */
[----:B------:R-:W-:Y:S01]  /*1faf0*/  IMAD R53, R0, R49, RZ ;  /* 0x0000003100357224 */ /* 0x000fe200078e02ff */
[----:B------:R-:W-:Y:S01]  /*1fb00*/  IADD3.X R5, R11, R5, R8, P1, !PT ;  /* 0x000000050b057210 */ /* 0x000fe20000ffe408 */
[----:B------:R-:W-:Y:S01]  /*1fb10*/  IMAD R6, R6, UR4, RZ ;  /* 0x0000000406067c24 */ /* 0x000fe2000f8e02ff */
[----:B------:R-:W-:-:S02]  /*1fb20*/  IADD3 R29, P3, R44, 0x4000, RZ ;  /* 0x000040002c1d7810 */ /* 0x000fc40007f7e0ff */
[----:B------:R-:W-:Y:S01]  /*1fb30*/  IADD3 R7, P0, R44, 0x1000, RZ ;  /* 0x000010002c077810 */ /* 0x000fe20007f1e0ff */
[----:B------:R-:W-:Y:S01]  /*1fb40*/  IMAD R11, R9, UR5, R6 ;  /* 0x00000005090b7c24 */ /* 0x000fe2000f8e0206 */
[----:B------:R-:W-:Y:S01]  /*1fb50*/  LOP3.LUT R12, R13, 0x380, RZ, 0xc0, !PT ;  /* 0x000003800d0c7812 */ /* 0x000fe200078ec0ff */
[----:B------:R-:W-:Y:S01]  /*1fb60*/  IMAD.WIDE.U32 R4, R9, UR4, R4 ;  /* 0x0000000409047c25 */ /* 0x000fe2000f8e0004 */
[----:B------:R-:W-:Y:S01]  /*1fb70*/  ULDC.64 UR4, c[0x0][0xb50] ;  /* 0x0002d40000047ab9 */ /* 0x000fe20000000a00 */
[----:B------:R-:W-:Y:S02]  /*1fb80*/  LOP3.LUT R28, R29, 0x380, RZ, 0xc0, !PT ;  /* 0x000003801d1c7812 */ /* 0x000fe400078ec0ff */
[----:B------:R-:W-:Y:S01]  /*1fb90*/  IMAD.IADD R5, R5, 0x1, R11 ;  /* 0x0000000105057824 */ /* 0x000fe200078e020b */
[----:B------:R-:W-:Y:S02]  /*1fba0*/  LEA R6, P1, R4, UR4, 0x2 ;  /* 0x0000000404067c11 */ /* 0x000fe4000f8210ff */
[----:B------:R-:W-:-:S02]  /*1fbb0*/  LOP3.LUT R8, R7, 0x380, RZ, 0xc0, !PT ;  /* 0x0000038007087812 */ /* 0x000fc400078ec0ff */
[----:B------:R-:W-:Y:S01]  /*1fbc0*/  LEA.HI.X R4, R4, UR5, R5, 0x2, P1 ;  /* 0x0000000504047c11 */ /* 0x000fe200088f1405 */
[----:B------:R-:W-:Y:S01]  /*1fbd0*/  SHFL.IDX PT, R20, R6, RZ, 0x1c1f ;  /* 0x001c1fff06147589 */ /* 0x000fe200000e0000 */
[----:B------:R-:W-:Y:S01]  /*1fbe0*/  IADD3 R25, P1, R44, 0x3000, RZ ;  /* 0x000030002c197810 */ /* 0x000fe20007f3e0ff */
[----:B------:R-:W-:Y:S01]  /*1fbf0*/  ULDC.64 UR4, c[0x0][0xaa0] ;  /* 0x0002a80000047ab9 */ /* 0x000fe20000000a00 */
[----:B------:R-:W-:Y:S01]  /*1fc00*/  IADD3.X R9, RZ, R45, RZ, P0, !PT ;  /* 0x0000002dff097210 */ /* 0x000fe200007fe4ff */
[----:B------:R-:W1:Y:S01]  /*1fc10*/  SHFL.IDX PT, R21, R4, RZ, 0x1c1f ;  /* 0x001c1fff04157589 */ /* 0x000e6200000e0000 */
[----:B------:R-:W-:Y:S02]  /*1fc20*/  LOP3.LUT R24, R25, 0x380, RZ, 0xc0, !PT ;  /* 0x0000038019187812 */ /* 0x000fe400078ec0ff */
[----:B------:R-:W-:Y:S01]  /*1fc30*/  SHF.R.U64 R12, R12, 0x3, RZ ;  /* 0x000000030c0c7819 */ /* 0x000fe200000012ff */
[----:B------:R-:W-:Y:S01]  /*1fc40*/  SHFL.IDX PT, R46, R6, 0x1, 0x1c1f ;  /* 0x003c1f00062e7f89 */ /* 0x000fe200000e0000 */
[----:B------:R-:W-:-:S02]  /*1fc50*/  SHF.R.U64 R24, R24, 0x3, RZ ;  /* 0x0000000318187819 */ /* 0x000fc400000012ff */
[----:B------:R-:W-:Y:S01]  /*1fc60*/  SHF.R.U64 R28, R28, 0x3, RZ ;  /* 0x000000031c1c7819 */ /* 0x000fe200000012ff */
[----:B------:R-:W3:Y:S01]  /*1fc70*/  SHFL.IDX PT, R47, R4, 0x1, 0x1c1f ;  /* 0x003c1f00042f7f89 */ /* 0x000ee200000e0000 */
[----:B------:R-:W-:Y:S02]  /*1fc80*/  LOP3.LUT P0, RZ, R229, 0x3, RZ, 0xc0, !PT ;  /* 0x00000003e5ff7812 */ /* 0x000fe4000780c0ff */
[----:B------:R-:W-:Y:S02]  /*1fc90*/  SHF.R.U64 R8, R8, 0x3, RZ ;  /* 0x0000000308087819 */ /* 0x000fe400000012ff */
[----:B------:R-:W-:Y:S01]  /*1fca0*/  LOP3.LUT R24, R24, R25, RZ, 0x3c, !PT ;  /* 0x0000001918187212 */ /* 0x000fe200078e3cff */
[--C-:B------:R-:W-:Y:S01]  /*1fcb0*/  IMAD.X R25, RZ, RZ, R45.reuse, P1 ;  /* 0x000000ffff197224 */ /* 0x100fe200008e062d */
[----:B------:R-:W-:Y:S01]  /*1fcc0*/  LOP3.LUT R12, R12, R13, RZ, 0x3c, !PT ;  /* 0x0000000d0c0c7212 */ /* 0x000fe200078e3cff */
[--C-:B------:R-:W-:Y:S01]  /*1fcd0*/  IMAD.X R13, RZ, RZ, R45.reuse, P4 ;  /* 0x000000ffff0d7224 */ /* 0x100fe200020e062d */
[----:B------:R-:W-:Y:S01]  /*1fce0*/  LOP3.LUT R28, R28, R29, RZ, 0x3c, !PT ;  /* 0x0000001d1c1c7212 */ /* 0x000fe200078e3cff */
[----:B------:R-:W-:Y:S01]  /*1fcf0*/  IMAD.X R29, RZ, RZ, R45, P3 ;  /* 0x000000ffff1d7224 */ /* 0x000fe200018e062d */
[----:B------:R-:W-:-:S02]  /*1fd00*/  LOP3.LUT R8, R8, R7, RZ, 0x3c, !PT ;  /* 0x0000000708087212 */ /* 0x000fc400078e3cff */
[C---:B------:R-:W-:Y:S02]  /*1fd10*/  IADD3 R33, P5, R44.reuse, 0x5000, RZ ;  /* 0x000050002c217810 */ /* 0x040fe40007fbe0ff */
[C---:B------:R-:W-:Y:S02]  /*1fd20*/  IADD3 R37, P4, R44.reuse, 0x6000, RZ ;  /* 0x000060002c257810 */ /* 0x040fe40007f9e0ff */
[C---:B------:R-:W-:Y:S02]  /*1fd30*/  LOP3.LUT R7, R44.reuse, 0x380, RZ, 0xc0, !PT ;  /* 0x000003802c077812 */ /* 0x040fe400078ec0ff */
[----:B------:R-:W-:Y:S02]  /*1fd40*/  IADD3 R5, P3, R44, 0x7000, RZ ;  /* 0x000070002c057810 */ /* 0x000fe40007f7e0ff */
[----:B------:R-:W-:Y:S02]  /*1fd50*/  LOP3.LUT R32, R33, 0x380, RZ, 0xc0, !PT ;  /* 0x0000038021207812 */ /* 0x000fe400078ec0ff */
[----:B------:R-:W-:-:S02]  /*1fd60*/  LOP3.LUT R36, R37, 0x380, RZ, 0xc0, !PT ;  /* 0x0000038025247812 */ /* 0x000fc400078ec0ff */
[----:B------:R-:W-:Y:S02]  /*1fd70*/  SHF.R.U64 R7, R7, 0x3, RZ ;  /* 0x0000000307077819 */ /* 0x000fe400000012ff */
[----:B------:R-:W-:Y:S02]  /*1fd80*/  SHF.R.U64 R32, R32, 0x3, RZ ;  /* 0x0000000320207819 */ /* 0x000fe400000012ff */
[----:B------:R-:W-:Y:S02]  /*1fd90*/  SHF.R.U64 R36, R36, 0x3, RZ ;  /* 0x0000000324247819 */ /* 0x000fe400000012ff */
[----:B------:R-:W-:Y:S02]  /*1fda0*/  LOP3.LUT R44, R7, R44, RZ, 0x3c, !PT ;  /* 0x0000002c072c7212 */ /* 0x000fe400078e3cff */
[----:B------:R-:W-:Y:S01]  /*1fdb0*/  LOP3.LUT R32, R32, R33, RZ, 0x3c, !PT ;  /* 0x0000002120207212 */ /* 0x000fe200078e3cff */
[--C-:B------:R-:W-:Y:S01]  /*1fdc0*/  IMAD.X R33, RZ, RZ, R45.reuse, P5 ;  /* 0x000000ffff217224 */ /* 0x100fe200028e062d */
[----:B------:R-:W-:Y:S01]  /*1fdd0*/  LOP3.LUT R36, R36, R37, RZ, 0x3c, !PT ;  /* 0x0000002524247212 */ /* 0x000fe200078e3cff */
[----:B------:R-:W-:Y:S01]  /*1fde0*/  IMAD.X R37, RZ, RZ, R45, P4 ;  /* 0x000000ffff257224 */ /* 0x000fe200020e062d */
[----:B------:R-:W-:Y:S01]  /*1fdf0*/  IADD3.X R41, RZ, R45, RZ, P3, !PT ;  /* 0x0000002dff297210 */ /* 0x000fe20001ffe4ff */
[----:B------:R-:W-:Y:S01]  /*1fe00*/  IMAD R3, R3, UR4, RZ ;  /* 0x0000000403037c24 */ /* 0x000fe2000f8e02ff */
[----:B------:R-:W-:Y:S01]  /*1fe10*/  BSSY B1, `(.L_x_610) ;  /* 0x0000053000017945 */ /* 0x000fe20003800000 */
[----:B------:R-:W-:-:S02]  /*1fe20*/  SHF.R.S32.HI R50, RZ, 0x1f, R219 ;  /* 0x0000001fff327819 */ /* 0x000fc400000114db */
[----:B------:R-:W-:Y:S01]  /*1fe30*/  SHF.R.S32.HI R52, RZ, 0x1f, R214 ;  /* 0x0000001fff347819 */ /* 0x000fe200000114d6 */
[----:B--2---:R-:W-:-:S05]  /*1fe40*/  IMAD R10, R225, 0x80, R10 ;  /* 0x00000080e10a7824 */ /* 0x004fca00078e020a */
[C---:B------:R-:W-:Y:S02]  /*1fe50*/  IADD3 R0, R10.reuse, 0x8, RZ ;  /* 0x000000080a007810 */ /* 0x040fe40007ffe0ff */
[-C--:B------:R-:W-:Y:S02]  /*1fe60*/  ISETP.GE.OR P1, PT, R10, R53.reuse, P0 ;  /* 0x000000350a00720c */ /* 0x080fe40000726670 */
[----:B------:R-:W-:Y:S02]  /*1fe70*/  ISETP.GE.OR P0, PT, R0, R53, P0 ;  /* 0x000000350000720c */ /* 0x000fe40000706670 */
[----:B------:R-:W-:-:S04]  /*1fe80*/  LOP3.LUT R0, R5, 0x380, RZ, 0xc0, !PT ;  /* 0x0000038005007812 */ /* 0x000fc800078ec0ff */
[----:B------:R-:W-:-:S04]  /*1fe90*/  SHF.R.U64 R0, R0, 0x3, RZ ;  /* 0x0000000300007819 */ /* 0x000fc800000012ff */
[----:B------:R-:W-:Y:S01]  /*1fea0*/  LOP3.LUT R40, R0, R5, RZ, 0x3c, !PT ;  /* 0x0000000500287212 */ /* 0x000fe200078e3cff */
[----:B-1----:R1:W-:Y:S04]  /*1feb0*/  @!P1 ST.E desc[UR50][R20.64], R88 ;  /* 0x0000005814009985 */ /* 0x0023e8000c101932 */
[----:B---3--:R2:W-:Y:S04]  /*1fec0*/  @!P0 ST.E desc[UR50][R46.64], R89 ;  /* 0x000000592e008985 */ /* 0x0085e8000c101932 */
[----:B------:R3:W5:Y:S01]  /*1fed0*/  LD.E.128 R4, desc[UR50][R44.64] ;  /* 0x000000322c047980 */ /* 0x000762000c101d00 */
[----:B------:R-:W-:-:S02]  /*1fee0*/  IMAD R0, R220, 0x20, R227 ;  /* 0x00000020dc007824 */ /* 0x000fc400078e02e3 */
[C---:B-1----:R-:W-:Y:S01]  /*1fef0*/  IMAD R21, R2.reuse, UR5, R3 ;  /* 0x0000000502157c24 */ /* 0x042fe2000f8e0203 */
[----:B------:R-:W5:Y:S04]  /*1ff00*/  LD.E.128 R8, desc[UR50][R8.64] ;  /* 0x0000003208087980 */ /* 0x000f68000c101d00 */
[----:B------:R-:W5:Y:S01]  /*1ff10*/  LD.E.128 R12, desc[UR50][R12.64] ;  /* 0x000000320c0c7980 */ /* 0x000f62000c101d00 */
[----:B---3--:R-:W1:Y:S01]  /*1ff20*/  @P2 LDC R45, c[0x0][0xbf0] ;  /* 0x0002fc00ff2d2b82 */ /* 0x008e620000000800 */
[----:B------:R-:W-:Y:S01]  /*1ff30*/  IMAD.WIDE.U32 R2, R2, UR4, RZ ;  /* 0x0000000402027c25 */ /* 0x000fe2000f8e00ff */
[----:B------:R-:W-:Y:S01]  /*1ff40*/  ULDC.64 UR4, c[0x0][0xae8] ;  /* 0x0002ba0000047ab9 */ /* 0x000fe20000000a00 */
[----:B------:R-:W5:Y:S02]  /*1ff50*/  LD.E.128 R24, desc[UR50][R24.64] ;  /* 0x0000003218187980 */ /* 0x000f64000c101d00 */
[----:B------:R-:W-:-:S02]  /*1ff60*/  IMAD.IADD R3, R3, 0x1, R21 ;  /* 0x0000000103037824 */ /* 0x000fc400078e0215 */
[----:B------:R-:W-:Y:S01]  /*1ff70*/  IMAD R20, R48, UR4, RZ ;  /* 0x0000000430147c24 */ /* 0x000fe2000f8e02ff */
[----:B------:R-:W5:Y:S01]  /*1ff80*/  LD.E.128 R28, desc[UR50][R28.64] ;  /* 0x000000321c1c7980 */ /* 0x000f62000c101d00 */
[----:B------:R-:W-:Y:S02]  /*1ff90*/  IMAD R44, R225, 0x80, R0 ;  /* 0x00000080e12c7824 */ /* 0x000fe400078e0200 */
[C---:B------:R-:W-:Y:S01]  /*1ffa0*/  IMAD R21, R221.reuse, UR5, R20 ;  /* 0x00000005dd157c24 */ /* 0x040fe2000f8e0214 */
[----:B------:R-:W5:Y:S01]  /*1ffb0*/  LD.E.128 R32, desc[UR50][R32.64] ;  /* 0x0000003220207980 */ /* 0x000f62000c101d00 */
[----:B------:R-:W-:Y:S01]  /*1ffc0*/  IMAD.WIDE.U32 R2, R221, UR4, R2 ;  /* 0x00000004dd027c25 */ /* 0x000fe2000f8e0002 */
[----:B------:R-:W-:Y:S02]  /*1ffd0*/  ULDC.64 UR4, c[0x0][0xaf0] ;  /* 0x0002bc0000047ab9 */ /* 0x000fe40000000a00 */
[----:B------:R-:W5:Y:S01]  /*1ffe0*/  LD.E.128 R36, desc[UR50][R36.64] ;  /* 0x0000003224247980 */ /* 0x000f62000c101d00 */
[----:B0-----:R-:W-:Y:S01]  /*1fff0*/  @P2 IMAD.HI.U32 R0, R44, R55, RZ ;  /* 0x000000372c002227 */ /* 0x001fe200078e00ff */
[----:B------:R-:W-:-:S02]  /*20000*/  IADD3 R3, R3, R21, RZ ;  /* 0x0000001503037210 */ /* 0x000fc40007ffe0ff */
[----:B------:R-:W5:Y:S01]  /*20010*/  LD.E.128 R40, desc[UR50][R40.64] ;  /* 0x0000003228287980 */ /* 0x000f62000c101d00 */
[----:B------:R-:W-:Y:S01]  /*20020*/  IMAD.MOV.U32 R21, RZ, RZ, R44 ;  /* 0x000000ffff157224 */ /* 0x000fe200078e002c */
[----:B--2---:R-:W-:Y:S01]  /*20030*/  LEA R46, R225, R227, 0x7 ;  /* 0x000000e3e12e7211 */ /* 0x004fe200078e38ff */
[----:B------:R-:W-:Y:S01]  /*20040*/  IMAD R20, R224, UR4, RZ ;  /* 0x00000004e0147c24 */ /* 0x000fe2000f8e02ff */
[----:B-1----:R-:W-:Y:S01]  /*20050*/  @P2 SHF.R.U32.HI R21, RZ, R45, R0 ;  /* 0x0000002dff152219 */ /* 0x002fe20000011600 */
[C---:B------:R-:W-:Y:S01]  /*20060*/  IMAD.WIDE.U32 R2, R51.reuse, UR4, R2 ;  /* 0x0000000433027c25 */ /* 0x040fe2000f8e0002 */
[----:B------:R-:W-:Y:S01]  /*20070*/  @!PT LDS RZ, [RZ] ;  /* 0x00000000fffff984 */ /* 0x000fe20000000800 */
[----:B------:R-:W-:Y:S01]  /*20080*/  @!PT LDS RZ, [RZ] ;  /* 0x00000000fffff984 */ /* 0x000fe20000000800 */
[----:B------:R-:W-:Y:S01]  /*20090*/  @!PT LDS RZ, [RZ] ;  /* 0x00000000fffff984 */ /* 0x000fe20000000800 */
[----:B------:R-:W-:Y:S01]  /*200a0*/  @!PT LDS RZ, [RZ] ;  /* 0x00000000fffff984 */ /* 0x000fe20000000800 */
[----:B------:R0:W-:Y:S06]  /*200b0*/  MEMBAR.ALL.CTA ;  /* 0x0000000000007992 */ /* 0x0001ec0000008000 */
[----:B0-----:R-:W0:Y:S01]  /*200c0*/  FENCE.VIEW.ASYNC.S ;  /* 0x00000000000073c6 */ /* 0x001e220000000000 */
[----:B------:R-:W-:Y:S01]  /*200d0*/  ISETP.GE.AND P2, PT, R46, R53, PT ;  /* 0x000000352e00720c */ /* 0x000fe20003f46270 */
[----:B------:R-:W-:Y:S01]  /*200e0*/  IMAD R45, R51, UR5, R20 ;  /* 0x00000005332d7c24 */ /* 0x000fe2000f8e0214 */
[--C-:B------:R-:W-:Y:S01]  /*200f0*/  SHF.R.S32.HI R0, RZ, 0x1f, R21.reuse ;  /* 0x0000001fff007819 */ /* 0x100fe20000011415 */
[----:B------:R-:W-:Y:S01]  /*20100*/  IMAD.MOV R20, RZ, RZ, -R21 ;  /* 0x000000ffff147224 */ /* 0x000fe200078e0a15 */
[----:B------:R-:W-:Y:S01]  /*20110*/  ULDC.64 UR4, c[0x0][0xae0] ;  /* 0x0002b80000047ab9 */ /* 0x000fe20000000a00 */
[----:B------:R-:W-:-:S02]  /*20120*/  IMAD.IADD R3, R3, 0x1, R45 ;  /* 0x0000000103037824 */ /* 0x000fc400078e022d */
[----:B------:R-:W-:Y:S02]  /*20130*/  IMAD R0, R0, UR4, RZ ;  /* 0x0000000400007c24 */ /* 0x000fe4000f8e02ff */
[----:B------:R-:W-:Y:S02]  /*20140*/  IMAD R45, R49, R20, R44 ;  /* 0x00000014312d7224 */ /* 0x000fe400078e022c */
[C---:B------:R-:W-:Y:S02]  /*20150*/  IMAD R47, R21.reuse, UR5, R0 ;  /* 0x00000005152f7c24 */ /* 0x040fe4000f8e0200 */
[----:B------:R-:W-:Y:S01]  /*20160*/  IMAD.WIDE.U32 R2, R21, UR4, R2 ;  /* 0x0000000415027c25 */ /* 0x000fe2000f8e0002 */
[----:B------:R-:W-:Y:S01]  /*20170*/  SHF.R.S32.HI R0, RZ, 0x1f, R45 ;  /* 0x0000001fff007819 */ /* 0x000fe2000001142d */
[----:B------:R-:W-:Y:S02]  /*20180*/  ULDC.64 UR4, c[0x0][0xad8] ;  /* 0x0002b60000047ab9 */ /* 0x000fe40000000a00 */
[----:B------:R-:W-:-:S02]  /*20190*/  IMAD.IADD R3, R3, 0x1, R47 ;  /* 0x0000000103037824 */ /* 0x000fc400078e022f */
[----:B------:R-:W-:Y:S02]  /*201a0*/  IMAD R20, R0, UR4, RZ ;  /* 0x0000000400147c24 */ /* 0x000fe4000f8e02ff */
[C---:B------:R-:W-:Y:S02]  /*201b0*/  VIADD R0, R46.reuse, 0x20 ;  /* 0x000000202e007836 */ /* 0x040fe40000000000 */
[C---:B------:R-:W-:Y:S01]  /*201c0*/  IMAD R21, R45.reuse, UR5, R20 ;  /* 0x000000052d157c24 */ /* 0x040fe2000f8e0214 */
[----:B------:R-:W-:Y:S01]  /*201d0*/  IADD3 R20, R46, 0x40, RZ ;  /* 0x000000402e147810 */ /* 0x000fe20007ffe0ff */
[----:B------:R-:W-:Y:S01]  /*201e0*/  IMAD.WIDE.U32 R2, R45, UR4, R2 ;  /* 0x000000042d027c25 */ /* 0x000fe2000f8e0002 */
[-C--:B------:R-:W-:Y:S01]  /*201f0*/  ISETP.GE.AND P0, PT, R0, R53.reuse, PT ;  /* 0x000000350000720c */ /* 0x080fe20003f06270 */
[----:B------:R-:W-:Y:S01]  /*20200*/  ULDC.64 UR4, c[0x0][0xa80] ;  /* 0x0002a00000047ab9 */ /* 0x000fe20000000a00 */
[----:B------:R-:W-:Y:S01]  /*20210*/  ISETP.GE.AND P1, PT, R20, R53, PT ;  /* 0x000000351400720c */ /* 0x000fe20003f26270 */
[----:B------:R-:W-:Y:S01]  /*20220*/  VIADD R0, R18, 0x29820 ;  /* 0x0002982012007836 */ /* 0x000fe20000000000 */
[----:B------:R-:W-:Y:S01]  /*20230*/  LEA R44, P3, R2, UR4, 0x1 ;  /* 0x00000004022c7c11 */ /* 0x000fe2000f8608ff */
[----:B------:R-:W-:-:S03]  /*20240*/  IMAD.IADD R3, R3, 0x1, R21 ;  /* 0x0000000103037824 */ /* 0x000fc600078e0215 */
[----:B------:R-:W-:Y:S01]  /*20250*/  PRMT R0, RZ, 0x654, R0 ;  /* 0x00000654ff007816 */ /* 0x000fe20000000000 */
[----:B0-----:R0:W1:Y:S01]  /*20260*/  SHFL.IDX PT, R20, R44, RZ, 0x181f ;  /* 0x00181fff2c147589 */ /* 0x00106200000e0000 */
[----:B------:R-:W-:Y:S02]  /*20270*/  LEA.HI.X R45, R2, UR5, R3, 0x1, P3 ;  /* 0x00000005022d7c11 */ /* 0x000fe400098f0c03 */
[----:B------:R2:W-:Y:S03]  /*20280*/  SYNCS.ARRIVE.TRANS64.RED.A1T0 RZ, [R0+URZ], RZ ;  /* 0x000000ff00ff79a7 */ /* 0x0005e6000810043f */
[----:B--2---:R0:W2:Y:S01]  /*20290*/  SHFL.IDX PT, R0, R45, RZ, 0x181f ;  /* 0x00181fff2d007589 */ /* 0x0040a200000e0000 */
[----:B------:R-:W-:Y:S05]  /*202a0*/  @P2 BRA `(.L_x_611) ;  /* 0x0000000000242947 */ /* 0x000fea0003800000 */
[----:B------:R-:W-:Y:S02]  /*202b0*/  ULDC UR4, c[0x0][0xac8] ;  /* 0x0002b20000047ab9 */ /* 0x000fe40000000800 */
[----:B------:R-:W-:Y:S02]  /*202c0*/  ISETP.GE.AND P2, PT, R214, UR4, PT ;  /* 0x00000004d6007c0c */ /* 0x000fe4000bf46270 */
[----:B------:R-:W-:-:S11]  /*202d0*/  ISETP.GE.AND P3, PT, R219, UR4, PT ;  /* 0x00000004db007c0c */ /* 0x000fd6000bf66270 */
[CC--:B-1----:R-:W-:Y:S02]  /*202e0*/  @!P2 LEA R2, P4, R214.reuse, R20.reuse, 0x1 ;  /* 0x00000014d602a211 */ /* 0x0c2fe400078808ff */
[C---:B------:R-:W-:Y:S02]  /*202f0*/  @!P3 LEA R20, P5, R219.reuse, R20, 0x1 ;  /* 0x00000014db14b211 */ /* 0x040fe400078a08ff */
[-C--:B--2---:R-:W-:Y:S02]  /*20300*/  @!P2 LEA.HI.X R3, R214, R0.reuse, R52, 0x1, P4 ;  /* 0x00000000d603a211 */ /* 0x084fe400020f0c34 */
[----:B------:R-:W-:-:S03]  /*20310*/  @!P3 LEA.HI.X R21, R219, R0, R50, 0x1, P5 ;  /* 0x00000000db15b211 */ /* 0x000fc600028f0c32 */
[----:B-----5:R3:W-:Y:S04]  /*20320*/  @!P2 ST.E.128 desc[UR50][R2.64], R4 ;  /* 0x000000040200a985 */ /* 0x0207e8000c101d32 */
[----:B------:R3:W-:Y:S02]  /*20330*/  @!P3 ST.E.128 desc[UR50][R20.64], R28 ;  /* 0x0000001c1400b985 */ /* 0x0007e4000c101d32 */
.L_x_611:
[----:B------:R-:W-:Y:S05]  /*20340*/  BSYNC B1 ;  /* 0x0000000000017941 */ /* 0x000fea0003800000 */
.L_x_610:
[----:B--2---:R2:W4:Y:S01]  /*20350*/  SHFL.IDX PT, R0, R45, 0x1, 0x181f ;  /* 0x00381f002d007f89 */ /* 0x00452200000e0000 */
[----:B------:R-:W-:Y:S03]  /*20360*/  BSSY B1, `(.L_x_612) ;  /* 0x000000c000017945 */ /* 0x000fe60003800000 */
[----:B---3-5:R2:W3:Y:S01]  /*20370*/  SHFL.IDX PT, R4, R44, 0x1, 0x181f ;  /* 0x00381f002c047f89 */ /* 0x0284e200000e0000 */
[----:B------:R-:W-:Y:S05]  /*20380*/  @P0 BRA `(.L_x_613) ;  /* 0x0000000000240947 */ /* 0x000fea0003800000 */
[----:B------:R-:W-:Y:S02]  /*20390*/  ULDC UR4, c[0x0][0xac8] ;  /* 0x0002b20000047ab9 */ /* 0x000fe40000000800 */
[----:B------:R-:W-:Y:S02]  /*203a0*/  ISETP.GE.AND P3, PT, R214, UR4, PT ;  /* 0x00000004d6007c0c */ /* 0x000fe4000bf66270 */
[----:B------:R-:W-:-:S11]  /*203b0*/  ISETP.GE.AND P4, PT, R219, UR4, PT ;  /* 0x00000004db007c0c */ /* 0x000fd6000bf86270 */
[CC--:B---3--:R-:W-:Y:S02]  /*203c0*/  @!P3 LEA R2, P0, R214.reuse, R4.reuse, 0x1 ;  /* 0x00000004d602b211 */ /* 0x0c8fe400078008ff */
[C---:B------:R-:W-:Y:S02]  /*203d0*/  @!P4 LEA R4, P2, R219.reuse, R4, 0x1 ;  /* 0x00000004db04c211 */ /* 0x040fe400078408ff */
[-C--:B----4-:R-:W-:Y:S02]  /*203e0*/  @!P3 LEA.HI.X R3, R214, R0.reuse, R52, 0x1, P0 ;  /* 0x00000000d603b211 */ /* 0x090fe400000f0c34 */
[----:B------:R-:W-:-:S03]  /*203f0*/  @!P4 LEA.HI.X R5, R219, R0, R50, 0x1, P2 ;  /* 0x00000000db05c211 */ /* 0x000fc600010f0c32 */
[----:B------:R3:W-:Y:S04]  /*20400*/  @!P3 ST.E.128 desc[UR50][R2.64], R8 ;  /* 0x000000080200b985 */ /* 0x0007e8000c101d32 */
[----:B------:R3:W-:Y:S02]  /*20410*/  @!P4 ST.E.128 desc[UR50][R4.64], R32 ;  /* 0x000000200400c985 */ /* 0x0007e4000c101d32 */
.L_x_613:
[----:B------:R-:W-:Y:S05]  /*20420*/  BSYNC B1 ;  /* 0x0000000000017941 */ /* 0x000fea0003800000 */
.L_x_612:
[----:B----4-:R4:W0:Y:S01]  /*20430*/  SHFL.IDX PT, R0, R45, 0x2, 0x181f ;  /* 0x00581f002d007f89 */ /* 0x01082200000e0000 */
[----:B------:R-:W-:Y:S03]  /*20440*/  BSSY B1, `(.L_x_614) ;  /* 0x000000c000017945 */ /* 0x000fe60003800000 */
[----:B---3--:R4:W3:Y:S01]  /*20450*/  SHFL.IDX PT, R4, R44, 0x2, 0x181f ;  /* 0x00581f002c047f89 */ /* 0x0088e200000e0000 */
[----:B------:R-:W-:Y:S05]  /*20460*/  @P1 BRA `(.L_x_615) ;  /* 0x0000000000241947 */ /* 0x000fea0003800000 */
[----:B------:R-:W-:Y:S02]  /*20470*/  ULDC UR4, c[0x0][0xac8] ;  /* 0x0002b20000047ab9 */ /* 0x000fe40000000800 */
[----:B------:R-:W-:Y:S02]  /*20480*/  ISETP.GE.AND P2, PT, R214, UR4, PT ;  /* 0x00000004d6007c0c */ /* 0x000fe4000bf46270 */
[----:B------:R-:W-:-:S11]  /*20490*/  ISETP.GE.AND P3, PT, R219, UR4, PT ;  /* 0x00000004db007c0c */ /* 0x000fd6000bf66270 */
[CC--:B---3--:R-:W-:Y:S02]  /*204a0*/  @!P2 LEA R2, P0, R214.reuse, R4.reuse, 0x1 ;  /* 0x00000004d602a211 */ /* 0x0c8fe400078008ff */
[C---:B------:R-:W-:Y:S02]  /*204b0*/  @!P3 LEA R4, P1, R219.reuse, R4, 0x1 ;  /* 0x00000004db04b211 */ /* 0x040fe400078208ff */
[-C--:B0-----:R-:W-:Y:S02]  /*204c0*/  @!P2 LEA.HI.X R3, R214, R0.reuse, R52, 0x1, P0 ;  /* 0x00000000d603a211 */ /* 0x081fe400000f0c34 */
[----:B------:R-:W-:-:S03]  /*204d0*/  @!P3 LEA.HI.X R5, R219, R0, R50, 0x1, P1 ;  /* 0x00000000db05b211 */ /* 0x000fc600008f0c32 */
[----:B------:R0:W-:Y:S04]  /*204e0*/  @!P2 ST.E.128 desc[UR50][R2.64], R12 ;  /* 0x0000000c0200a985 */ /* 0x0001e8000c101d32 */
[----:B------:R0:W-:Y:S02]  /*204f0*/  @!P3 ST.E.128 desc[UR50][R4.64], R36 ;  /* 0x000000240400b985 */ /* 0x0001e4000c101d32 */
.L_x_615:
[----:B------:R-:W-:Y:S05]  /*20500*/  BSYNC B1 ;  /* 0x0000000000017941 */ /* 0x000fea0003800000 */
.L_x_614:
[----:B0-----:R-:W-:Y:S01]  /*20510*/  VIADD R0, R46, 0x60 ;  /* 0x000000602e007836 */ /* 0x001fe20000000000 */
[----:B--2-4-:R-:W0:Y:S04]  /*20520*/  SHFL.IDX PT, R45, R45, 0x3, 0x181f ;  /* 0x00781f002d2d7f89 */ /* 0x014e2800000e0000 */
[----:B------:R-:W-:Y:S01]  /*20530*/  ISETP.GE.AND P0, PT, R0, R53, PT ;  /* 0x000000350000720c */ /* 0x000fe20003f06270 */
[----:B------:R-:W2:-:S12]  /*20540*/  SHFL.IDX PT, R44, R44, 0x3, 0x181f ;  /* 0x00781f002c2c7f89 */ /* 0x000e9800000e0000 */
[----:B------:R-:W-:Y:S05]  /*20550*/  @P0 BRA `(.L_x_616) ;  /* 0x0000000c00240947 */ /* 0x000fea0003800000 */
[----:B------:R-:W-:Y:S02]  /*20560*/  ULDC UR4, c[0x0][0xac8] ;  /* 0x0002b20000047ab9 */ /* 0x000fe40000000800 */
[----:B------:R-:W-:-:S13]  /*20570*/  ISETP.GE.AND P1, PT, R214, UR4, PT ;  /* 0x00000004d6007c0c */ /* 0x000fda000bf26270 */
[----:B--2---:R-:W-:-:S04]  /*20580*/  @!P1 LEA R2, P0, R214, R44, 0x1 ;  /* 0x0000002cd6029211 */ /* 0x004fc800078008ff */
[----:B0-----:R-:W-:Y:S02]  /*20590*/  @!P1 LEA.HI.X R3, R214, R45, R52, 0x1, P0 ;  /* 0x0000002dd6039211 */ /* 0x001fe400000f0c34 */
[----:B------:R-:W-:-:S03]  /*205a0*/  ISETP.GE.AND P0, PT, R219, UR4, PT ;  /* 0x00000004db007c0c */ /* 0x000fc6000bf06270 */
[----:B------:R4:W-:Y:S10]  /*205b0*/  @!P1 ST.E.128 desc[UR50][R2.64], R24 ;  /* 0x0000001802009985 */ /* 0x0009f4000c101d32 */
[----:B------:R-:W-:Y:S05]  /*205c0*/  @P0 BRA `(.L_x_616) ;  /* 0x0000000c00080947 */ /* 0x000fea0003800000 */
[----:B----4-:R-:W-:-:S04]  /*205d0*/  LEA R2, P0, R219, R44, 0x1 ;  /* 0x0000002cdb027211 */ /* 0x010fc800078008ff */
[----:B------:R-:W-:-:S05]  /*205e0*/  LEA.HI.X R3, R219, R45, R50, 0x1, P0 ;  /* 0x0000002ddb037211 */ /* 0x000fca00000f0c32 */
[----:B------:R0:W-:Y:S01]  /*205f0*/  ST.E.128 desc[UR50][R2.64], R40 ;  /* 0x0000002802007985 */ /* 0x0001e2000c101d32 */
[----:B------:R-:W-:Y:S05]  /*20600*/  BRA `(.L_x_616) ;  /* 0x0000000800f87947 */ /* 0x000fea0003800000 */
.L_x_607:
[----:B------:R-:W-:Y:S01]  /*20610*/  ULDC.64 UR4, c[0x0][0xc00] ;  /* 0x0003000000047ab9 */ /* 0x000fe20000000a00 */
[----:B------:R-:W-:Y:S01]  /*20620*/  IMAD.MOV.U32 R0, RZ, RZ, RZ ;  /* 0x000000ffff007224 */ /* 0x000fe200078e00ff */
[----:B------:R-:W-:Y:S01]  /*20630*/  ISETP.NE.U32.AND P0, PT, RZ, UR4, PT ;  /* 0x00000004ff007c0c */ /* 0x000fe2000bf05070 */
[----:B------:R-:W2:Y:S01]  /*20640*/  LDC R21, c[0x0][0xbe8] ;  /* 0x0002fa00ff157b82 */ /* 0x000ea20000000800 */
[----:B------:R-:W-:Y:S02]  /*20650*/  IADD3 R2, P1, R222, UR4, RZ ;  /* 0x00000004de027c10 */ /* 0x000fe4000ff3e0ff */
[----:B------:R-:W-:Y:S02]  /*20660*/  ISETP.NE.AND.EX P0, PT, RZ, UR5, PT, P0 ;  /* 0x00000005ff007c0c */ /* 0x000fe4000bf05300 */
[----:B------:R-:W-:Y:S01]  /*20670*/  IADD3.X R3, R223, UR5, RZ, P1, !PT ;  /* 0x00000005df037c10 */ /* 0x000fe20008ffe4ff */
[----:B------:R-:W-:Y:S02]  /*20680*/  ULDC.64 UR4, c[0x0][0xc08] ;  /* 0x0003020000047ab9 */ /* 0x000fe40000000a00 */
[----:B------:R-:W-:-:S04]  /*20690*/  ISETP.NE.U32.AND P1, PT, RZ, UR4, PT ;  /* 0x00000004ff007c0c */ /* 0x000fc8000bf25070 */
[----:B------:R-:W-:-:S04]  /*206a0*/  ISETP.NE.AND.EX P1, PT, RZ, UR5, PT, P1 ;  /* 0x00000005ff007c0c */ /* 0x000fc8000bf25310 */
[----:B------:R3:W5:Y:S01]  /*206b0*/  @P0 LDG.E R0, desc[UR50][R2.64] ;  /* 0x0000003202000981 */ /* 0x000762000c1e1900 */
[----:B------:R-:W4:Y:S08]  /*206c0*/  S2R R4, SR_TID.X ;  /* 0x0000000000047919 */ /* 0x000f300000002100 */
[----:B------:R-:W-:Y:S01]  /*206d0*/  @P1 IADD3 R222, P2, R222, UR4, RZ ;  /* 0x00000004dede1c10 */ /* 0x000fe2000ff5e0ff */
[----:B------:R-:W-:-:S02]  /*206e0*/  ULDC UR4, c[0x0][0xa88] ;  /* 0x0002a20000047ab9 */ /* 0x000fc40000000800 */
[----:B------:R-:W-:Y:S02]  /*206f0*/  MOV R6, UR4 ;  /* 0x0000000400067c02 */ /* 0x000fe40008000f00 */
[----:B------:R-:W-:-:S05]  /*20700*/  @P1 IADD3.X R223, R223, UR5, RZ, P2, !PT ;  /* 0x00000005dfdf1c10 */ /* 0x000fca00097fe4ff */
[----:B------:R3:W5:Y:S01]  /*20710*/  @P1 LDG.E R6, desc[UR50][R222.64] ;  /* 0x00000032de061981 */ /* 0x000762000c1e1900 */
[----:B--2---:R-:W-:-:S13]  /*20720*/  ISETP.NE.AND P2, PT, R21, 0x1, PT ;  /* 0x000000011500780c */ /* 0x004fda0003f45270 */
[----:B------:R-:W2:Y:S01]  /*20730*/  @P2 LDC R14, c[0x0][0xbec] ;  /* 0x0002fb00ff0e2b82 */ /* 0x000ea20000000800 */
[----:B----4-:R-:W-:-:S07]  /*20740*/  VIADD R4, R4, 0xffffff80 ;  /* 0xffffff8004047836 */ /* 0x010fce0000000000 */
[----:B------:R-:W4:Y:S01]  /*20750*/  @P2 LDC R25, c[0x0][0xbf0] ;  /* 0x0002fc00ff192b82 */ /* 0x000f220000000800 */
[----:B------:R-:W-:Y:S01]  /*20760*/  ISETP.GE.AND P3, PT, R4, 0x80, PT ;  /* 0x000000800400780c */ /* 0x000fe20003f66270 */
[----:B---3--:R-:W-:-:S12]  /*20770*/  @P1 BRA `(.L_x_617) ;  /* 0x0000000000101947 */ /* 0x008fd80003800000 */
[----:B------:R-:W-:Y:S05]  /*20780*/  @!P0 BRA `(.L_x_617) ;  /* 0x00000000000c8947 */ /* 0x000fea0003800000 */
[----:B------:R-:W3:Y:S04]  /*20790*/  LDG.E R5, desc[UR50][R2.64] ;  /* 0x0000003202057981 */ /* 0x000ee8000c1e1900 */
[----:B-----5:R-:W3:Y:S02]  /*207a0*/  LDG.E R6, desc[UR50][R2.64+0x4] ;  /* 0x0000043202067981 */ /* 0x020ee4000c1e1900 */
[----:B---3--:R-:W-:-:S07]  /*207b0*/  IMAD.IADD R6, R6, 0x1, -R5 ;  /* 0x0000000106067824 */ /* 0x008fce00078e0a05 */
.L_x_617:
[----:B------:R-:W-:Y:S01]  /*207c0*/  BSSY B1, `(.L_x_618) ;  /* 0x000002e000017945 */ /* 0x000fe20003800000 */
[----:B------:R-:W-:Y:S02]  /*207d0*/  SHF.R.S32.HI R12, RZ, 0x1f, R221 ;  /* 0x0000001fff0c7819 */ /* 0x000fe400000114dd */
[----:B------:R-:W-:Y:S02]  /*207e0*/  SEL R13, R218, RZ, !P0 ;  /* 0x000000ffda0d7207 */ /* 0x000fe40004000000 */
[----:B------:R-:W-:Y:S02]  /*207f0*/  SEL R224, R224, RZ, !P0 ;  /* 0x000000ffe0e07207 */ /* 0x000fe40004000000 */
[----:B-----5:R-:W-:Y:S01]  /*20800*/  SHF.R.S32.HI R11, RZ, 0x1f, R0 ;  /* 0x0000001fff0b7819 */ /* 0x020fe20000011400 */
[----:B------:R-:W-:Y:S06]  /*20810*/  @P3 BRA `(.L_x_619) ;  /* 0x0000000000a03947 */ /* 0x000fec0003800000 */
[----:B------:R-:W3:Y:S01]  /*20820*/  S2R R2, SR_TID.X ;  /* 0x0000000000027919 */ /* 0x000ee20000002100 */
[----:B------:R-:W5:Y:S02]  /*20830*/  LDC R9, c[0x0][0xbe8] ;  /* 0x0002fa00ff097b82 */ /* 0x000f640000000800 */
[----:B-----5:R-:W-:Y:S02]  /*20840*/  IMAD R3, R6, R9, RZ ;  /* 0x0000000906037224 */ /* 0x020fe400078e02ff */
[----:B---3--:R-:W-:-:S05]  /*20850*/  IMAD R2, R225, 0x80, R2 ;  /* 0x00000080e1027824 */ /* 0x008fca00078e0202 */
[----:B------:R-:W-:-:S04]  /*20860*/  IADD3 R10, R2, -0x80, RZ ;  /* 0xffffff80020a7810 */ /* 0x000fc80007ffe0ff */
[----:B------:R-:W-:-:S13]  /*20870*/  ISETP.GE.AND P0, PT, R10, R3, PT ;  /* 0x000000030a00720c */ /* 0x000fda0003f06270 */
[----:B------:R-:W-:Y:S05]  /*20880*/  @P0 BRA `(.L_x_619) ;  /* 0x0000000000840947 */ /* 0x000fea0003800000 */
[----:B------:R-:W-:Y:S01]  /*20890*/  ISETP.NE.AND P0, PT, R9, 0x1, PT ;  /* 0x000000010900780c */ /* 0x000fe20003f05270 */
[----:B------:R-:W-:Y:S01]  /*208a0*/  ULDC.64 UR4, c[0x0][0xb90] ;  /* 0x0002e40000047ab9 */ /* 0x000fe20000000a00 */
[----:B------:R-:W-:Y:S02]  /*208b0*/  IMAD.MOV.U32 R2, RZ, RZ, R0 ;  /* 0x000000ffff027224 */ /* 0x000fe400078e0000 */
[----:B------:R-:W-:Y:S02]  /*208c0*/  IMAD R8, R12, UR4, RZ ;  /* 0x000000040c087c24 */ /* 0x000fe4000f8e02ff */
[----:B------:R-:W-:Y:S02]  /*208d0*/  IMAD.MOV.U32 R3, RZ, RZ, R11 ;  /* 0x000000ffff037224 */ /* 0x000fe400078e000b */
[----:B------:R-:W-:Y:S02]  /*208e0*/  IMAD.MOV.U32 R5, RZ, RZ, R10 ;  /* 0x000000ffff057224 */ /* 0x000fe400078e000a */
[----:B------:R-:W-:-:S03]  /*208f0*/  IMAD.WIDE.U32 R2, R221, UR4, R2 ;  /* 0x00000004dd027c25 */ /* 0x000fc6000f8e0002 */
[----:B------:R-:W3:Y:S08]  /*20900*/  @P0 LDC R7, c[0x0][0xbec] ;  /* 0x0002fb00ff070b82 */ /* 0x000ef00000000800 */
[----:B------:R-:W5:Y:S01]  /*20910*/  @P0 LDC R15, c[0x0][0xbf0] ;  /* 0x0002fc00ff0f0b82 */ /* 0x000f620000000800 */
[----:B---3--:R-:W-:-:S04]  /*20920*/  @P0 IMAD.HI.U32 R4, R10, R7, RZ ;  /* 0x000000070a040227 */ /* 0x008fc800078e00ff */
[----:B------:R-:W-:Y:S01]  /*20930*/  IMAD R7, R221, UR5, R8 ;  /* 0x00000005dd077c24 */ /* 0x000fe2000f8e0208 */
[----:B------:R-:W-:Y:S01]  /*20940*/  ULDC.64 UR4, c[0x0][0xb98] ;  /* 0x0002e60000047ab9 */ /* 0x000fe20000000a00 */
[----:B-----5:R-:W-:Y:S01]  /*20950*/  @P0 SHF.R.U32.HI R5, RZ, R15, R4 ;  /* 0x0000000fff050219 */ /* 0x020fe20000011604 */
[----:B------:R-:W-:Y:S02]  /*20960*/  IMAD R4, R224, UR4, RZ ;  /* 0x00000004e0047c24 */ /* 0x000fe4000f8e02ff */
[----:B------:R-:W-:Y:S02]  /*20970*/  IADD3 R3, R3, R7, RZ ;  /* 0x0000000703037210 */ /* 0x000fe40007ffe0ff */
[----:B------:R-:W-:Y:S02]  /*20980*/  IMAD.MOV R7, RZ, RZ, -R5 ;  /* 0x000000ffff077224 */ /* 0x000fe400078e0a05 */
[----:B------:R-:W-:-:S04]  /*20990*/  IMAD.WIDE.U32 R2, R13, UR4, R2 ;  /* 0x000000040d027c25 */ /* 0x000fc8000f8e0002 */
[----:B------:R-:W-:Y:S01]  /*209a0*/  IMAD R7, R9, R7, R10 ;  /* 0x0000000709077224 */ /* 0x000fe200078e020a */
[----:B------:R-:W-:Y:S01]  /*209b0*/  SHF.R.S32.HI R9, RZ, 0x1f, R5 ;  /* 0x0000001fff097819 */ /* 0x000fe20000011405 */
[----:B------:R-:W-:Y:S01]  /*209c0*/  IMAD R8, R13, UR5, R4 ;  /* 0x000000050d087c24 */ /* 0x000fe2000f8e0204 */
[----:B------:R-:W-:Y:S01]  /*209d0*/  IADD3 R2, P0, R5, R2, RZ ;  /* 0x0000000205027210 */ /* 0x000fe20007f1e0ff */
[----:B------:R-:W-:Y:S01]  /*209e0*/  ULDC.64 UR4, c[0x0][0xb88] ;  /* 0x0002e20000047ab9 */ /* 0x000fe20000000a00 */
[----:B------:R-:W-:Y:S02]  /*209f0*/  SHF.R.S32.HI R4, RZ, 0x1f, R7 ;  /* 0x0000001fff047819 */ /* 0x000fe40000011407 */
[----:B------:R-:W-:-:S03]  /*20a00*/  IADD3.X R3, R9, R3, R8, P0, !PT ;  /* 0x0000000309037210 */ /* 0x000fc600007fe408 */
[----:B------:R-:W-:Y:S02]  /*20a10*/  IMAD R4, R4, UR4, RZ ;  /* 0x0000000404047c24 */ /* 0x000fe4000f8e02ff */
[----:B------:R-:W-:-:S04]  /*20a20*/  IMAD.WIDE.U32 R2, R7, UR4, R2 ;  /* 0x0000000407027c25 */ /* 0x000fc8000f8e0002 */
[----:B------:R-:W-:Y:S01]  /*20a30*/  IMAD R5, R7, UR5, R4 ;  /* 0x0000000507057c24 */ /* 0x000fe2000f8e0204 */
[----:B------:R-:W-:Y:S02]  /*20a40*/  ULDC.64 UR4, c[0x0][0xb50] ;  /* 0x0002d40000047ab9 */ /* 0x000fe40000000a00 */
[----:B------:R-:W-:Y:S01]  /*20a50*/  LEA R4, P0, R2, UR4, 0x2 ;  /* 0x0000000402047c11 */ /* 0x000fe2000f8010ff */
[----:B------:R-:W-:-:S05]  /*20a60*/  IMAD.IADD R3, R3, 0x1, R5 ;  /* 0x0000000103037824 */ /* 0x000fca00078e0205 */
[----:B------:R-:W-:Y:S01]  /*20a70*/  LEA.HI.X R5, R2, UR5, R3, 0x2, P0 ;  /* 0x0000000502057c11 */ /* 0x000fe200080f1403 */
[----:B------:R-:W-:-:S05]  /*20a80*/  IMAD.MOV.U32 R3, RZ, RZ, -0x800000 ;  /* 0xff800000ff037424 */ /* 0x000fca00078e00ff */
[----:B------:R3:W-:Y:S02]  /*20a90*/  STG.E desc[UR50][R4.64], R3 ;  /* 0x0000000304007986 */ /* 0x0007e4000c101932 */
.L_x_619:
[----:B------:R-:W-:Y:S05]  /*20aa0*/  BSYNC B1 ;  /* 0x0000000000017941 */ /* 0x000fea0003800000 */
.L_x_618:
[----:B------:R-:W-:Y:S02]  /*20ab0*/  ULDC.64 UR4, c[0x0][0xaa0] ;  /* 0x0002a80000047ab9 */ /* 0x000fe40000000a00 */
[----:B---3--:R-:W-:-:S04]  /*20ac0*/  IMAD R3, R11, UR4, RZ ;  /* 0x000000040b037c24 */ /* 0x008fc8000f8e02ff */
[C---:B------:R-:W-:Y:S02]  /*20ad0*/  IMAD R5, R0.reuse, UR5, R3 ;  /* 0x0000000500057c24 */ /* 0x040fe4000f8e0203 */
[----:B------:R-:W-:Y:S01]  /*20ae0*/  IMAD.WIDE.U32 R2, R0, UR4, RZ ;  /* 0x0000000400027c25 */ /* 0x000fe2000f8e00ff */
[----:B------:R-:W-:Y:S01]  /*20af0*/  LEA R0, R220, R227, 0x5 ;  /* 0x000000e3dc007211 */ /* 0x000fe200078e28ff */
[----:B------:R-:W-:Y:S02]  /*20b00*/  ULDC.64 UR4, c[0x0][0xae8] ;  /* 0x0002ba0000047ab9 */ /* 0x000fe40000000a00 */
[----:B------:R-:W-:Y:S02]  /*20b10*/  IMAD.IADD R3, R3, 0x1, R5 ;  /* 0x0000000103037824 */ /* 0x000fe400078e0205 */
[----:B------:R-:W-:Y:S02]  /*20b20*/  IMAD R4, R12, UR4, RZ ;  /* 0x000000040c047c24 */ /* 0x000fe4000f8e02ff */
[----:B------:R-:W-:-:S02]  /*20b30*/  IMAD R9, R225, 0x80, R0 ;  /* 0x00000080e1097824 */ /* 0x000fc400078e0200 */
[C---:B------:R-:W-:Y:S02]  /*20b40*/  IMAD R7, R221.reuse, UR5, R4 ;  /* 0x00000005dd077c24 */ /* 0x040fe4000f8e0204 */
[----:B------:R-:W-:Y:S01]  /*20b50*/  IMAD.WIDE.U32 R2, R221, UR4, R2 ;  /* 0x00000004dd027c25 */ /* 0x000fe2000f8e0002 */
[----:B------:R-:W-:-:S03]  /*20b60*/  ULDC.64 UR4, c[0x0][0xaf0] ;  /* 0x0002bc0000047ab9 */ /* 0x000fc60000000a00 */
[----:B--2---:R-:W-:Y:S01]  /*20b70*/  @P2 IMAD.HI.U32 R0, R9, R14, RZ ;  /* 0x0000000e09002227 */ /* 0x004fe200078e00ff */
[----:B------:R-:W-:-:S03]  /*20b80*/  IADD3 R3, R3, R7, RZ ;  /* 0x0000000703037210 */ /* 0x000fc60007ffe0ff */
[----:B------:R-:W-:Y:S01]  /*20b90*/  IMAD.MOV.U32 R5, RZ, RZ, R9 ;  /* 0x000000ffff057224 */ /* 0x000fe200078e0009 */
[----:B----4-:R-:W-:Y:S01]  /*20ba0*/  @P2 SHF.R.U32.HI R5, RZ, R25, R0 ;  /* 0x00000019ff052219 */ /* 0x010fe20000011600 */
[----:B------:R-:W-:Y:S02]  /*20bb0*/  IMAD R4, R224, UR4, RZ ;  /* 0x00000004e0047c24 */ /* 0x000fe4000f8e02ff */
[----:B------:R-:W-:Y:S01]  /*20bc0*/  IMAD.WIDE.U32 R2, R13, UR4, R2 ;  /* 0x000000040d027c25 */ /* 0x000fe2000f8e0002 */
[----:B------:R-:W-:-:S03]  /*20bd0*/  SHF.R.S32.HI R0, RZ, 0x1f, R5 ;  /* 0x0000001fff007819 */ /* 0x000fc60000011405 */
[----:B------:R-:W-:Y:S01]  /*20be0*/  IMAD R7, R13, UR5, R4 ;  /* 0x000000050d077c24 */ /* 0x000fe2000f8e0204 */
[----:B------:R-:W-:Y:S01]  /*20bf0*/  ULDC.64 UR4, c[0x0][0xae0] ;  /* 0x0002b80000047ab9 */ /* 0x000fe20000000a00 */
[----:B------:R-:W-:Y:S02]  /*20c00*/  IMAD.MOV R4, RZ, RZ, -R5 ;  /* 0x000000ffff047224 */ /* 0x000fe400078e0a05 */
[----:B------:R-:W-:Y:S02]  /*20c10*/  IMAD.IADD R3, R3, 0x1, R7 ;  /* 0x0000000103037824 */ /* 0x000fe400078e0207 */
[----:B------:R-:W-:Y:S02]  /*20c20*/  IMAD R0, R0, UR4, RZ ;  /* 0x0000000400007c24 */ /* 0x000fe4000f8e02ff */
[----:B------:R-:W-:Y:S02]  /*20c30*/  IMAD R7, R21, R4, R9 ;  /* 0x0000000415077224 */ /* 0x000fe400078e0209 */
[----:B------:R-:W-:-:S02]  /*20c40*/  IMAD R9, R5, UR5, R0 ;  /* 0x0000000505097c24 */ /* 0x000fc4000f8e0200 */
[----:B------:R-:W-:Y:S01]  /*20c50*/  IMAD.WIDE.U32 R2, R5, UR4, R2 ;  /* 0x0000000405027c25 */ /* 0x000fe2000f8e0002 */
[----:B------:R-:W-:Y:S01]  /*20c60*/  SHF.R.S32.HI R0, RZ, 0x1f, R7 ;  /* 0x0000001fff007819 */ /* 0x000fe20000011407 */
[----:B------:R-:W-:Y:S02]  /*20c70*/  ULDC.64 UR4, c[0x0][0xad8] ;  /* 0x0002b60000047ab9 */ /* 0x000fe40000000a00 */
[----:B------:R-:W-:Y:S02]  /*20c80*/  IMAD.IADD R3, R3, 0x1, R9 ;  /* 0x0000000103037824 */ /* 0x000fe400078e0209 */
[----:B------:R-:W-:Y:S02]  /*20c90*/  IMAD R0, R0, UR4, RZ ;  /* 0x0000000400007c24 */ /* 0x000fe4000f8e02ff */
[----:B------:R-:W-:-:S04]  /*20ca0*/  IMAD.WIDE.U32 R4, R7, UR4, R2 ;  /* 0x0000000407047c25 */ /* 0x000fc8000f8e0002 */
[----:B------:R-:W-:Y:S01]  /*20cb0*/  IMAD R3, R7, UR5, R0 ;  /* 0x0000000507037c24 */ /* 0x000fe2000f8e0200 */
[----:B------:R-:W-:Y:S02]  /*20cc0*/  ULDC.64 UR4, c[0x0][0xa80] ;  /* 0x0002a00000047ab9 */ /* 0x000fe40000000a00 */
[----:B------:R-:W-:Y:S01]  /*20cd0*/  LEA R2, P0, R4, UR4, 0x1 ;  /* 0x0000000404027c11 */ /* 0x000fe2000f8008ff */
[----:B------:R-:W-:Y:S01]  /*20ce0*/  UMOV UR4, 0xffffffff ;  /* 0xffffffff00047882 */ /* 0x000fe20000000000 */
[----:B------:R-:W-:-:S04]  /*20cf0*/  IADD3 R3, R5, R3, RZ ;  /* 0x0000000305037210 */ /* 0x000fc80007ffe0ff */
[----:B------:R-:W-:Y:S01]  /*20d00*/  LEA.HI.X R3, R4, UR5, R3, 0x1, P0 ;  /* 0x0000000504037c11 */ /* 0x000fe200080f0c03 */
[----:B------:R-:W-:Y:S06]  /*20d10*/  BRA.DIV UR4, `(.L_x_620) ;  /* 0x0000009e04707947 */ /* 0x000fec000b800000 */
[----:B------:R2:W3:Y:S04]  /*20d20*/  SHFL.IDX PT, R0, R3, RZ, 0x181f ;  /* 0x00181fff03007589 */ /* 0x0004e800000e0000 */
[----:B------:R2:W4:Y:S02]  /*20d30*/  SHFL.IDX PT, R14, R2, RZ, 0x181f ;  /* 0x00181fff020e7589 */ /* 0x00052400000e0000 */
.L_x_851:
[----:B------:R-:W-:Y:S01]  /*20d40*/  IMAD R21, R6, R21, RZ ;  /* 0x0000001506157224 */ /* 0x000fe200078e02ff */
[----:B------:R-:W-:Y:S01]  /*20d50*/  BSSY B1, `(.L_x_621) ;  /* 0x000000f000017945 */ /* 0x000fe20003800000 */
[----:B------:R-:W-:-:S05]  /*20d60*/  IMAD R6, R225, 0x80, R227 ;  /* 0x00000080e1067824 */ /* 0x000fca00078e02e3 */
[----:B------:R-:W-:-:S13]  /*20d70*/  ISETP.GE.AND P0, PT, R6, R21, PT ;  /* 0x000000150600720c */ /* 0x000fda0003f06270 */
[----:B------:R-:W-:Y:S05]  /*20d80*/  @P0 BRA `(.L_x_622) ;  /* 0x00000000002c0947 */ /* 0x000fea0003800000 */
[----:B------:R-:W-:Y:S01]  /*20d90*/  ULDC UR4, c[0x0][0xac8] ;  /* 0x0002b20000047ab9 */ /* 0x000fe20000000800 */
[----:B------:R-:W-:Y:S02]  /*20da0*/  SHF.R.S32.HI R8, RZ, 0x1f, R214 ;  /* 0x0000001fff087819 */ /* 0x000fe400000114d6 */
[----:B------:R-:W-:Y:S02]  /*20db0*/  ISETP.GE.AND P2, PT, R214, UR4, PT ;  /* 0x00000004d6007c0c */ /* 0x000fe4000bf46270 */
[----:B------:R-:W-:Y:S02]  /*20dc0*/  ISETP.GE.AND P3, PT, R219, UR4, PT ;  /* 0x00000004db007c0c */ /* 0x000fe4000bf66270 */
[----:B------:R-:W-:-:S09]  /*20dd0*/  SHF.R.S32.HI R7, RZ, 0x1f, R219 ;  /* 0x0000001fff077819 */ /* 0x000fd200000114db */
[CC--:B----4-:R-:W-:Y:S02]  /*20de0*/  @!P2 LEA R4, P0, R214.reuse, R14.reuse, 0x1 ;  /* 0x0000000ed604a211 */ /* 0x0d0fe400078008ff */
[C---:B------:R-:W-:Y:S02]  /*20df0*/  @!P3 LEA R14, P1, R219.reuse, R14, 0x1 ;  /* 0x0000000edb0eb211 */ /* 0x040fe400078208ff */
[-C--:B---3--:R-:W-:Y:S02]  /*20e00*/  @!P2 LEA.HI.X R5, R214, R0.reuse, R8, 0x1, P0 ;  /* 0x00000000d605a211 */ /* 0x088fe400000f0c08 */
[----:B------:R-:W-:-:S03]  /*20e10*/  @!P3 LEA.HI.X R15, R219, R0, R7, 0x1, P1 ;  /* 0x00000000db0fb211 */ /* 0x000fc600008f0c07 */
[----:B------:R3:W-:Y:S04]  /*20e20*/  @!P2 ST.E.128 desc[UR50][R4.64], RZ ;  /* 0x000000ff0400a985 */ /* 0x0007e8000c101d32 */
[----:B------:R3:W-:Y:S02]  /*20e30*/  @!P3 ST.E.128 desc[UR50][R14.64], RZ ;  /* 0x000000ff0e00b985 */ /* 0x0007e4000c101d32 */
.L_x_622:
[----:B------:R-:W-:Y:S05]  /*20e40*/  BSYNC B1 ;  /* 0x0000000000017941 */ /* 0x000fea0003800000 */
.L_x_621:
[----:B------:R-:W-:-:S03]  /*20e50*/  UMOV UR4, 0xffffffff ;  /* 0xffffffff00047882 */ /* 0x000fc60000000000 */
[----:B------:R-:W-:Y:S05]  /*20e60*/  BRA.DIV UR4, `(.L_x_623) ;  /* 0x0000009e04507947 */ /* 0x000fea000b800000 */
[----:B---3--:R3:W0:Y:S04]  /*20e70*/  SHFL.IDX PT, R0, R3, 0x1, 0x181f ;  /* 0x00381f0003007f89 */ /* 0x00862800000e0000 */
[----:B----4-:R3:W4:Y:S02]  /*20e80*/  SHFL.IDX PT, R14, R2, 0x1, 0x181f ;  /* 0x00381f00020e7f89 */ /* 0x01072400000e0000 */
.L_x_855:
[----:B------:R-:W-:Y:S01]  /*20e90*/  VIADD R4, R6, 0x20 ;  /* 0x0000002006047836 */ /* 0x000fe20000000000 */
[----:B------:R-:W-:Y:S04]  /*20ea0*/  BSSY B1, `(.L_x_624) ;  /* 0x000000e000017945 */ /* 0x000fe80003800000 */
        /* <DEDUP_REMOVED lines=9> */
[-C--:B0-----:R-:W-:Y:S02]  /*20f40*/  @!P2 LEA.HI.X R5, R214, R0.reuse, R8, 0x1, P0 ;  /* 0x00000000d605a211 */ /* 0x081fe400000f0c08 */
[----:B------:R-:W-:-:S03]  /*20f50*/  @!P3 LEA.HI.X R15, R219, R0, R7, 0x1, P1 ;  /* 0x00000000db0fb211 */ /* 0x000fc600008f0c07 */
[----:B------:R0:W-:Y:S04]  /*20f60*/  @!P2 ST.E.128 desc[UR50][R4.64], RZ ;  /* 0x000000ff0400a985 */ /* 0x0001e8000c101d32 */
[----:B------:R0:W-:Y:S02]  /*20f70*/  @!P3 ST.E.128 desc[UR50][R14.64], RZ ;  /* 0x000000ff0e00b985 */ /* 0x0001e4000c101d32 */
.L_x_625:
[----:B------:R-:W-:Y:S05]  /*20f80*/  BSYNC B1 ;  /* 0x0000000000017941 */ /* 0x000fea0003800000 */
.L_x_624:
[----:B------:R-:W-:-:S03]  /*20f90*/  UMOV UR4, 0xffffffff ;  /* 0xffffffff00047882 */ /* 0x000fc60000000000 */
[----:B------:R-:W-:Y:S05]  /*20fa0*/  BRA.DIV UR4, `(.L_x_626) ;  /* 0x0000009e04487947 */ /* 0x000fea000b800000 */
[----:B0-----:R0:W0:Y:S04]  /*20fb0*/  SHFL.IDX PT, R0, R3, 0x2, 0x181f ;  /* 0x00581f0003007f89 */ /* 0x00102800000e0000 */
[----:B----4-:R4:W0:Y:S02]  /*20fc0*/  SHFL.IDX PT, R14, R2, 0x2, 0x181f ;  /* 0x00581f00020e7f89 */ /* 0x01082400000e0000 */
.L_x_859:
        /* <DEDUP_REMOVED lines=9> */
[CC--:B0-----:R-:W-:Y:S02]  /*21060*/  @!P2 LEA R4, P0, R214.reuse, R14.reuse, 0x1 ;  /* 0x0000000ed604a211 */ /* 0x0c1fe400078008ff */
[C---:B------:R-:W-:Y:S02]  /*21070*/  @!P3 LEA R14, P1, R219.reuse, R14, 0x1 ;  /* 0x0000000edb0eb211 */ /* 0x040fe400078208ff */
[-C--:B------:R-:W-:Y:S02]  /*21080*/  @!P2 LEA.HI.X R5, R214, R0.reuse, R8, 0x1, P0 ;  /* 0x00000000d605a211 */ /* 0x080fe400000f0c08 */
[----:B------:R-:W-:-:S03]  /*21090*/  @!P3 LEA.HI.X R15, R219, R0, R7, 0x1, P1 ;  /* 0x00000000db0fb211 */ /* 0x000fc600008f0c07 */
[----:B------:R0:W-:Y:S04]  /*210a0*/  @!P2 ST.E.128 desc[UR50][R4.64], RZ ;  /* 0x000000ff0400a985 */ /* 0x0001e8000c101d32 */
[----:B------:R0:W-:Y:S02]  /*210b0*/  @!P3 ST.E.128 desc[UR50][R14.64], RZ ;  /* 0x000000ff0e00b985 */ /* 0x0001e4000c101d32 */
.L_x_628:
[----:B------:R-:W-:Y:S05]  /*210c0*/  BSYNC B1 ;  /* 0x0000000000017941 */ /* 0x000fea0003800000 */
.L_x_627:
[----:B------:R-:W-:-:S03]  /*210d0*/  UMOV UR4, 0xffffffff ;  /* 0xffffffff00047882 */ /* 0x000fc60000000000 */
[----:B------:R-:W-:Y:S05]  /*210e0*/  BRA.DIV UR4, `(.L_x_629) ;  /* 0x0000009e04407947 */ /* 0x000fea000b800000 */
[----:B0-----:R0:W0:Y:S04]  /*210f0*/  SHFL.IDX PT, R0, R3, 0x3, 0x181f ;  /* 0x00781f0003007f89 */ /* 0x00102800000e0000 */
[----:B------:R0:W0:Y:S02]  /*21100*/  SHFL.IDX PT, R14, R2, 0x3, 0x181f ;  /* 0x00781f00020e7f89 */ /* 0x00002400000e0000 */
.L_x_863:
[----:B0-234-:R-:W-:-:S04]  /*21110*/  IADD3 R2, R6, 0x60, RZ ;  /* 0x0000006006027810 */ /* 0x01dfc80007ffe0ff */
[----:B------:R-:W-:-:S13]  /*21120*/  ISETP.GE.AND P0, PT, R2, R21, PT ;  /* 0x000000150200720c */ /* 0x000fda0003f06270 */
[----:B------:R-:W-:Y:S05]  /*21130*/  @P0 BRA `(.L_x_616) ;  /* 0x00000000002c0947 */ /* 0x000fea0003800000 */
[----:B------:R-:W-:Y:S01]  /*21140*/  ULDC UR4, c[0x0][0xac8] ;  /* 0x0002b20000047ab9 */ /* 0x000fe20000000800 */
[----:B------:R-:W-:Y:S02]  /*21150*/  SHF.R.S32.HI R5, RZ, 0x1f, R214 ;  /* 0x0000001fff057819 */ /* 0x000fe400000114d6 */
[----:B------:R-:W-:Y:S02]  /*21160*/  ISETP.GE.AND P2, PT, R214, UR4, PT ;  /* 0x00000004d6007c0c */ /* 0x000fe4000bf46270 */
[----:B------:R-:W-:Y:S02]  /*21170*/  ISETP.GE.AND P3, PT, R219, UR4, PT ;  /* 0x00000004db007c0c */ /* 0x000fe4000bf66270 */
[----:B------:R-:W-:-:S09]  /*21180*/  SHF.R.S32.HI R4, RZ, 0x1f, R219 ;  /* 0x0000001fff047819 */ /* 0x000fd200000114db */
[CC--:B------:R-:W-:Y:S02]  /*21190*/  @!P2 LEA R2, P0, R214.reuse, R14.reuse, 0x1 ;  /* 0x0000000ed602a211 */ /* 0x0c0fe400078008ff */
[C---:B------:R-:W-:Y:S02]  /*211a0*/  @!P3 LEA R14, P1, R219.reuse, R14, 0x1 ;  /* 0x0000000edb0eb211 */ /* 0x040fe400078208ff */
[-C--:B------:R-:W-:Y:S02]  /*211b0*/  @!P2 LEA.HI.X R3, R214, R0.reuse, R5, 0x1, P0 ;  /* 0x00000000d603a211 */ /* 0x080fe400000f0c05 */
[----:B------:R-:W-:-:S03]  /*211c0*/  @!P3 LEA.HI.X R15, R219, R0, R4, 0x1, P1 ;  /* 0x00000000db0fb211 */ /* 0x000fc600008f0c04 */
[----:B------:R0:W-:Y:S04]  /*211d0*/  @!P2 ST.E.128 desc[UR50][R2.64], RZ ;  /* 0x000000ff0200a985 */ /* 0x0001e8000c101d32 */
[----:B------:R0:W-:Y:S02]  /*211e0*/  @!P3 ST.E.128 desc[UR50][R14.64], RZ ;  /* 0x000000ff0e00b985 */ /* 0x0001e4000c101d32 */
.L_x_616:
[----:B------:R-:W-:Y:S05]  /*211f0*/  BSYNC B0 ;  /* 0x0000000000007941 */ /* 0x000fea0003800000 */
.L_x_606:
[----:B------:R-:W-:Y:S02]  /*21200*/  ULDC UR4, c[0x0][0xc3c] ;  /* 0x00030f0000047ab9 */ /* 0x000fe40000000800 */
[----:B-1----:R-:W-:-:S13]  /*21210*/  ISETP.GE.AND P0, PT, R171, UR4, PT ;  /* 0x00000004ab007c0c */ /* 0x002fda000bf06270 */
[----:B------:R-:W-:Y:S05]  /*21220*/  @!P0 BRA `(.L_x_630) ;  /* 0xfffffe0000c48947 */ /* 0x000fea000383ffff */
[----:B------:R-:W-:Y:S05]  /*21230*/  BRA `(.L_x_431) ;  /* 0x0000007800707947 */ /* 0x000fea0003800000 */
.L_x_429:
[----:B------:R-:W-:-:S08]  /*21240*/  NOP ;  /* 0x0000000000007918 */ /* 0x000fd00000000000 */
[----:B------:R-:W0:-:S00]  /*21250*/  USETMAXREG.DEALLOC.CTAPOOL 0x28 ;  /* 0x00000028000079c8 */ /* 0x000e0000080e0500 */
[----:B0-----:R-:W2:Y:S01]  /*21260*/  LDL.LU R3, [R1] ;  /* 0x0000000001037983 */ /* 0x001ea20000300800 */
[----:B------:R-:W-:-:S06]  /*21270*/  LOP3.LUT R0, R0, 0x3, RZ, 0xc0, !PT ;  /* 0x0000000300007812 */ /* 0x000fcc00078ec0ff */
[----:B------:R-:W0:Y:S02]  /*21280*/  SHFL.IDX PT, R0, R0, RZ, 0x1f ;  /* 0x00001fff00007589 */ /* 0x000e2400000e0000 */
[----:B0-----:R-:W-:-:S13]  /*21290*/  ISETP.NE.AND P0, PT, R0, RZ, PT ;  /* 0x000000ff0000720c */ /* 0x001fda0003f05270 */
[----:B------:R-:W-:Y:S01]  /*212a0*/  @P0 BAR.SYNC.DEFER_BLOCKING 0x5, 0x180 ;  /* 0x0146000000000b1d */ /* 0x000fe20000010000 */
[----:B--2---:R-:W-:-:S04]  /*212b0*/  LOP3.LUT R3, R3, 0xfffffeff, RZ, 0xc0, !PT ;  /* 0xfffffeff03037812 */ /* 0x004fc800078ec0ff */
[----:B------:R-:W-:-:S05]  /*212c0*/  @P0 LOP3.LUT R3, R3, 0x100, RZ, 0xfc, !PT ;  /* 0x0000010003030812 */ /* 0x000fca00078efcff */
[----:B------:R0:W-:Y:S02]  /*212d0*/  STL [R1], R3 ;  /* 0x0000000301007387 */ /* 0x0001e40000100800 */
[----:B0-----:R-:W-:-:S04]  /*212e0*/  @P0 MOV R3, 0x400 ;  /* 0x0000040000030802 */ /* 0x001fc80000000f00 */
[----:B------:R-:W-:-:S05]  /*212f0*/  @P0 LEA R2, R2, R3, 0x18 ;  /* 0x0000000302020211 */ /* 0x000fca00078ec0ff */
[----:B------:R0:W1:Y:S01]  /*21300*/  @P0 LDS.128 R16, [R2+0x298d0] ;  /* 0x0298d00002100984 */ /* 0x0000620000000c00 */
[----:B------:R-:W-:Y:S06]  /*21310*/  @P0 BAR.ARV 0x4, 0x180 ;  /* 0x0106000000000b1d */ /* 0x000fec0000002000 */
[----:B------:R-:W-:Y:S05]  /*21320*/  @P0 BRA `(.L_x_631) ;  /* 0x0000000800040947 */ /* 0x000fea0003800000 */
[----:B------:R-:W2:Y:S01]  /*21330*/  S2R R4, SR_TID.X ;  /* 0x0000000000047919 */ /* 0x000ea20000002100 */
[----:B------:R-:W-:Y:S01]  /*21340*/  ULDC UR4, c[0x0][0xc3c] ;  /* 0x00030f0000047ab9 */ /* 0x000fe20000000800 */
[----:B------:R-:W-:Y:S01]  /*21350*/  IMAD.MOV.U32 R0, RZ, RZ, RZ ;  /* 0x000000ffff007224 */ /* 0x000fe200078e00ff */
[----:B------:R-:W3:Y:S01]  /*21360*/  S2UR UR6, SR_CTAID.X ;  /* 0x00000000000679c3 */ /* 0x000ee20000002500 */
[----:B------:R-:W-:Y:S01]  /*21370*/  ULDC UR5, c[0x0][0xc38] ;  /* 0x00030e0000057ab9 */ /* 0x000fe20000000800 */
[----:B--2---:R-:W-:-:S04]  /*21380*/  LOP3.LUT R5, R4, 0x1f, RZ, 0xc0, !PT ;  /* 0x0000001f04057812 */ /* 0x004fc800078ec0ff */
[----:B------:R-:W-:-:S04]  /*21390*/  ISETP.NE.AND P0, PT, R5, 0x1f, PT ;  /* 0x0000001f0500780c */ /* 0x000fc80003f05270 */
[----:B------:R-:W-:-:S13]  /*213a0*/  ISETP.GE.OR P1, PT, R5, UR4, !P0 ;  /* 0x0000000405007c0c */ /* 0x000fda000c726670 */
[----:B0-----:R-:W0:Y:S02]  /*213b0*/  @!P1 LDC.64 R2, c[0x0][0xc80] ;  /* 0x00032000ff029b82 */ /* 0x001e240000000a00 */
[----:B0-----:R-:W-:-:S05]  /*213c0*/  @!P1 IMAD.WIDE.U32 R2, R5, 0x4, R2 ;  /* 0x0000000405029825 */ /* 0x001fca00078e0002 */
[----:B------:R-:W2:Y:S01]  /*213d0*/  @!P1 LDG.E R0, desc[UR50][R2.64] ;  /* 0x0000003202009981 */ /* 0x000ea2000c1e1900 */
[C---:B------:R-:W-:Y:S01]  /*213e0*/  ISETP.NE.AND P1, PT, R5.reuse, RZ, PT ;  /* 0x000000ff0500720c */ /* 0x040fe20003f25270 */
[----:B------:R-:W-:Y:S01]  /*213f0*/  UMOV UR4, URZ ;  /* 0x0000003f00047c82 */ /* 0x000fe20008000000 */
[C---:B------:R-:W-:Y:S01]  /*21400*/  ISETP.GE.U32.AND P2, PT, R5.reuse, 0x2, PT ;  /* 0x000000020500780c */ /* 0x040fe20003f46070 */
[----:B-1----:R-:W-:Y:S01]  /*21410*/  IMAD.MOV.U32 R16, RZ, RZ, RZ ;  /* 0x000000ffff107224 */ /* 0x002fe200078e00ff */
        /* <DEDUP_REMOVED lines=10> */
[----:B0-----:R-:W-:-:S04]  /*214c0*/  SEL R3, R6, RZ, P3 ;  /* 0x000000ff06037207 */ /* 0x001fc80001800000 */
[----:B------:R-:W-:-:S05]  /*214d0*/  IADD3 R3, R4, R3, RZ ;  /* 0x0000000304037210 */ /* 0x000fca0007ffe0ff */
[----:B------:R-:W0:Y:S02]  /*214e0*/  SHFL.UP PT, R2, R3, 0x8, RZ ;  /* 0x0500000003027989 */ /* 0x000e2400000e00ff */
[----:B0-----:R-:W-:-:S05]  /*214f0*/  SEL R2, R2, RZ, P4 ;  /* 0x000000ff02027207 */ /* 0x001fca0002000000 */
[----:B------:R-:W-:-:S05]  /*21500*/  IMAD.IADD R2, R3, 0x1, R2 ;  /* 0x0000000103027824 */ /* 0x000fca00078e0202 */
[----:B------:R-:W0:Y:S02]  /*21510*/  SHFL.UP PT, R6, R2, 0x10, RZ ;  /* 0x0600000002067989 */ /* 0x000e2400000e00ff */
[----:B0-----:R-:W-:-:S05]  /*21520*/  SEL R7, R6, RZ, P5 ;  /* 0x000000ff06077207 */ /* 0x001fca0002800000 */
[----:B------:R-:W-:-:S05]  /*21530*/  IMAD.IADD R7, R2, 0x1, R7 ;  /* 0x0000000102077824 */ /* 0x000fca00078e0207 */
[----:B------:R-:W0:Y:S02]  /*21540*/  SHFL.IDX PT, R4, R7, 0x1f, 0x1f ;  /* 0x03e01f0007047f89 */ /* 0x000e2400000e0000 */
[----:B0-----:R-:W-:-:S05]  /*21550*/  IMAD R4, R4, UR5, RZ ;  /* 0x0000000504047c24 */ /* 0x001fca000f8e02ff */
[----:B---3--:R-:W-:Y:S02]  /*21560*/  ISETP.GT.AND P6, PT, R4, UR6, PT ;  /* 0x0000000604007c0c */ /* 0x008fe4000bfc4270 */
[----:B------:R-:W-:-:S11]  /*21570*/  MOV R3, R4 ;  /* 0x0000000400037202 */ /* 0x000fd60000000f00 */
[----:B------:R-:W-:Y:S05]  /*21580*/  @P6 BRA `(.L_x_632) ;  /* 0x00000000009c6947 */ /* 0x000fea0003800000 */
[----:B------:R-:W0:Y:S01]  /*21590*/  LDC R10, c[0x0][0xc3c] ;  /* 0x00030f00ff0a7b82 */ /* 0x000e220000000800 */
[----:B------:R-:W-:Y:S01]  /*215a0*/  IMAD.MOV.U32 R4, RZ, RZ, R3 ;  /* 0x000000ffff047224 */ /* 0x000fe200078e0003 */
[----:B------:R-:W-:Y:S01]  /*215b0*/  UMOV UR4, URZ ;  /* 0x0000003f00047c82 */ /* 0x000fe20008000000 */
[----:B------:R-:W-:Y:S01]  /*215c0*/  ULDC UR7, c[0x0][0xc3c] ;  /* 0x00030f0000077ab9 */ /* 0x000fe20000000800 */
[----:B------:R-:W-:-:S05]  /*215d0*/  ULDC UR5, c[0x0][0xc38] ;  /* 0x00030e0000057ab9 */ /* 0x000fca0000000800 */
.L_x_636:
[----:B------:R-:W-:Y:S01]  /*215e0*/  UIADD3 UR4, UR4, 0x1f, URZ ;  /* 0x0000001f04047890 */ /* 0x000fe2000fffe03f */
[----:B------:R-:W-:-:S05]  /*215f0*/  IMAD.U32 R19, RZ, RZ, UR7 ;  /* 0x00000007ff137e24 */ /* 0x000fca000f8e00ff */
[----:B0-----:R-:W-:-:S13]  /*21600*/  ISETP.LE.AND P6, PT, R10, UR4, PT ;  /* 0x000000040a007c0c */ /* 0x001fda000bfc3270 */
[----:B------:R-:W-:Y:S05]  /*21610*/  @P6 BRA `(.L_x_633) ;  /* 0x0000000400246947 */ /* 0x000fea0003800000 */
[----:B------:R-:W-:Y:S01]  /*21620*/  VIADD R7, R5, UR4 ;  /* 0x0000000405077c36 */ /* 0x000fe20008000000 */
[----:B------:R-:W-:Y:S01]  /*21630*/  BSSY B0, `(.L_x_634) ;  /* 0x0000007000007945 */ /* 0x000fe20003800000 */
[----:B------:R-:W-:-:S03]  /*21640*/  MOV R0, RZ ;  /* 0x000000ff00007202 */ /* 0x000fc60000000f00 */
[----:B------:R-:W-:-:S13]  /*21650*/  ISETP.GE.OR P6, PT, R7, R10, !P0 ;  /* 0x0000000a0700720c */ /* 0x000fda00047c6670 */
[----:B------:R-:W-:Y:S05]  /*21660*/  @P6 BRA `(.L_x_635) ;  /* 0x00000000000c6947 */ /* 0x000fea0003800000 */
[----:B------:R-:W0:Y:S02]  /*21670*/  LDC.64 R2, c[0x0][0xc80] ;  /* 0x00032000ff027b82 */ /* 0x000e240000000a00 */
[----:B0-----:R-:W-:-:S05]  /*21680*/  IMAD.WIDE R2, R7, 0x4, R2 ;  /* 0x0000000407027825 */ /* 0x001fca00078e0202 */
[----:B------:R0:W5:Y:S02]  /*21690*/  LDG.E R0, desc[UR50][R2.64] ;  /* 0x0000003202007981 */ /* 0x000164000c1e1900 */
.L_x_635:
[----:B------:R-:W-:Y:S05]  /*216a0*/  BSYNC B0 ;  /* 0x0000000000007941 */ /* 0x000fea0003800000 */
.L_x_634:
        /* <DEDUP_REMOVED lines=15> */
[----:B------:R-:W0:Y:S02]  /*217a0*/  SHFL.IDX PT, R3, R9, 0x1f, 0x1f ;  /* 0x03e01f0009037f89 */ /* 0x000e2400000e0000 */
[----:B0-----:R-:W-:-:S04]  /*217b0*/  IMAD R3, R3, UR5, RZ ;  /* 0x0000000503037c24 */ /* 0x001fc8000f8e02ff */
[----:B------:R-:W-:-:S05]  /*217c0*/  IMAD.IADD R4, R3, 0x1, R4 ;  /* 0x0000000103047824 */ /* 0x000fca00078e0204 */
[----:B------:R-:W-:-:S13]  /*217d0*/  ISETP.GT.AND P6, PT, R4, UR6, PT ;  /* 0x0000000604007c0c */ /* 0x000fda000bfc4270 */
[----:B------:R-:W-:Y:S05]  /*217e0*/  @!P6 BRA `(.L_x_636) ;  /* 0xfffffffc007ce947 */ /* 0x000fea000383ffff */
[----:B------:R-:W-:-:S07]  /*217f0*/  IMAD.MOV.U32 R7, RZ, RZ, R9 ;  /* 0x000000ffff077224 */ /* 0x000fce00078e0009 */
.L_x_632:
[----:B------:R-:W-:-:S05]  /*21800*/  IADD3 R8, -R3, R4, RZ ;  /* 0x0000000403087210 */ /* 0x000fca0007ffe1ff */
[----:B------:R-:W-:-:S05]  /*21810*/  IMAD R2, R7, UR5, R8 ;  /* 0x0000000507027c24 */ /* 0x000fca000f8e0208 */
[----:B------:R-:W-:-:S13]  /*21820*/  ISETP.GT.AND P0, PT, R2, UR6, PT ;  /* 0x0000000602007c0c */ /* 0x000fda000bf04270 */
[----:B------:R-:W-:-:S04]  /*21830*/  VOTE.ANY R4, PT, !P0 ;  /* 0x0000000000047806 */ /* 0x000fc800040e0100 */
[----:B------:R-:W0:Y:S01]  /*21840*/  POPC R19, R4 ;  /* 0x0000000400137309 */ /* 0x000e220000000000 */
[----:B------:R-:W-:Y:S01]  /*21850*/  ISETP.NE.AND P0, PT, R4, RZ, PT ;  /* 0x000000ff0400720c */ /* 0x000fe20003f05270 */
[----:B0-----:R-:W0:Y:S02]  /*21860*/  SHFL.IDX PT, R10, R0, R19, 0x1f ;  /* 0x00001f13000a7589 */ /* 0x001e2400000e0000 */
[----:B0-----:R-:W-:-:S04]  /*21870*/  IABS R9, R10 ;  /* 0x0000000a00097213 */ /* 0x001fc80000000000 */
[----:B------:R-:W0:Y:S08]  /*21880*/  I2F.RP R6, R9 ;  /* 0x0000000900067306 */ /* 0x000e300000209400 */
[----:B0-----:R-:W0:Y:S02]  /*21890*/  MUFU.RCP R6, R6 ;  /* 0x0000000600067308 */ /* 0x001e240000001000 */
[----:B0-----:R-:W-:-:S06]  /*218a0*/  VIADD R2, R6, 0xffffffe ;  /* 0x0ffffffe06027836 */ /* 0x001fcc0000000000 */
[----:B------:R0:W1:Y:S01]  /*218b0*/  F2I.FTZ.U32.TRUNC.NTZ R3, R2 ;  /* 0x0000000200037305 */ /* 0x000062000021f000 */
[----:B------:R-:W-:Y:S05]  /*218c0*/  @!P0 BRA `(.L_x_637) ;  /* 0x0000000000088947 */ /* 0x000fea0003800000 */
[----:B------:R-:W-:-:S06]  /*218d0*/  VIADD R16, R19, 0xffffffff ;  /* 0xffffffff13107836 */ /* 0x000fcc0000000000 */
[----:B------:R2:W3:Y:S02]  /*218e0*/  SHFL.IDX PT, R16, R7, R16, 0x1f ;  /* 0x00001f1007107589 */ /* 0x0004e400000e0000 */
.L_x_637:
[----:B---3--:R-:W-:Y:S01]  /*218f0*/  IMAD R16, R16, UR5, R8 ;  /* 0x0000000510107c24 */ /* 0x008fe2000f8e0208 */
[----:B0-----:R-:W-:Y:S01]  /*21900*/  IABS R2, R10 ;  /* 0x0000000a00027213 */ /* 0x001fe20000000000 */
[----:B-1----:R-:W-:Y:S02]  /*21910*/  IMAD.MOV R0, RZ, RZ, -R3 ;  /* 0x000000ffff007224 */ /* 0x002fe400078e0a03 */
[----:B------:R-:W-:Y:S01]  /*21920*/  VIADD R19, R19, UR4 ;  /* 0x0000000413137c36 */ /* 0x000fe20008000000 */
[----:B------:R-:W-:Y:S01]  /*21930*/  IADD3 R11, -R16, UR6, RZ ;  /* 0x00000006100b7c10 */ /* 0x000fe2000fffe1ff */
[----:B--2---:R-:W-:Y:S01]  /*21940*/  IMAD R7, R0, R9, RZ ;  /* 0x0000000900077224 */ /* 0x004fe200078e02ff */
[----:B------:R-:W-:Y:S01]  /*21950*/  IADD3 R4, RZ, -R2, RZ ;  /* 0x80000002ff047210 */ /* 0x000fe20007ffe0ff */
[----:B------:R-:W-:Y:S01]  /*21960*/  IMAD.MOV.U32 R2, RZ, RZ, RZ ;  /* 0x000000ffff027224 */ /* 0x000fe200078e00ff */
[----:B------:R-:W-:-:S03]  /*21970*/  IABS R0, R11 ;  /* 0x0000000b00007213 */ /* 0x000fc60000000000 */
[----:B------:R-:W-:-:S04]  /*21980*/  IMAD.HI.U32 R2, R3, R7, R2 ;  /* 0x0000000703027227 */ /* 0x000fc800078e0002 */
[----:B------:R-:W-:Y:S02]  /*21990*/  IMAD.MOV.U32 R3, RZ, RZ, R0 ;  /* 0x000000ffff037224 */ /* 0x000fe400078e0000 */
[----:B------:R-:W-:Y:S02]  /*219a0*/  IMAD.MOV.U32 R0, RZ, RZ, R4 ;  /* 0x000000ffff007224 */ /* 0x000fe400078e0004 */
[----:B------:R-:W-:-:S04]  /*219b0*/  IMAD.HI.U32 R2, R2, R3, RZ ;  /* 0x0000000302027227 */ /* 0x000fc800078e00ff */
[----:B------:R-:W-:-:S05]  /*219c0*/  IMAD R0, R2, R0, R3 ;  /* 0x0000000002007224 */ /* 0x000fca00078e0203 */
[----:B------:R-:W-:-:S13]  /*219d0*/  ISETP.GT.U32.AND P1, PT, R9, R0, PT ;  /* 0x000000000900720c */ /* 0x000fda0003f24070 */
[-C--:B------:R-:W-:Y:S01]  /*219e0*/  @!P1 IADD3 R0, R0, -R9.reuse, RZ ;  /* 0x8000000900009210 */ /* 0x080fe20007ffe0ff */
[----:B------:R-:W-:Y:S01]  /*219f0*/  @!P1 VIADD R2, R2, 0x1 ;  /* 0x0000000102029836 */ /* 0x000fe20000000000 */
[----:B------:R-:W-:Y:S02]  /*21a00*/  ISETP.NE.AND P1, PT, R10, RZ, PT ;  /* 0x000000ff0a00720c */ /* 0x000fe40003f25270 */
[----:B------:R-:W-:Y:S02]  /*21a10*/  ISETP.GE.U32.AND P0, PT, R0, R9, PT ;  /* 0x000000090000720c */ /* 0x000fe40003f06070 */
[----:B------:R-:W-:-:S04]  /*21a20*/  LOP3.LUT R0, R11, R10, RZ, 0x3c, !PT ;  /* 0x0000000a0b007212 */ /* 0x000fc800078e3cff */
[----:B------:R-:W-:-:S07]  /*21a30*/  ISETP.GE.AND P2, PT, R0, RZ, PT ;  /* 0x000000ff0000720c */ /* 0x000fce0003f46270 */
[----:B------:R-:W-:-:S06]  /*21a40*/  @P0 VIADD R2, R2, 0x1 ;  /* 0x0000000102020836 */ /* 0x000fcc0000000000 */
[----:B------:R-:W-:Y:S01]  /*21a50*/  @!P2 IMAD.MOV R2, RZ, RZ, -R2 ;  /* 0x000000ffff02a224 */ /* 0x000fe200078e0a02 */
[----:B------:R-:W-:-:S04]  /*21a60*/  @!P1 LOP3.LUT R2, RZ, R10, RZ, 0x33, !PT ;  /* 0x0000000aff029212 */ /* 0x000fc800078e33ff */
[----:B------:R-:W-:Y:S01]  /*21a70*/  IADD3 R17, -R2, RZ, RZ ;  /* 0x000000ff02117210 */ /* 0x000fe20007ffe1ff */
[----:B------:R-:W-:-:S04]  /*21a80*/  IMAD.MOV.U32 R18, RZ, RZ, R2 ;  /* 0x000000ffff127224 */ /* 0x000fc800078e0002 */
[----:B------:R-:W-:Y:S01]  /*21a90*/  IMAD R17, R10, R17, R11 ;  /* 0x000000110a117224 */ /* 0x000fe200078e020b */
[----:B------:R-:W-:Y:S06]  /*21aa0*/  BRA `(.L_x_638) ;  /* 0x00000000000c7947 */ /* 0x000fec0003800000 */
.L_x_633:
[----:B------:R-:W-:Y:S01]  /*21ab0*/  IMAD.MOV.U32 R17, RZ, RZ, RZ ;  /* 0x000000ffff117224 */ /* 0x000fe200078e00ff */
[----:B------:R-:W-:Y:S01]  /*21ac0*/  MOV R16, UR6 ;  /* 0x0000000600107c02 */ /* 0x000fe20008000f00 */
[----:B------:R-:W-:-:S07]  /*21ad0*/  IMAD.MOV.U32 R18, RZ, RZ, RZ ;  /* 0x000000ffff127224 */ /* 0x000fce00078e00ff */
.L_x_638:
[----:B------:R-:W-:-:S13]  /*21ae0*/  ISETP.NE.AND P0, PT, R5, RZ, PT ;  /* 0x000000ff0500720c */ /* 0x000fda0003f05270 */
[----:B------:R-:W0:Y:S01]  /*21af0*/  @!P0 S2R R3, SR_CgaCtaId ;  /* 0x0000000000038919 */ /* 0x000e220000008800 */
[----:B------:R-:W-:-:S04]  /*21b00*/  @!P0 MOV R0, 0x400 ;  /* 0x0000040000008802 */ /* 0x000fc80000000f00 */
[----:B0-----:R-:W-:-:S05]  /*21b10*/  @!P0 LEA R0, R3, R0, 0x18 ;  /* 0x0000000003008211 */ /* 0x001fca00078ec0ff */
[----:B------:R2:W-:Y:S01]  /*21b20*/  @!P0 STS.128 [R0+0x298d0], R16 ;  /* 0x0298d01000008388 */ /* 0x0005e20000000c00 */
[----:B------:R-:W-:Y:S06]  /*21b30*/  BAR.ARV 0x5, 0x180 ;  /* 0x0146000000007b1d */ /* 0x000fec0000002000 */
.L_x_631:
[----:B------:R3:W-:Y:S01]  /*21b40*/  STL [R1+0x48], RZ ;  /* 0x000048ff01007387 */ /* 0x0007e20000100800 */
[----:B------:R-:W-:Y:S01]  /*21b50*/  ULDC UR4, c[0x0][0xc3c] ;  /* 0x00030f0000047ab9 */ /* 0x000fe20000000800 */
[----:B------:R-:W-:Y:S01]  /*21b60*/  IMAD.MOV.U32 R34, RZ, RZ, 0x1 ;  /* 0x00000001ff227424 */ /* 0x000fe200078e00ff */
[----:B-1----:R-:W-:Y:S01]  /*21b70*/  ISETP.GE.AND P0, PT, R19, UR4, PT ;  /* 0x0000000413007c0c */ /* 0x002fe2000bf06270 */
[----:B------:R-:W-:-:S12]  /*21b80*/  IMAD.MOV.U32 R23, RZ, RZ, RZ ;  /* 0x000000ffff177224 */ /* 0x000fd800078e00ff */
[----:B---3--:R-:W-:Y:S05]  /*21b90*/  @P0 BRA `(.L_x_639) ;  /* 0x0000006c001c0947 */ /* 0x008fea0003800000 */
[----:B------:R-:W1:Y:S01]  /*21ba0*/  S2R R12, SR_TID.X ;  /* 0x00000000000c7919 */ /* 0x000e620000002100 */
[----:B------:R-:W3:Y:S01]  /*21bb0*/  S2UR UR4, SR_CgaCtaId ;  /* 0x00000000000479c3 */ /* 0x000ee20000008800 */
[----:B------:R-:W-:Y:S01]  /*21bc0*/  MOV R22, 0x400 ;  /* 0x0000040000167802 */ /* 0x000fe20000000f00 */
[----:B------:R-:W-:Y:S01]  /*21bd0*/  BSSY B7, `(.L_x_639) ;  /* 0x00006c3000077945 */ /* 0x000fe20003800000 */
[----:B------:R-:W-:Y:S01]  /*21be0*/  IMAD.MOV.U32 R35, RZ, RZ, 0x1 ;  /* 0x00000001ff237424 */ /* 0x000fe200078e00ff */
[----:B------:R-:W-:Y:S01]  /*21bf0*/  MOV R34, 0x1 ;  /* 0x0000000100227802 */ /* 0x000fe20000000f00 */
[----:B------:R-:W-:Y:S01]  /*21c00*/  IMAD.MOV.U32 R28, RZ, RZ, RZ ;  /* 0x000000ffff1c7224 */ /* 0x000fe200078e00ff */
[----:B------:R-:W-:Y:S01]  /*21c10*/  ULDC.64 UR40, c[0x0][0x198] ;  /* 0x0000660000287ab9 */ /* 0x000fe20000000a00 */
[----:B------:R-:W-:Y:S01]  /*21c20*/  IMAD.MOV.U32 R23, RZ, RZ, RZ ;  /* 0x000000ffff177224 */ /* 0x000fe200078e00ff */
[----:B------:R-:W-:Y:S02]  /*21c30*/  ULOP3.LUT UR39, UR36, 0x2, URZ, 0xfc, !UPT ;  /* 0x0000000224277892 */ /* 0x000fe4000f8efc3f */
[----:B------:R-:W-:Y:S01]  /*21c40*/  ULOP3.LUT UR37, UR36, 0x1, URZ, 0xfc, !UPT ;  /* 0x0000000124257892 */ /* 0x000fe2000f8efc3f */
[----:B------:R-:W-:Y:S01]  /*21c50*/  ULDC UR38, c[0x0][0xc] ;  /* 0x0000030000267ab9 */ /* 0x000fe20000000800 */
[C---:B-1----:R-:W-:Y:S01]  /*21c60*/  LOP3.LUT R10, R12.reuse, 0x7f, RZ, 0xc0, !PT ;  /* 0x0000007f0c0a7812 */ /* 0x042fe200078ec0ff */
[C---:B------:R-:W-:Y:S01]  /*21c70*/  IMAD.SHL.U32 R3, R12.reuse, 0x80, RZ ;  /* 0x000000800c037824 */ /* 0x040fe200078e00ff */
[C---:B0-----:R-:W-:Y:S01]  /*21c80*/  SHF.L.U32 R2, R12.reuse, 0x4, RZ ;  /* 0x000000040c027819 */ /* 0x041fe200000006ff */
[C---:B------:R-:W-:Y:S01]  /*21c90*/  IMAD.SHL.U32 R11, R12.reuse, 0x2, RZ ;  /* 0x000000020c0b7824 */ /* 0x040fe200078e00ff */
[----:B------:R-:W-:Y:S01]  /*21ca0*/  SHF.R.U32.HI R7, RZ, 0x5, R10 ;  /* 0x00000005ff077819 */ /* 0x000fe2000001160a */
[----:B------:R-:W-:Y:S01]  /*21cb0*/  IMAD.SHL.U32 R37, R12, 0x4, RZ ;  /* 0x000000040c257824 */ /* 0x000fe200078e00ff */
[----:B--2---:R-:W-:-:S02]  /*21cc0*/  LOP3.LUT R0, R2, 0x1b0, RZ, 0xc0, !PT ;  /* 0x000001b002007812 */ /* 0x004fc400078ec0ff */
[----:B------:R-:W-:Y:S01]  /*21cd0*/  SHF.R.U32.HI R5, RZ, 0x1, R12 ;  /* 0x00000001ff057819 */ /* 0x000fe2000001160c */
[----:B------:R-:W-:Y:S01]  /*21ce0*/  IMAD.SHL.U32 R9, R7, 0x200, RZ ;  /* 0x0000020007097824 */ /* 0x000fe200078e00ff */
[----:B------:R-:W-:Y:S02]  /*21cf0*/  LOP3.LUT R4, R3, 0x380, RZ, 0xc0, !PT ;  /* 0x0000038003047812 */ /* 0x000fe400078ec0ff */
[----:B------:R-:W-:Y:S02]  /*21d00*/  LOP3.LUT R11, R0, 0x30, R11, 0x78, !PT ;  /* 0x00000030000b7812 */ /* 0x000fe400078e780b */
[----:B------:R-:W-:Y:S02]  /*21d10*/  SHF.L.U32 R0, R12, 0x5, RZ ;  /* 0x000000050c007819 */ /* 0x000fe400000006ff */
[----:B------:R-:W-:Y:S02]  /*21d20*/  LOP3.LUT R6, R9, 0x40, R2, 0xf8, !PT ;  /* 0x0000004009067812 */ /* 0x000fe400078ef802 */
[----:B------:R-:W-:-:S02]  /*21d30*/  LOP3.LUT R5, R4, 0x30, R5, 0xf8, !PT ;  /* 0x0000003004057812 */ /* 0x000fc400078ef805 */
[----:B------:R-:W-:Y:S02]  /*21d40*/  LOP3.LUT R4, R0, 0x80, RZ, 0xc0, !PT ;  /* 0x0000008000047812 */ /* 0x000fe400078ec0ff */
[----:B------:R-:W-:Y:S02]  /*21d50*/  LOP3.LUT R8, R6, R11, RZ, 0xfc, !PT ;  /* 0x0000000b06087212 */ /* 0x000fe400078efcff */
[----:B------:R-:W-:Y:S02]  /*21d60*/  LOP3.LUT R6, R4, 0x10, R12, 0xf8, !PT ;  /* 0x0000001004067812 */ /* 0x000fe400078ef80c */
[----:B------:R-:W-:Y:S01]  /*21d70*/  LOP3.LUT R9, R9, 0x60, R0, 0xf8, !PT ;  /* 0x0000006009097812 */ /* 0x000fe200078ef800 */
[----:B------:R-:W-:Y:S01]  /*21d80*/  STL [R1+0x18], R8 ;  /* 0x0000180801007387 */ /* 0x000fe20000100800 */
[----:B------:R-:W-:Y:S02]  /*21d90*/  LOP3.LUT R4, R5, 0x70, R2, 0x78, !PT ;  /* 0x0000007005047812 */ /* 0x000fe400078e7802 */
[----:B------:R-:W-:-:S02]  /*21da0*/  LOP3.LUT R6, R6, 0x10, R37, 0x78, !PT ;  /* 0x0000001006067812 */ /* 0x000fc400078e7825 */
[----:B------:R-:W-:Y:S02]  /*21db0*/  LOP3.LUT R9, R9, 0x100, R0, 0xf8, !PT ;  /* 0x0000010009097812 */ /* 0x000fe400078ef800 */
[----:B------:R-:W-:Y:S02]  /*21dc0*/  LOP3.LUT R4, R4, 0xc00, R3, 0xf8, !PT ;  /* 0x00000c0004047812 */ /* 0x000fe400078ef803 */
[----:B------:R-:W-:Y:S01]  /*21dd0*/  LOP3.LUT R3, R9, R6, RZ, 0xfc, !PT ;  /* 0x0000000609037212 */ /* 0x000fe200078efcff */
[----:B------:R-:W-:Y:S01]  /*21de0*/  IMAD.SHL.U32 R6, R7, 0x400, RZ ;  /* 0x0000040007067824 */ /* 0x000fe200078e00ff */
[----:B------:R-:W-:Y:S01]  /*21df0*/  R2P PR, R12, 0x14 ;  /* 0x000000140c007804 */ /* 0x000fe20000000000 */
[----:B------:R3:W-:Y:S01]  /*21e00*/  STL [R1+0x24], R4 ;  /* 0x0000240401007387 */ /* 0x0007e20000100800 */
[----:B------:R-:W-:Y:S02]  /*21e10*/  LOP3.LUT R11, R0, 0x380, RZ, 0xc0, !PT ;  /* 0x00000380000b7812 */ /* 0x000fe400078ec0ff */
[----:B------:R-:W-:Y:S01]  /*21e20*/  SHF.R.U32.HI R5, RZ, 0x2, R10 ;  /* 0x00000002ff057819 */ /* 0x000fe2000001160a */
[----:B------:R0:W-:Y:S01]  /*21e30*/  STL [R1+0x20], R3 ;  /* 0x0000200301007387 */ /* 0x0001e20000100800 */
[----:B------:R-:W-:-:S02]  /*21e40*/  LOP3.LUT R11, R11, 0x30, R2, 0xf8, !PT ;  /* 0x000000300b0b7812 */ /* 0x000fc400078ef802 */
[----:B------:R-:W-:Y:S02]  /*21e50*/  LOP3.LUT R2, R2, 0x30, RZ, 0xc0, !PT ;  /* 0x0000003002027812 */ /* 0x000fe400078ec0ff */
[----:B------:R-:W-:Y:S02]  /*21e60*/  LOP3.LUT R0, R5, 0x60, R0, 0xf8, !PT ;  /* 0x0000006005007812 */ /* 0x000fe400078ef800 */
[----:B---3--:R-:W-:Y:S02]  /*21e70*/  MOV R4, UR4 ;  /* 0x0000000400047c02 */ /* 0x008fe40008000f00 */
[----:B------:R-:W-:Y:S01]  /*21e80*/  LOP3.LUT R37, R11, 0x70, R37, 0x78, !PT ;  /* 0x000000700b257812 */ /* 0x000fe200078e7825 */
[----:B0-----:R-:W-:Y:S01]  /*21e90*/  IMAD.MOV.U32 R3, RZ, RZ, 0x40 ;  /* 0x00000040ff037424 */ /* 0x001fe200078e00ff */
[----:B------:R-:W-:-:S04]  /*21ea0*/  LEA R22, R4, R22, 0x18 ;  /* 0x0000001604167211 */ /* 0x000fc800078ec0ff */
[C---:B------:R-:W-:Y:S02]  /*21eb0*/  SEL R6, R3.reuse, 0xffffffc0, !P2 ;  /* 0xffffffc003067807 */ /* 0x040fe40005000000 */
[----:B------:R-:W-:-:S03]  /*21ec0*/  SEL R3, R3, 0xffffffc0, !P4 ;  /* 0xffffffc003037807 */ /* 0x000fc60006000000 */
[----:B------:R-:W-:Y:S04]  /*21ed0*/  STL [R1+0x28], R6 ;  /* 0x0000280601007387 */ /* 0x000fe80000100800 */
[----:B------:R0:W-:Y:S04]  /*21ee0*/  STL [R1+0x14], R4 ;  /* 0x0000140401007387 */ /* 0x0001e80000100800 */
[----:B------:R1:W-:Y:S04]  /*21ef0*/  STL [R1+0x4], R3 ;  /* 0x0000040301007387 */ /* 0x0003e80000100800 */
[----:B------:R2:W-:Y:S01]  /*21f00*/  STL [R1+0x48], RZ ;  /* 0x000048ff01007387 */ /* 0x0005e20000100800 */
[----:B0-----:R-:W-:-:S02]  /*21f10*/  LOP3.LUT R4, R2, 0x40, RZ, 0xfc, !PT ;  /* 0x0000004002047812 */ /* 0x001fc400078efcff */
[----:B-1----:R-:W-:Y:S02]  /*21f20*/  LOP3.LUT R3, R2, 0x80, RZ, 0xfc, !PT ;  /* 0x0000008002037812 */ /* 0x002fe400078efcff */
[----:B------:R-:W-:Y:S01]  /*21f30*/  LOP3.LUT R2, R0, 0x80, RZ, 0xfc, !PT ;  /* 0x0000008000027812 */ /* 0x000fe200078efcff */
[----:B------:R-:W-:-:S05]  /*21f40*/  IMAD.IADD R0, R22, 0x1, R8 ;  /* 0x0000000116007824 */ /* 0x000fca00078e0208 */
[----:B------:R2:W-:Y:S02]  /*21f50*/  STL [R1+0x2c], R0 ;  /* 0x00002c0001007387 */ /* 0x0005e40000100800 */
.L_x_755:
[----:B0-----:R-:W0:Y:S02]  /*21f60*/  LDC.64 R24, c[0x0][0xc88] ;  /* 0x00032200ff187b82 */ /* 0x001e240000000a00 */
[----:B0-----:R-:W-:-:S06]  /*21f70*/  IMAD.WIDE R24, R19, 0x4, R24 ;  /* 0x0000000413187825 */ /* 0x001fcc00078e0218 */
[----:B------:R-:W2:Y:S01]  /*21f80*/  LDG.E R24, desc[UR50][R24.64] ;  /* 0x0000003218187981 */ /* 0x000ea2000c1e1900 */
[----:B------:R-:W-:Y:S05]  /*21f90*/  YIELD ;  /* 0x0000000000007946 */ /* 0x000fea0003800000 */
[----:B------:R-:W-:Y:S01]  /*21fa0*/  ULDC.64 UR4, c[0x0][0xa28] ;  /* 0x00028a0000047ab9 */ /* 0x000fe20000000a00 */
[----:B------:R-:W-:Y:S01]  /*21fb0*/  ULDC.64 UR8, c[0x0][0xa18] ;  /* 0x0002860000087ab9 */ /* 0x000fe20000000a00 */
[----:B------:R-:W-:Y:S01]  /*21fc0*/  ISETP.NE.U32.AND P0, PT, RZ, UR4, PT ;  /* 0x00000004ff007c0c */ /* 0x000fe2000bf05070 */
[----:B------:R-:W-:Y:S01]  /*21fd0*/  IMAD.MOV.U32 R9, RZ, RZ, RZ ;  /* 0x000000ffff097224 */ /* 0x000fe200078e00ff */
[----:B------:R-:W-:-:S02]  /*21fe0*/  ULDC.64 UR6, c[0x0][0xa10] ;  /* 0x0002840000067ab9 */ /* 0x000fc40000000a00 */
[----:B------:R-:W-:Y:S02]  /*21ff0*/  ISETP.NE.AND.EX P0, PT, RZ, UR5, PT, P0 ;  /* 0x00000005ff007c0c */ /* 0x000fe4000bf05300 */
[----:B------:R-:W-:-:S04]  /*22000*/  ISETP.NE.U32.AND P2, PT, RZ, UR8, PT ;  /* 0x00000008ff007c0c */ /* 0x000fc8000bf45070 */
[----:B------:R-:W-:Y:S02]  /*22010*/  ISETP.NE.AND.EX P2, PT, RZ, UR9, PT, P2 ;  /* 0x00000009ff007c0c */ /* 0x000fe4000bf45320 */
[----:B------:R-:W-:Y:S02]  /*22020*/  MOV R29, RZ ;  /* 0x000000ff001d7202 */ /* 0x000fe40000000f00 */
[----:B-12---:R-:W-:-:S03]  /*22030*/  SHF.R.S32.HI R0, RZ, 0x1f, R24 ;  /* 0x0000001fff007819 */ /* 0x006fc60000011418 */
[C---:B---3--:R-:W-:Y:S01]  /*22040*/  @P0 LEA R2, P1, R24.reuse, UR4, 0x2 ;  /* 0x0000000418020c11 */ /* 0x048fe2000f8210ff */
[C---:B------:R-:W-:Y:S01]  /*22050*/  IMAD.SHL.U32 R26, R24.reuse, 0x4, RZ ;  /* 0x00000004181a7824 */ /* 0x040fe200078e00ff */
[C-C-:B------:R-:W-:Y:S01]  /*22060*/  SHF.L.U64.HI R27, R24.reuse, 0x2, R0.reuse ;  /* 0x00000002181b7819 */ /* 0x140fe20000010200 */
[----:B------:R0:W-:Y:S01]  /*22070*/  STL [R1+0x40], R0 ;  /* 0x0000400001007387 */ /* 0x0001e20000100800 */
[----:B------:R-:W-:Y:S01]  /*22080*/  @P0 LEA.HI.X R3, R24, UR5, R0, 0x2, P1 ;  /* 0x0000000518030c11 */ /* 0x000fe200088f1400 */
[----:B------:R-:W-:-:S04]  /*22090*/  ULDC.64 UR4, c[0x0][0xa00] ;  /* 0x0002800000047ab9 */ /* 0x000fc80000000a00 */
[----:B------:R1:W2:Y:S01]  /*220a0*/  @P0 LDG.E R9, desc[UR50][R2.64] ;  /* 0x0000003202090981 */ /* 0x0002a2000c1e1900 */
[----:B------:R-:W-:Y:S02]  /*220b0*/  ISETP.NE.U32.AND P0, PT, RZ, UR4, PT ;  /* 0x00000004ff007c0c */ /* 0x000fe4000bf05070 */
[----:B------:R-:W-:Y:S01]  /*220c0*/  ISETP.NE.U32.AND P1, PT, RZ, UR6, PT ;  /* 0x00000006ff007c0c */ /* 0x000fe2000bf25070 */
[----:B0-----:R-:W-:Y:S01]  /*220d0*/  IMAD.MOV.U32 R0, RZ, RZ, RZ ;  /* 0x000000ffff007224 */ /* 0x001fe200078e00ff */
[----:B------:R-:W-:Y:S02]  /*220e0*/  ISETP.NE.AND.EX P0, PT, RZ, UR5, PT, P0 ;  /* 0x00000005ff007c0c */ /* 0x000fe4000bf05300 */
[----:B------:R-:W-:Y:S02]  /*220f0*/  ISETP.NE.AND.EX P1, PT, RZ, UR7, PT, P1 ;  /* 0x00000007ff007c0c */ /* 0x000fe4000bf25310 */
[C---:B------:R-:W-:Y:S02]  /*22100*/  IADD3 R4, P4, R26.reuse, UR6, RZ ;  /* 0x000000061a047c10 */ /* 0x040fe4000ff9e0ff */
[----:B-1----:R-:W-:Y:S01]  /*22110*/  IADD3 R2, P3, R26, UR4, RZ ;  /* 0x000000041a027c10 */ /* 0x002fe2000ff7e0ff */
[----:B------:R-:W-:Y:S01]  /*22120*/  ULDC UR4, c[0x0][0x288] ;  /* 0x0000a20000047ab9 */ /* 0x000fe20000000800 */
[----:B------:R-:W-:-:S02]  /*22130*/  IADD3.X R5, R27, UR7, RZ, P4, !PT ;  /* 0x000000071b057c10 */ /* 0x000fc4000a7fe4ff */
[C---:B------:R-:W-:Y:S02]  /*22140*/  IADD3.X R3, R27.reuse, UR5, RZ, P3, !PT ;  /* 0x000000051b037c10 */ /* 0x040fe40009ffe4ff */
[----:B------:R-:W-:Y:S01]  /*22150*/  @P2 IADD3 R6, P3, R26, UR8, RZ ;  /* 0x000000081a062c10 */ /* 0x000fe2000ff7e0ff */
[----:B------:R-:W-:Y:S01]  /*22160*/  IMAD.U32 R8, RZ, RZ, UR4 ;  /* 0x00000004ff087e24 */ /* 0x000fe2000f8e00ff */
[----:B------:R-:W-:Y:S01]  /*22170*/  ULDC.64 UR4, c[0x0][0x418] ;  /* 0x0001060000047ab9 */ /* 0x000fe20000000a00 */
[----:B------:R-:W5:Y:S01]  /*22180*/  @P0 LDG.E R29, desc[UR50][R2.64] ;  /* 0x00000032021d0981 */ /* 0x000f62000c1e1900 */
[----:B------:R-:W-:-:S03]  /*22190*/  @P2 IADD3.X R7, R27, UR9, RZ, P3, !PT ;  /* 0x000000091b072c10 */ /* 0x000fc60009ffe4ff */
[----:B------:R-:W5:Y:S04]  /*221a0*/  @P1 LDG.E R0, desc[UR50][R4.64] ;  /* 0x0000003204001981 */ /* 0x000f68000c1e1900 */
[----:B------:R0:W3:Y:S01]  /*221b0*/  @P2 LDG.E R8, desc[UR50][R6.64] ;  /* 0x0000003206082981 */ /* 0x0000e2000c1e1900 */
[----:B------:R-:W-:-:S03]  /*221c0*/  UISETP.NE.U32.AND UP0, UPT, UR4, URZ, UPT ;  /* 0x0000003f0400728c */ /* 0x000fc6000bf05070 */
[----:B------:R-:W-:Y:S01]  /*221d0*/  ULDC UR4, c[0x0][0x424] ;  /* 0x0001090000047ab9 */ /* 0x000fe20000000800 */
[----:B------:R-:W-:-:S03]  /*221e0*/  UISETP.NE.AND.EX UP0, UPT, UR5, URZ, UPT, UP0 ;  /* 0x0000003f0500728c */ /* 0x000fc6000bf05300 */
[----:B------:R-:W-:Y:S01]  /*221f0*/  ULDC UR5, c[0x0][0x2f0] ;  /* 0x0000bc0000057ab9 */ /* 0x000fe20000000800 */
[----:B------:R-:W-:-:S04]  /*22200*/  USEL UR4, UR4, 0x1, UP0 ;  /* 0x0000000104047887 */ /* 0x000fc80008000000 */
[----:B------:R-:W-:-:S03]  /*22210*/  UIMAD UR4, UR4, UR5, URZ ;  /* 0x00000005040472a4 */ /* 0x000fc6000f8e023f */
[----:B------:R-:W-:Y:S02]  /*22220*/  ULDC UR5, c[0x0][0x348] ;  /* 0x0000d20000057ab9 */ /* 0x000fe40000000800 */
[----:B0-----:R-:W-:Y:S01]  /*22230*/  IMAD.U32 R6, RZ, RZ, UR5 ;  /* 0x00000005ff067e24 */ /* 0x001fe2000f8e00ff */
[----:B------:R-:W-:Y:S01]  /*22240*/  MOV R7, UR4 ;  /* 0x0000000400077c02 */ /* 0x000fe20008000f00 */
[----:B--2---:R0:W-:Y:S04]  /*22250*/  STL [R1+0xc], R9 ;  /* 0x00000c0901007387 */ /* 0x0041e80000100800 */
[----:B---3--:R0:W-:Y:S01]  /*22260*/  STL [R1+0x44], R8 ;  /* 0x0000440801007387 */ /* 0x0081e20000100800 */
[----:B------:R-:W-:Y:S05]  /*22270*/  @P2 BRA `(.L_x_640) ;  /* 0x0000000000142947 */ /* 0x000fea0003800000 */
[----:B------:R-:W-:Y:S05]  /*22280*/  @!P0 BRA `(.L_x_640) ;  /* 0x0000000000108947 */ /* 0x000fea0003800000 */
[----:B0-----:R-:W2:Y:S04]  /*22290*/  LDG.E R8, desc[UR50][R2.64] ;  /* 0x0000003202087981 */ /* 0x001ea8000c1e1900 */
[----:B------:R-:W2:Y:S02]  /*222a0*/  LDG.E R2, desc[UR50][R2.64+0x4] ;  /* 0x0000043202027981 */ /* 0x000ea4000c1e1900 */
[----:B--2---:R-:W-:-:S05]  /*222b0*/  IMAD.IADD R2, R2, 0x1, -R8 ;  /* 0x0000000102027824 */ /* 0x004fca00078e0a08 */
[----:B------:R1:W-:Y:S02]  /*222c0*/  STL [R1+0x44], R2 ;  /* 0x0000440201007387 */ /* 0x0003e40000100800 */
.L_x_640:
[----:B------:R-:W-:Y:S01]  /*222d0*/  ULDC.64 UR4, c[0x0][0xa20] ;  /* 0x0002880000047ab9 */ /* 0x000fe20000000a00 */
[----:B------:R-:W-:Y:S01]  /*222e0*/  IMAD.MOV.U32 R33, RZ, RZ, R24 ;  /* 0x000000ffff217224 */ /* 0x000fe200078e0018 */
[----:B------:R-:W-:-:S04]  /*222f0*/  ISETP.NE.U32.AND P0, PT, RZ, UR4, PT ;  /* 0x00000004ff007c0c */ /* 0x000fc8000bf05070 */
[----:B------:R-:W-:-:S13]  /*22300*/  ISETP.NE.AND.EX P0, PT, RZ, UR5, PT, P0 ;  /* 0x00000005ff007c0c */ /* 0x000fda000bf05300 */
[----:B------:R-:W-:Y:S05]  /*22310*/  @!P0 BRA `(.L_x_641) ;  /* 0x0000000000108947 */ /* 0x000fea0003800000 */
[----:B-1----:R-:W-:-:S04]  /*22320*/  IADD3 R2, P0, R26, UR4, RZ ;  /* 0x000000041a027c10 */ /* 0x002fc8000ff1e0ff */
[----:B------:R-:W-:-:S05]  /*22330*/  IADD3.X R3, R27, UR5, RZ, P0, !PT ;  /* 0x000000051b037c10 */ /* 0x000fca00087fe4ff */
[----:B------:R2:W5:Y:S01]  /*22340*/  LDG.E R7, desc[UR50][R2.64] ;  /* 0x0000003202077981 */ /* 0x000562000c1e1900 */
[----:B------:R-:W-:Y:S05]  /*22350*/  BRA `(.L_x_642) ;  /* 0x0000000000247947 */ /* 0x000fea0003800000 */
.L_x_641:
[----:B------:R-:W-:Y:S02]  /*22360*/  ULDC.64 UR4, c[0x0][0xa08] ;  /* 0x0002820000047ab9 */ /* 0x000fe40000000a00 */
[----:B------:R-:W-:-:S04]  /*22370*/  ISETP.NE.U32.AND P0, PT, RZ, UR4, PT ;  /* 0x00000004ff007c0c */ /* 0x000fc8000bf05070 */
[----:B------:R-:W-:-:S13]  /*22380*/  ISETP.NE.AND.EX P0, PT, RZ, UR5, PT, P0 ;  /* 0x00000005ff007c0c */ /* 0x000fda000bf05300 */
[----:B------:R-:W-:Y:S05]  /*22390*/  @!P0 BRA `(.L_x_642) ;  /* 0x0000000000148947 */ /* 0x000fea0003800000 */
[----:B-1----:R-:W1:Y:S02]  /*223a0*/  LDC.64 R2, c[0x0][0xa08] ;  /* 0x00028200ff027b82 */ /* 0x002e640000000a00 */
[----:B-1----:R-:W-:-:S05]  /*223b0*/  IMAD.WIDE R2, R33, 0x4, R2 ;  /* 0x0000000421027825 */ /* 0x002fca00078e0202 */
[----:B------:R-:W2:Y:S04]  /*223c0*/  LDG.E R7, desc[UR50][R2.64] ;  /* 0x0000003202077981 */ /* 0x000ea8000c1e1900 */
[----:B------:R-:W2:Y:S02]  /*223d0*/  LDG.E R2, desc[UR50][R2.64+0x4] ;  /* 0x0000043202027981 */ /* 0x000ea4000c1e1900 */
[----:B--2---:R-:W-:-:S07]  /*223e0*/  IMAD.IADD R7, R2, 0x1, -R7 ;  /* 0x0000000102077824 */ /* 0x004fce00078e0a07 */
.L_x_642:
[----:B-12---:R-:W2:Y:S04]  /*223f0*/  @P1 LDG.E R2, desc[UR50][R4.64] ;  /* 0x0000003204021981 */ /* 0x006ea8000c1e1900 */
[----:B------:R-:W2:Y:S01]  /*22400*/  @P1 LDG.E R4, desc[UR50][R4.64+0x4] ;  /* 0x0000043204041981 */ /* 0x000ea2000c1e1900 */
[----:B-----5:R-:W-:Y:S01]  /*22410*/  IMAD.IADD R7, R7, 0x1, -R9 ;  /* 0x0000000107077824 */ /* 0x020fe200078e0a09 */
[----:B------:R-:W-:Y:S01]  /*22420*/  BSSY B0, `(.L_x_643) ;  /* 0x0000118000007945 */ /* 0x000fe20003800000 */
[----:B--2---:R-:W-:-:S05]  /*22430*/  @P1 IADD3 R6, -R2, R4, RZ ;  /* 0x0000000402061210 */ /* 0x004fca0007ffe1ff */
[----:B------:R-:W-:-:S04]  /*22440*/  IMAD.IADD R25, R7, 0x1, R6 ;  /* 0x0000000107197824 */ /* 0x000fc800078e0206 */
[----:B------:R-:W-:-:S04]  /*22450*/  VIADD R32, R25, 0x9f ;  /* 0x0000009f19207836 */ /* 0x000fc80000000000 */
[----:B------:R-:W-:-:S05]  /*22460*/  IMAD.HI R32, R32, 0x66666667, RZ ;  /* 0x6666666720207827 */ /* 0x000fca00078e02ff */
[----:B------:R-:W-:-:S04]  /*22470*/  SHF.R.U32.HI R2, RZ, 0x1f, R32 ;  /* 0x0000001fff027819 */ /* 0x000fc80000011620 */
[----:B------:R-:W-:-:S05]  /*22480*/  LEA.HI.SX32 R32, R32, R2, 0x1a ;  /* 0x0000000220207211 */ /* 0x000fca00078fd2ff */
[----:B------:R-:W-:Y:S01]  /*22490*/  IMAD R2, R32, 0xa0, -R7 ;  /* 0x000000a020027824 */ /* 0x000fe200078e0a07 */
[----:B------:R-:W-:-:S04]  /*224a0*/  IADD3 R7, -R7, RZ, RZ ;  /* 0x000000ff07077210 */ /* 0x000fc80007ffe1ff */
[----:B------:R-:W-:Y:S02]  /*224b0*/  VIMNMX R2, R2, R6, PT ;  /* 0x0000000602027248 */ /* 0x000fe40003fe0100 */
[----:B------:R-:W-:-:S04]  /*224c0*/  VIMNMX R7, RZ, R7, !PT ;  /* 0x00000007ff077248 */ /* 0x000fc80007fe0100 */
        /* <DEDUP_REMOVED lines=10> */
[----:B------:R-:W-:Y:S05]  /*22570*/  @!P2 BRA `(.L_x_644) ;  /* 0x000000100008a947 */ /* 0x000fea0003800000 */
[----:B------:R-:W-:Y:S01]  /*22580*/  UMOV UR4, 0xffffffff ;  /* 0xffffffff00047882 */ /* 0x000fe20000000000 */
[----:B------:R-:W-:Y:S02]  /*22590*/  SEL R2, R33, RZ, !P1 ;  /* 0x000000ff21027207 */ /* 0x000fe40004800000 */
[----:B------:R-:W-:Y:S05]  /*225a0*/  BRA.DIV UR4, `(.L_x_645) ;  /* 0x0000008a04587947 */ /* 0x000fea000b800000 */
[----:B------:R-:W1:Y:S02]  /*225b0*/  S2R R5, SR_TID.X ;  /* 0x0000000000057919 */ /* 0x000e640000002100 */
[----:B-1----:R-:W-:-:S04]  /*225c0*/  SHF.R.U32.HI R5, RZ, 0x5, R5 ;  /* 0x00000005ff057819 */ /* 0x002fc80000011605 */
[----:B------:R-:W-:-:S05]  /*225d0*/  LOP3.LUT R5, R5, 0x3, RZ, 0xc0, !PT ;  /* 0x0000000305057812 */ /* 0x000fca00078ec0ff */
[----:B------:R1:W2:Y:S02]  /*225e0*/  SHFL.IDX PT, R14, R5, RZ, 0x1f ;  /* 0x00001fff050e7589 */ /* 0x0002a400000e0000 */
.L_x_866:
[----:B--2---:R-:W-:Y:S02]  /*225f0*/  ISETP.NE.AND P0, PT, R14, RZ, PT ;  /* 0x000000ff0e00720c */ /* 0x004fe40003f05270 */
[----:B------:R-:W-:-:S11]  /*22600*/  PLOP3.LUT P6, PT, PT, PT, PT, 0x8, 0x0 ;  /* 0x000000000000781c */ /* 0x000fd60003fce170 */
[----:B------:R-:W-:Y:S05]  /*22610*/  @P0 BRA `(.L_x_646) ;  /* 0x00000000000c0947 */ /* 0x000fea0003800000 */
[----:B------:R-:W-:-:S03]  /*22620*/  UMOV UR4, 0xffffffff ;  /* 0xffffffff00047882 */ /* 0x000fc60000000000 */
[----:B------:R-:W-:Y:S05]  /*22630*/  BRA.DIV UR4, `(.L_x_647) ;  /* 0x0000008a04687947 */ /* 0x000fea000b800000 */
[----:B------:R-:W-:-:S13]  /*22640*/  ELECT P6, URZ, PT ;  /* 0x00000000003f782f */ /* 0x000fda00038c0000 */
.L_x_646:
[----:B-1----:R-:W2:Y:S01]  /*22650*/  LDL R5, [R1+0x48] ;  /* 0x0000480001057983 */ /* 0x002ea20000100800 */
[----:B------:R-:W-:Y:S01]  /*22660*/  BSSY B1, `(.L_x_648) ;  /* 0x0000008000017945 */ /* 0x000fe20003800000 */
[----:B--2---:R-:W-:-:S05]  /*22670*/  VIADD R5, R5, 0x1 ;  /* 0x0000000105057836 */ /* 0x004fca0000000000 */
[----:B------:R-:W-:-:S04]  /*22680*/  LEA.HI R6, R5, R5, RZ, 0x1 ;  /* 0x0000000505067211 */ /* 0x000fc800078f08ff */
[----:B------:R-:W-:-:S04]  /*22690*/  LOP3.LUT R6, R6, 0xfffffffe, RZ, 0xc0, !PT ;  /* 0xfffffffe06067812 */ /* 0x000fc800078ec0ff */
[----:B------:R-:W-:-:S04]  /*226a0*/  IADD3 R5, R5, -R6, RZ ;  /* 0x8000000605057210 */ /* 0x000fc80007ffe0ff */
[----:B------:R-:W-:-:S04]  /*226b0*/  SHF.L.U32 R5, R5, 0x1f, RZ ;  /* 0x0000001f05057819 */ /* 0x000fc800000006ff */
[----:B------:R-:W1:Y:S02]  /*226c0*/  SYNCS.PHASECHK.TRANS64.TRYWAIT P0, [R22+URZ+0x29820], R5 ;  /* 0x02982005160075a7 */ /* 0x000e64000800017f */
[----:B-1----:R-:W-:Y:S05]  /*226d0*/  @!P0 BRA `(.L_x_649) ;  /* 0x0000008800608947 */ /* 0x002fea0003800000 */
.L_x_869:
[----:B------:R-:W-:Y:S05]  /*226e0*/  BSYNC B1 ;  /* 0x0000000000017941 */ /* 0x000fea0003800000 */
.L_x_648:
[----:B------:R-:W-:Y:S04]  /*226f0*/  BSSY B1, `(.L_x_650) ;  /* 0x000006c000017945 */ /* 0x000fe80003800000 */
[----:B------:R-:W-:Y:S05]  /*22700*/  @!P6 BRA `(.L_x_651) ;  /* 0x0000000400a8e947 */ /* 0x000fea0003800000 */
[----:B0-----:R-:W-:Y:S01]  /*22710*/  IMAD R9, R28, 0x8, R22 ;  /* 0x000000081c097824 */ /* 0x001fe200078e0216 */
[----:B------:R-:W-:Y:S01]  /*22720*/  SHF.L.U32 R8, R35, 0x1f, RZ ;  /* 0x0000001f23087819 */ /* 0x000fe200000006ff */
[----:B------:R-:W0:Y:S01]  /*22730*/  S2R R6, SR_TID.X ;  /* 0x0000000000067919 */ /* 0x000e220000002100 */
[----:B------:R-:W-:Y:S02]  /*22740*/  BSSY B2, `(.L_x_652) ;  /* 0x0000005000027945 */ /* 0x000fe40003800000 */
[----:B------:R-:W2:Y:S01]  /*22750*/  SYNCS.PHASECHK.TRANS64.TRYWAIT P0, [R9+URZ+0x298a0], R8 ;  /* 0x0298a008090075a7 */ /* 0x000ea2000800017f */
[----:B0-----:R-:W-:-:S04]  /*22760*/  LOP3.LUT R6, R6, 0x7f, RZ, 0xc0, !PT ;  /* 0x0000007f06067812 */ /* 0x001fc800078ec0ff */
[----:B------:R-:W-:Y:S01]  /*22770*/  ISETP.NE.AND P1, PT, R6, RZ, PT ;  /* 0x000000ff0600720c */ /* 0x000fe20003f25270 */
[----:B--2---:R-:W-:-:S12]  /*22780*/  @!P0 BRA `(.L_x_653) ;  /* 0x0000008800488947 */ /* 0x004fd80003800000 */
.L_x_870:
[----:B------:R-:W-:Y:S05]  /*22790*/  BSYNC B2 ;  /* 0x0000000000027941 */ /* 0x000fea0003800000 */
.L_x_652:
[----:B------:R-:W-:Y:S04]  /*227a0*/  BSSY B2, `(.L_x_654) ;  /* 0x0000009000027945 */ /* 0x000fe80003800000 */
[----:B------:R-:W-:Y:S05]  /*227b0*/  @P1 BRA `(.L_x_655) ;  /* 0x00000000001c1947 */ /* 0x000fea0003800000 */
[----:B-1----:R-:W1:Y:S02]  /*227c0*/  S2R R5, SR_TID.X ;  /* 0x0000000000057919 */ /* 0x002e640000002100 */
[----:B-1----:R-:W-:Y:S01]  /*227d0*/  LOP3.LUT R6, R5, 0x1f, RZ, 0xc0, !PT ;  /* 0x0000001f05067812 */ /* 0x002fe200078ec0ff */
[----:B------:R-:W-:-:S03]  /*227e0*/  IMAD.MOV.U32 R5, RZ, RZ, 0x7800 ;  /* 0x00007800ff057424 */ /* 0x000fc600078e00ff */
[----:B------:R-:W-:Y:S01]  /*227f0*/  ISETP.NE.AND P0, PT, R6, RZ, PT ;  /* 0x000000ff0600720c */ /* 0x000fe20003f05270 */
[----:B------:R2:W-:-:S12]  /*22800*/  SYNCS.ARRIVE.TRANS64 RZ, [R9+URZ+0x29890], R5 ;  /* 0x0298900509ff79a7 */ /* 0x0005d8000800003f */
[----:B--2---:R-:W-:Y:S05]  /*22810*/  @!P0 BRA `(.L_x_655) ;  /* 0x0000000000048947 */ /* 0x004fea0003800000 */
[----:B------:R-:W-:Y:S01]  /*22820*/  BPT.TRAP 0x1 ;  /* 0x000000040000795c */ /* 0x000fe20000300000 */
.L_x_655:
[----:B------:R-:W-:Y:S05]  /*22830*/  BSYNC B2 ;  /* 0x0000000000027941 */ /* 0x000fea0003800000 */
.L_x_654:
[----:B------:R-:W-:Y:S01]  /*22840*/  IMAD.MOV.U32 R11, RZ, RZ, RZ ;  /* 0x000000ffff0b7224 */ /* 0x000fe200078e00ff */
[----:B------:R-:W-:Y:S01]  /*22850*/  UIADD3 UR4, UP0, UR40, 0x570, URZ ;  /* 0x0000057028047890 */ /* 0x000fe2000ff1e03f */
[----:B------:R-:W-:Y:S01]  /*22860*/  IMAD R6, R3, 0xa0, R0 ;  /* 0x000000a003067824 */ /* 0x000fe200078e0200 */
[----:B------:R-:W-:Y:S01]  /*22870*/  PLOP3.LUT P0, PT, PT, PT, PT, 0x80, 0x0 ;  /* 0x000000000000781c */ /* 0x000fe20003f0f070 */
[----:B------:R-:W-:Y:S01]  /*22880*/  IMAD R7, R28, 0x7800, R22 ;  /* 0x000078001c077824 */ /* 0x000fe200078e0216 */
[----:B------:R-:W-:Y:S01]  /*22890*/  R2UR UR10, R11 ;  /* 0x000000000b0a72ca */ /* 0x000fe200000e0000 */
[----:B-1----:R-:W-:Y:S01]  /*228a0*/  VIADD R5, R9, 0x29890 ;  /* 0x0002989009057836 */ /* 0x002fe20000000000 */
[----:B------:R-:W-:Y:S01]  /*228b0*/  IADD3 R6, R6, -0xa0, RZ ;  /* 0xffffff6006067810 */ /* 0x000fe20007ffe0ff */
[----:B------:R-:W-:Y:S01]  /*228c0*/  VIADD R10, R7, 0x1a400 ;  /* 0x0001a400070a7836 */ /* 0x000fe20000000000 */
[----:B------:R-:W-:Y:S01]  /*228d0*/  UIADD3.X UR5, URZ, UR41, URZ, UP0, !UPT ;  /* 0x000000293f057290 */ /* 0x000fe200087fe43f */
[----:B------:R-:W-:Y:S01]  /*228e0*/  UMOV UR6, 0x0 ;  /* 0x0000000000067882 */ /* 0x000fe20000000000 */
[----:B------:R-:W-:-:S10]  /*228f0*/  UMOV UR7, 0x12f00000 ;  /* 0x12f0000000077882 */ /* 0x000fd40000000000 */
.L_x_656:
[----:B------:R-:W-:-:S13]  /*22900*/  @P0 ELECT P2, URZ, PT ;  /* 0x00000000003f082f */ /* 0x000fda0003840000 */
[----:B------:R-:W-:Y:S02]  /*22910*/  @P2 R2UR UR13, R2 ;  /* 0x00000000020d22ca */ /* 0x000fe400000e0000 */
[----:B------:R-:W-:Y:S02]  /*22920*/  @P2 R2UR UR12, R18 ;  /* 0x00000000120c22ca */ /* 0x000fe400000e0000 */
[----:B------:R-:W-:Y:S02]  /*22930*/  @P2 R2UR UR11, R6 ;  /* 0x00000000060b22ca */ /* 0x000fe400000e0000 */
[----:B------:R-:W-:Y:S02]  /*22940*/  @P2 R2UR UR9, R5 ;  /* 0x00000000050922ca */ /* 0x000fe400000e0000 */
[----:B------:R-:W-:Y:S02]  /*22950*/  @P2 R2UR UR8, R10 ;  /* 0x000000000a0822ca */ /* 0x000fe400000e0000 */
[----:B------:R-:W-:-:S02]  /*22960*/  @P2 PLOP3.LUT P0, PT, P2, PT, PT, 0x8, 0x0 ;  /* 0x000000000000281c */ /* 0x000fc4000170e170 */
[----:B------:R-:W-:-:S09]  /*22970*/  PLOP3.LUT P2, PT, PT, PT, PT, 0x8, 0x0 ;  /* 0x000000000000781c */ /* 0x000fd20003f4e170 */
[----:B------:R1:W-:Y:S02]  /*22980*/  UTMALDG.4D [UR8], [UR4], desc[UR6] ;  /* 0x00000608040075b4 */ /* 0x0003e40008019000 */
[----:B-1----:R-:W-:Y:S05]  /*22990*/  @P0 BRA.U.ANY `(.L_x_656) ;  /* 0xfffffffd00d80947 */ /* 0x002fea000393ffff */
[----:B------:R-:W-:Y:S01]  /*229a0*/  PLOP3.LUT P0, PT, PT, PT, PT, 0x80, 0x0 ;  /* 0x000000000000781c */ /* 0x000fe20003f0f070 */
[----:B------:R-:W-:Y:S01]  /*229b0*/  VIADD R10, R7, 0x1cc00 ;  /* 0x0001cc00070a7836 */ /* 0x000fe20000000000 */
[----:B------:R-:W-:Y:S01]  /*229c0*/  UMOV UR6, 0x0 ;  /* 0x0000000000067882 */ /* 0x000fe20000000000 */
[----:B------:R-:W-:Y:S01]  /*229d0*/  UMOV UR7, 0x12f00000 ;  /* 0x12f0000000077882 */ /* 0x000fe20000000000 */
[----:B------:R-:W-:-:S09]  /*229e0*/  UMOV UR10, 0x40 ;  /* 0x00000040000a7882 */ /* 0x000fd20000000000 */
.L_x_657:
        /* <DEDUP_REMOVED lines=11> */
[----:B------:R-:W-:Y:S01]  /*22aa0*/  UMOV UR6, 0x0 ;  /* 0x0000000000067882 */ /* 0x000fe20000000000 */
[----:B------:R-:W-:Y:S01]  /*22ab0*/  IADD3 R7, R7, 0x1f400, RZ ;  /* 0x0001f40007077810 */ /* 0x000fe20007ffe0ff */
[----:B------:R-:W-:Y:S01]  /*22ac0*/  UMOV UR7, 0x12f00000 ;  /* 0x12f0000000077882 */ /* 0x000fe20000000000 */
[----:B------:R-:W-:-:S09]  /*22ad0*/  UMOV UR10, 0x80 ;  /* 0x00000080000a7882 */ /* 0x000fd20000000000 */
.L_x_658:
        /* <DEDUP_REMOVED lines=10> */
[----:B------:R-:W1:Y:S01]  /*22b80*/  SYNCS.PHASECHK.TRANS64.TRYWAIT P0, [R9+URZ+0x298c0], R8 ;  /* 0x0298c008090075a7 */ /* 0x000e62000800017f */
[----:B------:R-:W-:Y:S04]  /*22b90*/  BSSY B2, `(.L_x_659) ;  /* 0x0000002000027945 */ /* 0x000fe80003800000 */
[----:B-1----:R-:W-:Y:S05]  /*22ba0*/  @!P0 BRA `(.L_x_660) ;  /* 0x0000008400548947 */ /* 0x002fea0003800000 */
.L_x_871:
[----:B------:R-:W-:Y:S05]  /*22bb0*/  BSYNC B2 ;  /* 0x0000000000027941 */ /* 0x000fea0003800000 */
.L_x_659:
[----:B------:R-:W-:Y:S01]  /*22bc0*/  BSSY B2, `(.L_x_661) ;  /* 0x000000b000027945 */ /* 0x000fe20003800000 */
[----:B------:R-:W-:Y:S02]  /*22bd0*/  IMAD.MOV.U32 R12, RZ, RZ, 0x0 ;  /* 0x00000000ff0c7424 */ /* 0x000fe400078e00ff */
[----:B------:R-:W-:Y:S01]  /*22be0*/  IMAD.MOV.U32 R13, RZ, RZ, 0x12f00000 ;  /* 0x12f00000ff0d7424 */ /* 0x000fe200078e00ff */
[----:B------:R-:W-:Y:S06]  /*22bf0*/  @P1 BRA `(.L_x_662) ;  /* 0x00000000001c1947 */ /* 0x000fec0003800000 */
[----:B------:R-:W2:Y:S02]  /*22c00*/  S2R R5, SR_TID.X ;  /* 0x0000000000057919 */ /* 0x000ea40000002100 */
[----:B--2---:R-:W-:Y:S01]  /*22c10*/  LOP3.LUT R7, R5, 0x1f, RZ, 0xc0, !PT ;  /* 0x0000001f05077812 */ /* 0x004fe200078ec0ff */
[----:B------:R-:W-:-:S03]  /*22c20*/  IMAD.MOV.U32 R5, RZ, RZ, 0x5000 ;  /* 0x00005000ff057424 */ /* 0x000fc600078e00ff */
[----:B------:R-:W-:Y:S01]  /*22c30*/  ISETP.NE.AND P0, PT, R7, RZ, PT ;  /* 0x000000ff0700720c */ /* 0x000fe20003f05270 */
[----:B------:R2:W-:-:S12]  /*22c40*/  SYNCS.ARRIVE.TRANS64 RZ, [R9+URZ+0x298b0], R5 ;  /* 0x0298b00509ff79a7 */ /* 0x0005d8000800003f */
[----:B--2---:R-:W-:Y:S05]  /*22c50*/  @!P0 BRA `(.L_x_662) ;  /* 0x0000000000048947 */ /* 0x004fea0003800000 */
[----:B------:R-:W-:Y:S01]  /*22c60*/  BPT.TRAP 0x1 ;  /* 0x000000040000795c */ /* 0x000fe20000300000 */
.L_x_662:
[----:B------:R-:W-:Y:S05]  /*22c70*/  BSYNC B2 ;  /* 0x0000000000027941 */ /* 0x000fea0003800000 */
.L_x_661:
[----:B------:R-:W-:Y:S01]  /*22c80*/  R2UR UR10, R11 ;  /* 0x000000000b0a72ca */ /* 0x000fe200000e0000 */
[----:B------:R-:W-:Y:S01]  /*22c90*/  IMAD R5, R28, 0x5000, R22 ;  /* 0x000050001c057824 */ /* 0x000fe200078e0216 */
[----:B------:R-:W-:Y:S01]  /*22ca0*/  R2UR UR6, R12 ;  /* 0x000000000c0672ca */ /* 0x000fe200000e0000 */
[----:B------:R-:W-:Y:S01]  /*22cb0*/  UIADD3 UR4, UP0, UR40, 0x670, URZ ;  /* 0x0000067028047890 */ /* 0x000fe2000ff1e03f */
[----:B------:R-:W-:Y:S01]  /*22cc0*/  R2UR UR7, R13 ;  /* 0x000000000d0772ca */ /* 0x000fe200000e0000 */
[----:B------:R-:W-:Y:S01]  /*22cd0*/  VIADD R5, R5, 0xa400 ;  /* 0x0000a40005057836 */ /* 0x000fe20000000000 */
[----:B------:R-:W-:Y:S01]  /*22ce0*/  PLOP3.LUT P0, PT, PT, PT, PT, 0x80, 0x0 ;  /* 0x000000000000781c */ /* 0x000fe20003f0f070 */
[----:B------:R-:W-:Y:S01]  /*22cf0*/  UIADD3.X UR5, URZ, UR41, URZ, UP0, !UPT ;  /* 0x000000293f057290 */ /* 0x000fe200087fe43f */
[----:B01----:R-:W-:-:S11]  /*22d00*/  IADD3 R9, R9, 0x298b0, RZ ;  /* 0x000298b009097810 */ /* 0x003fd60007ffe0ff */
.L_x_663:
        /* <DEDUP_REMOVED lines=9> */
[----:B--2---:R-:W-:Y:S05]  /*22da0*/  @P0 BRA.U.ANY `(.L_x_663) ;  /* 0xfffffffd00d80947 */ /* 0x004fea000393ffff */
.L_x_651:
[----:B------:R-:W-:Y:S05]  /*22db0*/  BSYNC B1 ;  /* 0x0000000000017941 */ /* 0x000fea0003800000 */
.L_x_650:
[----:B0-----:R-:W-:Y:S01]  /*22dc0*/  VIADD R9, R3, 0xfffffffe ;  /* 0xfffffffe03097836 */ /* 0x001fe20000000000 */
[----:B------:R-:W-:Y:S01]  /*22dd0*/  PLOP3.LUT P0, PT, PT, PT, PT, 0x8, 0x0 ;  /* 0x000000000000781c */ /* 0x000fe20003f0e170 */
[----:B------:R-:W-:-:S03]  /*22de0*/  VIADD R28, R28, 0x1 ;  /* 0x000000011c1c7836 */ /* 0x000fc60000000000 */
[----:B------:R-:W-:Y:S02]  /*22df0*/  ISETP.GE.AND P2, PT, R9, R4, PT ;  /* 0x000000040900720c */ /* 0x000fe40003f46270 */
[----:B------:R-:W-:-:S04]  /*22e00*/  ISETP.NE.AND P1, PT, R28, 0x2, PT ;  /* 0x000000021c00780c */ /* 0x000fc80003f25270 */
[----:B------:R-:W-:Y:S02]  /*22e10*/  SEL R3, RZ, 0x1, P1 ;  /* 0x00000001ff037807 */ /* 0x000fe40000800000 */
[----:B------:R-:W-:Y:S02]  /*22e20*/  SEL R28, R28, RZ, P1 ;  /* 0x000000ff1c1c7207 */ /* 0x000fe40000800000 */
[----:B------:R-:W-:-:S03]  /*22e30*/  LOP3.LUT R35, R35, R3, RZ, 0x3c, !PT ;  /* 0x0000000323237212 */ /* 0x000fc600078e3cff */
[----:B------:R-:W-:Y:S05]  /*22e40*/  @!P2 BRA `(.L_x_644) ;  /* 0x0000000400d4a947 */ /* 0x000fea0003800000 */
.L_x_678:
[----:B------:R-:W-:Y:S05]  /*22e50*/  YIELD ;  /* 0x0000000000007946 */ /* 0x000fea0003800000 */
[----:B------:R-:W-:Y:S04]  /*22e60*/  BSSY B1, `(.L_x_664) ;  /* 0x000006b000017945 */ /* 0x000fe80003800000 */
[----:B------:R-:W-:Y:S05]  /*22e70*/  @!P6 BRA `(.L_x_665) ;  /* 0x0000000400a4e947 */ /* 0x000fea0003800000 */
[----:B------:R-:W-:Y:S01]  /*22e80*/  LEA R8, R28, R22, 0x3 ;  /* 0x000000161c087211 */ /* 0x000fe200078e18ff */
[----:B------:R-:W0:Y:S01]  /*22e90*/  S2R R3, SR_TID.X ;  /* 0x0000000000037919 */ /* 0x000e220000002100 */
[----:B------:R-:W-:Y:S01]  /*22ea0*/  SHF.L.U32 R7, R35, 0x1f, RZ ;  /* 0x0000001f23077819 */ /* 0x000fe200000006ff */
[----:B------:R-:W-:Y:S03]  /*22eb0*/  BSSY B2, `(.L_x_666) ;  /* 0x0000005000027945 */ /* 0x000fe60003800000 */
[----:B------:R-:W2:Y:S01]  /*22ec0*/  SYNCS.PHASECHK.TRANS64.TRYWAIT P1, [R8+URZ+0x298a0], R7 ;  /* 0x0298a007080075a7 */ /* 0x000ea2000802017f */
[----:B0-----:R-:W-:-:S04]  /*22ed0*/  LOP3.LUT R3, R3, 0x7f, RZ, 0xc0, !PT ;  /* 0x0000007f03037812 */ /* 0x001fc800078ec0ff */
[----:B------:R-:W-:Y:S01]  /*22ee0*/  ISETP.NE.AND P2, PT, R3, RZ, PT ;  /* 0x000000ff0300720c */ /* 0x000fe20003f45270 */
[----:B--2---:R-:W-:-:S12]  /*22ef0*/  @!P1 BRA `(.L_x_667) ;  /* 0x0000008000949947 */ /* 0x004fd80003800000 */
.L_x_872:
[----:B------:R-:W-:Y:S05]  /*22f00*/  BSYNC B2 ;  /* 0x0000000000027941 */ /* 0x000fea0003800000 */
.L_x_666:
[----:B------:R-:W-:Y:S04]  /*22f10*/  BSSY B2, `(.L_x_668) ;  /* 0x0000009000027945 */ /* 0x000fe80003800000 */
[----:B------:R-:W-:Y:S05]  /*22f20*/  @P2 BRA `(.L_x_669) ;  /* 0x00000000001c2947 */ /* 0x000fea0003800000 */
[----:B------:R-:W1:Y:S02]  /*22f30*/  S2R R3, SR_TID.X ;  /* 0x0000000000037919 */ /* 0x000e640000002100 */
[----:B-1----:R-:W-:Y:S01]  /*22f40*/  LOP3.LUT R5, R3, 0x1f, RZ, 0xc0, !PT ;  /* 0x0000001f03057812 */ /* 0x002fe200078ec0ff */
[----:B------:R-:W-:-:S03]  /*22f50*/  IMAD.MOV.U32 R3, RZ, RZ, 0x7800 ;  /* 0x00007800ff037424 */ /* 0x000fc600078e00ff */
[----:B------:R-:W-:Y:S01]  /*22f60*/  ISETP.NE.AND P1, PT, R5, RZ, PT ;  /* 0x000000ff0500720c */ /* 0x000fe20003f25270 */
[----:B------:R2:W-:-:S12]  /*22f70*/  SYNCS.ARRIVE.TRANS64 RZ, [R8+URZ+0x29890], R3 ;  /* 0x0298900308ff79a7 */ /* 0x0005d8000800003f */
[----:B--2---:R-:W-:Y:S05]  /*22f80*/  @!P1 BRA `(.L_x_669) ;  /* 0x0000000000049947 */ /* 0x004fea0003800000 */
[----:B------:R-:W-:Y:S01]  /*22f90*/  BPT.TRAP 0x1 ;  /* 0x000000040000795c */ /* 0x000fe20000300000 */
.L_x_669:
[----:B------:R-:W-:Y:S05]  /*22fa0*/  BSYNC B2 ;  /* 0x0000000000027941 */ /* 0x000fea0003800000 */
.L_x_668:
[----:B------:R-:W-:Y:S01]  /*22fb0*/  IMAD.MOV.U32 R11, RZ, RZ, RZ ;  /* 0x000000ffff0b7224 */ /* 0x000fe200078e00ff */
[----:B------:R-:W-:Y:S01]  /*22fc0*/  UIADD3 UR4, UP0, UR40, 0x570, URZ ;  /* 0x0000057028047890 */ /* 0x000fe2000ff1e03f */
[----:B------:R-:W-:Y:S01]  /*22fd0*/  IMAD R6, R28, 0x7800, R22 ;  /* 0x000078001c067824 */ /* 0x000fe200078e0216 */
[----:B------:R-:W-:Y:S01]  /*22fe0*/  PLOP3.LUT P1, PT, PT, PT, PT, 0x80, 0x0 ;  /* 0x000000000000781c */ /* 0x000fe20003f2f070 */
[----:B-1----:R-:W-:Y:S01]  /*22ff0*/  IMAD R5, R9, 0xa0, R0 ;  /* 0x000000a009057824 */ /* 0x002fe200078e0200 */
[----:B------:R-:W-:Y:S01]  /*23000*/  R2UR UR10, R11 ;  /* 0x000000000b0a72ca */ /* 0x000fe200000e0000 */
[----:B------:R-:W-:Y:S01]  /*23010*/  VIADD R3, R8, 0x29890 ;  /* 0x0002989008037836 */ /* 0x000fe20000000000 */
[----:B------:R-:W-:Y:S01]  /*23020*/  IADD3 R10, R6, 0x1a400, RZ ;  /* 0x0001a400060a7810 */ /* 0x000fe20007ffe0ff */
[----:B------:R-:W-:Y:S01]  /*23030*/  UIADD3.X UR5, URZ, UR41, URZ, UP0, !UPT ;  /* 0x000000293f057290 */ /* 0x000fe200087fe43f */
[----:B------:R-:W-:Y:S01]  /*23040*/  UMOV UR6, 0x0 ;  /* 0x0000000000067882 */ /* 0x000fe20000000000 */
[----:B------:R-:W-:-:S10]  /*23050*/  UMOV UR7, 0x12f00000 ;  /* 0x12f0000000077882 */ /* 0x000fd40000000000 */
.L_x_670:
        /* <DEDUP_REMOVED lines=15> */
.L_x_671:
        /* <DEDUP_REMOVED lines=15> */
.L_x_672:
        /* <DEDUP_REMOVED lines=13> */
.L_x_873:
[----:B------:R-:W-:Y:S05]  /*23310*/  BSYNC B2 ;  /* 0x0000000000027941 */ /* 0x000fea0003800000 */
.L_x_673:
[----:B------:R-:W-:Y:S01]  /*23320*/  BSSY B2, `(.L_x_675) ;  /* 0x000000b000027945 */ /* 0x000fe20003800000 */
[----:B------:R-:W-:Y:S01]  /*23330*/  IMAD.MOV.U32 R6, RZ, RZ, 0x0 ;  /* 0x00000000ff067424 */ /* 0x000fe200078e00ff */
[----:B01----:R-:W-:Y:S02]  /*23340*/  MOV R7, 0x12f00000 ;  /* 0x12f0000000077802 */ /* 0x003fe40000000f00 */
[----:B------:R-:W-:Y:S05]  /*23350*/  @P2 BRA `(.L_x_676) ;  /* 0x00000000001c2947 */ /* 0x000fea0003800000 */
[----:B------:R-:W0:Y:S02]  /*23360*/  S2R R3, SR_TID.X ;  /* 0x0000000000037919 */ /* 0x000e240000002100 */
[----:B0-----:R-:W-:Y:S01]  /*23370*/  LOP3.LUT R10, R3, 0x1f, RZ, 0xc0, !PT ;  /* 0x0000001f030a7812 */ /* 0x001fe200078ec0ff */
[----:B------:R-:W-:-:S03]  /*23380*/  IMAD.MOV.U32 R3, RZ, RZ, 0x5000 ;  /* 0x00005000ff037424 */ /* 0x000fc600078e00ff */
[----:B------:R-:W-:Y:S01]  /*23390*/  ISETP.NE.AND P1, PT, R10, RZ, PT ;  /* 0x000000ff0a00720c */ /* 0x000fe20003f25270 */
[----:B------:R0:W-:-:S12]  /*233a0*/  SYNCS.ARRIVE.TRANS64 RZ, [R8+URZ+0x298b0], R3 ;  /* 0x0298b00308ff79a7 */ /* 0x0001d8000800003f */
[----:B0-----:R-:W-:Y:S05]  /*233b0*/  @!P1 BRA `(.L_x_676) ;  /* 0x0000000000049947 */ /* 0x001fea0003800000 */
[----:B------:R-:W-:Y:S01]  /*233c0*/  BPT.TRAP 0x1 ;  /* 0x000000040000795c */ /* 0x000fe20000300000 */
.L_x_676:
[----:B------:R-:W-:Y:S05]  /*233d0*/  BSYNC B2 ;  /* 0x0000000000027941 */ /* 0x000fea0003800000 */
.L_x_675:
[----:B------:R-:W-:Y:S01]  /*233e0*/  R2UR UR10, R11 ;  /* 0x000000000b0a72ca */ /* 0x000fe200000e0000 */
[----:B------:R-:W-:Y:S01]  /*233f0*/  IMAD R3, R28, 0x5000, R22 ;  /* 0x000050001c037824 */ /* 0x000fe200078e0216 */
[----:B------:R-:W-:Y:S01]  /*23400*/  R2UR UR6, R6 ;  /* 0x00000000060672ca */ /* 0x000fe200000e0000 */
[----:B------:R-:W-:Y:S01]  /*23410*/  UIADD3 UR4, UP0, UR40, 0x670, URZ ;  /* 0x0000067028047890 */ /* 0x000fe2000ff1e03f */
[----:B------:R-:W-:Y:S01]  /*23420*/  R2UR UR7, R7 ;  /* 0x00000000070772ca */ /* 0x000fe200000e0000 */
[----:B------:R-:W-:Y:S01]  /*23430*/  VIADD R8, R8, 0x298b0 ;  /* 0x000298b008087836 */ /* 0x000fe20000000000 */
[----:B------:R-:W-:Y:S01]  /*23440*/  PLOP3.LUT P1, PT, PT, PT, PT, 0x80, 0x0 ;  /* 0x000000000000781c */ /* 0x000fe20003f2f070 */
[----:B------:R-:W-:Y:S01]  /*23450*/  VIADD R3, R3, 0xa400 ;  /* 0x0000a40003037836 */ /* 0x000fe20000000000 */
[----:B------:R-:W-:-:S12]  /*23460*/  UIADD3.X UR5, URZ, UR41, URZ, UP0, !UPT ;  /* 0x000000293f057290 */ /* 0x000fd800087fe43f */
.L_x_677:
        /* <DEDUP_REMOVED lines=9> */
[----:B0-----:R-:W-:Y:S05]  /*23500*/  @P1 BRA.U.ANY `(.L_x_677) ;  /* 0xfffffffd00d81947 */ /* 0x001fea000393ffff */
.L_x_665:
[----:B------:R-:W-:Y:S05]  /*23510*/  BSYNC B1 ;  /* 0x0000000000017941 */ /* 0x000fea0003800000 */
.L_x_664:
[C---:B------:R-:W-:Y:S01]  /*23520*/  ISETP.GT.AND P2, PT, R9.reuse, R4, PT ;  /* 0x000000040900720c */ /* 0x040fe20003f44270 */
[----:B------:R-:W-:Y:S01]  /*23530*/  VIADD R9, R9, 0xffffffff ;  /* 0xffffffff09097836 */ /* 0x000fe20000000000 */
[----:B------:R-:W-:-:S04]  /*23540*/  IADD3 R28, R28, 0x1, RZ ;  /* 0x000000011c1c7810 */ /* 0x000fc80007ffe0ff */
[----:B------:R-:W-:-:S04]  /*23550*/  ISETP.NE.AND P1, PT, R28, 0x2, PT ;  /* 0x000000021c00780c */ /* 0x000fc80003f25270 */
[----:B------:R-:W-:Y:S02]  /*23560*/  SEL R3, RZ, 0x1, P1 ;  /* 0x00000001ff037807 */ /* 0x000fe40000800000 */
[----:B------:R-:W-:Y:S02]  /*23570*/  SEL R28, R28, RZ, P1 ;  /* 0x000000ff1c1c7207 */ /* 0x000fe40000800000 */
[----:B------:R-:W-:Y:S01]  /*23580*/  LOP3.LUT R35, R35, R3, RZ, 0x3c, !PT ;  /* 0x0000000323237212 */ /* 0x000fe200078e3cff */
[----:B------:R-:W-:Y:S06]  /*23590*/  @P2 BRA `(.L_x_678) ;  /* 0xfffffff8002c2947 */ /* 0x000fec000383ffff */
.L_x_644:
[----:B------:R-:W-:Y:S05]  /*235a0*/  BSYNC B0 ;  /* 0x0000000000007941 */ /* 0x000fea0003800000 */
.L_x_643:
[----:B------:R-:W-:Y:S05]  /*235b0*/  @!P0 WARPSYNC.ALL ;  /* 0x0000000000008948 */ /* 0x000fea0003800000 */
[----:B------:R-:W-:Y:S01]  /*235c0*/  @!P0 BAR.SYNC.DEFER_BLOCKING 0xc, 0x180 ;  /* 0x0306000000008b1d */ /* 0x000fe20000010000 */
[----:B------:R-:W-:-:S13]  /*235d0*/  ISETP.GT.AND P0, PT, R25, RZ, PT ;  /* 0x000000ff1900720c */ /* 0x000fda0003f04270 */
[----:B------:R-:W-:Y:S05]  /*235e0*/  @P0 BRA `(.L_x_679) ;  /* 0x0000000000440947 */ /* 0x000fea0003800000 */
[----:B------:R-:W2:Y:S02]  /*235f0*/  S2R R3, SR_TID.X ;  /* 0x0000000000037919 */ /* 0x000ea40000002100 */
[----:B--2---:R-:W-:-:S04]  /*23600*/  LOP3.LUT R3, R3, 0x7f, RZ, 0xc0, !PT ;  /* 0x0000007f03037812 */ /* 0x004fc800078ec0ff */
[----:B------:R-:W-:-:S13]  /*23610*/  ISETP.NE.AND P0, PT, R3, RZ, PT ;  /* 0x000000ff0300720c */ /* 0x000fda0003f05270 */
[----:B------:R-:W-:Y:S05]  /*23620*/  @P0 BRA `(.L_x_680) ;  /* 0x0000004400ec0947 */ /* 0x000fea0003800000 */
[----:B-1----:R-:W1:Y:S01]  /*23630*/  S2R R5, SR_LANEID ;  /* 0x0000000000057919 */ /* 0x002e620000000000 */
[----:B------:R-:W-:Y:S01]  /*23640*/  VOTEU.ANY UR4, UPT, PT ;  /* 0x0000000000047886 */ /* 0x000fe200038e0100 */
[----:B------:R-:W2:Y:S01]  /*23650*/  LDC.64 R2, c[0x0][0xc60] ;  /* 0x00031800ff027b82 */ /* 0x000ea20000000a00 */
[----:B------:R-:W1:Y:S02]  /*23660*/  FLO.U32 R0, UR4 ;  /* 0x0000000400007d00 */ /* 0x000e6400080e0000 */
[----:B-1----:R-:W-:-:S06]  /*23670*/  ISETP.EQ.U32.AND P0, PT, R0, R5, PT ;  /* 0x000000050000720c */ /* 0x002fcc0003f02070 */
[----:B------:R-:W2:Y:S07]  /*23680*/  POPC R5, UR4 ;  /* 0x0000000400057d09 */ /* 0x000eae0008000000 */
[----:B--2---:R-:W2:Y:S01]  /*23690*/  @P0 ATOMG.E.ADD.STRONG.GPU PT, R3, desc[UR50][R2.64], R5 ;  /* 0x00000005020309a8 */ /* 0x004ea200081ee1f2 */
[----:B------:R-:W1:Y:S02]  /*236a0*/  S2R R4, SR_LTMASK ;  /* 0x0000000000047919 */ /* 0x000e640000003900 */
[----:B-1----:R-:W-:-:S04]  /*236b0*/  LOP3.LUT R4, R4, UR4, RZ, 0xc0, !PT ;  /* 0x0000000404047c12 */ /* 0x002fc8000f8ec0ff */
[----:B------:R-:W1:Y:S01]  /*236c0*/  POPC R7, R4 ;  /* 0x0000000400077309 */ /* 0x000e620000000000 */
[----:B--2---:R-:W1:Y:S02]  /*236d0*/  SHFL.IDX PT, R0, R3, R0, 0x1f ;  /* 0x00001f0003007589 */ /* 0x004e6400000e0000 */
[----:B-1----:R-:W-:Y:S01]  /*236e0*/  IADD3 R16, R0, UR38, R7 ;  /* 0x0000002600107c10 */ /* 0x002fe2000fffe007 */
[----:B------:R-:W-:Y:S06]  /*236f0*/  BRA `(.L_x_680) ;  /* 0x0000004400b87947 */ /* 0x000fec0003800000 */
.L_x_679:
        /* <DEDUP_REMOVED lines=8> */
[----:B------:R-:W-:Y:S01]  /*23780*/  IMAD.U32 R4, RZ, RZ, UR6 ;  /* 0x00000006ff047e24 */ /* 0x000fe2000f8e00ff */
[----:B-1----:R-:W-:Y:S01]  /*23790*/  MOV R5, UR7 ;  /* 0x0000000700057c02 */ /* 0x002fe20008000f00 */
[----:B------:R-:W1:Y:S01]  /*237a0*/  LDC.64 R2, c[0x4][R2] ;  /* 0x0100000002027b82 */ /* 0x000e620000000a00 */
[----:B------:R-:W-:Y:S01]  /*237b0*/  IMAD.U32 R6, RZ, RZ, UR8 ;  /* 0x00000008ff067e24 */ /* 0x000fe2000f8e00ff */
[----:B------:R-:W-:Y:S01]  /*237c0*/  MOV R11, UR5 ;  /* 0x00000005000b7c02 */ /* 0x000fe20008000f00 */
[----:B------:R-:W-:Y:S02]  /*237d0*/  IMAD.U32 R7, RZ, RZ, UR9 ;  /* 0x00000009ff077e24 */ /* 0x000fe4000f8e00ff */
[----:B------:R-:W-:-:S02]  /*237e0*/  IMAD.U32 R10, RZ, RZ, UR4 ;  /* 0x00000004ff0a7e24 */ /* 0x000fc4000f8e00ff */
[----:B0-----:R-:W-:Y:S02]  /*237f0*/  IMAD.MOV.U32 R8, RZ, RZ, 0x70 ;  /* 0x00000070ff087424 */ /* 0x001fe400078e00ff */
[----:B------:R-:W-:Y:S02]  /*23800*/  IMAD.MOV.U32 R12, RZ, RZ, 0x1 ;  /* 0x00000001ff0c7424 */ /* 0x000fe400078e00ff */
[----:B------:R-:W-:-:S07]  /*23810*/  IMAD.MOV.U32 R13, RZ, RZ, RZ ;  /* 0x000000ffff0d7224 */ /* 0x000fce00078e00ff */
[----:B------:R-:W-:-:S07]  /*23820*/  LEPC R20, `(.L_x_682) ;  /* 0x000000001014794e */ /* 0x000fce0000000000 */
[----:B-1----:R-:W-:Y:S05]  /*23830*/  CALL.ABS.NOINC R2 ;  /* 0x0000000002007343 */ /* 0x002fea0003c00000 */
.L_x_682:
[----:B------:R-:W-:Y:S05]  /*23840*/  BSYNC B6 ;  /* 0x0000000000067941 */ /* 0x000fea0003800000 */
.L_x_681:
[----:B------:R-:W2:Y:S01]  /*23850*/  LDL.LU R30, [R1] ;  /* 0x00000000011e7983 */ /* 0x000ea20000300800 */
[----:B------:R-:W-:Y:S01]  /*23860*/  IADD3 R0, R22, 0xa400, RZ ;  /* 0x0000a40016007810 */ /* 0x000fe20007ffe0ff */
[----:B------:R-:W-:Y:S03]  /*23870*/  BSSY B6, `(.L_x_683) ;  /* 0x0000016000067945 */ /* 0x000fe60003800000 */
[----:B------:R-:W-:Y:S02]  /*23880*/  LOP3.LUT P0, RZ, R0, 0x3ff, RZ, 0xc0, !PT ;  /* 0x000003ff00ff7812 */ /* 0x000fe4000780c0ff */
[----:B--2---:R-:W-:-:S11]  /*23890*/  LOP3.LUT R30, R30, 0xfffffffe, RZ, 0xc0, !PT ;  /* 0xfffffffe1e1e7812 */ /* 0x004fd600078ec0ff */
[----:B------:R-:W-:-:S05]  /*238a0*/  @P0 LOP3.LUT R30, R30, 0x1, RZ, 0xfc, !PT ;  /* 0x000000011e1e0812 */ /* 0x000fca00078efcff */
[----:B------:R2:W-:Y:S01]  /*238b0*/  STL [R1], R30 ;  /* 0x0000001e01007387 */ /* 0x0005e20000100800 */
[----:B------:R-:W-:Y:S05]  /*238c0*/  @!P0 BRA `(.L_x_684) ;  /* 0x0000000000408947 */ /* 0x000fea0003800000 */
[----:B------:R-:W-:Y:S01]  /*238d0*/  MOV R2, 0x0 ;  /* 0x0000000000027802 */ /* 0x000fe20000000f00 */
[----:B------:R-:W-:Y:S01]  /*238e0*/  ULDC.64 UR6, c[0x4][0xc8] ;  /* 0x0100320000067ab9 */ /* 0x000fe20000000a00 */
[----:B------:R-:W-:Y:S01]  /*238f0*/  ULDC.64 UR8, c[0x4][0xd0] ;  /* 0x0100340000087ab9 */ /* 0x000fe20000000a00 */
[----:B------:R-:W-:Y:S01]  /*23900*/  ULDC.64 UR4, c[0x4][0x10] ;  /* 0x0100040000047ab9 */ /* 0x000fe20000000a00 */
[----:B------:R-:W-:Y:S01]  /*23910*/  IMAD.U32 R4, RZ, RZ, UR6 ;  /* 0x00000006ff047e24 */ /* 0x000fe2000f8e00ff */
[----:B------:R-:W-:Y:S01]  /*23920*/  MOV R7, UR9 ;  /* 0x0000000900077c02 */ /* 0x000fe20008000f00 */
[----:B------:R-:W3:Y:S01]  /*23930*/  LDC.64 R2, c[0x4][R2] ;  /* 0x0100000002027b82 */ /* 0x000ee20000000a00 */
[----:B-1----:R-:W-:Y:S01]  /*23940*/  IMAD.U32 R5, RZ, RZ, UR7 ;  /* 0x00000007ff057e24 */ /* 0x002fe2000f8e00ff */
[----:B------:R-:W-:Y:S01]  /*23950*/  MOV R12, 0x1 ;  /* 0x00000001000c7802 */ /* 0x000fe20000000f00 */
[----:B------:R-:W-:Y:S02]  /*23960*/  IMAD.U32 R6, RZ, RZ, UR8 ;  /* 0x00000008ff067e24 */ /* 0x000fe4000f8e00ff */
[----:B------:R-:W-:-:S02]  /*23970*/  IMAD.U32 R10, RZ, RZ, UR4 ;  /* 0x00000004ff0a7e24 */ /* 0x000fc4000f8e00ff */
[----:B------:R-:W-:Y:S02]  /*23980*/  IMAD.U32 R11, RZ, RZ, UR5 ;  /* 0x00000005ff0b7e24 */ /* 0x000fe4000f8e00ff */
[----:B0-----:R-:W-:Y:S02]  /*23990*/  IMAD.MOV.U32 R8, RZ, RZ, 0x70 ;  /* 0x00000070ff087424 */ /* 0x001fe400078e00ff */
[----:B------:R-:W-:-:S07]  /*239a0*/  IMAD.MOV.U32 R13, RZ, RZ, RZ ;  /* 0x000000ffff0d7224 */ /* 0x000fce00078e00ff */
[----:B------:R-:W-:-:S07]  /*239b0*/  LEPC R20, `(.L_x_684) ;  /* 0x000000001014794e */ /* 0x000fce0000000000 */
[----:B--23--:R-:W-:Y:S05]  /*239c0*/  CALL.ABS.NOINC R2 ;  /* 0x0000000002007343 */ /* 0x00cfea0003c00000 */
.L_x_684:
[----:B------:R-:W-:Y:S05]  /*239d0*/  BSYNC B6 ;  /* 0x0000000000067941 */ /* 0x000fea0003800000 */
.L_x_683:
        /* <DEDUP_REMOVED lines=19> */
[----:B-12---:R-:W-:Y:S05]  /*23b10*/  CALL.ABS.NOINC R2 ;  /* 0x0000000002007343 */ /* 0x006fea0003c00000 */
.L_x_686:
[----:B------:R-:W-:Y:S05]  /*23b20*/  BSYNC B6 ;  /* 0x0000000000067941 */ /* 0x000fea0003800000 */
.L_x_685:
[----:B------:R-:W-:Y:S01]  /*23b30*/  LOP3.LUT P6, RZ, R30, 0x1, RZ, 0xc0, !PT ;  /* 0x000000011eff7812 */ /* 0x000fe200078cc0ff */
[----:B------:R-:W-:-:S12]  /*23b40*/  BSSY B6, `(.L_x_687) ;  /* 0x0000012000067945 */ /* 0x000fd80003800000 */
[----:B------:R-:W-:Y:S05]  /*23b50*/  @!P6 BRA `(.L_x_688) ;  /* 0x000000000040e947 */ /* 0x000fea0003800000 */
[----:B------:R-:W-:Y:S01]  /*23b60*/  MOV R2, 0x0 ;  /* 0x0000000000027802 */ /* 0x000fe20000000f00 */
[----:B------:R-:W-:Y:S01]  /*23b70*/  ULDC.64 UR4, c[0x4][0xc8] ;  /* 0x0100320000047ab9 */ /* 0x000fe20000000a00 */
[----:B------:R-:W-:Y:S01]  /*23b80*/  ULDC.64 UR6, c[0x4][0xd0] ;  /* 0x0100340000067ab9 */ /* 0x000fe20000000a00 */
[----:B------:R-:W-:Y:S01]  /*23b90*/  ULDC.64 UR8, c[0x4][0x20] ;  /* 0x0100080000087ab9 */ /* 0x000fe20000000a00 */
[----:B------:R-:W-:Y:S01]  /*23ba0*/  MOV R4, UR4 ;  /* 0x0000000400047c02 */ /* 0x000fe20008000f00 */
[----:B-1----:R-:W-:Y:S01]  /*23bb0*/  IMAD.U32 R5, RZ, RZ, UR5 ;  /* 0x00000005ff057e24 */ /* 0x002fe2000f8e00ff */
[----:B------:R-:W1:Y:S01]  /*23bc0*/  LDC.64 R2, c[0x4][R2] ;  /* 0x0100000002027b82 */ /* 0x000e620000000a00 */
[----:B------:R-:W-:Y:S01]  /*23bd0*/  IMAD.U32 R6, RZ, RZ, UR6 ;  /* 0x00000006ff067e24 */ /* 0x000fe2000f8e00ff */
[----:B------:R-:W-:Y:S01]  /*23be0*/  MOV R10, UR8 ;  /* 0x00000008000a7c02 */ /* 0x000fe20008000f00 */
[----:B------:R-:W-:Y:S01]  /*23bf0*/  IMAD.U32 R7, RZ, RZ, UR7 ;  /* 0x00000007ff077e24 */ /* 0x000fe2000f8e00ff */
[----:B------:R-:W-:Y:S01]  /*23c00*/  MOV R13, RZ ;  /* 0x000000ff000d7202 */ /* 0x000fe20000000f00 */
[----:B------:R-:W-:-:S02]  /*23c10*/  IMAD.U32 R11, RZ, RZ, UR9 ;  /* 0x00000009ff0b7e24 */ /* 0x000fc4000f8e00ff */
[----:B0-----:R-:W-:Y:S02]  /*23c20*/  IMAD.MOV.U32 R8, RZ, RZ, 0x70 ;  /* 0x00000070ff087424 */ /* 0x001fe400078e00ff */
[----:B------:R-:W-:-:S07]  /*23c30*/  IMAD.MOV.U32 R12, RZ, RZ, 0x1 ;  /* 0x00000001ff0c7424 */ /* 0x000fce00078e00ff */
[----:B------:R-:W-:-:S07]  /*23c40*/  LEPC R20, `(.L_x_688) ;  /* 0x000000001014794e */ /* 0x000fce0000000000 */
[----:B-12---:R-:W-:Y:S05]  /*23c50*/  CALL.ABS.NOINC R2 ;  /* 0x0000000002007343 */ /* 0x006fea0003c00000 */
.L_x_688:
[----:B------:R-:W-:Y:S05]  /*23c60*/  BSYNC B6 ;  /* 0x0000000000067941 */ /* 0x000fea0003800000 */
.L_x_687:
[----:B------:R-:W-:Y:S01]  /*23c70*/  ULDC.64 UR4, c[0x0][0x9f8] ;  /* 0x00027e0000047ab9 */ /* 0x000fe20000000a00 */
[----:B------:R-:W3:Y:S01]  /*23c80*/  LDL R31, [R1+0xc] ;  /* 0x00000c00011f7983 */ /* 0x000ee20000100800 */
[----:B------:R-:W-:Y:S01]  /*23c90*/  ISETP.NE.U32.AND P0, PT, RZ, UR4, PT ;  /* 0x00000004ff007c0c */ /* 0x000fe2000bf05070 */
[----:B------:R-:W4:Y:S01]  /*23ca0*/  LDC R11, c[0x0][0x430] ;  /* 0x00010c00ff0b7b82 */ /* 0x000f220000000800 */
[----:B------:R-:W0:Y:S02]  /*23cb0*/  S2R R2, SR_TID.X ;  /* 0x0000000000027919 */ /* 0x000e240000002100 */
[----:B------:R-:W-:-:S13]  /*23cc0*/  ISETP.NE.AND.EX P0, PT, RZ, UR5, PT, P0 ;  /* 0x00000005ff007c0c */ /* 0x000fda000bf05300 */
[----:B------:R-:W-:Y:S01]  /*23cd0*/  @P0 IADD3 R26, P1, R26, UR4, RZ ;  /* 0x000000041a1a0c10 */ /* 0x000fe2000ff3e0ff */
[----:B------:R-:W-:Y:S01]  /*23ce0*/  IMAD.MOV.U32 R0, RZ, RZ, 0xa0 ;  /* 0x000000a0ff007424 */ /* 0x000fe200078e00ff */
[----:B------:R-:W1:Y:S01]  /*23cf0*/  S2R R21, SR_TID.X ;  /* 0x0000000000157919 */ /* 0x000e620000002100 */
[----:B------:R-:W-:Y:S01]  /*23d00*/  ULDC UR4, c[0x0][0x2f4] ;  /* 0x0000bd0000047ab9 */ /* 0x000fe20000000800 */
[----:B------:R-:W-:Y:S01]  /*23d10*/  @P0 IADD3.X R27, R27, UR5, RZ, P1, !PT ;  /* 0x000000051b1b0c10 */ /* 0x000fe20008ffe4ff */
[----:B------:R-:W-:Y:S01]  /*23d20*/  IMAD R0, R32, R0, -0xa0 ;  /* 0xffffff6020007424 */ /* 0x000fe200078e0200 */
[----:B--2---:R-:W-:Y:S01]  /*23d30*/  LOP3.LUT R30, R30, 0xffffffbf, RZ, 0xc0, !PT ;  /* 0xffffffbf1e1e7812 */ /* 0x004fe200078ec0ff */
[----:B------:R-:W-:Y:S02]  /*23d40*/  ULDC UR5, c[0x0][0x320] ;  /* 0x0000c80000057ab9 */ /* 0x000fe40000000800 */
[----:B------:R-:W2:Y:S01]  /*23d50*/  @P0 LDG.E R33, desc[UR50][R26.64] ;  /* 0x000000321a210981 */ /* 0x000ea2000c1e1900 */
[----:B----4-:R-:W-:-:S02]  /*23d60*/  ISETP.NE.AND P2, PT, R11, 0x1, PT ;  /* 0x000000010b00780c */ /* 0x010fc40003f45270 */
[C---:B0-----:R-:W-:Y:S01]  /*23d70*/  LOP3.LUT R20, R2.reuse, 0x7f, RZ, 0xc0, !PT ;  /* 0x0000007f02147812 */ /* 0x041fe200078ec0ff */
[----:B------:R-:W-:-:S03]  /*23d80*/  IMAD.SHL.U32 R2, R2, 0x20, RZ ;  /* 0x0000002002027824 */ /* 0x000fc600078e00ff */
[----:B------:R-:W-:-:S07]  /*23d90*/  SHF.R.U32.HI R20, RZ, 0x2, R20 ;  /* 0x00000002ff147819 */ /* 0x000fce0000011614 */
[----:B------:R-:W0:Y:S01]  /*23da0*/  @P2 LDC R6, c[0x0][0x434] ;  /* 0x00010d00ff062b82 */ /* 0x000e220000000800 */
[----:B------:R-:W-:Y:S02]  /*23db0*/  LOP3.LUT R2, R20, 0x60, R2, 0xf8, !PT ;  /* 0x0000006014027812 */ /* 0x000fe400078ef802 */
[----:B------:R-:W4:Y:S03]  /*23dc0*/  S2R R20, SR_TID.X ;  /* 0x0000000000147919 */ /* 0x000f260000002100 */
[----:B------:R-:W-:Y:S02]  /*23dd0*/  IMAD.IADD R9, R2, 0x1, R0 ;  /* 0x0000000102097824 */ /* 0x000fe400078e0200 */
[----:B------:R-:W0:Y:S03]  /*23de0*/  @P2 LDC R7, c[0x0][0x438] ;  /* 0x00010e00ff072b82 */ /* 0x000e260000000800 */
[----:B------:R-:W-:-:S13]  /*23df0*/  ISETP.GE.AND P1, PT, R9, R25, PT ;  /* 0x000000190900720c */ /* 0x000fda0003f26270 */
[----:B------:R-:W2:Y:S08]  /*23e00*/  @!P1 LDC.64 R2, c[0x0][0x428] ;  /* 0x00010a00ff029b82 */ /* 0x000eb00000000a00 */
[----:B-1----:R-:W1:Y:S01]  /*23e10*/  @!P1 LDC.64 R4, c[0x0][0x418] ;  /* 0x00010600ff049b82 */ /* 0x002e620000000a00 */
[----:B----4-:R-:W-:-:S04]  /*23e20*/  LOP3.LUT R20, R20, 0x7f, RZ, 0xc0, !PT ;  /* 0x0000007f14147812 */ /* 0x010fc800078ec0ff */
[----:B------:R-:W-:Y:S01]  /*23e30*/  SHF.R.U32.HI R12, RZ, 0x2, R20 ;  /* 0x00000002ff0c7819 */ /* 0x000fe20000011614 */
[----:B------:R-:W-:-:S05]  /*23e40*/  IMAD.SHL.U32 R20, R21, 0x20, RZ ;  /* 0x0000002015147824 */ /* 0x000fca00078e00ff */
[----:B------:R-:W-:-:S04]  /*23e50*/  LOP3.LUT R20, R12, 0x60, R20, 0xf8, !PT ;  /* 0x000000600c147812 */ /* 0x000fc800078ef814 */
[----:B------:R-:W-:-:S05]  /*23e60*/  LOP3.LUT R20, R20, 0x80, RZ, 0xfc, !PT ;  /* 0x0000008014147812 */ /* 0x000fca00078efcff */
[----:B------:R-:W-:Y:S01]  /*23e70*/  IMAD.IADD R0, R20, 0x1, R0 ;  /* 0x0000000114007824 */ /* 0x000fe200078e0200 */
[----:B------:R-:W-:Y:S01]  /*23e80*/  UMOV UR6, 0xffffffff ;  /* 0xffffffff00067882 */ /* 0x000fe20000000000 */
[----:B---3--:R-:W-:-:S05]  /*23e90*/  IADD3 R9, R9, R31, RZ ;  /* 0x0000001f09097210 */ /* 0x008fca0007ffe0ff */
[----:B0-----:R-:W-:-:S04]  /*23ea0*/  @P2 IMAD.HI.U32 R6, R9, R6, RZ ;  /* 0x0000000609062227 */ /* 0x001fc800078e00ff */
[----:B------:R-:W-:Y:S01]  /*23eb0*/  IMAD.MOV.U32 R8, RZ, RZ, R9 ;  /* 0x000000ffff087224 */ /* 0x000fe200078e0009 */
[----:B------:R-:W-:-:S04]  /*23ec0*/  @P2 SHF.R.U32.HI R8, RZ, R7, R6 ;  /* 0x00000007ff082219 */ /* 0x000fc80000011606 */
[--C-:B------:R-:W-:Y:S01]  /*23ed0*/  @!P1 SHF.R.S32.HI R7, RZ, 0x1f, R8.reuse ;  /* 0x0000001fff079819 */ /* 0x100fe20000011408 */
[----:B------:R-:W-:Y:S01]  /*23ee0*/  @!P1 IMAD.MOV.U32 R6, RZ, RZ, R8 ;  /* 0x000000ffff069224 */ /* 0x000fe200078e0008 */
[----:B--2---:R-:W-:-:S03]  /*23ef0*/  SHF.R.S32.HI R14, RZ, 0x1f, R33 ;  /* 0x0000001fff0e7819 */ /* 0x004fc60000011421 */
[----:B------:R-:W-:-:S04]  /*23f00*/  @!P1 IMAD.WIDE.U32 R6, R33, R2, R6 ;  /* 0x0000000221069225 */ /* 0x000fc800078e0006 */
[----:B------:R-:W-:-:S04]  /*23f10*/  @!P1 IMAD R10, R14, R2, RZ ;  /* 0x000000020e0a9224 */ /* 0x000fc800078e02ff */
[----:B------:R-:W-:Y:S01]  /*23f20*/  @!P1 IMAD R2, R33, R3, R10 ;  /* 0x0000000321029224 */ /* 0x000fe200078e020a */
[----:B-1----:R-:W-:Y:S02]  /*23f30*/  @!P1 LEA R12, P0, R6, R4, 0x2 ;  /* 0x00000004060c9211 */ /* 0x002fe400078010ff */
[----:B------:R-:W0:Y:S02]  /*23f40*/  @P2 LDC R4, c[0x0][0x434] ;  /* 0x00010d00ff042b82 */ /* 0x000e240000000800 */
[----:B------:R-:W-:-:S04]  /*23f50*/  @!P1 IADD3 R2, R7, R2, RZ ;  /* 0x0000000207029210 */ /* 0x000fc80007ffe0ff */
[----:B------:R-:W-:Y:S02]  /*23f60*/  @!P1 LEA.HI.X R13, R6, R5, R2, 0x2, P0 ;  /* 0x00000005060d9211 */ /* 0x000fe400000f1402 */
[----:B------:R-:W-:Y:S01]  /*23f70*/  ISETP.GE.AND P0, PT, R0, R25, PT ;  /* 0x000000190000720c */ /* 0x000fe20003f06270 */
[----:B------:R-:W1:Y:S03]  /*23f80*/  @P2 LDC R5, c[0x0][0x438] ;  /* 0x00010e00ff052b82 */ /* 0x000e660000000800 */
[----:B------:R-:W-:Y:S01]  /*23f90*/  ISETP.GT.U32.OR P0, PT, R20, 0x9f, P0 ;  /* 0x0000009f1400780c */ /* 0x000fe20000704470 */
[----:B------:R-:W-:-:S12]  /*23fa0*/  IMAD.IADD R10, R0, 0x1, R31 ;  /* 0x00000001000a7824 */ /* 0x000fd800078e021f */
[----:B------:R-:W2:Y:S01]  /*23fb0*/  @!P0 LDC.64 R2, c[0x0][0x428] ;  /* 0x00010a00ff028b82 */ /* 0x000ea20000000a00 */
[----:B0-----:R-:W-:-:S04]  /*23fc0*/  @P2 IMAD.HI.U32 R4, R10, R4, RZ ;  /* 0x000000040a042227 */ /* 0x001fc800078e00ff */
[----:B------:R-:W-:Y:S01]  /*23fd0*/  IMAD.MOV.U32 R0, RZ, RZ, R10 ;  /* 0x000000ffff007224 */ /* 0x000fe200078e000a */
[----:B-1----:R-:W-:Y:S02]  /*23fe0*/  @P2 SHF.R.U32.HI R0, RZ, R5, R4 ;  /* 0x00000005ff002219 */ /* 0x002fe40000011604 */
[----:B------:R-:W-:Y:S01]  /*23ff0*/  IADD3 R4, -R8, RZ, RZ ;  /* 0x000000ff08047210 */ /* 0x000fe20007ffe1ff */
[----:B------:R0:W-:Y:S04]  /*24000*/  STL [R1+0x10], R14 ;  /* 0x0000100e01007387 */ /* 0x0001e80000100800 */
[----:B------:R-:W-:Y:S02]  /*24010*/  IMAD R9, R11, R4, R9 ;  /* 0x000000040b097224 */ /* 0x000fe400078e0209 */
[----:B--2---:R-:W-:-:S02]  /*24020*/  @!P0 IMAD R4, R14, R2, RZ ;  /* 0x000000020e048224 */ /* 0x004fc400078e02ff */
[----:B0-----:R-:W0:Y:S01]  /*24030*/  S2R R14, SR_TID.X ;  /* 0x00000000000e7919 */ /* 0x001e220000002100 */
[----:B------:R-:W-:Y:S01]  /*24040*/  @!P0 SHF.R.S32.HI R5, RZ, 0x1f, R0 ;  /* 0x0000001fff058819 */ /* 0x000fe20000011400 */
[----:B------:R-:W-:Y:S02]  /*24050*/  @!P0 IMAD R6, R33, R3, R4 ;  /* 0x0000000321068224 */ /* 0x000fe400078e0204 */
[----:B------:R-:W-:-:S04]  /*24060*/  @!P0 IMAD.MOV.U32 R4, RZ, RZ, R0 ;  /* 0x000000ffff048224 */ /* 0x000fc800078e0000 */
[----:B------:R-:W-:Y:S02]  /*24070*/  @!P0 IMAD.WIDE.U32 R4, R33, R2, R4 ;  /* 0x0000000221048225 */ /* 0x000fe400078e0004 */
[----:B------:R-:W1:Y:S01]  /*24080*/  @!P0 LDC.64 R2, c[0x0][0x418] ;  /* 0x00010600ff028b82 */ /* 0x000e620000000a00 */
[----:B------:R-:W-:Y:S01]  /*24090*/  MOV R8, UR39 ;  /* 0x0000002700087c02 */ /* 0x000fe20008000f00 */
[----:B------:R-:W-:Y:S01]  /*240a0*/  @!P0 IMAD.IADD R5, R6, 0x1, R5 ;  /* 0x0000000106058824 */ /* 0x000fe200078e0205 */
[----:B------:R-:W-:Y:S02]  /*240b0*/  CS2R R6, SRZ ;  /* 0x0000000000067805 */ /* 0x000fe4000001ff00 */
[----:B------:R-:W-:-:S04]  /*240c0*/  ISETP.NE.AND P3, PT, R8, 0x3, PT ;  /* 0x000000030800780c */ /* 0x000fc80003f65270 */
[----:B------:R2:W5:Y:S01]  /*240d0*/  @!P1 LDG.E R6, desc[UR50][R12.64] ;  /* 0x000000320c069981 */ /* 0x000562000c1e1900 */
[----:B0-----:R-:W-:Y:S01]  /*240e0*/  IMAD.SHL.U32 R31, R14, 0x10, RZ ;  /* 0x000000100e1f7824 */ /* 0x001fe200078e00ff */
[----:B-1----:R-:W-:-:S04]  /*240f0*/  @!P0 LEA R2, P2, R4, R2, 0x2 ;  /* 0x0000000204028211 */ /* 0x002fc800078410ff */
[----:B------:R-:W-:Y:S01]  /*24100*/  LOP3.LUT R31, R31, 0x30, RZ, 0xc0, !PT ;  /* 0x000000301f1f7812 */ /* 0x000fe200078ec0ff */
[----:B------:R-:W-:Y:S01]  /*24110*/  IMAD.SHL.U32 R15, R14, 0x10, RZ ;  /* 0x000000100e0f7824 */ /* 0x000fe200078e00ff */
[----:B------:R-:W-:Y:S02]  /*24120*/  @!P0 LEA.HI.X R3, R4, R3, R5, 0x2, P2 ;  /* 0x0000000304038211 */ /* 0x000fe400010f1405 */
[C---:B------:R-:W-:Y:S02]  /*24130*/  ISETP.GE.AND P1, PT, R31.reuse, UR4, PT ;  /* 0x000000041f007c0c */ /* 0x040fe4000bf26270 */
[----:B------:R-:W-:Y:S01]  /*24140*/  LOP3.LUT R14, R31, 0x40, RZ, 0xfc, !PT ;  /* 0x000000401f0e7812 */ /* 0x000fe200078efcff */
[----:B------:R2:W5:Y:S01]  /*24150*/  @!P0 LDG.E R7, desc[UR50][R2.64] ;  /* 0x0000003202078981 */ /* 0x000562000c1e1900 */
[----:B------:R-:W-:Y:S02]  /*24160*/  @P3 LOP3.LUT R30, R30, 0x40, RZ, 0xfc, !PT ;  /* 0x000000401e1e3812 */ /* 0x000fe400078efcff */
[----:B------:R-:W-:-:S02]  /*24170*/  LOP3.LUT R15, R15, 0x30, RZ, 0xc0, !PT ;  /* 0x000000300f0f7812 */ /* 0x000fc400078ec0ff */
[----:B------:R-:W-:Y:S02]  /*24180*/  ISETP.GE.AND P0, PT, R14, UR4, PT ;  /* 0x000000040e007c0c */ /* 0x000fe4000bf06270 */
[----:B------:R-:W-:Y:S02]  /*24190*/  LOP3.LUT R30, R30, 0xffffffef, RZ, 0xc0, !PT ;  /* 0xffffffef1e1e7812 */ /* 0x000fe400078ec0ff */
[----:B------:R-:W-:Y:S02]  /*241a0*/  LOP3.LUT R15, R15, 0x80, RZ, 0xfc, !PT ;  /* 0x000000800f0f7812 */ /* 0x000fe400078efcff */
[----:B------:R-:W-:Y:S02]  /*241b0*/  @P1 LOP3.LUT R30, R30, 0x10, RZ, 0xfc, !PT ;  /* 0x000000101e1e1812 */ /* 0x000fe400078efcff */
[----:B------:R-:W-:Y:S02]  /*241c0*/  ISETP.GE.AND P2, PT, R15, UR4, PT ;  /* 0x000000040f007c0c */ /* 0x000fe4000bf46270 */
[----:B------:R-:W-:-:S04]  /*241d0*/  LOP3.LUT R30, R30, 0xfffffff7, RZ, 0xc0, !PT ;  /* 0xfffffff71e1e7812 */ /* 0x000fc800078ec0ff */
[----:B------:R-:W-:-:S04]  /*241e0*/  @P0 LOP3.LUT R30, R30, 0x8, RZ, 0xfc, !PT ;  /* 0x000000081e1e0812 */ /* 0x000fc800078efcff */
[----:B------:R-:W-:Y:S02]  /*241f0*/  LOP3.LUT R30, R30, 0xfffffffb, RZ, 0xc0, !PT ;  /* 0xfffffffb1e1e7812 */ /* 0x000fe400078ec0ff */
[----:B------:R-:W-:Y:S02]  /*24200*/  ISETP.GE.AND P1, PT, R31, UR5, PT ;  /* 0x000000051f007c0c */ /* 0x000fe4000bf26270 */
[----:B------:R-:W-:Y:S02]  /*24210*/  @P2 LOP3.LUT R30, R30, 0x4, RZ, 0xfc, !PT ;  /* 0x000000041e1e2812 */ /* 0x000fe400078efcff */
[----:B------:R-:W-:Y:S02]  /*24220*/  ISETP.GE.AND P0, PT, R14, UR5, PT ;  /* 0x000000050e007c0c */ /* 0x000fe4000bf06270 */
[----:B------:R-:W-:-:S04]  /*24230*/  LOP3.LUT R30, R30, 0xfffffffe, RZ, 0xc0, !PT ;  /* 0xfffffffe1e1e7812 */ /* 0x000fc800078ec0ff */
[----:B------:R-:W-:-:S04]  /*24240*/  LOP3.LUT R30, R30, 0xfffffffd, RZ, 0xc0, !PT ;  /* 0xfffffffd1e1e7812 */ /* 0x000fc800078ec0ff */
[----:B------:R-:W-:-:S04]  /*24250*/  @P1 LOP3.LUT R30, R30, 0x2, RZ, 0xfc, !PT ;  /* 0x000000021e1e1812 */ /* 0x000fc800078efcff */
[----:B------:R-:W-:-:S05]  /*24260*/  @P0 LOP3.LUT R30, R30, 0x1, RZ, 0xfc, !PT ;  /* 0x000000011e1e0812 */ /* 0x000fca00078efcff */
[----:B------:R2:W-:Y:S01]  /*24270*/  STL [R1], R30 ;  /* 0x0000001e01007387 */ /* 0x0005e20000100800 */
[----:B------:R-:W-:-:S04]  /*24280*/  IMAD.MOV R0, RZ, RZ, -R0 ;  /* 0x000000ffff007224 */ /* 0x000fc800078e0a00 */
[----:B------:R-:W-:Y:S01]  /*24290*/  IMAD R10, R11, R0, R10 ;  /* 0x000000000b0a7224 */ /* 0x000fe200078e020a */
[----:B------:R-:W-:Y:S06]  /*242a0*/  BRA.DIV UR6, `(.L_x_689) ;  /* 0x0000006e06d07947 */ /* 0x000fec000b800000 */
.L_x_876:
[----:B------:R-:W-:Y:S01]  /*242b0*/  ISETP.GT.U32.AND P0, PT, R20, 0x9f, PT ;  /* 0x0000009f1400780c */ /* 0x000fe20003f04070 */
[----:B------:R-:W-:Y:S01]  /*242c0*/  IMAD.MOV.U32 R0, RZ, RZ, R30 ;  /* 0x000000ffff007224 */ /* 0x000fe200078e001e */
[----:B------:R-:W-:Y:S02]  /*242d0*/  SHF.R.S32.HI R36, RZ, 0x1f, R18 ;  /* 0x0000001fff247819 */ /* 0x000fe40000011412 */
[----:B--2---:R-:W-:Y:S02]  /*242e0*/  IADD3 R12, R32, -0x1, RZ ;  /* 0xffffffff200c7810 */ /* 0x004fe40007ffe0ff */
[----:B------:R-:W-:-:S07]  /*242f0*/  LOP3.LUT R0, R0, 0xffffffdf, RZ, 0xc0, !PT ;  /* 0xffffffdf00007812 */ /* 0x000fce00078ec0ff */
[----:B------:R-:W-:-:S05]  /*24300*/  @P0 LOP3.LUT R0, R0, 0x20, RZ, 0xfc, !PT ;  /* 0x0000002000000812 */ /* 0x000fca00078efcff */
[----:B------:R0:W-:Y:S01]  /*24310*/  STL [R1], R0 ;  /* 0x0000000001007387 */ /* 0x0001e20000100800 */
[----:B------:R-:W-:Y:S05]  /*24320*/  @!P3 BRA `(.L_x_690) ;  /* 0x000000000004b947 */ /* 0x000fea0003800000 */
[----:B------:R-:W-:Y:S01]  /*24330*/  BPT.TRAP 0x1 ;  /* 0x000000040000795c */ /* 0x000fe20000300000 */
.L_x_690:
[----:B0-----:R-:W-:Y:S01]  /*24340*/  IMAD R0, R23, 0x8, R22 ;  /* 0x0000000817007824 */ /* 0x001fe200078e0216 */
[----:B------:R-:W-:Y:S01]  /*24350*/  SHF.L.U32 R2, R34, 0x1f, RZ ;  /* 0x0000001f22027819 */ /* 0x000fe200000006ff */
[----:B------:R-:W-:Y:S01]  /*24360*/  BSSY B0, `(.L_x_691) ;  /* 0x0000006000007945 */ /* 0x000fe20003800000 */
[----:B------:R-:W-:Y:S02]  /*24370*/  SHF.R.S32.HI R3, RZ, 0x1f, R9 ;  /* 0x0000001fff037819 */ /* 0x000fe40000011409 */
[----:B------:R-:W0:Y:S01]  /*24380*/  SYNCS.PHASECHK.TRANS64.TRYWAIT P0, [R0+URZ+0x29880], R2 ;  /* 0x02988002000075a7 */ /* 0x000e22000800017f */
[----:B------:R1:W-:Y:S04]  /*24390*/  STL [R1+0x3c], R2 ;  /* 0x00003c0201007387 */ /* 0x0003e80000100800 */
[----:B------:R1:W-:Y:S02]  /*243a0*/  STL [R1+0x34], R3 ;  /* 0x0000340301007387 */ /* 0x0003e40000100800 */
[----:B01----:R-:W-:Y:S05]  /*243b0*/  @!P0 BRA `(.L_x_692) ;  /* 0x0000006c00bc8947 */ /* 0x003fea0003800000 */
.L_x_877:
[----:B------:R-:W-:Y:S05]  /*243c0*/  BSYNC B0 ;  /* 0x0000000000007941 */ /* 0x000fea0003800000 */
.L_x_691:
[----:B0-----:R-:W2:Y:S01]  /*243d0*/  LDL R2, [R1+0x34] ;  /* 0x0000340001027983 */ /* 0x001ea20000100800 */
[----:B------:R-:W-:-:S03]  /*243e0*/  ULDC.64 UR4, c[0x0][0x328] ;  /* 0x0000ca0000047ab9 */ /* 0x000fc60000000a00 */
[----:B------:R-:W3:Y:S01]  /*243f0*/  LDL R20, [R1] ;  /* 0x0000000001147983 */ /* 0x000ee20000100800 */
[----:B-----5:R-:W-:Y:S01]  /*24400*/  SHF.R.S32.HI R5, RZ, 0x1f, R6 ;  /* 0x0000001fff057819 */ /* 0x020fe20000011406 */
[----:B------:R-:W-:Y:S01]  /*24410*/  ULDC.64 UR6, c[0x0][0x338] ;  /* 0x0000ce0000067ab9 */ /* 0x000fe20000000a00 */
[----:B------:R-:W-:Y:S01]  /*24420*/  SHF.R.S32.HI R30, RZ, 0x1f, R10 ;  /* 0x0000001fff1e7819 */ /* 0x000fe2000001140a */
[----:B------:R-:W0:Y:S01]  /*24430*/  S2R R13, SR_TID.X ;  /* 0x00000000000d7919 */ /* 0x000e220000002100 */
[----:B------:R-:W-:Y:S01]  /*24440*/  SHF.R.S32.HI R31, RZ, 0x1f, R7 ;  /* 0x0000001fff1f7819 */ /* 0x000fe20000011407 */
[----:B------:R-:W-:Y:S01]  /*24450*/  ULDC.64 UR8, c[0x0][0x330] ;  /* 0x0000cc0000087ab9 */ /* 0x000fe20000000a00 */
[----:B------:R-:W-:Y:S01]  /*24460*/  ULDC.64 UR10, c[0x0][0x318] ;  /* 0x0000c600000a7ab9 */ /* 0x000fe20000000a00 */
[----:B------:R1:W-:Y:S01]  /*24470*/  STL [R1+0x38], R5 ;  /* 0x0000380501007387 */ /* 0x0003e20000100800 */
[----:B------:R-:W-:-:S04]  /*24480*/  IMAD R8, R36, UR8, RZ ;  /* 0x0000000824087c24 */ /* 0x000fc8000f8e02ff */
[----:B------:R-:W-:Y:S01]  /*24490*/  IMAD R8, R18, UR9, R8 ;  /* 0x0000000912087c24 */ /* 0x000fe2000f8e0208 */
[----:B0-----:R-:W-:-:S04]  /*244a0*/  LOP3.LUT R13, R13, 0x7f, RZ, 0xc0, !PT ;  /* 0x0000007f0d0d7812 */ /* 0x001fc800078ec0ff */
[--C-:B------:R-:W-:Y:S02]  /*244b0*/  SHF.R.U32.HI R14, RZ, 0x2, R13.reuse ;  /* 0x00000002ff0e7819 */ /* 0x100fe4000001160d */
[----:B------:R-:W-:-:S05]  /*244c0*/  SHF.R.U32.HI R13, RZ, 0x5, R13 ;  /* 0x00000005ff0d7819 */ /* 0x000fca000001160d */
[----:B------:R-:W-:Y:S02]  /*244d0*/  IMAD.SHL.U32 R13, R13, 0x400, RZ ;  /* 0x000004000d0d7824 */ /* 0x000fe400078e00ff */
[----:B--2---:R-:W-:-:S04]  /*244e0*/  IMAD R2, R2, UR4, RZ ;  /* 0x0000000402027c24 */ /* 0x004fc8000f8e02ff */
[C---:B------:R-:W-:Y:S01]  /*244f0*/  IMAD R4, R9.reuse, UR5, R2 ;  /* 0x0000000509047c24 */ /* 0x040fe2000f8e0202 */
[----:B---3--:R-:W-:Y:S01]  /*24500*/  LOP3.LUT P1, RZ, R20, 0x1, RZ, 0xc0, !PT ;  /* 0x0000000114ff7812 */ /* 0x008fe2000782c0ff */
[----:B------:R-:W-:-:S04]  /*24510*/  IMAD.WIDE.U32 R2, R9, UR4, RZ ;  /* 0x0000000409027c25 */ /* 0x000fc8000f8e00ff */
[----:B------:R-:W-:Y:S02]  /*24520*/  IMAD.IADD R3, R3, 0x1, R4 ;  /* 0x0000000103037824 */ /* 0x000fe400078e0204 */
[----:B------:R-:W-:Y:S02]  /*24530*/  IMAD R4, R5, UR6, RZ ;  /* 0x0000000605047c24 */ /* 0x000fe4000f8e02ff */
[----:B------:R-:W-:-:S04]  /*24540*/  IMAD.WIDE.U32 R2, R6, UR6, R2 ;  /* 0x0000000606027c25 */ /* 0x000fc8000f8e0002 */
[----:B------:R-:W-:-:S04]  /*24550*/  IMAD R4, R6, UR7, R4 ;  /* 0x0000000706047c24 */ /* 0x000fc8000f8e0204 */
[----:B------:R-:W-:Y:S02]  /*24560*/  IMAD.IADD R3, R3, 0x1, R4 ;  /* 0x0000000103037824 */ /* 0x000fe400078e0204 */
[----:B------:R-:W-:Y:S02]  /*24570*/  IMAD R4, R30, UR4, RZ ;  /* 0x000000041e047c24 */ /* 0x000fe4000f8e02ff */
[----:B------:R-:W-:-:S04]  /*24580*/  IMAD.WIDE.U32 R2, R18, UR8, R2 ;  /* 0x0000000812027c25 */ /* 0x000fc8000f8e0002 */
[----:B------:R-:W-:Y:S01]  /*24590*/  IMAD R11, R10, UR5, R4 ;  /* 0x000000050a0b7c24 */ /* 0x000fe2000f8e0204 */
[----:B------:R-:W-:Y:S01]  /*245a0*/  IADD3 R2, P0, R2, UR10, RZ ;  /* 0x0000000a02027c10 */ /* 0x000fe2000ff1e0ff */
[----:B-1----:R-:W-:Y:S01]  /*245b0*/  IMAD.WIDE.U32 R4, R10, UR4, RZ ;  /* 0x000000040a047c25 */ /* 0x002fe2000f8e00ff */
[----:B------:R-:W-:Y:S02]  /*245c0*/  UMOV UR4, 0xffffffff ;  /* 0xffffffff00047882 */ /* 0x000fe40000000000 */
[----:B------:R-:W-:Y:S02]  /*245d0*/  IADD3.X R3, R3, UR11, R8, P0, !PT ;  /* 0x0000000b03037c10 */ /* 0x000fe400087fe408 */
[----:B------:R-:W-:Y:S01]  /*245e0*/  IADD3 R5, R5, R11, RZ ;  /* 0x0000000b05057210 */ /* 0x000fe20007ffe0ff */
[----:B------:R-:W-:-:S04]  /*245f0*/  IMAD R11, R31, UR6, RZ ;  /* 0x000000061f0b7c24 */ /* 0x000fc8000f8e02ff */
[C---:B------:R-:W-:Y:S02]  /*24600*/  IMAD R11, R7.reuse, UR7, R11 ;  /* 0x00000007070b7c24 */ /* 0x040fe4000f8e020b */
[----:B------:R-:W-:-:S04]  /*24610*/  IMAD.WIDE.U32 R4, R7, UR6, R4 ;  /* 0x0000000607047c25 */ /* 0x000fc8000f8e0004 */
[----:B------:R-:W-:Y:S02]  /*24620*/  IMAD.IADD R5, R5, 0x1, R11 ;  /* 0x0000000105057824 */ /* 0x000fe400078e020b */
[----:B------:R-:W-:-:S03]  /*24630*/  IMAD.WIDE.U32 R4, R18, UR8, R4 ;  /* 0x0000000812047c25 */ /* 0x000fc6000f8e0004 */
[----:B------:R-:W-:-:S04]  /*24640*/  IADD3 R27, P0, R4, UR10, RZ ;  /* 0x0000000a041b7c10 */ /* 0x000fc8000ff1e0ff */
[----:B------:R-:W-:Y:S01]  /*24650*/  IADD3.X R26, R8, UR11, R5, P0, !PT ;  /* 0x0000000b081a7c10 */ /* 0x000fe200087fe405 */
[----:B------:R-:W-:Y:S02]  /*24660*/  IMAD R8, R12, -0xa0, R25 ;  /* 0xffffff600c087824 */ /* 0x000fe400078e0219 */
[----:B------:R-:W-:Y:S02]  /*24670*/  IMAD R5, R23, 0x5000, R13 ;  /* 0x0000500017057824 */ /* 0x000fe400078e020d */
[----:B------:R-:W-:-:S05]  /*24680*/  IMAD.IADD R8, R8, 0x1, -R14 ;  /* 0x0000000108087824 */ /* 0x000fca00078e0a0e */
[----:B------:R-:W-:Y:S01]  /*24690*/  ISETP.GE.AND P5, PT, R8, 0x1, PT ;  /* 0x000000010800780c */ /* 0x000fe20003fa6270 */
[----:B------:R-:W-:-:S12]  /*246a0*/  BRA.DIV UR4, `(.L_x_693) ;  /* 0x0000006e04187947 */ /* 0x000fd8000b800000 */
[----:B------:R-:W2:Y:S04]  /*246b0*/  LDL R15, [R1+0x4] ;  /* 0x00000400010f7983 */ /* 0x000ea80000100800 */
[----:B------:R-:W3:Y:S01]  /*246c0*/  LDL.LU R11, [R1] ;  /* 0x00000000010b7983 */ /* 0x000ee20000300800 */
[----:B------:R-:W0:Y:S03]  /*246d0*/  S2R R12, SR_TID.X ;  /* 0x00000000000c7919 */ /* 0x000e260000002100 */
[----:B------:R-:W-:Y:S01]  /*246e0*/  SHFL.IDX PT, R4, R3, RZ, 0x1c1f ;  /* 0x001c1fff03047589 */ /* 0x000fe200000e0000 */
[----:B0-----:R-:W-:-:S03]  /*246f0*/  SHF.L.U32 R14, R12, 0x4, RZ ;  /* 0x000000040c0e7819 */ /* 0x001fc600000006ff */
[----:B------:R-:W0:Y:S01]  /*24700*/  SHFL.IDX PT, R12, R2, RZ, 0x1c1f ;  /* 0x001c1fff020c7589 */ /* 0x000e2200000e0000 */
[----:B------:R-:W-:-:S04]  /*24710*/  LOP3.LUT R14, R14, 0x30, RZ, 0xc0, !PT ;  /* 0x000000300e0e7812 */ /* 0x000fc800078ec0ff */
[----:B0-----:R-:W-:-:S05]  /*24720*/  IADD3 R12, P0, R14, R12, RZ ;  /* 0x0000000c0e0c7210 */ /* 0x001fca0007f1e0ff */
[----:B------:R-:W-:Y:S01]  /*24730*/  IMAD.X R13, RZ, RZ, R4, P0 ;  /* 0x000000ffff0d7224 */ /* 0x000fe200000e0604 */
[----:B------:R-:W-:Y:S01]  /*24740*/  IADD3 R4, R22, R5, R37 ;  /* 0x0000000516047210 */ /* 0x000fe20007ffe025 */
[----:B------:R-:W-:Y:S01]  /*24750*/  SHFL.IDX PT, R21, R3, 0x1, 0x1c1f ;  /* 0x003c1f0003157f89 */ /* 0x000fe200000e0000 */
[C---:B------:R-:W-:Y:S02]  /*24760*/  ISETP.GE.AND P4, PT, R8.reuse, 0x21, PT ;  /* 0x000000210800780c */ /* 0x040fe40003f86270 */
[C---:B------:R-:W-:Y:S02]  /*24770*/  ISETP.GE.AND P3, PT, R8.reuse, 0x41, PT ;  /* 0x000000410800780c */ /* 0x040fe40003f66270 */
[----:B------:R-:W-:Y:S02]  /*24780*/  ISETP.GE.AND P2, PT, R8, 0x61, PT ;  /* 0x000000610800780c */ /* 0x000fe40003f46270 */
[----:B---3--:R-:W-:-:S04]  /*24790*/  LOP3.LUT P6, RZ, R11, 0x2, RZ, 0xc0, !PT ;  /* 0x000000020bff7812 */ /* 0x008fc800078cc0ff */
[----:B------:R-:W-:Y:S01]  /*247a0*/  ISETP.LT.OR P0, PT, R8, 0x1, P6 ;  /* 0x000000010800780c */ /* 0x000fe20003701670 */
[----:B--2---:R-:W-:-:S12]  /*247b0*/  IMAD.IADD R5, R15, 0x1, R4 ;  /* 0x000000010f057824 */ /* 0x004fd800078e0204 */
[----:B------:R-:W-:Y:S01]  /*247c0*/  LDGSTS.E.BYPASS.LTC128B.128 [R4+0xa400], desc[UR50][R12.64], !P0 ;  /* 0x0a4000000c047fae */ /* 0x000fe2000c101d72 */
[----:B------:R-:W-:-:S13]  /*247d0*/  ISETP.LT.OR P0, PT, R8, 0x1, P1 ;  /* 0x000000010800780c */ /* 0x000fda0000f01670 */
[----:B------:R0:W-:Y:S04]  /*247e0*/  LDGSTS.E.BYPASS.LTC128B.128 [R5+0xa400], desc[UR50][R12.64+0x40], !P0 ;  /* 0x0a4000400c057fae */ /* 0x0001e8000c101d72 */
[----:B0-----:R-:W0:Y:S02]  /*247f0*/  SHFL.IDX PT, R12, R2, 0x1, 0x1c1f ;  /* 0x003c1f00020c7f89 */ /* 0x001e2400000e0000 */
[----:B0-----:R-:W-:-:S05]  /*24800*/  IADD3 R12, P0, R14, R12, RZ ;  /* 0x0000000c0e0c7210 */ /* 0x001fca0007f1e0ff */
[----:B------:R-:W-:Y:S01]  /*24810*/  IMAD.X R13, RZ, RZ, R21, P0 ;  /* 0x000000ffff0d7224 */ /* 0x000fe200000e0615 */
[----:B------:R-:W-:-:S13]  /*24820*/  ISETP.LT.OR P0, PT, R8, 0x21, P6 ;  /* 0x000000210800780c */ /* 0x000fda0003701670 */
[----:B------:R-:W-:Y:S01]  /*24830*/  LDGSTS.E.BYPASS.LTC128B.128 [R4+0xb400], desc[UR50][R12.64], !P0 ;  /* 0x0b4000000c047fae */ /* 0x000fe2000c101d72 */
[----:B------:R-:W-:-:S03]  /*24840*/  ISETP.LT.OR P0, PT, R8, 0x21, P1 ;  /* 0x000000210800780c */ /* 0x000fc60000f01670 */
[----:B------:R-:W-:Y:S10]  /*24850*/  SHFL.IDX PT, R21, R3, 0x2, 0x1c1f ;  /* 0x005c1f0003157f89 */ /* 0x000ff400000e0000 */
[----:B------:R0:W-:Y:S04]  /*24860*/  LDGSTS.E.BYPASS.LTC128B.128 [R5+0xb400], desc[UR50][R12.64+0x40], !P0 ;  /* 0x0b4000400c057fae */ /* 0x0001e8000c101d72 */
[----:B0-----:R-:W0:Y:S04]  /*24870*/  SHFL.IDX PT, R12, R2, 0x2, 0x1c1f ;  /* 0x005c1f00020c7f89 */ /* 0x001e2800000e0000 */
[----:B------:R-:W1:Y:S04]  /*24880*/  SHFL.IDX PT, R2, R2, 0x3, 0x1c1f ;  /* 0x007c1f0002027f89 */ /* 0x000e6800000e0000 */
[----:B------:R-:W2:Y:S01]  /*24890*/  SHFL.IDX PT, R3, R3, 0x3, 0x1c1f ;  /* 0x007c1f0003037f89 */ /* 0x000ea200000e0000 */
[----:B0-----:R-:W-:-:S04]  /*248a0*/  IADD3 R12, P0, R14, R12, RZ ;  /* 0x0000000c0e0c7210 */ /* 0x001fc80007f1e0ff */
[----:B------:R-:W-:Y:S02]  /*248b0*/  IADD3.X R13, RZ, R21, RZ, P0, !PT ;  /* 0x00000015ff0d7210 */ /* 0x000fe400007fe4ff */
[----:B------:R-:W-:-:S13]  /*248c0*/  ISETP.LT.OR P0, PT, R8, 0x41, P6 ;  /* 0x000000410800780c */ /* 0x000fda0003701670 */
[----:B------:R-:W-:Y:S01]  /*248d0*/  LDGSTS.E.BYPASS.LTC128B.128 [R4+0xc400], desc[UR50][R12.64], !P0 ;  /* 0x0c4000000c047fae */ /* 0x000fe2000c101d72 */
[----:B------:R-:W-:-:S13]  /*248e0*/  ISETP.LT.OR P0, PT, R8, 0x41, P1 ;  /* 0x000000410800780c */ /* 0x000fda0000f01670 */
[----:B------:R-:W-:Y:S01]  /*248f0*/  LDGSTS.E.BYPASS.LTC128B.128 [R5+0xc400], desc[UR50][R12.64+0x40], !P0 ;  /* 0x0c4000400c057fae */ /* 0x000fe2000c101d72 */
[----:B-1----:R-:W-:-:S05]  /*24900*/  IADD3 R2, P0, R14, R2, RZ ;  /* 0x000000020e027210 */ /* 0x002fca0007f1e0ff */
[----:B--2---:R-:W-:Y:S01]  /*24910*/  IMAD.X R3, RZ, RZ, R3, P0 ;  /* 0x000000ffff037224 */ /* 0x004fe200000e0603 */
[----:B------:R-:W-:-:S13]  /*24920*/  ISETP.LT.OR P0, PT, R8, 0x61, P6 ;  /* 0x000000610800780c */ /* 0x000fda0003701670 */
[----:B------:R-:W-:Y:S01]  /*24930*/  LDGSTS.E.BYPASS.LTC128B.128 [R4+0xd400], desc[UR50][R2.64], !P0 ;  /* 0x0d40000002047fae */ /* 0x000fe2000c101d72 */
[----:B------:R-:W-:Y:S02]  /*24940*/  ISETP.LT.OR P0, PT, R8, 0x61, P1 ;  /* 0x000000610800780c */ /* 0x000fe40000f01670 */
[----:B------:R-:W-:-:S11]  /*24950*/  LOP3.LUT R11, R11, 0xffffff7f, RZ, 0xc0, !PT ;  /* 0xffffff7f0b0b7812 */ /* 0x000fd600078ec0ff */
[----:B------:R0:W-:Y:S01]  /*24960*/  LDGSTS.E.BYPASS.LTC128B.128 [R5+0xd400], desc[UR50][R2.64+0x40], !P0 ;  /* 0x0d40004002057fae */ /* 0x0001e2000c101d72 */
[----:B------:R-:W-:-:S13]  /*24970*/  ISETP.GE.AND P0, PT, R8, 0x81, PT ;  /* 0x000000810800780c */ /* 0x000fda0003f06270 */
[----:B------:R-:W-:Y:S01]  /*24980*/  @P0 LOP3.LUT R11, R11, 0x80, RZ, 0xfc, !PT ;  /* 0x000000800b0b0812 */ /* 0x000fe200078efcff */
[----:B0-----:R0:W1:Y:S04]  /*24990*/  SHFL.IDX PT, R3, R26, RZ, 0x1c1f ;  /* 0x001c1fff1a037589 */ /* 0x00106800000e0000 */
[----:B------:R0:W2:Y:S04]  /*249a0*/  SHFL.IDX PT, R2, R27, RZ, 0x1c1f ;  /* 0x001c1fff1b027589 */ /* 0x0000a800000e0000 */
[----:B------:R0:W-:Y:S02]  /*249b0*/  STL [R1], R11 ;  /* 0x0000000b01007387 */ /* 0x0001e40000100800 */
.L_x_889:
[----:B------:R-:W4:Y:S01]  /*249c0*/  LDL R12, [R1] ;  /* 0x00000000010c7983 */ /* 0x000f220000100800 */
[----:B0-----:R-:W0:Y:S02]  /*249d0*/  S2R R11, SR_TID.X ;  /* 0x00000000000b7919 */ /* 0x001e240000002100 */
[----:B0-----:R-:W-:-:S05]  /*249e0*/  IMAD.SHL.U32 R11, R11, 0x10, RZ ;  /* 0x000000100b0b7824 */ /* 0x001fca00078e00ff */
[----:B------:R-:W-:-:S04]  /*249f0*/  LOP3.LUT R11, R11, 0x30, RZ, 0xc0, !PT ;  /* 0x000000300b0b7812 */ /* 0x000fc800078ec0ff */
[----:B--2---:R-:W-:-:S05]  /*24a00*/  IADD3 R2, P0, R11, R2, RZ ;  /* 0x000000020b027210 */ /* 0x004fca0007f1e0ff */
[----:B-1----:R-:W-:Y:S01]  /*24a10*/  IMAD.X R3, RZ, RZ, R3, P0 ;  /* 0x000000ffff037224 */ /* 0x002fe200000e0603 */
[----:B----4-:R-:W-:-:S04]  /*24a20*/  LOP3.LUT P6, RZ, R12, 0x2, RZ, 0xc0, !PT ;  /* 0x000000020cff7812 */ /* 0x010fc800078cc0ff */
        /* <DEDUP_REMOVED lines=9> */
.L_x_694:
[----:B------:R-:W-:Y:S02]  /*24ac0*/  PLOP3.LUT P1, PT, P1, P0, PT, 0xa2, 0x0 ;  /* 0x000000000000781c */ /* 0x000fe40000f21472 */
[----:B------:R-:W-:-:S08]  /*24ad0*/  @P0 R2UR P1, UR4, R0 ;  /* 0x00000000000402ca */ /* 0x000fd00000020000 */
[----:B------:R-:W-:-:S05]  /*24ae0*/  @P0 PLOP3.LUT P0, PT, P1, PT, PT, 0x80, 0x0 ;  /* 0x000000000000081c */ /* 0x000fca0000f0f070 */
[----:B------:R-:W-:Y:S01]  /*24af0*/  @!P1 SYNCS.ARRIVE.TRANS64.RED.A0T1 RZ, [UR4+0x29870], RZ ;  /* 0x029870ffffff99a7 */ /* 0x000fe20008200404 */
[----:B------:R-:W-:Y:S07]  /*24b00*/  @!P1 ARRIVES.LDGSTSBAR.64.TRANSCNT [UR4+0x29870] ;  /* 0x02987000ff0099b0 */ /* 0x000fee0008000a84 */
[----:B------:R-:W-:Y:S05]  /*24b10*/  @P0 BRA.U.ANY `(.L_x_694) ;  /* 0xfffffffd00e80947 */ /* 0x000fea000393ffff */
[----:B------:R-:W-:Y:S01]  /*24b20*/  NOP ;  /* 0x0000000000007918 */ /* 0x000fe20000000000 */
[----:B0-----:R-:W-:-:S04]  /*24b30*/  MOV R2, UR39 ;  /* 0x0000002700027c02 */ /* 0x001fc80008000f00 */
[----:B------:R-:W-:-:S13]  /*24b40*/  ISETP.NE.AND P6, PT, R2, 0x3, PT ;  /* 0x000000030200780c */ /* 0x000fda0003fc5270 */
[----:B------:R-:W-:Y:S05]  /*24b50*/  @!P6 BRA `(.L_x_695) ;  /* 0x000000000004e947 */ /* 0x000fea0003800000 */
[----:B------:R-:W-:Y:S01]  /*24b60*/  BPT.TRAP 0x1 ;  /* 0x000000040000795c */ /* 0x000fe20000300000 */
.L_x_695:
[----:B------:R0:W-:Y:S01]  /*24b70*/  SYNCS.ARRIVE.TRANS64.A1T0 RZ, [R0+URZ+0x29870], RZ ;  /* 0x029870ff00ff79a7 */ /* 0x0001e2000810003f */
[----:B------:R-:W-:Y:S05]  /*24b80*/  @!P6 BRA `(.L_x_696) ;  /* 0x000000000004e947 */ /* 0x000fea0003800000 */
[----:B------:R-:W-:Y:S01]  /*24b90*/  BPT.TRAP 0x1 ;  /* 0x000000040000795c */ /* 0x000fe20000300000 */
.L_x_696:
[----:B------:R-:W2:Y:S01]  /*24ba0*/  LDL R2, [R1+0x3c] ;  /* 0x00003c0001027983 */ /* 0x000ea20000100800 */
[----:B------:R-:W-:Y:S01]  /*24bb0*/  BSSY B0, `(.L_x_697) ;  /* 0x0000003000007945 */ /* 0x000fe20003800000 */
[----:B--2---:R-:W1:Y:S03]  /*24bc0*/  SYNCS.PHASECHK.TRANS64.TRYWAIT P0, [R0+URZ+0x29840], R2 ;  /* 0x02984002000075a7 */ /* 0x004e66000800017f */
[----:B-1----:R-:W-:Y:S05]  /*24bd0*/  @!P0 BRA `(.L_x_698) ;  /* 0x0000006c00bc8947 */ /* 0x002fea0003800000 */
.L_x_890:
[----:B------:R-:W-:Y:S05]  /*24be0*/  BSYNC B0 ;  /* 0x0000000000007941 */ /* 0x000fea0003800000 */
.L_x_697:
[----:B-1----:R-:W2:Y:S01]  /*24bf0*/  LDL.LU R2, [R1+0x34] ;  /* 0x0000340001027983 */ /* 0x002ea20000300800 */
[----:B------:R-:W-:Y:S01]  /*24c00*/  ULDC.64 UR4, c[0x0][0x300] ;  /* 0x0000c00000047ab9 */ /* 0x000fe20000000a00 */
[----:B------:R-:W-:Y:S02]  /*24c10*/  ULDC.64 UR6, c[0x0][0x310] ;  /* 0x0000c40000067ab9 */ /* 0x000fe40000000a00 */
[----:B------:R-:W4:Y:S04]  /*24c20*/  LDL.LU R5, [R1+0x38] ;  /* 0x0000380001057983 */ /* 0x000f280000300800 */
[----:B------:R-:W3:Y:S04]  /*24c30*/  LDL R11, [R1+0x18] ;  /* 0x00001800010b7983 */ /* 0x000ee80000100800 */
[----:B------:R1:W5:Y:S01]  /*24c40*/  LDL R20, [R1] ;  /* 0x0000000001147983 */ /* 0x0003620000100800 */
[----:B------:R-:W-:-:S04]  /*24c50*/  IMAD R8, R31, UR6, RZ ;  /* 0x000000061f087c24 */ /* 0x000fc8000f8e02ff */
[----:B------:R-:W-:Y:S02]  /*24c60*/  IMAD R8, R7, UR7, R8 ;  /* 0x0000000707087c24 */ /* 0x000fe4000f8e0208 */
[----:B--2---:R-:W-:-:S04]  /*24c70*/  IMAD R2, R2, UR4, RZ ;  /* 0x0000000402027c24 */ /* 0x004fc8000f8e02ff */
[C---:B------:R-:W-:Y:S02]  /*24c80*/  IMAD R4, R9.reuse, UR5, R2 ;  /* 0x0000000509047c24 */ /* 0x040fe4000f8e0202 */
[----:B------:R-:W-:-:S04]  /*24c90*/  IMAD.WIDE.U32 R2, R9, UR4, RZ ;  /* 0x0000000409027c25 */ /* 0x000fc8000f8e00ff */
[----:B------:R-:W-:Y:S02]  /*24ca0*/  IMAD.IADD R3, R3, 0x1, R4 ;  /* 0x0000000103037824 */ /* 0x000fe400078e0204 */
[----:B----4-:R-:W-:Y:S02]  /*24cb0*/  IMAD R4, R5, UR6, RZ ;  /* 0x0000000605047c24 */ /* 0x010fe4000f8e02ff */
[----:B------:R-:W-:-:S04]  /*24cc0*/  IMAD.WIDE.U32 R2, R6, UR6, R2 ;  /* 0x0000000606027c25 */ /* 0x000fc8000f8e0002 */
[----:B------:R-:W-:Y:S02]  /*24cd0*/  IMAD R4, R6, UR7, R4 ;  /* 0x0000000706047c24 */ /* 0x000fe4000f8e0204 */
[----:B------:R-:W-:Y:S02]  /*24ce0*/  IMAD R6, R30, UR4, RZ ;  /* 0x000000041e067c24 */ /* 0x000fe4000f8e02ff */
[----:B------:R-:W-:Y:S02]  /*24cf0*/  IMAD.IADD R5, R3, 0x1, R4 ;  /* 0x0000000103057824 */ /* 0x000fe400078e0204 */
[----:B------:R-:W-:Y:S02]  /*24d00*/  IMAD.MOV.U32 R4, RZ, RZ, R2 ;  /* 0x000000ffff047224 */ /* 0x000fe400078e0002 */
[C---:B------:R-:W-:Y:S02]  /*24d10*/  IMAD R6, R10.reuse, UR5, R6 ;  /* 0x000000050a067c24 */ /* 0x040fe4000f8e0206 */
[----:B------:R-:W-:Y:S01]  /*24d20*/  IMAD.WIDE.U32 R2, R10, UR4, RZ ;  /* 0x000000040a027c25 */ /* 0x000fe2000f8e00ff */
[----:B------:R-:W-:-:S04]  /*24d30*/  ULDC.64 UR4, c[0x0][0x308] ;  /* 0x0000c20000047ab9 */ /* 0x000fc80000000a00 */
[----:B------:R-:W-:-:S03]  /*24d40*/  IADD3 R3, R3, R6, RZ ;  /* 0x0000000603037210 */ /* 0x000fc60007ffe0ff */
[----:B------:R-:W-:Y:S01]  /*24d50*/  IMAD.WIDE.U32 R2, R7, UR6, R2 ;  /* 0x0000000607027c25 */ /* 0x000fe2000f8e0002 */
[----:B------:R-:W-:-:S03]  /*24d60*/  ULDC.64 UR6, c[0x0][0x2e8] ;  /* 0x0000ba0000067ab9 */ /* 0x000fc60000000a00 */
[----:B------:R-:W-:-:S04]  /*24d70*/  IMAD.WIDE.U32 R6, R18, UR4, R4 ;  /* 0x0000000412067c25 */ /* 0x000fc8000f8e0004 */
[----:B------:R-:W-:Y:S02]  /*24d80*/  IMAD R4, R36, UR4, RZ ;  /* 0x0000000424047c24 */ /* 0x000fe4000f8e02ff */
[----:B------:R-:W-:Y:S01]  /*24d90*/  IMAD.IADD R3, R3, 0x1, R8 ;  /* 0x0000000103037824 */ /* 0x000fe200078e0208 */
[----:B------:R-:W-:Y:S01]  /*24da0*/  IADD3 R5, P0, R6, UR6, RZ ;  /* 0x0000000606057c10 */ /* 0x000fe2000ff1e0ff */
[C---:B------:R-:W-:Y:S02]  /*24db0*/  IMAD R4, R18.reuse, UR5, R4 ;  /* 0x0000000512047c24 */ /* 0x040fe4000f8e0204 */
[----:B------:R-:W-:-:S03]  /*24dc0*/  IMAD.WIDE.U32 R2, R18, UR4, R2 ;  /* 0x0000000412027c25 */ /* 0x000fc6000f8e0002 */
[----:B------:R-:W-:Y:S02]  /*24dd0*/  IADD3.X R6, R7, UR7, R4, P0, !PT ;  /* 0x0000000707067c10 */ /* 0x000fe400087fe404 */
[----:B------:R-:W-:Y:S01]  /*24de0*/  IADD3 R8, P0, R2, UR6, RZ ;  /* 0x0000000602087c10 */ /* 0x000fe2000ff1e0ff */
[----:B------:R-:W-:-:S03]  /*24df0*/  UMOV UR4, 0xffffffff ;  /* 0xffffffff00047882 */ /* 0x000fc60000000000 */
[----:B------:R-:W-:Y:S01]  /*24e00*/  IADD3.X R7, R4, UR7, R3, P0, !PT ;  /* 0x0000000704077c10 */ /* 0x000fe200087fe403 */
[----:B---3--:R-:W-:Y:S01]  /*24e10*/  IMAD R4, R23, 0x7800, R11 ;  /* 0x0000780017047824 */ /* 0x008fe200078e020b */
[----:B-1----:R-:W-:Y:S07]  /*24e20*/  BRA.DIV UR4, `(.L_x_699) ;  /* 0x0000006e04407947 */ /* 0x002fee000b800000 */
[----:B------:R-:W1:Y:S01]  /*24e30*/  S2R R9, SR_TID.X ;  /* 0x0000000000097919 */ /* 0x000e620000002100 */
[----:B-----5:R-:W-:Y:S01]  /*24e40*/  LOP3.LUT P6, RZ, R20, 0x8, RZ, 0xc0, !PT ;  /* 0x0000000814ff7812 */ /* 0x020fe200078cc0ff */
[----:B------:R-:W-:Y:S01]  /*24e50*/  @P4 IMAD.IADD R21, R22, 0x1, R4 ;  /* 0x0000000116154824 */ /* 0x000fe200078e0204 */
[----:B------:R-:W-:Y:S01]  /*24e60*/  LOP3.LUT P1, RZ, R20, 0x4, RZ, 0xc0, !PT ;  /* 0x0000000414ff7812 */ /* 0x000fe2000782c0ff */
[----:B------:R-:W2:Y:S04]  /*24e70*/  SHFL.IDX PT, R3, R5, RZ, 0x1c1f ;  /* 0x001c1fff05037589 */ /* 0x000ea800000e0000 */
[----:B------:R-:W3:Y:S01]  /*24e80*/  SHFL.IDX PT, R2, R6, RZ, 0x1c1f ;  /* 0x001c1fff06027589 */ /* 0x000ee200000e0000 */
[----:B-1----:R-:W-:Y:S01]  /*24e90*/  IMAD.SHL.U32 R10, R9, 0x10, RZ ;  /* 0x00000010090a7824 */ /* 0x002fe200078e00ff */
[----:B------:R-:W-:-:S04]  /*24ea0*/  @P5 IADD3 R9, R22, R4, RZ ;  /* 0x0000000416095210 */ /* 0x000fc80007ffe0ff */
[----:B------:R-:W-:-:S04]  /*24eb0*/  LOP3.LUT R10, R10, 0x30, RZ, 0xc0, !PT ;  /* 0x000000300a0a7812 */ /* 0x000fc800078ec0ff */
[----:B--2---:R-:W-:-:S05]  /*24ec0*/  @P5 IADD3 R3, P0, R10, R3, RZ ;  /* 0x000000030a035210 */ /* 0x004fca0007f1e0ff */
[----:B---3--:R-:W-:Y:S01]  /*24ed0*/  @P5 IMAD.X R2, RZ, RZ, R2, P0 ;  /* 0x000000ffff025224 */ /* 0x008fe200000e0602 */
[----:B------:R-:W-:-:S04]  /*24ee0*/  LOP3.LUT P0, RZ, R20, 0x10, RZ, 0xc0, !PT ;  /* 0x0000001014ff7812 */ /* 0x000fc8000780c0ff */
[----:B------:R-:W-:-:S04]  /*24ef0*/  @P5 LOP3.LUT R3, R3, R2, RZ, 0x3c, !PT ;  /* 0x0000000203035212 */ /* 0x000fc800078e3cff */
[----:B------:R-:W-:-:S04]  /*24f00*/  @P5 LOP3.LUT R2, R3, R2, RZ, 0x3c, !PT ;  /* 0x0000000203025212 */ /* 0x000fc800078e3cff */
[----:B------:R-:W-:-:S05]  /*24f10*/  @P5 LOP3.LUT R3, R3, R2, RZ, 0x3c, !PT ;  /* 0x0000000203035212 */ /* 0x000fca00078e3cff */
[----:B------:R-:W-:Y:S01]  /*24f20*/  @!PT LDS RZ, [RZ] ;  /* 0x00000000fffff984 */ /* 0x000fe20000000800 */
[----:B------:R-:W-:Y:S04]  /*24f30*/  @P5 LDGSTS.E.BYPASS.LTC128B.128 [R9+0x1a400], desc[UR50][R2.64], !P0 ;  /* 0x1a40000002095fae */ /* 0x000fe8000c101d72 */
[----:B------:R-:W-:Y:S04]  /*24f40*/  @P5 LDGSTS.E.BYPASS.LTC128B.128 [R9+0x1cc00], desc[UR50][R2.64+0x40], !P6 ;  /* 0x1cc0004002095fae */ /* 0x000fe8000f101d72 */
[----:B------:R1:W-:Y:S01]  /*24f50*/  @P5 LDGSTS.E.BYPASS.LTC128B.128 [R9+0x1f400], desc[UR50][R2.64+0x80], !P1 ;  /* 0x1f40008002095fae */ /* 0x0003e2000c901d72 */
[----:B------:R-:W-:-:S03]  /*24f60*/  LOP3.LUT P5, RZ, R20, 0x10, RZ, 0xc0, !PT ;  /* 0x0000001014ff7812 */ /* 0x000fc600078ac0ff */
[----:B-1----:R-:W1:Y:S01]  /*24f70*/  SHFL.IDX PT, R3, R5, 0x1, 0x1c1f ;  /* 0x003c1f0005037f89 */ /* 0x002e6200000e0000 */
[----:B------:R-:W-:-:S03]  /*24f80*/  @P3 IADD3 R9, R22, R4, RZ ;  /* 0x0000000416093210 */ /* 0x000fc60007ffe0ff */
[----:B------:R-:W2:Y:S01]  /*24f90*/  SHFL.IDX PT, R2, R6, 0x1, 0x1c1f ;  /* 0x003c1f0006027f89 */ /* 0x000ea200000e0000 */
[----:B-1----:R-:W-:-:S05]  /*24fa0*/  @P4 IADD3 R3, P0, R10, R3, RZ ;  /* 0x000000030a034210 */ /* 0x002fca0007f1e0ff */
[----:B--2---:R-:W-:-:S05]  /*24fb0*/  @P4 IMAD.X R2, RZ, RZ, R2, P0 ;  /* 0x000000ffff024224 */ /* 0x004fca00000e0602 */
[----:B------:R-:W-:-:S04]  /*24fc0*/  @P4 LOP3.LUT R3, R3, R2, RZ, 0x3c, !PT ;  /* 0x0000000203034212 */ /* 0x000fc800078e3cff */
[----:B------:R-:W-:-:S04]  /*24fd0*/  @P4 LOP3.LUT R2, R3, R2, RZ, 0x3c, !PT ;  /* 0x0000000203024212 */ /* 0x000fc800078e3cff */
[----:B------:R-:W-:-:S05]  /*24fe0*/  @P4 LOP3.LUT R3, R3, R2, RZ, 0x3c, !PT ;  /* 0x0000000203034212 */ /* 0x000fca00078e3cff */
[----:B------:R-:W-:Y:S04]  /*24ff0*/  @P4 LDGSTS.E.BYPASS.LTC128B.128 [R21+0x1ac00], desc[UR50][R2.64], !P5 ;  /* 0x1ac0000002154fae */ /* 0x000fe8000e901d72 */
[----:B------:R-:W-:Y:S04]  /*25000*/  @P4 LDGSTS.E.BYPASS.LTC128B.128 [R21+0x1d400], desc[UR50][R2.64+0x40], !P6 ;  /* 0x1d40004002154fae */ /* 0x000fe8000f101d72 */
[----:B------:R1:W-:Y:S04]  /*25010*/  @P4 LDGSTS.E.BYPASS.LTC128B.128 [R21+0x1fc00], desc[UR50][R2.64+0x80], !P1 ;  /* 0x1fc0008002154fae */ /* 0x0003e8000c901d72 */
[----:B-1----:R-:W1:Y:S01]  /*25020*/  SHFL.IDX PT, R3, R5, 0x2, 0x1c1f ;  /* 0x005c1f0005037f89 */ /* 0x002e6200000e0000 */
[----:B------:R-:W-:-:S03]  /*25030*/  @P2 IMAD.IADD R21, R22, 0x1, R4 ;  /* 0x0000000116152824 */ /* 0x000fc600078e0204 */
[----:B------:R-:W2:Y:S04]  /*25040*/  SHFL.IDX PT, R2, R6, 0x2, 0x1c1f ;  /* 0x005c1f0006027f89 */ /* 0x000ea800000e0000 */
[----:B------:R-:W-:Y:S01]  /*25050*/  SHFL.IDX PT, R6, R6, 0x3, 0x1c1f ;  /* 0x007c1f0006067f89 */ /* 0x000fe200000e0000 */
        /* <DEDUP_REMOVED lines=8> */
[----:B-1----:R-:W1:Y:S02]  /*250e0*/  SHFL.IDX PT, R2, R5, 0x3, 0x1c1f ;  /* 0x007c1f0005027f89 */ /* 0x002e6400000e0000 */
[----:B-1----:R-:W-:-:S05]  /*250f0*/  @P2 IADD3 R2, P0, R10, R2, RZ ;  /* 0x000000020a022210 */ /* 0x002fca0007f1e0ff */
[----:B------:R-:W-:-:S05]  /*25100*/  @P2 IMAD.X R3, RZ, RZ, R6, P0 ;  /* 0x000000ffff032224 */ /* 0x000fca00000e0606 */
[----:B------:R-:W-:Y:S04]  /*25110*/  @P2 LDGSTS.E.BYPASS.LTC128B.128 [R21+0x1bc00], desc[UR50][R2.64], !P5 ;  /* 0x1bc0000002152fae */ /* 0x000fe8000e901d72 */
[----:B------:R-:W-:Y:S04]  /*25120*/  @P2 LDGSTS.E.BYPASS.LTC128B.128 [R21+0x1e400], desc[UR50][R2.64+0x40], !P6 ;  /* 0x1e40004002152fae */ /* 0x000fe8000f101d72 */
[----:B------:R1:W-:Y:S04]  /*25130*/  @P2 LDGSTS.E.BYPASS.LTC128B.128 [R21+0x20c00], desc[UR50][R2.64+0x80], !P1 ;  /* 0x20c0008002152fae */ /* 0x0003e8000c901d72 */
[----:B-1----:R1:W2:Y:S04]  /*25140*/  SHFL.IDX PT, R3, R7, RZ, 0x1c1f ;  /* 0x001c1fff07037589 */ /* 0x0022a800000e0000 */
[----:B------:R1:W3:Y:S02]  /*25150*/  SHFL.IDX PT, R2, R8, RZ, 0x1c1f ;  /* 0x001c1fff08027589 */ /* 0x0002e400000e0000 */
.L_x_902:
[----:B------:R-:W-:Y:S01]  /*25160*/  LOP3.LUT P0, RZ, R20, 0x80, RZ, 0xc0, !PT ;  /* 0x0000008014ff7812 */ /* 0x000fe2000780c0ff */
[----:B------:R-:W-:-:S12]  /*25170*/  BSSY B0, `(.L_x_700) ;  /* 0x0000011000007945 */ /* 0x000fd80003800000 */
[----:B------:R-:W-:Y:S05]  /*25180*/  @!P0 BRA `(.L_x_701) ;  /* 0x00000000003c8947 */ /* 0x000fea0003800000 */
[----:B------:R-:W4:Y:S01]  /*25190*/  S2R R5, SR_TID.X ;  /* 0x0000000000057919 */ /* 0x000f220000002100 */
[----:B------:R-:W-:Y:S01]  /*251a0*/  LOP3.LUT P3, RZ, R20, 0x10, RZ, 0xc0, !PT ;  /* 0x0000001014ff7812 */ /* 0x000fe2000786c0ff */
[----:B------:R-:W-:Y:S01]  /*251b0*/  IMAD.IADD R4, R22, 0x1, R4 ;  /* 0x0000000116047824 */ /* 0x000fe200078e0204 */
[C---:B------:R-:W-:Y:S02]  /*251c0*/  LOP3.LUT P2, RZ, R20.reuse, 0x8, RZ, 0xc0, !PT ;  /* 0x0000000814ff7812 */ /* 0x040fe4000784c0ff */
[----:B------:R-:W-:Y:S01]  /*251d0*/  LOP3.LUT P1, RZ, R20, 0x4, RZ, 0xc0, !PT ;  /* 0x0000000414ff7812 */ /* 0x000fe2000782c0ff */
[----:B----4-:R-:W-:-:S05]  /*251e0*/  IMAD.SHL.U32 R5, R5, 0x10, RZ ;  /* 0x0000001005057824 */ /* 0x010fca00078e00ff */
[----:B------:R-:W-:-:S04]  /*251f0*/  LOP3.LUT R5, R5, 0x30, RZ, 0xc0, !PT ;  /* 0x0000003005057812 */ /* 0x000fc800078ec0ff */
[----:B---3--:R-:W-:-:S04]  /*25200*/  IADD3 R2, P0, R5, R2, RZ ;  /* 0x0000000205027210 */ /* 0x008fc80007f1e0ff */
[----:B--2---:R-:W-:-:S05]  /*25210*/  IADD3.X R3, RZ, R3, RZ, P0, !PT ;  /* 0x00000003ff037210 */ /* 0x004fca00007fe4ff */
[----:B------:R-:W-:Y:S01]  /*25220*/  @!PT LDS RZ, [RZ] ;  /* 0x00000000fffff984 */ /* 0x000fe20000000800 */
[----:B------:R-:W-:Y:S01]  /*25230*/  @!PT LDS RZ, [RZ] ;  /* 0x00000000fffff984 */ /* 0x000fe20000000800 */
[----:B------:R-:W-:Y:S01]  /*25240*/  @!PT LDS RZ, [RZ] ;  /* 0x00000000fffff984 */ /* 0x000fe20000000800 */
[----:B------:R4:W-:Y:S04]  /*25250*/  LDGSTS.E.BYPASS.LTC128B.128 [R4+0x1c400], desc[UR50][R2.64], !P3 ;  /* 0x1c40000002047fae */ /* 0x0009e8000d901d72 */
[----:B------:R4:W-:Y:S04]  /*25260*/  LDGSTS.E.BYPASS.LTC128B.128 [R4+0x1ec00], desc[UR50][R2.64+0x40], !P2 ;  /* 0x1ec0004002047fae */ /* 0x0009e8000d101d72 */
[----:B------:R4:W-:Y:S02]  /*25270*/  LDGSTS.E.BYPASS.LTC128B.128 [R4+0x21400], desc[UR50][R2.64+0x80], !P1 ;  /* 0x2140008002047fae */ /* 0x0009e4000c901d72 */
.L_x_701:
[----:B------:R-:W-:Y:S05]  /*25280*/  BSYNC B0 ;  /* 0x0000000000007941 */ /* 0x000fea0003800000 */
.L_x_700:
[----:B------:R-:W-:Y:S01]  /*25290*/  NOP ;  /* 0x0000000000007918 */ /* 0x000fe20000000000 */
[----:B------:R-:W-:-:S13]  /*252a0*/  PLOP3.LUT P0, PT, PT, PT, PT, 0x80, 0x0 ;  /* 0x000000000000781c */ /* 0x000fda0003f0f070 */
.L_x_702:
[----:B------:R-:W-:Y:S02]  /*252b0*/  PLOP3.LUT P1, PT, P1, P0, PT, 0xa2, 0x0 ;  /* 0x000000000000781c */ /* 0x000fe40000f21472 */
[----:B------:R-:W-:-:S08]  /*252c0*/  @P0 R2UR P1, UR4, R0 ;  /* 0x00000000000402ca */ /* 0x000fd00000020000 */
[----:B------:R-:W-:-:S05]  /*252d0*/  @P0 PLOP3.LUT P0, PT, P1, PT, PT, 0x80, 0x0 ;  /* 0x000000000000081c */ /* 0x000fca0000f0f070 */
[----:B------:R-:W-:Y:S01]  /*252e0*/  @!P1 SYNCS.ARRIVE.TRANS64.RED.A0T1 RZ, [UR4+0x29830], RZ ;  /* 0x029830ffffff99a7 */ /* 0x000fe20008200404 */
[----:B------:R-:W-:Y:S07]  /*252f0*/  @!P1 ARRIVES.LDGSTSBAR.64.TRANSCNT [UR4+0x29830] ;  /* 0x02983000ff0099b0 */ /* 0x000fee0008000a84 */
[----:B------:R-:W-:Y:S05]  /*25300*/  @P0 BRA.U.ANY `(.L_x_702) ;  /* 0xfffffffd00e80947 */ /* 0x000fea000393ffff */
[----:B------:R-:W-:Y:S01]  /*25310*/  NOP ;  /* 0x0000000000007918 */ /* 0x000fe20000000000 */
[----:B---34-:R-:W-:-:S05]  /*25320*/  IMAD.U32 R2, RZ, RZ, UR39 ;  /* 0x00000027ff027e24 */ /* 0x018fca000f8e00ff */
[----:B------:R-:W-:-:S13]  /*25330*/  ISETP.NE.AND P2, PT, R2, 0x3, PT ;  /* 0x000000030200780c */ /* 0x000fda0003f45270 */
[----:B------:R-:W-:Y:S05]  /*25340*/  @!P2 BRA `(.L_x_703) ;  /* 0x000000000004a947 */ /* 0x000fea0003800000 */
[----:B------:R-:W-:Y:S01]  /*25350*/  BPT.TRAP 0x1 ;  /* 0x000000040000795c */ /* 0x000fe20000300000 */
.L_x_703:
[----:B------:R3:W5:Y:S01]  /*25360*/  LDL.LU R2, [R1+0x40] ;  /* 0x0000400001027983 */ /* 0x0007620000300800 */
[----:B------:R3:W-:Y:S02]  /*25370*/  SYNCS.ARRIVE.TRANS64.A1T0 RZ, [R0+URZ+0x29830], RZ ;  /* 0x029830ff00ff79a7 */ /* 0x0007e4000810003f */
[----:B------:R-:W-:Y:S05]  /*25380*/  WARPSYNC.ALL ;  /* 0x0000000000007948 */ /* 0x000fea0003800000 */
[----:B------:R-:W-:Y:S01]  /*25390*/  ULDC.64 UR4, c[0x0][0xa00] ;  /* 0x0002800000047ab9 */ /* 0x000fe20000000a00 */
[----:B------:R-:W-:Y:S01]  /*253a0*/  BSSY B6, `(.L_x_704) ;  /* 0x000001f000067945 */ /* 0x000fe20003800000 */
[----:B------:R-:W-:Y:S01]  /*253b0*/  BAR.SYNC.DEFER_BLOCKING 0x8, 0x180 ;  /* 0x0206000000007b1d */ /* 0x000fe20000010000 */
[----:B------:R-:W-:Y:S02]  /*253c0*/  ISETP.NE.U32.AND P0, PT, RZ, UR4, PT ;  /* 0x00000004ff007c0c */ /* 0x000fe4000bf05070 */
[----:B0--3--:R-:W-:-:S02]  /*253d0*/  SHF.R.S32.HI R0, RZ, 0x1f, R29 ;  /* 0x0000001fff007819 */ /* 0x009fc4000001141d */
[----:B------:R-:W-:Y:S01]  /*253e0*/  ISETP.NE.AND.EX P0, PT, RZ, UR5, PT, P0 ;  /* 0x00000005ff007c0c */ /* 0x000fe2000bf05300 */
[----:B------:R-:W-:Y:S02]  /*253f0*/  ULDC.64 UR4, c[0x0][0x298] ;  /* 0x0000a60000047ab9 */ /* 0x000fe40000000a00 */
[----:B------:R-:W-:Y:S01]  /*25400*/  IMAD R0, R0, UR4, RZ ;  /* 0x0000000400007c24 */ /* 0x000fe2000f8e02ff */
[----:B------:R-:W-:Y:S01]  /*25410*/  SEL R24, R24, RZ, !P0 ;  /* 0x000000ff18187207 */ /* 0x000fe20004000000 */
[----:B------:R-:W-:-:S04]  /*25420*/  IMAD.WIDE.U32 R26, R29, UR4, RZ ;  /* 0x000000041d1a7c25 */ /* 0x000fc8000f8e00ff */
[----:B------:R-:W-:-:S05]  /*25430*/  IMAD R0, R29, UR5, R0 ;  /* 0x000000051d007c24 */ /* 0x000fca000f8e0200 */
[----:B------:R-:W-:Y:S02]  /*25440*/  IADD3 R29, R27, R0, RZ ;  /* 0x000000001b1d7210 */ /* 0x000fe40007ffe0ff */
[----:B-----5:R-:W-:Y:S01]  /*25450*/  SEL R30, R2, RZ, !P0 ;  /* 0x000000ff021e7207 */ /* 0x020fe20004000000 */
[----:B------:R-:W-:-:S05]  /*25460*/  VIADD R2, R22, 0x14400 ;  /* 0x0001440016027836 */ /* 0x000fca0000000000 */
        /* <DEDUP_REMOVED lines=8> */
[----:B--2---:R-:W0:Y:S01]  /*254f0*/  LDC.64 R2, c[0x4][R2] ;  /* 0x0100000002027b82 */ /* 0x004e220000000a00 */
[----:B------:R-:W-:Y:S01]  /*25500*/  IMAD.U32 R5, RZ, RZ, UR5 ;  /* 0x00000005ff057e24 */ /* 0x000fe2000f8e00ff */
[----:B------:R-:W-:Y:S01]  /*25510*/  MOV R12, 0x1 ;  /* 0x00000001000c7802 */ /* 0x000fe20000000f00 */
[----:B------:R-:W-:Y:S02]  /*25520*/  IMAD.U32 R6, RZ, RZ, UR6 ;  /* 0x00000006ff067e24 */ /* 0x000fe4000f8e00ff */
[----:B------:R-:W-:-:S02]  /*25530*/  IMAD.U32 R10, RZ, RZ, UR8 ;  /* 0x00000008ff0a7e24 */ /* 0x000fc4000f8e00ff */
[----:B------:R-:W-:Y:S02]  /*25540*/  IMAD.U32 R11, RZ, RZ, UR9 ;  /* 0x00000009ff0b7e24 */ /* 0x000fe4000f8e00ff */
[----:B------:R-:W-:Y:S02]  /*25550*/  IMAD.MOV.U32 R8, RZ, RZ, 0x70 ;  /* 0x00000070ff087424 */ /* 0x000fe400078e00ff */
[----:B------:R-:W-:-:S07]  /*25560*/  IMAD.MOV.U32 R13, RZ, RZ, RZ ;  /* 0x000000ffff0d7224 */ /* 0x000fce00078e00ff */
[----:B------:R-:W-:-:S07]  /*25570*/  LEPC R20, `(.L_x_705) ;  /* 0x000000001014794e */ /* 0x000fce0000000000 */
[----:B0-----:R-:W-:Y:S05]  /*25580*/  CALL.ABS.NOINC R2 ;  /* 0x0000000002007343 */ /* 0x001fea0003c00000 */
.L_x_705:
[----:B------:R-:W-:Y:S05]  /*25590*/  BSYNC B6 ;  /* 0x0000000000067941 */ /* 0x000fea0003800000 */
.L_x_704:
[----:B------:R-:W-:Y:S01]  /*255a0*/  ULDC.64 UR4, c[0x0][0x2d8] ;  /* 0x0000b60000047ab9 */ /* 0x000fe20000000a00 */
[----:B------:R-:W-:Y:S01]  /*255b0*/  IMAD.MOV.U32 R2, RZ, RZ, R26 ;  /* 0x000000ffff027224 */ /* 0x000fe200078e001a */
[----:B------:R0:W5:Y:S01]  /*255c0*/  LDL R9, [R1+0x2c] ;  /* 0x00002c0001097983 */ /* 0x0001620000100800 */
[----:B--2---:R-:W-:Y:S01]  /*255d0*/  IMAD.MOV.U32 R3, RZ, RZ, R29 ;  /* 0x000000ffff037224 */ /* 0x004fe200078e001d */
[----:B-1----:R-:W1:Y:S01]  /*255e0*/  LDC R8, c[0x0][0x448] ;  /* 0x00011200ff087b82 */ /* 0x002e620000000800 */
[----:B------:R-:W-:Y:S01]  /*255f0*/  IMAD R0, R36, UR4, RZ ;  /* 0x0000000424007c24 */ /* 0x000fe2000f8e02ff */
[----:B------:R-:W2:Y:S01]  /*25600*/  S2R R20, SR_TID.X ;  /* 0x0000000000147919 */ /* 0x000ea20000002100 */
[----:B------:R-:W-:-:S04]  /*25610*/  IMAD.WIDE.U32 R2, R18, UR4, R2 ;  /* 0x0000000412027c25 */ /* 0x000fc8000f8e0002 */
[----:B------:R-:W-:Y:S01]  /*25620*/  IMAD R0, R18, UR5, R0 ;  /* 0x0000000512007c24 */ /* 0x000fe2000f8e0200 */
[----:B------:R-:W-:-:S04]  /*25630*/  ULDC.64 UR4, c[0x0][0x2e0] ;  /* 0x0000b80000047ab9 */ /* 0x000fc80000000a00 */
[----:B------:R-:W-:Y:S01]  /*25640*/  IADD3 R3, R3, R0, RZ ;  /* 0x0000000003037210 */ /* 0x000fe20007ffe0ff */
[----:B------:R-:W-:-:S04]  /*25650*/  IMAD R0, R30, UR4, RZ ;  /* 0x000000041e007c24 */ /* 0x000fc8000f8e02ff */
[C---:B------:R-:W-:Y:S02]  /*25660*/  IMAD R0, R24.reuse, UR5, R0 ;  /* 0x0000000518007c24 */ /* 0x040fe4000f8e0200 */
[----:B------:R-:W-:Y:S01]  /*25670*/  IMAD.WIDE.U32 R2, R24, UR4, R2 ;  /* 0x0000000418027c25 */ /* 0x000fe2000f8e0002 */
[----:B------:R-:W3:Y:S01]  /*25680*/  S2R R31, SR_TID.X ;  /* 0x00000000001f7919 */ /* 0x000ee20000002100 */
[----:B------:R-:W-:Y:S02]  /*25690*/  ULDC.64 UR4, c[0x0][0x2d0] ;  /* 0x0000b40000047ab9 */ /* 0x000fe40000000a00 */
[----:B------:R-:W-:Y:S01]  /*256a0*/  IMAD.IADD R3, R3, 0x1, R0 ;  /* 0x0000000103037824 */ /* 0x000fe200078e0200 */
[----:B-1----:R-:W-:Y:S01]  /*256b0*/  ISETP.NE.AND P0, PT, R8, 0x1, PT ;  /* 0x000000010800780c */ /* 0x002fe20003f05270 */
[----:B------:R-:W-:Y:S02]  /*256c0*/  IMAD.SHL.U32 R0, R17, 0x80, RZ ;  /* 0x0000008011007824 */ /* 0x000fe400078e00ff */
[----:B------:R0:W5:Y:S01]  /*256d0*/  LDL R17, [R1+0x44] ;  /* 0x0000440001117983 */ /* 0x0001620000100800 */
[C---:B--2---:R-:W-:Y:S01]  /*256e0*/  LOP3.LUT R21, R20.reuse, 0x7f, RZ, 0xc0, !PT ;  /* 0x0000007f14157812 */ /* 0x044fe200078ec0ff */
[----:B------:R-:W-:-:S08]  /*256f0*/  IMAD.SHL.U32 R20, R20, 0x20, RZ ;  /* 0x0000002014147824 */ /* 0x000fd000078e00ff */
[----:B------:R-:W1:Y:S01]  /*25700*/  @P0 LDC R5, c[0x0][0x44c] ;  /* 0x00011300ff050b82 */ /* 0x000e620000000800 */
[----:B------:R-:W-:-:S04]  /*25710*/  SHF.R.U32.HI R21, RZ, 0x2, R21 ;  /* 0x00000002ff157819 */ /* 0x000fc80000011615 */
[----:B------:R-:W-:-:S03]  /*25720*/  LOP3.LUT R20, R21, 0x60, R20, 0xf8, !PT ;  /* 0x0000006015147812 */ /* 0x000fc600078ef814 */
[----:B------:R-:W2:Y:S01]  /*25730*/  @P0 LDC R4, c[0x0][0x450] ;  /* 0x00011400ff040b82 */ /* 0x000ea20000000800 */
[----:B------:R-:W-:-:S05]  /*25740*/  LOP3.LUT R6, R20, R0, RZ, 0xfc, !PT ;  /* 0x0000000014067212 */ /* 0x000fca00078efcff */
[----:B-1----:R-:W-:Y:S01]  /*25750*/  @P0 IMAD.HI.U32 R7, R6, R5, RZ ;  /* 0x0000000506070227 */ /* 0x002fe200078e00ff */
[----:B------:R-:W-:-:S04]  /*25760*/  MOV R5, R6 ;  /* 0x0000000600057202 */ /* 0x000fc80000000f00 */
[----:B--2---:R-:W-:-:S05]  /*25770*/  @P0 SHF.R.U32.HI R5, RZ, R4, R7 ;  /* 0x00000004ff050219 */ /* 0x004fca0000011607 */
[----:B------:R-:W-:-:S04]  /*25780*/  IMAD.MOV R4, RZ, RZ, -R5 ;  /* 0x000000ffff047224 */ /* 0x000fc800078e0a05 */
[----:B------:R-:W-:Y:S01]  /*25790*/  IMAD R4, R8, R4, R6 ;  /* 0x0000000408047224 */ /* 0x000fe200078e0206 */
[----:B------:R-:W-:Y:S01]  /*257a0*/  SHF.R.S32.HI R6, RZ, 0x1f, R5 ;  /* 0x0000001fff067819 */ /* 0x000fe20000011405 */
[----:B------:R-:W-:-:S04]  /*257b0*/  IMAD.WIDE.U32 R2, R5, UR4, R2 ;  /* 0x0000000405027c25 */ /* 0x000fc8000f8e0002 */
[----:B------:R-:W-:-:S04]  /*257c0*/  IMAD R6, R6, UR4, RZ ;  /* 0x0000000406067c24 */ /* 0x000fc8000f8e02ff */
[----:B------:R-:W-:Y:S01]  /*257d0*/  IMAD R6, R5, UR5, R6 ;  /* 0x0000000505067c24 */ /* 0x000fe2000f8e0206 */
[----:B------:R-:W-:Y:S01]  /*257e0*/  SHF.R.S32.HI R5, RZ, 0x1f, R4 ;  /* 0x0000001fff057819 */ /* 0x000fe20000011404 */
[----:B------:R-:W-:Y:S02]  /*257f0*/  ULDC.64 UR4, c[0x0][0x2c8] ;  /* 0x0000b20000047ab9 */ /* 0x000fe40000000a00 */
[----:B------:R-:W-:Y:S01]  /*25800*/  IMAD.IADD R3, R3, 0x1, R6 ;  /* 0x0000000103037824 */ /* 0x000fe200078e0206 */
[----:B---3--:R-:W-:Y:S01]  /*25810*/  SHF.L.U32 R21, R31, 0x4, RZ ;  /* 0x000000041f157819 */ /* 0x008fe200000006ff */
[----:B------:R-:W-:Y:S02]  /*25820*/  IMAD R5, R5, UR4, RZ ;  /* 0x0000000405057c24 */ /* 0x000fe4000f8e02ff */
[----:B------:R-:W-:Y:S01]  /*25830*/  IMAD.WIDE.U32 R2, R4, UR4, R2 ;  /* 0x0000000404027c25 */ /* 0x000fe2000f8e0002 */
[----:B------:R-:W-:-:S03]  /*25840*/  LOP3.LUT R21, R21, 0x30, RZ, 0xc0, !PT ;  /* 0x0000003015157812 */ /* 0x000fc600078ec0ff */
[----:B------:R-:W-:Y:S01]  /*25850*/  IMAD R4, R4, UR5, R5 ;  /* 0x0000000504047c24 */ /* 0x000fe2000f8e0205 */
[----:B------:R-:W-:Y:S01]  /*25860*/  ULDC.64 UR4, c[0x0][0x280] ;  /* 0x0000a00000047ab9 */ /* 0x000fe20000000a00 */
[----:B------:R-:W-:Y:S01]  /*25870*/  IMAD.SHL.U32 R20, R31, 0x10, RZ ;  /* 0x000000101f147824 */ /* 0x000fe200078e00ff */
[----:B------:R-:W-:Y:S01]  /*25880*/  IADD3 R5, P0, R2, UR4, RZ ;  /* 0x0000000402057c10 */ /* 0x000fe2000ff1e0ff */
[----:B------:R-:W-:Y:S01]  /*25890*/  ULDC UR4, c[0x0][0x2b8] ;  /* 0x0000ae0000047ab9 */ /* 0x000fe20000000800 */
[C---:B------:R-:W-:Y:S02]  /*258a0*/  LOP3.LUT R10, R21.reuse, 0x40, RZ, 0xfc, !PT ;  /* 0x00000040150a7812 */ /* 0x040fe400078efcff */
[----:B------:R-:W-:Y:S02]  /*258b0*/  LOP3.LUT R20, R20, 0x30, RZ, 0xc0, !PT ;  /* 0x0000003014147812 */ /* 0x000fe400078ec0ff */
[----:B------:R-:W-:Y:S02]  /*258c0*/  LOP3.LUT R21, R21, 0x80, RZ, 0xfc, !PT ;  /* 0x0000008015157812 */ /* 0x000fe400078efcff */
[----:B------:R-:W-:Y:S01]  /*258d0*/  IADD3.X R4, R3, UR5, R4, P0, !PT ;  /* 0x0000000503047c10 */ /* 0x000fe200087fe404 */
[----:B------:R-:W-:Y:S01]  /*258e0*/  UMOV UR5, 0xffffffff ;  /* 0xffffffff00057882 */ /* 0x000fe20000000000 */
[----:B------:R-:W-:-:S02]  /*258f0*/  LOP3.LUT R31, R31, 0x7f, RZ, 0xc0, !PT ;  /* 0x0000007f1f1f7812 */ /* 0x000fc400078ec0ff */
[----:B------:R-:W-:Y:S02]  /*25900*/  ISETP.GE.AND P3, PT, R20, UR4, PT ;  /* 0x0000000414007c0c */ /* 0x000fe4000bf66270 */
[----:B------:R-:W-:Y:S02]  /*25910*/  ISETP.GE.AND P2, PT, R10, UR4, PT ;  /* 0x000000040a007c0c */ /* 0x000fe4000bf46270 */
[----:B------:R-:W-:Y:S02]  /*25920*/  ISETP.GE.AND P1, PT, R21, UR4, PT ;  /* 0x0000000415007c0c */ /* 0x000fe4000bf26270 */
[----:B------:R-:W-:Y:S01]  /*25930*/  SHF.R.U32.HI R10, RZ, 0x2, R31 ;  /* 0x00000002ff0a7819 */ /* 0x000fe2000001161f */
[----:B0-----:R-:W-:Y:S10]  /*25940*/  BRA.DIV UR5, `(.L_x_706) ;  /* 0x0000006a05707947 */ /* 0x001ff4000b800000 */
[----:B------:R-:W0:Y:S01]  /*25950*/  SHFL.IDX PT, R3, R5, RZ, 0x1c1f ;  /* 0x001c1fff05037589 */ /* 0x000e2200000e0000 */
[----:B-----5:R-:W-:Y:S02]  /*25960*/  IMAD R6, R17, R8, RZ ;  /* 0x0000000811067224 */ /* 0x020fe400078e02ff */
[----:B------:R-:W-:Y:S01]  /*25970*/  IMAD.IADD R0, R10, 0x1, R0 ;  /* 0x000000010a007824 */ /* 0x000fe200078e0200 */
[----:B------:R-:W1:Y:S04]  /*25980*/  SHFL.IDX PT, R2, R4, RZ, 0x1c1f ;  /* 0x001c1fff04027589 */ /* 0x000e6800000e0000 */
[----:B------:R-:W-:-:S13]  /*25990*/  ISETP.GE.AND P0, PT, R0, R6, PT ;  /* 0x000000060000720c */ /* 0x000fda0003f06270 */
[----:B0-----:R-:W-:-:S05]  /*259a0*/  @!P0 IADD3 R3, P4, R20, R3, RZ ;  /* 0x0000000314038210 */ /* 0x001fca0007f9e0ff */
[----:B-1----:R-:W-:-:S05]  /*259b0*/  @!P0 IMAD.X R2, RZ, RZ, R2, P4 ;  /* 0x000000ffff028224 */ /* 0x002fca00020e0602 */
[----:B------:R-:W-:-:S04]  /*259c0*/  @!P0 LOP3.LUT R3, R3, R2, RZ, 0x3c, !PT ;  /* 0x0000000203038212 */ /* 0x000fc800078e3cff */
[----:B------:R-:W-:-:S04]  /*259d0*/  @!P0 LOP3.LUT R2, R3, R2, RZ, 0x3c, !PT ;  /* 0x0000000203028212 */ /* 0x000fc800078e3cff */
[----:B------:R-:W-:-:S05]  /*259e0*/  @!P0 LOP3.LUT R3, R3, R2, RZ, 0x3c, !PT ;  /* 0x0000000203038212 */ /* 0x000fca00078e3cff */
[----:B------:R-:W-:Y:S01]  /*259f0*/  @!PT LDS RZ, [RZ] ;  /* 0x00000000fffff984 */ /* 0x000fe20000000800 */
[----:B------:R-:W-:Y:S04]  /*25a00*/  @!P0 LDGSTS.E.BYPASS.LTC128B.128 [R9+0x14400], desc[UR50][R2.64], !P3 ;  /* 0x1440000002098fae */ /* 0x000fe8000d901d72 */
[----:B------:R-:W-:Y:S04]  /*25a10*/  @!P0 LDGSTS.E.BYPASS.LTC128B.128 [R9+0x16400], desc[UR50][R2.64+0x40], !P2 ;  /* 0x1640004002098fae */ /* 0x000fe8000d101d72 */
[----:B------:R0:W-:Y:S02]  /*25a20*/  @!P0 LDGSTS.E.BYPASS.LTC128B.128 [R9+0x18400], desc[UR50][R2.64+0x80], !P1 ;  /* 0x1840008002098fae */ /* 0x0001e4000c901d72 */
[----:B0-----:R-:W-:-:S02]  /*25a30*/  VIADD R2, R0, 0x20 ;  /* 0x0000002000027836 */ /* 0x001fc40000000000 */
[----:B------:R-:W0:Y:S03]  /*25a40*/  SHFL.IDX PT, R3, R5, 0x1, 0x1c1f ;  /* 0x003c1f0005037f89 */ /* 0x000e2600000e0000 */
[----:B------:R-:W-:Y:S02]  /*25a50*/  ISETP.GE.AND P0, PT, R2, R6, PT ;  /* 0x000000060200720c */ /* 0x000fe40003f06270 */
[----:B------:R-:W1:Y:S11]  /*25a60*/  SHFL.IDX PT, R2, R4, 0x1, 0x1c1f ;  /* 0x003c1f0004027f89 */ /* 0x000e7600000e0000 */
[----:B0-----:R-:W-:-:S04]  /*25a70*/  @!P0 IADD3 R3, P4, R20, R3, RZ ;  /* 0x0000000314038210 */ /* 0x001fc80007f9e0ff */
[----:B-1----:R-:W-:-:S04]  /*25a80*/  @!P0 IADD3.X R2, RZ, R2, RZ, P4, !PT ;  /* 0x00000002ff028210 */ /* 0x002fc800027fe4ff */
[----:B------:R-:W-:-:S04]  /*25a90*/  @!P0 LOP3.LUT R3, R3, R2, RZ, 0x3c, !PT ;  /* 0x0000000203038212 */ /* 0x000fc800078e3cff */
[----:B------:R-:W-:-:S04]  /*25aa0*/  @!P0 LOP3.LUT R2, R3, R2, RZ, 0x3c, !PT ;  /* 0x0000000203028212 */ /* 0x000fc800078e3cff */
[----:B------:R-:W-:-:S05]  /*25ab0*/  @!P0 LOP3.LUT R3, R3, R2, RZ, 0x3c, !PT ;  /* 0x0000000203038212 */ /* 0x000fca00078e3cff */
[----:B------:R-:W-:Y:S04]  /*25ac0*/  @!P0 LDGSTS.E.BYPASS.LTC128B.128 [R9+0x14c00], desc[UR50][R2.64], !P3 ;  /* 0x14c0000002098fae */ /* 0x000fe8000d901d72 */
[----:B------:R-:W-:Y:S04]  /*25ad0*/  @!P0 LDGSTS.E.BYPASS.LTC128B.128 [R9+0x16c00], desc[UR50][R2.64+0x40], !P2 ;  /* 0x16c0004002098fae */ /* 0x000fe8000d101d72 */
[----:B------:R0:W-:Y:S02]  /*25ae0*/  @!P0 LDGSTS.E.BYPASS.LTC128B.128 [R9+0x18c00], desc[UR50][R2.64+0x80], !P1 ;  /* 0x18c0008002098fae */ /* 0x0001e4000c901d72 */
[----:B0-----:R-:W-:-:S02]  /*25af0*/  VIADD R2, R0, 0x40 ;  /* 0x0000004000027836 */ /* 0x001fc40000000000 */
[----:B------:R-:W0:Y:S03]  /*25b00*/  SHFL.IDX PT, R3, R5, 0x2, 0x1c1f ;  /* 0x005c1f0005037f89 */ /* 0x000e2600000e0000 */
[----:B------:R-:W-:Y:S02]  /*25b10*/  ISETP.GE.AND P0, PT, R2, R6, PT ;  /* 0x000000060200720c */ /* 0x000fe40003f06270 */
[----:B------:R-:W1:Y:S04]  /*25b20*/  SHFL.IDX PT, R2, R4, 0x2, 0x1c1f ;  /* 0x005c1f0004027f89 */ /* 0x000e6800000e0000 */
[----:B------:R-:W2:Y:S07]  /*25b30*/  SHFL.IDX PT, R4, R4, 0x3, 0x1c1f ;  /* 0x007c1f0004047f89 */ /* 0x000eae00000e0000 */
[----:B0-----:R-:W-:-:S05]  /*25b40*/  @!P0 IADD3 R3, P4, R20, R3, RZ ;  /* 0x0000000314038210 */ /* 0x001fca0007f9e0ff */
[----:B-1----:R-:W-:-:S05]  /*25b50*/  @!P0 IMAD.X R2, RZ, RZ, R2, P4 ;  /* 0x000000ffff028224 */ /* 0x002fca00020e0602 */
[----:B------:R-:W-:-:S04]  /*25b60*/  @!P0 LOP3.LUT R3, R3, R2, RZ, 0x3c, !PT ;  /* 0x0000000203038212 */ /* 0x000fc800078e3cff */
[----:B------:R-:W-:-:S04]  /*25b70*/  @!P0 LOP3.LUT R2, R3, R2, RZ, 0x3c, !PT ;  /* 0x0000000203028212 */ /* 0x000fc800078e3cff */
[----:B------:R-:W-:-:S05]  /*25b80*/  @!P0 LOP3.LUT R3, R3, R2, RZ, 0x3c, !PT ;  /* 0x0000000203038212 */ /* 0x000fca00078e3cff */
[----:B------:R-:W-:Y:S04]  /*25b90*/  @!P0 LDGSTS.E.BYPASS.LTC128B.128 [R9+0x15400], desc[UR50][R2.64], !P3 ;  /* 0x1540000002098fae */ /* 0x000fe8000d901d72 */
[----:B------:R-:W-:Y:S04]  /*25ba0*/  @!P0 LDGSTS.E.BYPASS.LTC128B.128 [R9+0x17400], desc[UR50][R2.64+0x40], !P2 ;  /* 0x1740004002098fae */ /* 0x000fe8000d101d72 */
[----:B------:R0:W-:Y:S04]  /*25bb0*/  @!P0 LDGSTS.E.BYPASS.LTC128B.128 [R9+0x19400], desc[UR50][R2.64+0x80], !P1 ;  /* 0x1940008002098fae */ /* 0x0001e8000c901d72 */
[----:B0-2---:R0:W1:Y:S02]  /*25bc0*/  SHFL.IDX PT, R2, R5, 0x3, 0x1c1f ;  /* 0x007c1f0005027f89 */ /* 0x00506400000e0000 */
.L_x_911:
[----:B------:R-:W-:Y:S01]  /*25bd0*/  VIADD R0, R0, 0x60 ;  /* 0x0000006000007836 */ /* 0x000fe20000000000 */
[----:B------:R-:W-:Y:S04]  /*25be0*/  BSSY B0, `(.L_x_707) ;  /* 0x000000b000007945 */ /* 0x000fe80003800000 */
[----:B------:R-:W-:-:S13]  /*25bf0*/  ISETP.GE.AND P0, PT, R0, R6, PT ;  /* 0x000000060000720c */ /* 0x000fda0003f06270 */
[----:B------:R-:W-:Y:S05]  /*25c00*/  @P0 BRA `(.L_x_708) ;  /* 0x0000000000200947 */ /* 0x000fea0003800000 */
[----:B-1----:R-:W-:-:S04]  /*25c10*/  IADD3 R2, P0, R20, R2, RZ ;  /* 0x0000000214027210 */ /* 0x002fc80007f1e0ff */
[----:B------:R-:W-:-:S05]  /*25c20*/  IADD3.X R3, RZ, R4, RZ, P0, !PT ;  /* 0x00000004ff037210 */ /* 0x000fca00007fe4ff */
[----:B------:R-:W-:Y:S01]  /*25c30*/  @!PT LDS RZ, [RZ] ;  /* 0x00000000fffff984 */ /* 0x000fe20000000800 */
[----:B------:R-:W-:Y:S01]  /*25c40*/  @!PT LDS RZ, [RZ] ;  /* 0x00000000fffff984 */ /* 0x000fe20000000800 */
[----:B------:R-:W-:Y:S01]  /*25c50*/  @!PT LDS RZ, [RZ] ;  /* 0x00000000fffff984 */ /* 0x000fe20000000800 */
[----:B------:R2:W-:Y:S04]  /*25c60*/  LDGSTS.E.BYPASS.LTC128B.128 [R9+0x15c00], desc[UR50][R2.64], !P3 ;  /* 0x15c0000002097fae */ /* 0x0005e8000d901d72 */
[----:B------:R2:W-:Y:S04]  /*25c70*/  LDGSTS.E.BYPASS.LTC128B.128 [R9+0x17c00], desc[UR50][R2.64+0x40], !P2 ;  /* 0x17c0004002097fae */ /* 0x0005e8000d101d72 */
[----:B------:R2:W-:Y:S02]  /*25c80*/  LDGSTS.E.BYPASS.LTC128B.128 [R9+0x19c00], desc[UR50][R2.64+0x80], !P1 ;  /* 0x19c0008002097fae */ /* 0x0005e4000c901d72 */
.L_x_708:
[----:B------:R-:W-:Y:S05]  /*25c90*/  BSYNC B0 ;  /* 0x0000000000007941 */ /* 0x000fea0003800000 */
.L_x_707:
[----:B------:R-:W-:Y:S01]  /*25ca0*/  NOP ;  /* 0x0000000000007918 */ /* 0x000fe20000000000 */
[----:B------:R-:W-:-:S13]  /*25cb0*/  PLOP3.LUT P0, PT, PT, PT, PT, 0x80, 0x0 ;  /* 0x000000000000781c */ /* 0x000fda0003f0f070 */
.L_x_709:
[----:B------:R-:W-:Y:S02]  /*25cc0*/  PLOP3.LUT P1, PT, P1, P0, PT, 0xa2, 0x0 ;  /* 0x000000000000781c */ /* 0x000fe40000f21472 */
[----:B------:R-:W-:-:S08]  /*25cd0*/  @P0 R2UR P1, UR4, R22 ;  /* 0x00000000160402ca */ /* 0x000fd00000020000 */
[----:B------:R-:W-:-:S05]  /*25ce0*/  @P0 PLOP3.LUT P0, PT, P1, PT, PT, 0x80, 0x0 ;  /* 0x000000000000081c */ /* 0x000fca0000f0f070 */
[----:B------:R-:W-:Y:S01]  /*25cf0*/  @!P1 SYNCS.ARRIVE.TRANS64.RED.A0T1 RZ, [UR4+0x29800], RZ ;  /* 0x029800ffffff99a7 */ /* 0x000fe20008200404 */
[----:B------:R-:W-:Y:S07]  /*25d00*/  @!P1 ARRIVES.LDGSTSBAR.64.TRANSCNT [UR4+0x29800] ;  /* 0x02980000ff0099b0 */ /* 0x000fee0008000a84 */
[----:B------:R-:W-:Y:S05]  /*25d10*/  @P0 BRA.U.ANY `(.L_x_709) ;  /* 0xfffffffd00e80947 */ /* 0x000fea000393ffff */
[----:B-12---:R-:W2:Y:S02]  /*25d20*/  LDL.LU R2, [R1+0x48] ;  /* 0x0000480001027983 */ /* 0x006ea40000300800 */
        /* <DEDUP_REMOVED lines=10> */
[----:B-12---:R-:W-:Y:S05]  /*25dd0*/  @!P0 BRA `(.L_x_711) ;  /* 0x0000006800b48947 */ /* 0x006fea0003800000 */
.L_x_912:
[----:B------:R-:W-:Y:S05]  /*25de0*/  BSYNC B0 ;  /* 0x0000000000007941 */ /* 0x000fea0003800000 */
.L_x_710:
[----:B------:R-:W-:-:S13]  /*25df0*/  ISETP.GE.AND P0, PT, R25, 0xa1, PT ;  /* 0x000000a11900780c */ /* 0x000fda0003f06270 */
[----:B------:R-:W-:Y:S05]  /*25e00*/  @!P0 BRA `(.L_x_712) ;  /* 0x0000001400f08947 */ /* 0x000fea0003800000 */
[----:B------:R-:W-:Y:S01]  /*25e10*/  VIADD R32, R32, 0xfffffffe ;  /* 0xfffffffe20207836 */ /* 0x000fe20000000000 */
[----:B------:R-:W-:Y:S01]  /*25e20*/  MOV R20, R23 ;  /* 0x0000001700147202 */ /* 0x000fe20000000f00 */
[----:B------:R-:W-:-:S07]  /*25e30*/  IMAD.MOV.U32 R21, RZ, RZ, R34 ;  /* 0x000000ffff157224 */ /* 0x000fce00078e0022 */
.L_x_732:
[----:B--2---:R-:W2:Y:S01]  /*25e40*/  LDL R0, [R1+0xc] ;  /* 0x00000c0001007983 */ /* 0x004ea20000100800 */
[----:B------:R-:W3:Y:S03]  /*25e50*/  LDC R4, c[0x0][0x430] ;  /* 0x00010c00ff047b82 */ /* 0x000ee60000000800 */
[----:B0-----:R-:W4:Y:S01]  /*25e60*/  LDL R9, [R1+0x10] ;  /* 0x0000100001097983 */ /* 0x001f220000100800 */
[----:B------:R-:W1:Y:S01]  /*25e70*/  S2R R2, SR_TID.X ;  /* 0x0000000000027919 */ /* 0x000e620000002100 */
[----:B---3--:R-:W-:Y:S01]  /*25e80*/  ISETP.NE.AND P0, PT, R4, 0x1, PT ;  /* 0x000000010400780c */ /* 0x008fe20003f05270 */
[----:B------:R-:W3:-:S12]  /*25e90*/  S2R R7, SR_TID.X ;  /* 0x0000000000077919 */ /* 0x000ed80000002100 */
[----:B------:R-:W2:Y:S01]  /*25ea0*/  @P0 LDC R6, c[0x0][0x434] ;  /* 0x00010d00ff060b82 */ /* 0x000ea20000000800 */
[C---:B-1----:R-:W-:Y:S01]  /*25eb0*/  LOP3.LUT R3, R2.reuse, 0x7f, RZ, 0xc0, !PT ;  /* 0x0000007f02037812 */ /* 0x042fe200078ec0ff */
[----:B0-----:R-:W-:-:S03]  /*25ec0*/  IMAD.SHL.U32 R5, R2, 0x20, RZ ;  /* 0x0000002002057824 */ /* 0x001fc600078e00ff */
[----:B------:R-:W-:-:S04]  /*25ed0*/  SHF.R.U32.HI R3, RZ, 0x2, R3 ;  /* 0x00000002ff037819 */ /* 0x000fc80000011603 */
[----:B------:R-:W-:Y:S02]  /*25ee0*/  LOP3.LUT R5, R3, 0x60, R5, 0xf8, !PT ;  /* 0x0000006003057812 */ /* 0x000fe400078ef805 */
[----:B------:R-:W0:Y:S01]  /*25ef0*/  @P0 LDC R3, c[0x0][0x438] ;  /* 0x00010e00ff030b82 */ /* 0x000e220000000800 */
[----:B------:R-:W-:-:S04]  /*25f00*/  LOP3.LUT R2, R2, 0x7f, RZ, 0xc0, !PT ;  /* 0x0000007f02027812 */ /* 0x000fc800078ec0ff */
[----:B------:R-:W-:Y:S01]  /*25f10*/  SHF.R.U32.HI R8, RZ, 0x2, R2 ;  /* 0x00000002ff087819 */ /* 0x000fe20000011602 */
[----:B---3--:R-:W-:-:S05]  /*25f20*/  IMAD.SHL.U32 R7, R7, 0x20, RZ ;  /* 0x0000002007077824 */ /* 0x008fca00078e00ff */
[----:B------:R-:W-:-:S04]  /*25f30*/  LOP3.LUT R7, R8, 0x60, R7, 0xf8, !PT ;  /* 0x0000006008077812 */ /* 0x000fc800078ef807 */
[----:B------:R-:W-:Y:S01]  /*25f40*/  LOP3.LUT R7, R7, 0x80, RZ, 0xfc, !PT ;  /* 0x0000008007077812 */ /* 0x000fe200078efcff */
[----:B------:R-:W-:Y:S05]  /*25f50*/  YIELD ;  /* 0x0000000000007946 */ /* 0x000fea0003800000 */
[----:B------:R-:W-:Y:S01]  /*25f60*/  ULDC.64 UR4, c[0x0][0x428] ;  /* 0x00010a0000047ab9 */ /* 0x000fe20000000a00 */
[----:B------:R-:W-:Y:S01]  /*25f70*/  ULDC.64 UR6, c[0x0][0x418] ;  /* 0x0001060000067ab9 */ /* 0x000fe20000000a00 */
[----:B------:R-:W-:Y:S01]  /*25f80*/  ISETP.GT.U32.AND P1, PT, R7, 0x9f, PT ;  /* 0x0000009f0700780c */ /* 0x000fe20003f24070 */
[----:B--2---:R-:W-:-:S04]  /*25f90*/  IMAD R0, R32, 0xa0, R0 ;  /* 0x000000a020007824 */ /* 0x004fc800078e0200 */
[----:B------:R-:W-:-:S04]  /*25fa0*/  IMAD.IADD R5, R5, 0x1, R0 ;  /* 0x0000000105057824 */ /* 0x000fc800078e0200 */
[----:B------:R-:W-:Y:S01]  /*25fb0*/  @P0 IMAD.HI.U32 R6, R5, R6, RZ ;  /* 0x0000000605060227 */ /* 0x000fe200078e00ff */
[----:B------:R-:W-:-:S04]  /*25fc0*/  MOV R2, R5 ;  /* 0x0000000500027202 */ /* 0x000fc80000000f00 */
[----:B0-----:R-:W-:Y:S02]  /*25fd0*/  @P0 SHF.R.U32.HI R2, RZ, R3, R6 ;  /* 0x00000003ff020219 */ /* 0x001fe40000011606 */
[----:B------:R-:W0:Y:S08]  /*25fe0*/  @P0 LDC R6, c[0x0][0x434] ;  /* 0x00010d00ff060b82 */ /* 0x000e300000000800 */
[----:B------:R-:W1:Y:S01]  /*25ff0*/  @P0 LDC R3, c[0x0][0x438] ;  /* 0x00010e00ff030b82 */ /* 0x000e620000000800 */
[----:B------:R-:W-:-:S04]  /*26000*/  IMAD.IADD R0, R7, 0x1, R0 ;  /* 0x0000000107007824 */ /* 0x000fc800078e0200 */
[----:B------:R-:W-:Y:S02]  /*26010*/  IMAD.MOV.U32 R8, RZ, RZ, R0 ;  /* 0x000000ffff087224 */ /* 0x000fe400078e0000 */
[----:B0-----:R-:W-:-:S05]  /*26020*/  @P0 IMAD.HI.U32 R6, R0, R6, RZ ;  /* 0x0000000600060227 */ /* 0x001fca00078e00ff */
[----:B-1----:R-:W-:Y:S02]  /*26030*/  @P0 SHF.R.U32.HI R8, RZ, R3, R6 ;  /* 0x00000003ff080219 */ /* 0x002fe40000011606 */
[----:B------:R-:W-:-:S03]  /*26040*/  IADD3 R6, -R2, RZ, RZ ;  /* 0x000000ff02067210 */ /* 0x000fc60007ffe1ff */
[----:B------:R-:W-:Y:S02]  /*26050*/  IMAD.MOV R3, RZ, RZ, -R8 ;  /* 0x000000ffff037224 */ /* 0x000fe400078e0a08 */
[C---:B------:R-:W-:Y:S02]  /*26060*/  IMAD R5, R4.reuse, R6, R5 ;  /* 0x0000000604057224 */ /* 0x040fe400078e0205 */
[----:B------:R-:W-:Y:S01]  /*26070*/  IMAD R4, R4, R3, R0 ;  /* 0x0000000304047224 */ /* 0x000fe200078e0200 */
[----:B------:R-:W-:Y:S01]  /*26080*/  SHF.R.S32.HI R3, RZ, 0x1f, R2 ;  /* 0x0000001fff037819 */ /* 0x000fe20000011402 */
[----:B----4-:R-:W-:-:S04]  /*26090*/  IMAD R0, R9, UR4, RZ ;  /* 0x0000000409007c24 */ /* 0x010fc8000f8e02ff */
[C---:B------:R-:W-:Y:S02]  /*260a0*/  IMAD R0, R33.reuse, UR5, R0 ;  /* 0x0000000521007c24 */ /* 0x040fe4000f8e0200 */
[----:B------:R-:W-:-:S04]  /*260b0*/  IMAD.WIDE.U32 R2, R33, UR4, R2 ;  /* 0x0000000421027c25 */ /* 0x000fc8000f8e0002 */
[----:B------:R-:W-:Y:S01]  /*260c0*/  IMAD.IADD R3, R0, 0x1, R3 ;  /* 0x0000000100037824 */ /* 0x000fe200078e0203 */
[----:B------:R-:W-:-:S04]  /*260d0*/  LEA R6, P0, R2, UR6, 0x2 ;  /* 0x0000000602067c11 */ /* 0x000fc8000f8010ff */
[----:B------:R-:W-:-:S05]  /*260e0*/  LEA.HI.X R7, R2, UR7, R3, 0x2, P0 ;  /* 0x0000000702077c11 */ /* 0x000fca00080f1403 */
[----:B------:R-:W2:Y:S01]  /*260f0*/  LDG.E R6, desc[UR50][R6.64] ;  /* 0x0000003206067981 */ /* 0x000ea2000c1e1900 */
[--C-:B------:R-:W-:Y:S01]  /*26100*/  @!P1 SHF.R.S32.HI R3, RZ, 0x1f, R8.reuse ;  /* 0x0000001fff039819 */ /* 0x100fe20000011408 */
[----:B------:R-:W-:-:S04]  /*26110*/  @!P1 IMAD.MOV.U32 R2, RZ, RZ, R8 ;  /* 0x000000ffff029224 */ /* 0x000fc800078e0008 */
[----:B------:R-:W-:-:S05]  /*26120*/  @!P1 IMAD.WIDE.U32 R2, R33, UR4, R2 ;  /* 0x0000000421029c25 */ /* 0x000fca000f8e0002 */
[----:B------:R-:W-:Y:S02]  /*26130*/  @!P1 IADD3 R0, R0, R3, RZ ;  /* 0x0000000300009210 */ /* 0x000fe40007ffe0ff */
[C---:B------:R-:W-:Y:S01]  /*26140*/  @!P1 LEA R10, P0, R2.reuse, UR6, 0x2 ;  /* 0x00000006020a9c11 */ /* 0x040fe2000f8010ff */
[----:B------:R-:W-:Y:S02]  /*26150*/  IMAD.MOV.U32 R8, RZ, RZ, RZ ;  /* 0x000000ffff087224 */ /* 0x000fe400078e00ff */
[----:B------:R-:W-:Y:S01]  /*26160*/  IMAD.U32 R9, RZ, RZ, UR39 ;  /* 0x00000027ff097e24 */ /* 0x000fe2000f8e00ff */
[----:B------:R-:W-:Y:S01]  /*26170*/  @!P1 LEA.HI.X R11, R2, UR7, R0, 0x2, P0 ;  /* 0x00000007020b9c11 */ /* 0x000fe200080f1400 */
[----:B------:R-:W-:-:S04]  /*26180*/  VIADD R23, R20, 0x1 ;  /* 0x0000000114177836 */ /* 0x000fc80000000000 */
[----:B------:R0:W5:Y:S01]  /*26190*/  @!P1 LDG.E R8, desc[UR50][R10.64] ;  /* 0x000000320a089981 */ /* 0x000162000c1e1900 */
[----:B------:R-:W-:Y:S02]  /*261a0*/  ISETP.NE.AND P1, PT, R9, 0x3, PT ;  /* 0x000000030900780c */ /* 0x000fe40003f25270 */
[C---:B------:R-:W-:Y:S02]  /*261b0*/  ISETP.NE.AND P0, PT, R23.reuse, 0x2, PT ;  /* 0x000000021700780c */ /* 0x040fe40003f05270 */
[----:B------:R-:W-:Y:S02]  /*261c0*/  MOV R0, R32 ;  /* 0x0000002000007202 */ /* 0x000fe40000000f00 */
[----:B------:R-:W-:Y:S01]  /*261d0*/  SEL R34, RZ, 0x1, P0 ;  /* 0x00000001ff227807 */ /* 0x000fe20000000000 */
[----:B------:R-:W-:Y:S01]  /*261e0*/  VIADD R32, R32, 0xffffffff ;  /* 0xffffffff20207836 */ /* 0x000fe20000000000 */
[----:B------:R-:W-:Y:S02]  /*261f0*/  SEL R23, R23, RZ, P0 ;  /* 0x000000ff17177207 */ /* 0x000fe40000000000 */
[----:B------:R-:W-:-:S02]  /*26200*/  LOP3.LUT R34, R21, R34, RZ, 0x3c, !PT ;  /* 0x0000002215227212 */ /* 0x000fc400078e3cff */
[----:B------:R-:W-:Y:S02]  /*26210*/  ISETP.GT.AND P2, PT, R0, RZ, PT ;  /* 0x000000ff0000720c */ /* 0x000fe40003f44270 */
[----:B--2---:R-:W-:Y:S01]  /*26220*/  SHF.R.S32.HI R30, RZ, 0x1f, R6 ;  /* 0x0000001fff1e7819 */ /* 0x004fe20000011406 */
[----:B0-----:R-:W-:Y:S10]  /*26230*/  @!P1 BRA `(.L_x_713) ;  /* 0x0000000000049947 */ /* 0x001ff40003800000 */
[----:B------:R-:W-:Y:S01]  /*26240*/  BPT.TRAP 0x1 ;  /* 0x000000040000795c */ /* 0x000fe20000300000 */
.L_x_713:
[----:B------:R-:W-:Y:S01]  /*26250*/  IMAD R0, R23, 0x8, R22 ;  /* 0x0000000817007824 */ /* 0x000fe200078e0216 */
[----:B------:R-:W-:Y:S01]  /*26260*/  SHF.L.U32 R31, R34, 0x1f, RZ ;  /* 0x0000001f221f7819 */ /* 0x000fe200000006ff */
[----:B------:R-:W-:Y:S01]  /*26270*/  BSSY B0, `(.L_x_714) ;  /* 0x0000004000007945 */ /* 0x000fe20003800000 */
[----:B------:R-:W-:Y:S02]  /*26280*/  SHF.R.S32.HI R29, RZ, 0x1f, R5 ;  /* 0x0000001fff1d7819 */ /* 0x000fe40000011405 */
[----:B------:R-:W0:Y:S02]  /*26290*/  SYNCS.PHASECHK.TRANS64.TRYWAIT P0, [R0+URZ+0x29880], R31 ;  /* 0x0298801f000075a7 */ /* 0x000e24000800017f */
[----:B0-----:R-:W-:Y:S05]  /*262a0*/  @!P0 BRA `(.L_x_715) ;  /* 0x0000006400948947 */ /* 0x001fea0003800000 */
.L_x_913:
[----:B------:R-:W-:Y:S05]  /*262b0*/  BSYNC B0 ;  /* 0x0000000000007941 */ /* 0x000fea0003800000 */
.L_x_714:
[----:B------:R-:W2:Y:S01]  /*262c0*/  LDL R2, [R1] ;  /* 0x0000000001027983 */ /* 0x000ea20000100800 */
[----:B------:R-:W-:Y:S01]  /*262d0*/  ULDC.64 UR4, c[0x0][0x328] ;  /* 0x0000ca0000047ab9 */ /* 0x000fe20000000a00 */
[----:B------:R-:W-:Y:S01]  /*262e0*/  ULDC.64 UR6, c[0x0][0x338] ;  /* 0x0000ce0000067ab9 */ /* 0x000fe20000000a00 */
[----:B------:R-:W-:Y:S01]  /*262f0*/  IMAD R7, R29, UR4, RZ ;  /* 0x000000041d077c24 */ /* 0x000fe2000f8e02ff */
[----:B------:R-:W1:Y:S01]  /*26300*/  S2R R11, SR_TID.X ;  /* 0x00000000000b7919 */ /* 0x000e620000002100 */
[----:B------:R-:W-:Y:S01]  /*26310*/  ULDC.64 UR8, c[0x0][0x330] ;  /* 0x0000cc0000087ab9 */ /* 0x000fe20000000a00 */
[----:B------:R-:W-:Y:S01]  /*26320*/  SHF.R.S32.HI R26, RZ, 0x1f, R4 ;  /* 0x0000001fff1a7819 */ /* 0x000fe20000011404 */
[----:B------:R-:W-:Y:S01]  /*26330*/  IMAD R7, R5, UR5, R7 ;  /* 0x0000000505077c24 */ /* 0x000fe2000f8e0207 */
[----:B------:R-:W-:Y:S01]  /*26340*/  ULDC.64 UR10, c[0x0][0x318] ;  /* 0x0000c600000a7ab9 */ /* 0x000fe20000000a00 */
[----:B------:R-:W-:Y:S01]  /*26350*/  IMAD R24, R36, UR8, RZ ;  /* 0x0000000824187c24 */ /* 0x000fe2000f8e02ff */
[----:B-----5:R-:W-:Y:S01]  /*26360*/  SHF.R.S32.HI R27, RZ, 0x1f, R8 ;  /* 0x0000001fff1b7819 */ /* 0x020fe20000011408 */
[----:B------:R-:W-:-:S02]  /*26370*/  IMAD R10, R26, UR4, RZ ;  /* 0x000000041a0a7c24 */ /* 0x000fc4000f8e02ff */
[----:B------:R-:W-:Y:S02]  /*26380*/  IMAD R24, R18, UR9, R24 ;  /* 0x0000000912187c24 */ /* 0x000fe4000f8e0218 */
[----:B------:R-:W-:Y:S01]  /*26390*/  IMAD R10, R4, UR5, R10 ;  /* 0x00000005040a7c24 */ /* 0x000fe2000f8e020a */
[----:B-1----:R-:W-:-:S04]  /*263a0*/  LOP3.LUT R11, R11, 0x7f, RZ, 0xc0, !PT ;  /* 0x0000007f0b0b7812 */ /* 0x002fc800078ec0ff */
[----:B------:R-:W-:-:S05]  /*263b0*/  SHF.R.U32.HI R11, RZ, 0x5, R11 ;  /* 0x00000005ff0b7819 */ /* 0x000fca000001160b */
[----:B------:R-:W-:Y:S01]  /*263c0*/  IMAD.SHL.U32 R11, R11, 0x400, RZ ;  /* 0x000004000b0b7824 */ /* 0x000fe200078e00ff */
[C---:B--2---:R-:W-:Y:S02]  /*263d0*/  LOP3.LUT P3, RZ, R2.reuse, 0x2, RZ, 0xc0, !PT ;  /* 0x0000000202ff7812 */ /* 0x044fe4000786c0ff */
[----:B------:R-:W-:Y:S01]  /*263e0*/  LOP3.LUT P1, RZ, R2, 0x1, RZ, 0xc0, !PT ;  /* 0x0000000102ff7812 */ /* 0x000fe2000782c0ff */
[----:B------:R-:W-:-:S04]  /*263f0*/  IMAD.WIDE.U32 R2, R5, UR4, RZ ;  /* 0x0000000405027c25 */ /* 0x000fc8000f8e00ff */
[----:B------:R-:W-:Y:S02]  /*26400*/  IMAD.IADD R3, R3, 0x1, R7 ;  /* 0x0000000103037824 */ /* 0x000fe400078e0207 */
[----:B------:R-:W-:Y:S02]  /*26410*/  IMAD R7, R30, UR6, RZ ;  /* 0x000000061e077c24 */ /* 0x000fe4000f8e02ff */
[----:B------:R-:W-:-:S04]  /*26420*/  IMAD.WIDE.U32 R2, R6, UR6, R2 ;  /* 0x0000000606027c25 */ /* 0x000fc8000f8e0002 */
[----:B------:R-:W-:-:S05]  /*26430*/  IMAD R7, R6, UR7, R7 ;  /* 0x0000000706077c24 */ /* 0x000fca000f8e0207 */
[----:B------:R-:W-:-:S03]  /*26440*/  IADD3 R3, R3, R7, RZ ;  /* 0x0000000703037210 */ /* 0x000fc60007ffe0ff */
[----:B------:R-:W-:-:S03]  /*26450*/  IMAD.WIDE.U32 R2, R18, UR8, R2 ;  /* 0x0000000812027c25 */ /* 0x000fc6000f8e0002 */
[----:B------:R-:W-:-:S04]  /*26460*/  IADD3 R7, P0, R2, UR10, RZ ;  /* 0x0000000a02077c10 */ /* 0x000fc8000ff1e0ff */
[----:B------:R-:W-:Y:S01]  /*26470*/  IADD3.X R9, R24, UR11, R3, P0, !PT ;  /* 0x0000000b18097c10 */ /* 0x000fe200087fe403 */
[----:B------:R-:W-:Y:S01]  /*26480*/  IMAD.WIDE.U32 R2, R4, UR4, RZ ;  /* 0x0000000404027c25 */ /* 0x000fe2000f8e00ff */
[----:B------:R-:W-:-:S03]  /*26490*/  UMOV UR4, 0xffffffff ;  /* 0xffffffff00047882 */ /* 0x000fc60000000000 */
[----:B------:R-:W-:Y:S02]  /*264a0*/  IMAD.IADD R3, R3, 0x1, R10 ;  /* 0x0000000103037824 */ /* 0x000fe400078e020a */
[----:B------:R-:W-:Y:S02]  /*264b0*/  IMAD R10, R27, UR6, RZ ;  /* 0x000000061b0a7c24 */ /* 0x000fe4000f8e02ff */
[----:B------:R-:W-:-:S04]  /*264c0*/  IMAD.WIDE.U32 R2, R8, UR6, R2 ;  /* 0x0000000608027c25 */ /* 0x000fc8000f8e0002 */
[----:B------:R-:W-:-:S04]  /*264d0*/  IMAD R10, R8, UR7, R10 ;  /* 0x00000007080a7c24 */ /* 0x000fc8000f8e020a */
[----:B------:R-:W-:Y:S02]  /*264e0*/  IMAD.IADD R3, R3, 0x1, R10 ;  /* 0x0000000103037824 */ /* 0x000fe400078e020a */
[----:B------:R-:W-:Y:S02]  /*264f0*/  IMAD R10, R23, 0x5000, R11 ;  /* 0x00005000170a7824 */ /* 0x000fe400078e020b */
[----:B------:R-:W-:-:S03]  /*26500*/  IMAD.WIDE.U32 R2, R18, UR8, R2 ;  /* 0x0000000812027c25 */ /* 0x000fc6000f8e0002 */
[----:B------:R-:W-:-:S04]  /*26510*/  IADD3 R25, P0, R2, UR10, RZ ;  /* 0x0000000a02197c10 */ /* 0x000fc8000ff1e0ff */
[----:B------:R-:W-:Y:S01]  /*26520*/  IADD3.X R24, R24, UR11, R3, P0, !PT ;  /* 0x0000000b18187c10 */ /* 0x000fe200087fe403 */
[----:B------:R-:W-:Y:S08]  /*26530*/  BRA.DIV UR4, `(.L_x_716) ;  /* 0x0000006604047947 */ /* 0x000ff0000b800000 */
[----:B------:R-:W2:Y:S01]  /*26540*/  LDL R12, [R1+0x4] ;  /* 0x00000400010c7983 */ /* 0x000ea20000100800 */
[----:B------:R-:W1:Y:S03]  /*26550*/  S2R R3, SR_TID.X ;  /* 0x0000000000037919 */ /* 0x000e660000002100 */
[----:B------:R-:W3:Y:S01]  /*26560*/  SHFL.IDX PT, R2, R7, RZ, 0x1c1f ;  /* 0x001c1fff07027589 */ /* 0x000ee200000e0000 */
[----:B------:R-:W-:Y:S02]  /*26570*/  IADD3 R10, R22, R10, R37 ;  /* 0x0000000a160a7210 */ /* 0x000fe40007ffe025 */
[----:B-1----:R-:W-:Y:S02]  /*26580*/  SHF.L.U32 R11, R3, 0x4, RZ ;  /* 0x00000004030b7819 */ /* 0x002fe400000006ff */
[----:B------:R-:W1:Y:S02]  /*26590*/  SHFL.IDX PT, R3, R9, RZ, 0x1c1f ;  /* 0x001c1fff09037589 */ /* 0x000e6400000e0000 */
[----:B------:R-:W-:-:S04]  /*265a0*/  LOP3.LUT R11, R11, 0x30, RZ, 0xc0, !PT ;  /* 0x000000300b0b7812 */ /* 0x000fc800078ec0ff */
[----:B---3--:R-:W-:-:S05]  /*265b0*/  IADD3 R2, P0, R11, R2, RZ ;  /* 0x000000020b027210 */ /* 0x008fca0007f1e0ff */
[----:B-1----:R-:W-:-:S05]  /*265c0*/  IMAD.X R3, RZ, RZ, R3, P0 ;  /* 0x000000ffff037224 */ /* 0x002fca00000e0603 */
[----:B------:R-:W-:Y:S01]  /*265d0*/  @!PT LDS RZ, [RZ] ;  /* 0x00000000fffff984 */ /* 0x000fe20000000800 */
[----:B------:R-:W-:Y:S04]  /*265e0*/  LDGSTS.E.BYPASS.LTC128B.128 [R10+0xa400], desc[UR50][R2.64], !P3 ;  /* 0x0a400000020a7fae */ /* 0x000fe8000d901d72 */
[----:B------:R-:W-:Y:S01]  /*265f0*/  SHFL.IDX PT, R24, R24, RZ, 0x1c1f ;  /* 0x001c1fff18187589 */ /* 0x000fe200000e0000 */
[----:B--2---:R-:W-:-:S05]  /*26600*/  IMAD.IADD R17, R12, 0x1, R10 ;  /* 0x000000010c117824 */ /* 0x004fca00078e020a */
        /* <DEDUP_REMOVED lines=10> */
[----:B-1----:R-:W-:-:S04]  /*266b0*/  IADD3 R2, P0, R11, R2, RZ ;  /* 0x000000020b027210 */ /* 0x002fc80007f1e0ff */
[----:B--2---:R-:W-:-:S05]  /*266c0*/  IADD3.X R3, RZ, R3, RZ, P0, !PT ;  /* 0x00000003ff037210 */ /* 0x004fca00007fe4ff */
        /* <DEDUP_REMOVED lines=8> */
.L_x_925:
[----:B------:R-:W3:Y:S02]  /*26750*/  S2R R3, SR_TID.X ;  /* 0x0000000000037919 */ /* 0x000ee40000002100 */
[----:B---3--:R-:W-:-:S05]  /*26760*/  IMAD.SHL.U32 R3, R3, 0x10, RZ ;  /* 0x0000001003037824 */ /* 0x008fca00078e00ff */
[----:B------:R-:W-:-:S04]  /*26770*/  LOP3.LUT R3, R3, 0x30, RZ, 0xc0, !PT ;  /* 0x0000003003037812 */ /* 0x000fc800078ec0ff */
        /* <DEDUP_REMOVED lines=9> */
.L_x_717:
[----:B------:R-:W-:Y:S02]  /*26810*/  PLOP3.LUT P1, PT, P1, P0, PT, 0xa2, 0x0 ;  /* 0x000000000000781c */ /* 0x000fe40000f21472 */
[----:B------:R-:W-:-:S08]  /*26820*/  @P0 R2UR P1, UR4, R0 ;  /* 0x00000000000402ca */ /* 0x000fd00000020000 */
[----:B------:R-:W-:-:S05]  /*26830*/  @P0 PLOP3.LUT P0, PT, P1, PT, PT, 0x80, 0x0 ;  /* 0x000000000000081c */ /* 0x000fca0000f0f070 */
[----:B------:R-:W-:Y:S01]  /*26840*/  @!P1 SYNCS.ARRIVE.TRANS64.RED.A0T1 RZ, [UR4+0x29870], RZ ;  /* 0x029870ffffff99a7 */ /* 0x000fe20008200404 */
[----:B------:R-:W-:Y:S07]  /*26850*/  @!P1 ARRIVES.LDGSTSBAR.64.TRANSCNT [UR4+0x29870] ;  /* 0x02987000ff0099b0 */ /* 0x000fee0008000a84 */
[----:B------:R-:W-:Y:S05]  /*26860*/  @P0 BRA.U.ANY `(.L_x_717) ;  /* 0xfffffffd00e80947 */ /* 0x000fea000393ffff */
[----:B------:R-:W-:Y:S01]  /*26870*/  NOP ;  /* 0x0000000000007918 */ /* 0x000fe20000000000 */
[----:B--2---:R-:W-:-:S04]  /*26880*/  MOV R2, UR39 ;  /* 0x0000002700027c02 */ /* 0x004fc80008000f00 */
[----:B------:R-:W-:-:S13]  /*26890*/  ISETP.NE.AND P3, PT, R2, 0x3, PT ;  /* 0x000000030200780c */ /* 0x000fda0003f65270 */
[----:B------:R-:W-:Y:S05]  /*268a0*/  @!P3 BRA `(.L_x_718) ;  /* 0x000000000004b947 */ /* 0x000fea0003800000 */
[----:B------:R-:W-:Y:S01]  /*268b0*/  BPT.TRAP 0x1 ;  /* 0x000000040000795c */ /* 0x000fe20000300000 */
.L_x_718:
[----:B------:R2:W-:Y:S01]  /*268c0*/  SYNCS.ARRIVE.TRANS64.A1T0 RZ, [R0+URZ+0x29870], RZ ;  /* 0x029870ff00ff79a7 */ /* 0x0005e2000810003f */
[----:B------:R-:W-:Y:S05]  /*268d0*/  @!P3 BRA `(.L_x_719) ;  /* 0x000000000004b947 */ /* 0x000fea0003800000 */
[----:B------:R-:W-:Y:S01]  /*268e0*/  BPT.TRAP 0x1 ;  /* 0x000000040000795c */ /* 0x000fe20000300000 */
.L_x_719:
[----:B------:R-:W3:Y:S01]  /*268f0*/  SYNCS.PHASECHK.TRANS64.TRYWAIT P0, [R0+URZ+0x29840], R31 ;  /* 0x0298401f000075a7 */ /* 0x000ee2000800017f */
[----:B------:R-:W-:Y:S04]  /*26900*/  BSSY B0, `(.L_x_720) ;  /* 0x0000002000007945 */ /* 0x000fe80003800000 */
[----:B---3--:R-:W-:Y:S05]  /*26910*/  @!P0 BRA `(.L_x_721) ;  /* 0x0000006400c08947 */ /* 0x008fea0003800000 */
.L_x_926:
[----:B------:R-:W-:Y:S05]  /*26920*/  BSYNC B0 ;  /* 0x0000000000007941 */ /* 0x000fea0003800000 */
.L_x_720:
[----:B------:R-:W4:Y:S01]  /*26930*/  LDL R2, [R1] ;  /* 0x0000000001027983 */ /* 0x000f220000100800 */
[----:B------:R-:W-:Y:S01]  /*26940*/  ULDC.64 UR4, c[0x0][0x300] ;  /* 0x0000c00000047ab9 */ /* 0x000fe20000000a00 */
[----:B------:R-:W-:Y:S02]  /*26950*/  ULDC.64 UR6, c[0x0][0x310] ;  /* 0x0000c40000067ab9 */ /* 0x000fe40000000a00 */
[----:B------:R-:W5:Y:S01]  /*26960*/  LDL R10, [R1+0x18] ;  /* 0x00001800010a7983 */ /* 0x000f620000100800 */
[----:B------:R-:W-:-:S04]  /*26970*/  IMAD R7, R29, UR4, RZ ;  /* 0x000000041d077c24 */ /* 0x000fc8000f8e02ff */
[C---:B------:R-:W-:Y:S02]  /*26980*/  IMAD R7, R5.reuse, UR5, R7 ;  /* 0x0000000505077c24 */ /* 0x040fe4000f8e0207 */
[----:B------:R-:W-:Y:S01]  /*26990*/  IMAD R30, R30, UR6, RZ ;  /* 0x000000061e1e7c24 */ /* 0x000fe2000f8e02ff */
[----:B------:R-:W0:Y:S01]  /*269a0*/  S2R R9, SR_TID.X ;  /* 0x0000000000097919 */ /* 0x000e220000002100 */
[C---:B----4-:R-:W-:Y:S02]  /*269b0*/  LOP3.LUT P4, RZ, R2.reuse, 0x10, RZ, 0xc0, !PT ;  /* 0x0000001002ff7812 */ /* 0x050fe4000788c0ff */
[C---:B------:R-:W-:Y:S02]  /*269c0*/  LOP3.LUT P3, RZ, R2.reuse, 0x8, RZ, 0xc0, !PT ;  /* 0x0000000802ff7812 */ /* 0x040fe4000786c0ff */
[----:B------:R-:W-:Y:S01]  /*269d0*/  LOP3.LUT P1, RZ, R2, 0x4, RZ, 0xc0, !PT ;  /* 0x0000000402ff7812 */ /* 0x000fe2000782c0ff */
[----:B------:R-:W-:-:S04]  /*269e0*/  IMAD.WIDE.U32 R2, R5, UR4, RZ ;  /* 0x0000000405027c25 */ /* 0x000fc8000f8e00ff */
[----:B------:R-:W-:Y:S02]  /*269f0*/  IMAD.IADD R3, R3, 0x1, R7 ;  /* 0x0000000103037824 */ /* 0x000fe400078e0207 */
        /* <DEDUP_REMOVED lines=8> */
[----:B------:R-:W-:Y:S01]  /*26a80*/  IADD3 R3, R3, R5, RZ ;  /* 0x0000000503037210 */ /* 0x000fe20007ffe0ff */
[----:B------:R-:W-:-:S04]  /*26a90*/  IMAD R5, R27, UR6, RZ ;  /* 0x000000061b057c24 */ /* 0x000fc8000f8e02ff */
[C---:B------:R-:W-:Y:S02]  /*26aa0*/  IMAD R5, R8.reuse, UR7, R5 ;  /* 0x0000000708057c24 */ /* 0x040fe4000f8e0205 */
        /* <DEDUP_REMOVED lines=8> */
[----:B------:R-:W-:Y:S01]  /*26b30*/  IADD3.X R6, R8, UR7, R7, P0, !PT ;  /* 0x0000000708067c10 */ /* 0x000fe200087fe407 */
[----:B-----5:R-:W-:Y:S01]  /*26b40*/  IMAD R7, R23, 0x7800, R10 ;  /* 0x0000780017077824 */ /* 0x020fe200078e020a */
[----:B------:R-:W-:Y:S01]  /*26b50*/  IADD3 R5, P0, R2, UR6, RZ ;  /* 0x0000000602057c10 */ /* 0x000fe2000ff1e0ff */
[----:B0-----:R-:W-:Y:S01]  /*26b60*/  IMAD.SHL.U32 R10, R9, 0x10, RZ ;  /* 0x00000010090a7824 */ /* 0x001fe200078e00ff */
[----:B------:R-:W-:Y:S02]  /*26b70*/  UMOV UR4, 0xffffffff ;  /* 0xffffffff00047882 */ /* 0x000fe40000000000 */
[----:B------:R-:W-:Y:S02]  /*26b80*/  IADD3.X R8, R8, UR7, R3, P0, !PT ;  /* 0x0000000708087c10 */ /* 0x000fe400087fe403 */
[----:B------:R-:W-:Y:S01]  /*26b90*/  LOP3.LUT R10, R10, 0x30, RZ, 0xc0, !PT ;  /* 0x000000300a0a7812 */ /* 0x000fe200078ec0ff */
[----:B------:R-:W-:Y:S06]  /*26ba0*/  BRA.DIV UR4, `(.L_x_722) ;  /* 0x0000006604307947 */ /* 0x000fec000b800000 */
[----:B------:R-:W0:Y:S01]  /*26bb0*/  SHFL.IDX PT, R2, R4, RZ, 0x1c1f ;  /* 0x001c1fff04027589 */ /* 0x000e2200000e0000 */
[----:B------:R-:W-:-:S03]  /*26bc0*/  IADD3 R7, R22, R7, RZ ;  /* 0x0000000716077210 */ /* 0x000fc60007ffe0ff */
[----:B------:R-:W4:Y:S04]  /*26bd0*/  SHFL.IDX PT, R3, R6, RZ, 0x1c1f ;  /* 0x001c1fff06037589 */ /* 0x000f2800000e0000 */
[----:B------:R-:W-:Y:S04]  /*26be0*/  SHFL.IDX PT, R9, R6, 0x2, 0x1c1f ;  /* 0x005c1f0006097f89 */ /* 0x000fe800000e0000 */
[----:B------:R-:W-:Y:S01]  /*26bf0*/  SHFL.IDX PT, R8, R8, RZ, 0x1c1f ;  /* 0x001c1fff08087589 */ /* 0x000fe200000e0000 */
[----:B0-----:R-:W-:-:S05]  /*26c00*/  IADD3 R2, P0, R10, R2, RZ ;  /* 0x000000020a027210 */ /* 0x001fca0007f1e0ff */
[----:B----4-:R-:W-:-:S05]  /*26c10*/  IMAD.X R3, RZ, RZ, R3, P0 ;  /* 0x000000ffff037224 */ /* 0x010fca00000e0603 */
[----:B------:R-:W-:Y:S04]  /*26c20*/  LDGSTS.E.BYPASS.LTC128B.128 [R7+0x1a400], desc[UR50][R2.64], !P4 ;  /* 0x1a40000002077fae */ /* 0x000fe8000e101d72 */
[----:B------:R-:W-:Y:S04]  /*26c30*/  LDGSTS.E.BYPASS.LTC128B.128 [R7+0x1cc00], desc[UR50][R2.64+0x40], !P3 ;  /* 0x1cc0004002077fae */ /* 0x000fe8000d901d72 */
[----:B------:R0:W-:Y:S04]  /*26c40*/  LDGSTS.E.BYPASS.LTC128B.128 [R7+0x1f400], desc[UR50][R2.64+0x80], !P1 ;  /* 0x1f40008002077fae */ /* 0x0001e8000c901d72 */
[----:B0-----:R-:W0:Y:S04]  /*26c50*/  SHFL.IDX PT, R2, R4, 0x1, 0x1c1f ;  /* 0x003c1f0004027f89 */ /* 0x001e2800000e0000 */
[----:B------:R-:W4:Y:S01]  /*26c60*/  SHFL.IDX PT, R3, R6, 0x1, 0x1c1f ;  /* 0x003c1f0006037f89 */ /* 0x000f2200000e0000 */
[----:B0-----:R-:W-:-:S05]  /*26c70*/  IADD3 R2, P0, R10, R2, RZ ;  /* 0x000000020a027210 */ /* 0x001fca0007f1e0ff */
[----:B----4-:R-:W-:-:S05]  /*26c80*/  IMAD.X R3, RZ, RZ, R3, P0 ;  /* 0x000000ffff037224 */ /* 0x010fca00000e0603 */
[----:B------:R-:W-:Y:S04]  /*26c90*/  LDGSTS.E.BYPASS.LTC128B.128 [R7+0x1ac00], desc[UR50][R2.64], !P4 ;  /* 0x1ac0000002077fae */ /* 0x000fe8000e101d72 */
[----:B------:R-:W-:Y:S04]  /*26ca0*/  LDGSTS.E.BYPASS.LTC128B.128 [R7+0x1d400], desc[UR50][R2.64+0x40], !P3 ;  /* 0x1d40004002077fae */ /* 0x000fe8000d901d72 */
[----:B------:R0:W-:Y:S04]  /*26cb0*/  LDGSTS.E.BYPASS.LTC128B.128 [R7+0x1fc00], desc[UR50][R2.64+0x80], !P1 ;  /* 0x1fc0008002077fae */ /* 0x0001e8000c901d72 */
[----:B0-----:R-:W0:Y:S02]  /*26cc0*/  SHFL.IDX PT, R2, R4, 0x2, 0x1c1f ;  /* 0x005c1f0004027f89 */ /* 0x001e2400000e0000 */
[----:B0-----:R-:W-:-:S05]  /*26cd0*/  IADD3 R2, P0, R10, R2, RZ ;  /* 0x000000020a027210 */ /* 0x001fca0007f1e0ff */
[----:B------:R-:W-:Y:S02]  /*26ce0*/  IMAD.X R3, RZ, RZ, R9, P0 ;  /* 0x000000ffff037224 */ /* 0x000fe400000e0609 */
[----:B------:R-:W-:Y:S04]  /*26cf0*/  SHFL.IDX PT, R9, R6, 0x3, 0x1c1f ;  /* 0x007c1f0006097f89 */ /* 0x000fe800000e0000 */
[----:B------:R-:W-:Y:S04]  /*26d00*/  LDGSTS.E.BYPASS.LTC128B.128 [R7+0x1b400], desc[UR50][R2.64], !P4 ;  /* 0x1b40000002077fae */ /* 0x000fe8000e101d72 */
[----:B------:R-:W-:Y:S04]  /*26d10*/  LDGSTS.E.BYPASS.LTC128B.128 [R7+0x1dc00], desc[UR50][R2.64+0x40], !P3 ;  /* 0x1dc0004002077fae */ /* 0x000fe8000d901d72 */
[----:B------:R0:W-:Y:S04]  /*26d20*/  LDGSTS.E.BYPASS.LTC128B.128 [R7+0x20400], desc[UR50][R2.64+0x80], !P1 ;  /* 0x2040008002077fae */ /* 0x0001e8000c901d72 */
[----:B0-----:R-:W0:Y:S02]  /*26d30*/  SHFL.IDX PT, R2, R4, 0x3, 0x1c1f ;  /* 0x007c1f0004027f89 */ /* 0x001e2400000e0000 */
[----:B0-----:R-:W-:-:S05]  /*26d40*/  IADD3 R2, P0, R10, R2, RZ ;  /* 0x000000020a027210 */ /* 0x001fca0007f1e0ff */
[----:B------:R-:W-:-:S05]  /*26d50*/  IMAD.X R3, RZ, RZ, R9, P0 ;  /* 0x000000ffff037224 */ /* 0x000fca00000e0609 */
[----:B------:R-:W-:Y:S04]  /*26d60*/  LDGSTS.E.BYPASS.LTC128B.128 [R7+0x1bc00], desc[UR50][R2.64], !P4 ;  /* 0x1bc0000002077fae */ /* 0x000fe8000e101d72 */
[----:B------:R-:W-:Y:S04]  /*26d70*/  LDGSTS.E.BYPASS.LTC128B.128 [R7+0x1e400], desc[UR50][R2.64+0x40], !P3 ;  /* 0x1e40004002077fae */ /* 0x000fe8000d901d72 */
[----:B------:R0:W-:Y:S04]  /*26d80*/  LDGSTS.E.BYPASS.LTC128B.128 [R7+0x20c00], desc[UR50][R2.64+0x80], !P1 ;  /* 0x20c0008002077fae */ /* 0x0001e8000c901d72 */
[----:B0-----:R0:W4:Y:S02]  /*26d90*/  SHFL.IDX PT, R2, R5, RZ, 0x1c1f ;  /* 0x001c1fff05027589 */ /* 0x00112400000e0000 */
.L_x_938:
[----:B----4-:R-:W-:-:S04]  /*26da0*/  IADD3 R2, P0, R10, R2, RZ ;  /* 0x000000020a027210 */ /* 0x010fc80007f1e0ff */
[----:B------:R-:W-:Y:S02]  /*26db0*/  IADD3.X R3, RZ, R8, RZ, P0, !PT ;  /* 0x00000008ff037210 */ /* 0x000fe400007fe4ff */
[----:B------:R-:W-:-:S03]  /*26dc0*/  PLOP3.LUT P0, PT, PT, PT, PT, 0x80, 0x0 ;  /* 0x000000000000781c */ /* 0x000fc60003f0f070 */
[----:B------:R-:W-:Y:S01]  /*26dd0*/  @!PT LDS RZ, [RZ] ;  /* 0x00000000fffff984 */ /* 0x000fe20000000800 */
[----:B------:R-:W-:Y:S01]  /*26de0*/  @!PT LDS RZ, [RZ] ;  /* 0x00000000fffff984 */ /* 0x000fe20000000800 */
[----:B------:R-:W-:Y:S01]  /*26df0*/  @!PT LDS RZ, [RZ] ;  /* 0x00000000fffff984 */ /* 0x000fe20000000800 */
[----:B------:R4:W-:Y:S04]  /*26e00*/  LDGSTS.E.BYPASS.LTC128B.128 [R7+0x1c400], desc[UR50][R2.64], !P4 ;  /* 0x1c40000002077fae */ /* 0x0009e8000e101d72 */
[----:B------:R4:W-:Y:S04]  /*26e10*/  LDGSTS.E.BYPASS.LTC128B.128 [R7+0x1ec00], desc[UR50][R2.64+0x40], !P3 ;  /* 0x1ec0004002077fae */ /* 0x0009e8000d901d72 */
[----:B------:R4:W-:Y:S01]  /*26e20*/  LDGSTS.E.BYPASS.LTC128B.128 [R7+0x21400], desc[UR50][R2.64+0x80], !P1 ;  /* 0x2140008002077fae */ /* 0x0009e2000c901d72 */
[----:B------:R-:W-:Y:S01]  /*26e30*/  NOP ;  /* 0x0000000000007918 */ /* 0x000fe20000000000 */
.L_x_723:
        /* <DEDUP_REMOVED lines=11> */
.L_x_724:
[----:B------:R2:W-:Y:S02]  /*26ef0*/  SYNCS.ARRIVE.TRANS64.A1T0 RZ, [R0+URZ+0x29830], RZ ;  /* 0x029830ff00ff79a7 */ /* 0x0005e4000810003f */
[----:B--23--:R-:W-:-:S05]  /*26f00*/  IMAD.U32 R0, RZ, RZ, UR37 ;  /* 0x00000025ff007e24 */ /* 0x00cfca000f8e00ff */
[----:B------:R-:W-:-:S13]  /*26f10*/  ISETP.NE.AND P1, PT, R0, 0x3, PT ;  /* 0x000000030000780c */ /* 0x000fda0003f25270 */
[----:B------:R-:W-:Y:S05]  /*26f20*/  @!P1 BRA `(.L_x_725) ;  /* 0x0000000000049947 */ /* 0x000fea0003800000 */
[----:B------:R-:W-:Y:S01]  /*26f30*/  BPT.TRAP 0x1 ;  /* 0x000000040000795c */ /* 0x000fe20000300000 */
.L_x_725:
[----:B------:R-:W-:Y:S01]  /*26f40*/  LOP3.LUT R0, R21, 0x1, RZ, 0x3c, !PT ;  /* 0x0000000115007812 */ /* 0x000fe200078e3cff */
[----:B------:R-:W-:Y:S01]  /*26f50*/  IMAD R3, R20, 0x8, R22 ;  /* 0x0000000814037824 */ /* 0x000fe200078e0216 */
[----:B------:R-:W-:Y:S02]  /*26f60*/  BSSY B0, `(.L_x_726) ;  /* 0x0000004000007945 */ /* 0x000fe40003800000 */
[----:B------:R-:W-:-:S04]  /*26f70*/  SHF.L.U32 R0, R0, 0x1f, RZ ;  /* 0x0000001f00007819 */ /* 0x000fc800000006ff */
[----:B------:R-:W2:Y:S02]  /*26f80*/  SYNCS.PHASECHK.TRANS64.TRYWAIT P0, [R3+URZ+0x29870], R0 ;  /* 0x02987000030075a7 */ /* 0x000ea4000800017f */
[----:B--2---:R-:W-:Y:S05]  /*26f90*/  @!P0 BRA `(.L_x_727) ;  /* 0x0000006400b48947 */ /* 0x004fea0003800000 */
.L_x_939:
[----:B------:R-:W-:Y:S05]  /*26fa0*/  BSYNC B0 ;  /* 0x0000000000007941 */ /* 0x000fea0003800000 */
.L_x_726:
[----:B------:R-:W-:-:S04]  /*26fb0*/  MOV R2, UR39 ;  /* 0x0000002700027c02 */ /* 0x000fc80008000f00 */
[----:B------:R-:W-:-:S13]  /*26fc0*/  ISETP.NE.AND P0, PT, R2, 0x3, PT ;  /* 0x000000030200780c */ /* 0x000fda0003f05270 */
[----:B------:R-:W-:Y:S05]  /*26fd0*/  @!P0 BRA `(.L_x_728) ;  /* 0x0000000000048947 */ /* 0x000fea0003800000 */
[----:B------:R-:W-:Y:S01]  /*26fe0*/  BPT.TRAP 0x1 ;  /* 0x000000040000795c */ /* 0x000fe20000300000 */
.L_x_728:
[----:B--2---:R-:W-:Y:S01]  /*26ff0*/  SHF.L.U32 R0, R21, 0x1f, RZ ;  /* 0x0000001f15007819 */ /* 0x004fe200000006ff */
[----:B------:R-:W-:-:S03]  /*27000*/  IMAD R12, R20, 0x5000, RZ ;  /* 0x00005000140c7824 */ /* 0x000fc600078e02ff */
[----:B------:R-:W2:Y:S02]  /*27010*/  SYNCS.PHASECHK.TRANS64.TRYWAIT P0, [R3+URZ+0x29860], R0 ;  /* 0x02986000030075a7 */ /* 0x000ea4000800017f */
[----:B--2---:R-:W-:Y:S05]  /*27020*/  @!P0 BRA `(.L_x_729) ;  /* 0x0000006400a48947 */ /* 0x004fea0003800000 */
.L_x_940:
[----:B------:R-:W0:Y:S04]  /*27030*/  LDL R4, [R1+0x24] ;  /* 0x0000240001047983 */ /* 0x000e280000100800 */
[----:B------:R-:W3:Y:S04]  /*27040*/  LDL R2, [R1+0x28] ;  /* 0x0000280001027983 */ /* 0x000ee80000100800 */
[----:B------:R-:W4:Y:S01]  /*27050*/  LDL R13, [R1+0x20] ;  /* 0x00002000010d7983 */ /* 0x000f220000100800 */
[----:B------:R-:W-:Y:S05]  /*27060*/  WARPSYNC.ALL ;  /* 0x0000000000007948 */ /* 0x000fea0003800000 */
[----:B------:R-:W-:-:S04]  /*27070*/  MOV R20, UR39 ;  /* 0x0000002700147c02 */ /* 0x000fc80008000f00 */
[----:B------:R-:W-:Y:S02]  /*27080*/  ISETP.NE.AND P0, PT, R20, 0x3, PT ;  /* 0x000000031400780c */ /* 0x000fe40003f05270 */
[----:B0-----:R-:W-:-:S05]  /*27090*/  LOP3.LUT R5, R12, R4, RZ, 0xfc, !PT ;  /* 0x000000040c057212 */ /* 0x001fca00078efcff */
[----:B--2---:R-:W-:Y:S01]  /*270a0*/  IMAD.IADD R0, R22, 0x1, R5 ;  /* 0x0000000116007824 */ /* 0x004fe200078e0205 */
        /* <DEDUP_REMOVED lines=23> */
[----:B-1----:R-:W-:Y:S02]  /*27220*/  PRMT R25, R8, 0x7531, R9 ;  /* 0x0000753108197816 */ /* 0x002fe40000000009 */
        /* <DEDUP_REMOVED lines=47> */
.L_x_730:
[----:B-1----:R1:W-:Y:S01]  /*27520*/  SYNCS.ARRIVE.TRANS64.A1T0 RZ, [R3+URZ+0x29850], RZ ;  /* 0x029850ff03ff79a7 */ /* 0x0023e2000810003f */
[----:B------:R-:W-:Y:S06]  /*27530*/  BAR.SYNC.DEFER_BLOCKING 0x2, 0x80 ;  /* 0x0082000000007b1d */ /* 0x000fec0000010000 */
[----:B------:R-:W-:Y:S05]  /*27540*/  @!P1 BRA `(.L_x_731) ;  /* 0x0000000000049947 */ /* 0x000fea0003800000 */
[----:B------:R-:W-:Y:S01]  /*27550*/  BPT.TRAP 0x1 ;  /* 0x000000040000795c */ /* 0x000fe20000300000 */
.L_x_731:
[----:B------:R-:W2:Y:S01]  /*27560*/  LDL R0, [R1+0x14] ;  /* 0x0000140001007983 */ /* 0x000ea20000100800 */
[----:B-1----:R-:W-:Y:S02]  /*27570*/  VIADD R3, R3, 0x29880 ;  /* 0x0002988003037836 */ /* 0x002fe40000000000 */
[----:B------:R-:W-:Y:S02]  /*27580*/  IMAD.MOV.U32 R20, RZ, RZ, R23 ;  /* 0x000000ffff147224 */ /* 0x000fe400078e0017 */
[----:B------:R-:W-:Y:S01]  /*27590*/  IMAD.MOV.U32 R21, RZ, RZ, R34 ;  /* 0x000000ffff157224 */ /* 0x000fe200078e0022 */
[----:B--2---:R-:W-:-:S04]  /*275a0*/  PRMT R3, R0, 0x654, R3 ;  /* 0x0000065400037816 */ /* 0x004fc80000000003 */
[----:B------:R2:W-:Y:S01]  /*275b0*/  SYNCS.ARRIVE.TRANS64.RED.A1T0 RZ, [R3+URZ], RZ ;  /* 0x000000ff03ff79a7 */ /* 0x0005e2000810043f */
[----:B------:R-:W-:Y:S05]  /*275c0*/  @P2 BRA `(.L_x_732) ;  /* 0xffffffe8001c2947 */ /* 0x000fea000383ffff */
.L_x_712:
[----:B------:R-:W3:Y:S01]  /*275d0*/  S2R R0, SR_TID.X ;  /* 0x0000000000007919 */ /* 0x000ee20000002100 */
[----:B------:R-:W-:Y:S01]  /*275e0*/  BSSY B0, `(.L_x_733) ;  /* 0x0000012000007945 */ /* 0x000fe20003800000 */
[----:B---3--:R-:W-:Y:S02]  /*275f0*/  LOP3.LUT R2, R0, 0x7f, RZ, 0xc0, !PT ;  /* 0x0000007f00027812 */ /* 0x008fe400078ec0ff */
[----:B------:R-:W-:Y:S02]  /*27600*/  MOV R0, UR37 ;  /* 0x0000002500007c02 */ /* 0x000fe40008000f00 */
[----:B------:R-:W-:Y:S02]  /*27610*/  ISETP.NE.AND P1, PT, R2, RZ, PT ;  /* 0x000000ff0200720c */ /* 0x000fe40003f25270 */
[----:B------:R-:W-:-:S11]  /*27620*/  ISETP.NE.AND P0, PT, R0, 0x3, PT ;  /* 0x000000030000780c */ /* 0x000fd60003f05270 */
[----:B------:R-:W-:Y:S05]  /*27630*/  @P1 BRA `(.L_x_734) ;  /* 0x0000000000301947 */ /* 0x000fea0003800000 */
[----:B0-----:R-:W0:Y:S01]  /*27640*/  S2R R5, SR_LANEID ;  /* 0x0000000000057919 */ /* 0x001e220000000000 */
[----:B------:R-:W-:Y:S01]  /*27650*/  VOTEU.ANY UR4, UPT, PT ;  /* 0x0000000000047886 */ /* 0x000fe200038e0100 */
[----:B-12---:R-:W1:Y:S01]  /*27660*/  LDC.64 R2, c[0x0][0xc60] ;  /* 0x00031800ff027b82 */ /* 0x006e620000000a00 */
        /* <DEDUP_REMOVED lines=8> */
[----:B0-----:R-:W-:-:S07]  /*276f0*/  IADD3 R16, R0, UR38, R7 ;  /* 0x0000002600107c10 */ /* 0x001fce000fffe007 */
.L_x_734:
[----:B------:R-:W-:Y:S05]  /*27700*/  BSYNC B0 ;  /* 0x0000000000007941 */ /* 0x000fea0003800000 */
.L_x_733:
[----:B------:R-:W-:Y:S05]  /*27710*/  @!P0 BRA `(.L_x_735) ;  /* 0x0000000000048947 */ /* 0x000fea0003800000 */
[----:B------:R-:W-:Y:S01]  /*27720*/  BPT.TRAP 0x1 ;  /* 0x000000040000795c */ /* 0x000fe20000300000 */
.L_x_735:
[----:B------:R-:W-:Y:S01]  /*27730*/  LOP3.LUT R0, R34, 0x1, RZ, 0x3c, !PT ;  /* 0x0000000122007812 */ /* 0x000fe200078e3cff */
[----:B0-----:R-:W-:Y:S01]  /*27740*/  IMAD R17, R23, 0x8, R22 ;  /* 0x0000000817117824 */ /* 0x001fe200078e0216 */
[----:B------:R-:W-:Y:S02]  /*27750*/  BSSY B0, `(.L_x_736) ;  /* 0x0000004000007945 */ /* 0x000fe40003800000 */
[----:B------:R-:W-:-:S04]  /*27760*/  SHF.L.U32 R0, R0, 0x1f, RZ ;  /* 0x0000001f00007819 */ /* 0x000fc800000006ff */
[----:B------:R-:W0:Y:S02]  /*27770*/  SYNCS.PHASECHK.TRANS64.TRYWAIT P1, [R17+URZ+0x29870], R0 ;  /* 0x02987000110075a7 */ /* 0x000e24000802017f */
[----:B0-----:R-:W-:Y:S05]  /*27780*/  @!P1 BRA `(.L_x_737) ;  /* 0x0000005c00e09947 */ /* 0x001fea0003800000 */
.L_x_941:
[----:B------:R-:W-:Y:S05]  /*27790*/  BSYNC B0 ;  /* 0x0000000000007941 */ /* 0x000fea0003800000 */
.L_x_736:
[----:B------:R-:W-:-:S05]  /*277a0*/  IMAD.U32 R2, RZ, RZ, UR39 ;  /* 0x00000027ff027e24 */ /* 0x000fca000f8e00ff */
[----:B------:R-:W-:-:S13]  /*277b0*/  ISETP.NE.AND P1, PT, R2, 0x3, PT ;  /* 0x000000030200780c */ /* 0x000fda0003f25270 */
[----:B------:R-:W-:Y:S05]  /*277c0*/  @!P1 BRA `(.L_x_738) ;  /* 0x0000000000049947 */ /* 0x000fea0003800000 */
[----:B------:R-:W-:Y:S01]  /*277d0*/  BPT.TRAP 0x1 ;  /* 0x000000040000795c */ /* 0x000fe20000300000 */
.L_x_738:
[----:B0-----:R-:W-:-:S04]  /*277e0*/  SHF.L.U32 R0, R34, 0x1f, RZ ;  /* 0x0000001f22007819 */ /* 0x001fc800000006ff */
[----:B------:R-:W0:Y:S02]  /*277f0*/  SYNCS.PHASECHK.TRANS64.TRYWAIT P1, [R17+URZ+0x29860], R0 ;  /* 0x02986000110075a7 */ /* 0x000e24000802017f */
[----:B0-----:R-:W-:Y:S05]  /*27800*/  @!P1 BRA `(.L_x_739) ;  /* 0x0000005c00d49947 */ /* 0x001fea0003800000 */
.L_x_942:
[----:B------:R-:W1:Y:S04]  /*27810*/  LDL R2, [R1+0x24] ;  /* 0x0000240001027983 */ /* 0x000e680000100800 */
[----:B------:R-:W3:Y:S04]  /*27820*/  LDL R13, [R1+0x28] ;  /* 0x00002800010d7983 */ /* 0x000ee80000100800 */
[----:B------:R-:W4:Y:S01]  /*27830*/  LDL R12, [R1+0x20] ;  /* 0x00002000010c7983 */ /* 0x000f220000100800 */
[----:B0-----:R-:W-:Y:S01]  /*27840*/  IMAD R0, R23, 0x5000, RZ ;  /* 0x0000500017007824 */ /* 0x001fe200078e02ff */
[----:B------:R-:W-:Y:S05]  /*27850*/  WARPSYNC.ALL ;  /* 0x0000000000007948 */ /* 0x000fea0003800000 */
[----:B------:R-:W-:-:S05]  /*27860*/  IMAD.U32 R18, RZ, RZ, UR39 ;  /* 0x00000027ff127e24 */ /* 0x000fca000f8e00ff */
[----:B------:R-:W-:Y:S02]  /*27870*/  ISETP.NE.AND P1, PT, R18, 0x3, PT ;  /* 0x000000031200780c */ /* 0x000fe40003f25270 */
[----:B-12---:R-:W-:-:S05]  /*27880*/  LOP3.LUT R3, R0, R2, RZ, 0xfc, !PT ;  /* 0x0000000200037212 */ /* 0x006fca00078efcff */
[----:B------:R-:W-:Y:S01]  /*27890*/  IMAD.IADD R2, R22, 0x1, R3 ;  /* 0x0000000116027824 */ /* 0x000fe200078e0203 */
[----:B----4-:R-:W-:-:S04]  /*278a0*/  LOP3.LUT R0, R0, R12, RZ, 0xfc, !PT ;  /* 0x0000000c00007212 */ /* 0x010fc800078efcff */
[----:B------:R-:W0:Y:S01]  /*278b0*/  LDSM.16.MT88.4 R4, [R2+0xa400] ;  /* 0x00a400000204783b */ /* 0x000e220000004200 */
[----:B---3--:R-:W-:Y:S01]  /*278c0*/  IADD3 R3, R13, R2, RZ ;  /* 0x000000020d037210 */ /* 0x008fe20007ffe0ff */
[----:B------:R-:W-:Y:S01]  /*278d0*/  IMAD.IADD R0, R22, 0x1, R0 ;  /* 0x0000000116007824 */ /* 0x000fe200078e0200 */
[C-C-:B0-----:R-:W-:Y:S02]  /*278e0*/  PRMT R8, R4.reuse, 0x6420, R5.reuse ;  /* 0x0000642004087816 */ /* 0x141fe40000000005 */
[----:B------:R-:W-:Y:S02]  /*278f0*/  PRMT R9, R4, 0x7531, R5 ;  /* 0x0000753104097816 */ /* 0x000fe40000000005 */
[C-C-:B------:R-:W-:Y:S02]  /*27900*/  PRMT R10, R6.reuse, 0x6420, R7.reuse ;  /* 0x00006420060a7816 */ /* 0x140fe40000000007 */
[----:B------:R-:W-:Y:S02]  /*27910*/  PRMT R11, R6, 0x7531, R7 ;  /* 0x00007531060b7816 */ /* 0x000fe40000000007 */
[----:B------:R-:W0:Y:S04]  /*27920*/  LDSM.16.MT88.4 R4, [R3+0xa400] ;  /* 0x00a400000304783b */ /* 0x000e280000004200 */
[----:B------:R0:W-:Y:S02]  /*27930*/  STSM.16.M88.4 [R0+0x400], R8 ;  /* 0x0004000800007844 */ /* 0x0001e40000000200 */
        /* <DEDUP_REMOVED lines=47> */
[----:B------:R1:W-:Y:S01]  /*27c30*/  STSM.16.M88.4 [R0+0x4400], R12 ;  /* 0x0044000c00007844 */ /* 0x0003e20000000200 */
[C-C-:B0-----:R-:W-:Y:S02]  /*27c40*/  PRMT R8, R4.reuse, 0x6420, R5.reuse ;  /* 0x0000642004087816 */ /* 0x141fe40000000005 */
[----:B------:R-:W-:Y:S02]  /*27c50*/  PRMT R9, R4, 0x7531, R5 ;  /* 0x0000753104097816 */ /* 0x000fe40000000005 */
[----:B------:R-:W-:-:S02]  /*27c60*/  PRMT R10, R6, 0x6420, R7 ;  /* 0x00006420060a7816 */ /* 0x000fc40000000007 */
[----:B------:R-:W-:-:S05]  /*27c70*/  PRMT R11, R6, 0x7531, R7 ;  /* 0x00007531060b7816 */ /* 0x000fca0000000007 */
[----:B------:R1:W-:Y:S01]  /*27c80*/  STSM.16.M88.4 [R0+0x4c00], R8 ;  /* 0x004c000800007844 */ /* 0x0003e20000000200 */
[----:B------:R-:W-:Y:S01]  /*27c90*/  @!PT LDS RZ, [RZ] ;  /* 0x00000000fffff984 */ /* 0x000fe20000000800 */
[----:B------:R-:W-:Y:S01]  /*27ca0*/  @!PT LDS RZ, [RZ] ;  /* 0x00000000fffff984 */ /* 0x000fe20000000800 */
[----:B------:R-:W-:Y:S01]  /*27cb0*/  @!PT LDS RZ, [RZ] ;  /* 0x00000000fffff984 */ /* 0x000fe20000000800 */
[----:B------:R-:W-:Y:S01]  /*27cc0*/  @!PT LDS RZ, [RZ] ;  /* 0x00000000fffff984 */ /* 0x000fe20000000800 */
[----:B------:R0:W-:Y:S06]  /*27cd0*/  MEMBAR.ALL.CTA ;  /* 0x0000000000007992 */ /* 0x0001ec0000008000 */
[----:B0-----:R-:W0:Y:S01]  /*27ce0*/  FENCE.VIEW.ASYNC.S ;  /* 0x00000000000073c6 */ /* 0x001e220000000000 */
[----:B------:R-:W-:Y:S05]  /*27cf0*/  @!P1 BRA `(.L_x_740) ;  /* 0x0000000000049947 */ /* 0x000fea0003800000 */
[----:B------:R-:W-:Y:S01]  /*27d00*/  BPT.TRAP 0x1 ;  /* 0x000000040000795c */ /* 0x000fe20000300000 */
.L_x_740:
[----:B0-----:R0:W-:Y:S01]  /*27d10*/  SYNCS.ARRIVE.TRANS64.A1T0 RZ, [R17+URZ+0x29850], RZ ;  /* 0x029850ff11ff79a7 */ /* 0x0011e2000810003f */
[----:B------:R-:W-:Y:S06]  /*27d20*/  BAR.SYNC.DEFER_BLOCKING 0x2, 0x80 ;  /* 0x0082000000007b1d */ /* 0x000fec0000010000 */
[----:B------:R-:W-:Y:S05]  /*27d30*/  @!P0 BRA `(.L_x_741) ;  /* 0x0000000000048947 */ /* 0x000fea0003800000 */
[----:B------:R-:W-:Y:S01]  /*27d40*/  BPT.TRAP 0x1 ;  /* 0x000000040000795c */ /* 0x000fe20000300000 */
.L_x_741:
[----:B-1----:R-:W2:Y:S01]  /*27d50*/  LDL R0, [R1+0x14] ;  /* 0x0000140001007983 */ /* 0x002ea20000100800 */
[----:B0-----:R-:W-:Y:S01]  /*27d60*/  VIADD R17, R17, 0x29880 ;  /* 0x0002988011117836 */ /* 0x001fe20000000000 */
[----:B------:R-:W-:-:S04]  /*27d70*/  IADD3 R23, R23, 0x1, RZ ;  /* 0x0000000117177810 */ /* 0x000fc80007ffe0ff */
[----:B------:R-:W-:-:S04]  /*27d80*/  ISETP.NE.AND P0, PT, R23, 0x2, PT ;  /* 0x000000021700780c */ /* 0x000fc80003f05270 */
[----:B------:R-:W-:Y:S02]  /*27d90*/  SEL R3, RZ, 0x1, P0 ;  /* 0x00000001ff037807 */ /* 0x000fe40000000000 */
[----:B------:R-:W-:Y:S02]  /*27da0*/  SEL R23, R23, RZ, P0 ;  /* 0x000000ff17177207 */ /* 0x000fe40000000000 */
[----:B------:R-:W-:Y:S02]  /*27db0*/  LOP3.LUT R34, R34, R3, RZ, 0x3c, !PT ;  /* 0x0000000322227212 */ /* 0x000fe400078e3cff */
[----:B--2---:R-:W-:-:S04]  /*27dc0*/  PRMT R17, R0, 0x654, R17 ;  /* 0x0000065400117816 */ /* 0x004fc80000000011 */
[----:B------:R2:W-:Y:S03]  /*27dd0*/  SYNCS.ARRIVE.TRANS64.RED.A1T0 RZ, [R17+URZ], RZ ;  /* 0x000000ff11ff79a7 */ /* 0x0005e6000810043f */
.L_x_680:
[----:B------:R-:W3:Y:S02]  /*27de0*/  LDL R0, [R1] ;  /* 0x0000000001007983 */ /* 0x000ee40000100800 */
[----:B---3--:R-:W-:-:S13]  /*27df0*/  LOP3.LUT P0, RZ, R0, 0x100, RZ, 0xc0, !PT ;  /* 0x0000010000ff7812 */ /* 0x008fda000780c0ff */
[----:B------:R-:W-:Y:S05]  /*27e00*/  @!P0 BRA `(.L_x_742) ;  /* 0x0000000000288947 */ /* 0x000fea0003800000 */
[----:B------:R-:W-:Y:S05]  /*27e10*/  WARPSYNC.ALL ;  /* 0x0000000000007948 */ /* 0x000fea0003800000 */
[----:B------:R-:W3:Y:S08]  /*27e20*/  S2UR UR4, SR_CgaCtaId ;  /* 0x00000000000479c3 */ /* 0x000ef00000008800 */
[----:B------:R-:W-:Y:S01]  /*27e30*/  BAR.SYNC.DEFER_BLOCKING 0x5, 0x180 ;  /* 0x0146000000007b1d */ /* 0x000fe20000010000 */
[----:B-1----:R-:W-:Y:S01]  /*27e40*/  MOV R22, 0x400 ;  /* 0x0000040000167802 */ /* 0x002fe20000000f00 */
[----:B---3--:R-:W-:-:S05]  /*27e50*/  IMAD.U32 R0, RZ, RZ, UR4 ;  /* 0x00000004ff007e24 */ /* 0x008fca000f8e00ff */
[----:B------:R-:W-:Y:S01]  /*27e60*/  LEA R22, R0, R22, 0x18 ;  /* 0x0000001600167211 */ /* 0x000fe200078ec0ff */
[----:B------:R1:W-:Y:S04]  /*27e70*/  STL [R1+0x14], R0 ;  /* 0x0000140001007387 */ /* 0x0003e80000100800 */
[----:B--2---:R1:W2:Y:S01]  /*27e80*/  LDS.128 R16, [R22+0x298d0] ;  /* 0x0298d00016107984 */ /* 0x0042a20000000c00 */
[----:B------:R-:W-:Y:S06]  /*27e90*/  BAR.ARV 0x4, 0x180 ;  /* 0x0106000000007b1d */ /* 0x000fec0000002000 */
[----:B------:R-:W-:Y:S05]  /*27ea0*/  BRA `(.L_x_743) ;  /* 0x0000000800487947 */ /* 0x000fea0003800000 */
.L_x_742:
[----:B------:R-:W0:Y:S01]  /*27eb0*/  S2R R0, SR_TID.X ;  /* 0x0000000000007919 */ /* 0x000e220000002100 */
[----:B------:R-:W-:Y:S01]  /*27ec0*/  UMOV UR4, 0xffffffff ;  /* 0xffffffff00047882 */ /* 0x000fe20000000000 */
[----:B0-----:R-:W-:-:S04]  /*27ed0*/  LOP3.LUT R8, R0, 0x1f, RZ, 0xc0, !PT ;  /* 0x0000001f00087812 */ /* 0x001fc800078ec0ff */
[----:B------:R-:W-:Y:S01]  /*27ee0*/  ISETP.NE.AND P0, PT, R8, 0x1f, PT ;  /* 0x0000001f0800780c */ /* 0x000fe20003f05270 */
[----:B------:R-:W-:-:S12]  /*27ef0*/  BRA.DIV UR4, `(.L_x_744) ;  /* 0x0000005a042c7947 */ /* 0x000fd8000b800000 */
[----:B-1----:R-:W-:Y:S01]  /*27f00*/  IMAD.IADD R5, R19, 0x1, R8 ;  /* 0x0000000113057824 */ /* 0x002fe200078e0208 */
[----:B------:R-:W-:-:S04]  /*27f10*/  ULDC UR4, c[0x0][0xc3c] ;  /* 0x00030f0000047ab9 */ /* 0x000fc80000000800 */
[----:B------:R-:W-:-:S13]  /*27f20*/  ISETP.GE.OR P1, PT, R5, UR4, !P0 ;  /* 0x0000000405007c0c */ /* 0x000fda000c726670 */
[----:B------:R-:W0:Y:S02]  /*27f30*/  @!P1 LDC.64 R2, c[0x0][0xc80] ;  /* 0x00032000ff029b82 */ /* 0x000e240000000a00 */
[----:B0-----:R-:W-:-:S06]  /*27f40*/  @!P1 IMAD.WIDE R2, R5, 0x4, R2 ;  /* 0x0000000405029825 */ /* 0x001fcc00078e0202 */
[----:B------:R0:W3:Y:S01]  /*27f50*/  @!P1 LDG.E R3, desc[UR50][R2.64] ;  /* 0x0000003202039981 */ /* 0x0000e2000c1e1900 */
[C---:B------:R-:W-:Y:S02]  /*27f60*/  ISETP.GE.U32.AND P2, PT, R8.reuse, 0x2, PT ;  /* 0x000000020800780c */ /* 0x040fe40003f46070 */
[C---:B------:R-:W-:Y:S01]  /*27f70*/  ISETP.GE.U32.AND P3, PT, R8.reuse, 0x4, PT ;  /* 0x000000040800780c */ /* 0x040fe20003f66070 */
[----:B------:R-:W-:Y:S01]  /*27f80*/  SHFL.IDX PT, R0, R16, RZ, 0x1f ;  /* 0x00001fff10007589 */ /* 0x000fe200000e0000 */
[C---:B------:R-:W-:Y:S02]  /*27f90*/  ISETP.GE.U32.AND P4, PT, R8.reuse, 0x8, PT ;  /* 0x000000080800780c */ /* 0x040fe40003f86070 */
[----:B------:R-:W-:Y:S01]  /*27fa0*/  ISETP.GE.U32.AND P5, PT, R8, 0x10, PT ;  /* 0x000000100800780c */ /* 0x000fe20003fa6070 */
[----:B------:R-:W-:Y:S01]  /*27fb0*/  SHFL.IDX PT, R4, R16, 0x1, 0x1f ;  /* 0x00201f0010047f89 */ /* 0x000fe200000e0000 */
[----:B0-----:R-:W-:Y:S01]  /*27fc0*/  IMAD.MOV.U32 R2, RZ, RZ, RZ ;  /* 0x000000ffff027224 */ /* 0x001fe200078e00ff */
[----:B---3--:R-:W-:-:S02]  /*27fd0*/  @!P1 MOV R2, R3 ;  /* 0x0000000300029202 */ /* 0x008fc40000000f00 */
[----:B------:R-:W-:-:S03]  /*27fe0*/  ISETP.NE.AND P1, PT, R8, RZ, PT ;  /* 0x000000ff0800720c */ /* 0x000fc60003f25270 */
        /* <DEDUP_REMOVED lines=15> */
[----:B------:R0:W1:Y:S02]  /*280e0*/  SHFL.IDX PT, R14, R3, 0x1f, 0x1f ;  /* 0x03e01f00030e7f89 */ /* 0x00006400000e0000 */
.L_x_952:
[----:B------:R-:W-:Y:S02]  /*280f0*/  ULDC UR4, c[0x0][0xc38] ;  /* 0x00030e0000047ab9 */ /* 0x000fe40000000800 */
[----:B------:R-:W-:-:S04]  /*28100*/  IMAD.U32 R16, RZ, RZ, UR4 ;  /* 0x00000004ff107e24 */ /* 0x000fc8000f8e00ff */
[----:B-1----:R-:W-:-:S04]  /*28110*/  IMAD R5, R14, R16, RZ ;  /* 0x000000100e057224 */ /* 0x002fc800078e02ff */
[----:B------:R-:W-:-:S05]  /*28120*/  IMAD.IADD R4, R4, 0x1, R5 ;  /* 0x0000000104047824 */ /* 0x000fca00078e0205 */
[----:B------:R-:W-:-:S13]  /*28130*/  ISETP.GT.AND P6, PT, R4, R0, PT ;  /* 0x000000000400720c */ /* 0x000fda0003fc4270 */
[----:B------:R-:W-:Y:S05]  /*28140*/  @P6 BRA `(.L_x_745) ;  /* 0x00000000009c6947 */ /* 0x000fea0003800000 */
.L_x_750:
[----:B------:R-:W1:Y:S01]  /*28150*/  LDC R6, c[0x0][0xc3c] ;  /* 0x00030f00ff067b82 */ /* 0x000e620000000800 */
[----:B------:R-:W-:-:S04]  /*28160*/  IADD3 R19, R19, 0x1f, RZ ;  /* 0x0000001f13137810 */ /* 0x000fc80007ffe0ff */
[----:B-1----:R-:W-:-:S13]  /*28170*/  ISETP.GE.AND P6, PT, R19, R6, PT ;  /* 0x000000061300720c */ /* 0x002fda0003fc6270 */
[----:B------:R-:W-:Y:S05]  /*28180*/  @P6 BRA `(.L_x_746) ;  /* 0x0000000400446947 */ /* 0x000fea0003800000 */
[----:B------:R-:W1:Y:S01]  /*28190*/  S2R R2, SR_TID.X ;  /* 0x0000000000027919 */ /* 0x000e620000002100 */
[----:B------:R-:W-:Y:S01]  /*281a0*/  BSSY B0, `(.L_x_747) ;  /* 0x0000009000007945 */ /* 0x000fe20003800000 */
[----:B-1----:R-:W-:-:S05]  /*281b0*/  LOP3.LUT R2, R2, 0x1f, RZ, 0xc0, !PT ;  /* 0x0000001f02027812 */ /* 0x002fca00078ec0ff */
[----:B------:R-:W-:Y:S02]  /*281c0*/  IMAD.IADD R5, R19, 0x1, R2 ;  /* 0x0000000113057824 */ /* 0x000fe400078e0202 */
[----:B------:R-:W-:-:S03]  /*281d0*/  IMAD.MOV.U32 R2, RZ, RZ, RZ ;  /* 0x000000ffff027224 */ /* 0x000fc600078e00ff */
[----:B------:R-:W-:-:S13]  /*281e0*/  ISETP.GE.OR P6, PT, R5, R6, !P0 ;  /* 0x000000060500720c */ /* 0x000fda00047c6670 */
[----:B------:R-:W-:Y:S05]  /*281f0*/  @P6 BRA `(.L_x_748) ;  /* 0x00000000000c6947 */ /* 0x000fea0003800000 */
[----:B0-----:R-:W0:Y:S02]  /*28200*/  LDC.64 R2, c[0x0][0xc80] ;  /* 0x00032000ff027b82 */ /* 0x001e240000000a00 */
[----:B0-----:R-:W-:-:S06]  /*28210*/  IMAD.WIDE R2, R5, 0x4, R2 ;  /* 0x0000000405027825 */ /* 0x001fcc00078e0202 */
[----:B------:R1:W5:Y:S02]  /*28220*/  LDG.E R2, desc[UR50][R2.64] ;  /* 0x0000003202027981 */ /* 0x000364000c1e1900 */
.L_x_748:
[----:B------:R-:W-:Y:S05]  /*28230*/  BSYNC B0 ;  /* 0x0000000000007941 */ /* 0x000fea0003800000 */
.L_x_747:
[----:B------:R-:W-:-:S03]  /*28240*/  UMOV UR4, 0xffffffff ;  /* 0xffffffff00047882 */ /* 0x000fc60000000000 */
[----:B------:R-:W-:Y:S05]  /*28250*/  BRA.DIV UR4, `(.L_x_749) ;  /* 0x0000005a04787947 */ /* 0x000fea000b800000 */
[----:B-----5:R-:W3:Y:S02]  /*28260*/  SHFL.UP PT, R14, R2, 0x1, RZ ;  /* 0x04200000020e7989 */ /* 0x020ee400000e00ff */
[----:B---3--:R-:W-:-:S05]  /*28270*/  SEL R13, R14, RZ, P1 ;  /* 0x000000ff0e0d7207 */ /* 0x008fca0000800000 */
[----:B------:R-:W-:-:S05]  /*28280*/  IMAD.IADD R13, R2, 0x1, R13 ;  /* 0x00000001020d7824 */ /* 0x000fca00078e020d */
[----:B------:R-:W3:Y:S02]  /*28290*/  SHFL.UP PT, R14, R13, 0x2, RZ ;  /* 0x044000000d0e7989 */ /* 0x000ee400000e00ff */
[----:B---3--:R-:W-:-:S04]  /*282a0*/  SEL R14, R14, RZ, P2 ;  /* 0x000000ff0e0e7207 */ /* 0x008fc80001000000 */
[----:B01----:R-:W-:-:S05]  /*282b0*/  IADD3 R3, R13, R14, RZ ;  /* 0x0000000e0d037210 */ /* 0x003fca0007ffe0ff */
        /* <DEDUP_REMOVED lines=9> */
[----:B------:R0:W1:Y:S02]  /*28350*/  SHFL.IDX PT, R14, R3, 0x1f, 0x1f ;  /* 0x03e01f00030e7f89 */ /* 0x00006400000e0000 */
.L_x_960:
[----:B------:R-:W-:Y:S02]  /*28360*/  ULDC UR4, c[0x0][0xc38] ;  /* 0x00030e0000047ab9 */ /* 0x000fe40000000800 */
[----:B------:R-:W-:-:S05]  /*28370*/  MOV R16, UR4 ;  /* 0x0000000400107c02 */ /* 0x000fca0008000f00 */
[----:B-1----:R-:W-:-:S04]  /*28380*/  IMAD R5, R14, R16, RZ ;  /* 0x000000100e057224 */ /* 0x002fc800078e02ff */
[----:B------:R-:W-:-:S05]  /*28390*/  IMAD.IADD R4, R5, 0x1, R4 ;  /* 0x0000000105047824 */ /* 0x000fca00078e0204 */
[----:B------:R-:W-:-:S13]  /*283a0*/  ISETP.GT.AND P6, PT, R4, R0, PT ;  /* 0x000000000400720c */ /* 0x000fda0003fc4270 */
[----:B------:R-:W-:Y:S05]  /*283b0*/  @!P6 BRA `(.L_x_750) ;  /* 0xfffffffc0064e947 */ /* 0x000fea000383ffff */
.L_x_745:
[----:B------:R-:W-:Y:S01]  /*283c0*/  IMAD.IADD R5, R4, 0x1, -R5 ;  /* 0x0000000104057824 */ /* 0x000fe200078e0a05 */
[----:B------:R-:W-:-:S03]  /*283d0*/  UMOV UR4, 0xffffffff ;  /* 0xffffffff00047882 */ /* 0x000fc60000000000 */
[----:B------:R-:W-:-:S05]  /*283e0*/  IMAD R7, R3, R16, R5 ;  /* 0x0000001003077224 */ /* 0x000fca00078e0205 */
[----:B------:R-:W-:Y:S01]  /*283f0*/  ISETP.GT.AND P6, PT, R7, R0, PT ;  /* 0x000000000700720c */ /* 0x000fe20003fc4270 */
[----:B------:R-:W-:-:S12]  /*28400*/  BRA.DIV UR4, `(.L_x_751) ;  /* 0x0000005a04c87947 */ /* 0x000fd8000b800000 */
[----:B------:R-:W-:-:S04]  /*28410*/  VOTE.ANY R6, PT, !P6 ;  /* 0x0000000000067806 */ /* 0x000fc800070e0100 */
[----:B------:R-:W2:Y:S02]  /*28420*/  POPC R4, R6 ;  /* 0x0000000600047309 */ /* 0x000ea40000000000 */
[----:B--2---:R1:W2:Y:S02]  /*28430*/  SHFL.IDX PT, R17, R2, R4, 0x1f ;  /* 0x00001f0402117589 */ /* 0x0042a400000e0000 */
.L_x_964:
[----:B------:R-:W-:Y:S01]  /*28440*/  ISETP.NE.AND P0, PT, R6, RZ, PT ;  /* 0x000000ff0600720c */ /* 0x000fe20003f05270 */
[----:B------:R-:W-:-:S12]  /*28450*/  IMAD.MOV.U32 R14, RZ, RZ, RZ ;  /* 0x000000ffff0e7224 */ /* 0x000fd800078e00ff */
[----:B------:R-:W-:Y:S05]  /*28460*/  @!P0 BRA `(.L_x_752) ;  /* 0x0000000000108947 */ /* 0x000fea0003800000 */
[----:B------:R-:W-:Y:S01]  /*28470*/  UMOV UR4, 0xffffffff ;  /* 0xffffffff00047882 */ /* 0x000fe20000000000 */
[----:B------:R-:W-:Y:S02]  /*28480*/  IADD3 R12, R4, -0x1, RZ ;  /* 0xffffffff040c7810 */ /* 0x000fe40007ffe0ff */
[----:B------:R-:W-:Y:S05]  /*28490*/  BRA.DIV UR4, `(.L_x_753) ;  /* 0x0000005a04ec7947 */ /* 0x000fea000b800000 */
[----:B------:R3:W4:Y:S02]  /*284a0*/  SHFL.IDX PT, R14, R3, R12, 0x1f ;  /* 0x00001f0c030e7589 */ /* 0x00072400000e0000 */
.L_x_752:
[----:B--2---:R-:W-:Y:S01]  /*284b0*/  IABS R6, R17 ;  /* 0x0000001100067213 */ /* 0x004fe20000000000 */
[----:B----4-:R-:W-:Y:S02]  /*284c0*/  IMAD R16, R14, R16, R5 ;  /* 0x000000100e107224 */ /* 0x010fe400078e0205 */
[----:B-1----:R-:W-:Y:S01]  /*284d0*/  IMAD.MOV.U32 R2, RZ, RZ, RZ ;  /* 0x000000ffff027224 */ /* 0x002fe200078e00ff */
[----:B------:R-:W1:Y:S01]  /*284e0*/  I2F.RP R7, R6 ;  /* 0x0000000600077306 */ /* 0x000e620000209400 */
[----:B------:R-:W-:Y:S01]  /*284f0*/  IMAD.IADD R19, R4, 0x1, R19 ;  /* 0x0000000104137824 */ /* 0x000fe200078e0213 */
[----:B------:R-:W-:-:S06]  /*28500*/  IADD3 R0, R0, -R16, RZ ;  /* 0x8000001000007210 */ /* 0x000fcc0007ffe0ff */
[----:B-1----:R-:W0:Y:S02]  /*28510*/  MUFU.RCP R7, R7 ;  /* 0x0000000700077308 */ /* 0x002e240000001000 */
[----:B0--3--:R-:W-:-:S06]  /*28520*/  VIADD R3, R7, 0xffffffe ;  /* 0x0ffffffe07037836 */ /* 0x009fcc0000000000 */
[----:B------:R-:W0:Y:S02]  /*28530*/  F2I.FTZ.U32.TRUNC.NTZ R3, R3 ;  /* 0x0000000300037305 */ /* 0x000e24000021f000 */
[----:B0-----:R-:W-:-:S04]  /*28540*/  IMAD.MOV R5, RZ, RZ, -R3 ;  /* 0x000000ffff057224 */ /* 0x001fc800078e0a03 */
[----:B------:R-:W-:-:S04]  /*28550*/  IMAD R5, R5, R6, RZ ;  /* 0x0000000605057224 */ /* 0x000fc800078e02ff */
[----:B------:R-:W-:Y:S01]  /*28560*/  IMAD.HI.U32 R2, R3, R5, R2 ;  /* 0x0000000503027227 */ /* 0x000fe200078e0002 */
[----:B------:R-:W-:Y:S02]  /*28570*/  IABS R5, R17 ;  /* 0x0000001100057213 */ /* 0x000fe40000000000 */
[----:B------:R-:W-:-:S03]  /*28580*/  IABS R3, R0 ;  /* 0x0000000000037213 */ /* 0x000fc60000000000 */
[----:B------:R-:W-:Y:S02]  /*28590*/  IMAD.MOV R5, RZ, RZ, -R5 ;  /* 0x000000ffff057224 */ /* 0x000fe400078e0a05 */
        /* <DEDUP_REMOVED lines=9> */
[----:B------:R-:W-:-:S06]  /*28630*/  @P0 IADD3 R2, R2, 0x1, RZ ;  /* 0x0000000102020810 */ /* 0x000fcc0007ffe0ff */
[----:B------:R-:W-:Y:S01]  /*28640*/  @!P2 IMAD.MOV R2, RZ, RZ, -R2 ;  /* 0x000000ffff02a224 */ /* 0x000fe200078e0a02 */
[----:B------:R-:W-:-:S04]  /*28650*/  @!P1 LOP3.LUT R2, RZ, R17, RZ, 0x33, !PT ;  /* 0x00000011ff029212 */ /* 0x000fc800078e33ff */
[----:B------:R-:W-:Y:S01]  /*28660*/  MOV R18, R2 ;  /* 0x0000000200127202 */ /* 0x000fe20000000f00 */
[----:B------:R-:W-:-:S04]  /*28670*/  IMAD.MOV R3, RZ, RZ, -R2 ;  /* 0x000000ffff037224 */ /* 0x000fc800078e0a02 */
[----:B------:R-:W-:Y:S01]  /*28680*/  IMAD R17, R17, R3, R0 ;  /* 0x0000000311117224 */ /* 0x000fe200078e0200 */
[----:B------:R-:W-:Y:S06]  /*28690*/  BRA `(.L_x_754) ;  /* 0x00000000001c7947 */ /* 0x000fec0003800000 */
.L_x_746:
[----:B------:R-:W-:Y:S01]  /*286a0*/  UMOV UR4, URZ ;  /* 0x0000003f00047c82 */ /* 0x000fe20008000000 */
[----:B------:R-:W-:Y:S01]  /*286b0*/  UMOV UR5, URZ ;  /* 0x0000003f00057c82 */ /* 0x000fe20008000000 */
[----:B------:R-:W-:Y:S01]  /*286c0*/  ULDC UR6, c[0x0][0xc3c] ;  /* 0x00030f0000067ab9 */ /* 0x000fe20000000800 */
[----:B------:R-:W-:Y:S01]  /*286d0*/  IMAD.MOV.U32 R16, RZ, RZ, R0 ;  /* 0x000000ffff107224 */ /* 0x000fe200078e0000 */
[----:B------:R-:W-:Y:S01]  /*286e0*/  MOV R19, UR6 ;  /* 0x0000000600137c02 */ /* 0x000fe20008000f00 */
[----:B--2---:R-:W-:Y:S02]  /*286f0*/  IMAD.U32 R17, RZ, RZ, UR4 ;  /* 0x00000004ff117e24 */ /* 0x004fe4000f8e00ff */
[----:B------:R-:W-:-:S07]  /*28700*/  IMAD.U32 R18, RZ, RZ, UR5 ;  /* 0x00000005ff127e24 */ /* 0x000fce000f8e00ff */
.L_x_754:
[----:B------:R3:W2:Y:S01]  /*28710*/  LDL R2, [R1+0x14] ;  /* 0x0000140001027983 */ /* 0x0006a20000100800 */
[----:B------:R-:W1:Y:S01]  /*28720*/  S2R R0, SR_TID.X ;  /* 0x0000000000007919 */ /* 0x000e620000002100 */
[----:B------:R-:W-:Y:S05]  /*28730*/  WARPSYNC.ALL ;  /* 0x0000000000007948 */ /* 0x000fea0003800000 */
[----:B-1----:R-:W-:Y:S01]  /*28740*/  LOP3.LUT R0, R0, 0x1f, RZ, 0xc0, !PT ;  /* 0x0000001f00007812 */ /* 0x002fe200078ec0ff */
[----:B------:R-:W-:Y:S03]  /*28750*/  BAR.SYNC.DEFER_BLOCKING 0x4, 0x180 ;  /* 0x0106000000007b1d */ /* 0x000fe60000010000 */
[----:B------:R-:W-:-:S13]  /*28760*/  ISETP.NE.AND P0, PT, R0, RZ, PT ;  /* 0x000000ff0000720c */ /* 0x000fda0003f05270 */
[----:B------:R-:W-:Y:S01]  /*28770*/  @!P0 MOV R0, 0x400 ;  /* 0x0000040000008802 */ /* 0x000fe20000000f00 */
[----:B--2---:R-:W1:Y:S03]  /*28780*/  @!P0 S2R R2, SR_CgaCtaId ;  /* 0x0000000000028919 */ /* 0x004e660000008800 */
[----:B-1----:R-:W-:Y:S01]  /*28790*/  @!P0 LEA R22, R2, R0, 0x18 ;  /* 0x0000000002168211 */ /* 0x002fe200078ec0ff */
[----:B------:R3:W-:Y:S04]  /*287a0*/  @!P0 STL [R1+0x14], R2 ;  /* 0x0000140201008387 */ /* 0x0007e80000100800 */
[----:B------:R3:W-:Y:S01]  /*287b0*/  @!P0 STS.128 [R22+0x298d0], R16 ;  /* 0x0298d01016008388 */ /* 0x0007e20000000c00 */
[----:B------:R-:W-:Y:S06]  /*287c0*/  BAR.ARV 0x5, 0x180 ;  /* 0x0146000000007b1d */ /* 0x000fec0000002000 */
.L_x_743:
[----:B------:R-:W-:Y:S02]  /*287d0*/  ULDC UR4, c[0x0][0xc3c] ;  /* 0x00030f0000047ab9 */ /* 0x000fe40000000800 */
[----:B--2---:R-:W-:-:S13]  /*287e0*/  ISETP.GE.AND P0, PT, R19, UR4, PT ;  /* 0x0000000413007c0c */ /* 0x004fda000bf06270 */
[----:B------:R-:W-:Y:S05]  /*287f0*/  @!P0 BRA `(.L_x_755) ;  /* 0xffffff9400d88947 */ /* 0x000fea000383ffff */
[----:B------:R-:W-:Y:S05]  /*28800*/  BSYNC B7 ;  /* 0x0000000000077941 */ /* 0x000fea0003800000 */
.L_x_639:
[----:B-12---:R-:W2:Y:S01]  /*28810*/  LDL.LU R0, [R1+0x48] ;  /* 0x0000480001007983 */ /* 0x006ea20000300800 */
[----:B------:R-:W-:Y:S01]  /*28820*/  BSSY B0, `(.L_x_756) ;  /* 0x000000b000007945 */ /* 0x000fe20003800000 */
[----:B------:R-:W1:Y:S01]  /*28830*/  S2R R5, SR_CgaCtaId ;  /* 0x0000000000057919 */ /* 0x000e620000008800 */
[----:B--2---:R-:W-:-:S05]  /*28840*/  VIADD R0, R0, 0x1 ;  /* 0x0000000100007836 */ /* 0x004fca0000000000 */
[----:B0--3--:R-:W-:-:S04]  /*28850*/  LEA.HI R2, R0, R0, RZ, 0x1 ;  /* 0x0000000000027211 */ /* 0x009fc800078f08ff */
[----:B------:R-:W-:Y:S02]  /*28860*/  LOP3.LUT R3, R2, 0xfffffffe, RZ, 0xc0, !PT ;  /* 0xfffffffe02037812 */ /* 0x000fe400078ec0ff */
[----:B------:R-:W-:-:S03]  /*28870*/  MOV R2, 0x400 ;  /* 0x0000040000027802 */ /* 0x000fc60000000f00 */
[----:B------:R-:W-:Y:S01]  /*28880*/  IMAD.IADD R0, R0, 0x1, -R3 ;  /* 0x0000000100007824 */ /* 0x000fe200078e0a03 */
[----:B-1----:R-:W-:-:S04]  /*28890*/  LEA R4, R5, R2, 0x18 ;  /* 0x0000000205047211 */ /* 0x002fc800078ec0ff */
[----:B------:R-:W-:-:S04]  /*288a0*/  SHF.L.U32 R0, R0, 0x1f, RZ ;  /* 0x0000001f00007819 */ /* 0x000fc800000006ff */
[----:B------:R-:W0:Y:S02]  /*288b0*/  SYNCS.PHASECHK.TRANS64.TRYWAIT P0, [R4+URZ+0x29820], R0 ;  /* 0x02982000040075a7 */ /* 0x000e24000800017f */
[----:B0-----:R-:W-:Y:S05]  /*288c0*/  @!P0 BRA `(.L_x_757) ;  /* 0x0000005800048947 */ /* 0x001fea0003800000 */
.L_x_967:
[----:B------:R-:W-:Y:S05]  /*288d0*/  BSYNC B0 ;  /* 0x0000000000007941 */ /* 0x000fea0003800000 */
.L_x_756:
[----:B------:R-:W-:-:S03]  /*288e0*/  UMOV UR4, 0xffffffff ;  /* 0xffffffff00047882 */ /* 0x000fc60000000000 */
[----:B------:R-:W-:Y:S05]  /*288f0*/  BRA.DIV UR4, `(.L_x_758) ;  /* 0x0000005a040c7947 */ /* 0x000fea000b800000 */
[----:B0-----:R-:W0:Y:S02]  /*28900*/  S2R R0, SR_TID.X ;  /* 0x0000000000007919 */ /* 0x001e240000002100 */
[----:B0-----:R-:W-:-:S04]  /*28910*/  SHF.R.U32.HI R0, RZ, 0x5, R0 ;  /* 0x00000005ff007819 */ /* 0x001fc80000011600 */
[----:B------:R-:W-:-:S05]  /*28920*/  LOP3.LUT R0, R0, 0x3, RZ, 0xc0, !PT ;  /* 0x0000000300007812 */ /* 0x000fca00078ec0ff */
[----:B------:R0:W1:Y:S02]  /*28930*/  SHFL.IDX PT, R14, R0, RZ, 0x1f ;  /* 0x00001fff000e7589 */ /* 0x00006400000e0000 */
.L_x_970:
[----:B-1----:R-:W-:-:S13]  /*28940*/  ISETP.NE.AND P0, PT, R14, RZ, PT ;  /* 0x000000ff0e00720c */ /* 0x002fda0003f05270 */
[----:B------:R-:W-:Y:S05]  /*28950*/  @P0 BRA `(.L_x_431) ;  /* 0x0000000000a80947 */ /* 0x000fea0003800000 */
[----:B------:R-:W-:-:S03]  /*28960*/  UMOV UR4, 0xffffffff ;  /* 0xffffffff00047882 */ /* 0x000fc60000000000 */
[----:B------:R-:W-:Y:S05]  /*28970*/  BRA.DIV UR4, `(.L_x_759) ;  /* 0x0000005a04207947 */ /* 0x000fea000b800000 */
[----:B------:R-:W-:-:S13]  /*28980*/  ELECT P6, URZ, PT ;  /* 0x00000000003f782f */ /* 0x000fda00038c0000 */
.L_x_973:
[----:B------:R-:W-:Y:S05]  /*28990*/  @!P6 BRA `(.L_x_431) ;  /* 0x000000000098e947 */ /* 0x000fea0003800000 */
[----:B------:R-:W-:-:S06]  /*289a0*/  ULOP3.LUT UR4, UR36, 0x2, URZ, 0xfc, !UPT ;  /* 0x0000000224047892 */ /* 0x000fcc000f8efc3f */
[----:B0-----:R-:W-:-:S05]  /*289b0*/  IMAD.U32 R0, RZ, RZ, UR4 ;  /* 0x00000004ff007e24 */ /* 0x001fca000f8e00ff */
[----:B------:R-:W-:-:S13]  /*289c0*/  ISETP.NE.AND P0, PT, R0, 0x3, PT ;  /* 0x000000030000780c */ /* 0x000fda0003f05270 */
[----:B------:R-:W-:Y:S05]  /*289d0*/  @!P0 BRA `(.L_x_760) ;  /* 0x0000000000048947 */ /* 0x000fea0003800000 */
[----:B------:R-:W-:Y:S01]  /*289e0*/  BPT.TRAP 0x1 ;  /* 0x000000040000795c */ /* 0x000fe20000300000 */
.L_x_760:
[C---:B------:R-:W-:Y:S01]  /*289f0*/  LEA R5, R23.reuse, R4, 0x3 ;  /* 0x0000000417057211 */ /* 0x040fe200078e18ff */
[----:B------:R-:W-:Y:S01]  /*28a00*/  VIADD R23, R23, 0x1 ;  /* 0x0000000117177836 */ /* 0x000fe20000000000 */
[----:B------:R-:W-:-:S04]  /*28a10*/  SHF.L.U32 R0, R34, 0x1f, RZ ;  /* 0x0000001f22007819 */ /* 0x000fc800000006ff */
[----:B------:R-:W0:Y:S01]  /*28a20*/  SYNCS.PHASECHK.TRANS64.TRYWAIT P1, [R5+URZ+0x29840], R0 ;  /* 0x02984000050075a7 */ /* 0x000e22000802017f */
[----:B------:R-:W-:-:S04]  /*28a30*/  ISETP.NE.AND P2, PT, R23, 0x2, PT ;  /* 0x000000021700780c */ /* 0x000fc80003f45270 */
[----:B------:R-:W-:Y:S01]  /*28a40*/  SEL R3, RZ, 0x1, P2 ;  /* 0x00000001ff037807 */ /* 0x000fe20001000000 */
[----:B0-----:R-:W-:Y:S08]  /*28a50*/  @!P1 BRA `(.L_x_761) ;  /* 0x0000005800089947 */ /* 0x001ff00003800000 */
.L_x_974:
[----:B------:R-:W-:Y:S02]  /*28a60*/  SEL R23, R23, RZ, P2 ;  /* 0x000000ff17177207 */ /* 0x000fe40001000000 */
[----:B------:R-:W-:Y:S01]  /*28a70*/  LOP3.LUT R2, R34, R3, RZ, 0x3c, !PT ;  /* 0x0000000322027212 */ /* 0x000fe200078e3cff */
[----:B------:R-:W-:Y:S06]  /*28a80*/  @!P0 BRA `(.L_x_762) ;  /* 0x0000000000048947 */ /* 0x000fec0003800000 */
[----:B------:R-:W-:Y:S01]  /*28a90*/  BPT.TRAP 0x1 ;  /* 0x000000040000795c */ /* 0x000fe20000300000 */
.L_x_762:
[----:B------:R-:W-:Y:S01]  /*28aa0*/  IMAD R23, R23, 0x8, R4 ;  /* 0x0000000817177824 */ /* 0x000fe200078e0204 */
[----:B------:R-:W-:-:S04]  /*28ab0*/  SHF.L.U32 R2, R2, 0x1f, RZ ;  /* 0x0000001f02027819 */ /* 0x000fc800000006ff */
[----:B------:R-:W1:Y:S02]  /*28ac0*/  SYNCS.PHASECHK.TRANS64.TRYWAIT P1, [R23+URZ+0x29840], R2 ;  /* 0x02984002170075a7 */ /* 0x000e64000802017f */
[----:B-1----:R-:W-:Y:S05]  /*28ad0*/  @!P1 BRA `(.L_x_763) ;  /* 0x0000005400fc9947 */ /* 0x002fea0003800000 */
.L_x_975:
[----:B------:R-:W-:Y:S05]  /*28ae0*/  @!P0 BRA `(.L_x_764) ;  /* 0x0000000000048947 */ /* 0x000fea0003800000 */
[----:B------:R-:W-:Y:S01]  /*28af0*/  BPT.TRAP 0x1 ;  /* 0x000000040000795c */ /* 0x000fe20000300000 */
.L_x_764:
[----:B------:R-:W2:Y:S02]  /*28b00*/  SYNCS.PHASECHK.TRANS64.TRYWAIT P1, [R5+URZ+0x29860], R0 ;  /* 0x02986000050075a7 */ /* 0x000ea4000802017f */
[----:B--2---:R-:W-:Y:S05]  /*28b10*/  @!P1 BRA `(.L_x_765) ;  /* 0x0000005800009947 */ /* 0x004fea0003800000 */
.L_x_976:
[----:B------:R-:W-:Y:S05]  /*28b20*/  @!P0 BRA `(.L_x_766) ;  /* 0x0000000000048947 */ /* 0x000fea0003800000 */
[----:B------:R-:W-:Y:S01]  /*28b30*/  BPT.TRAP 0x1 ;  /* 0x000000040000795c */ /* 0x000fe20000300000 */
.L_x_766:
[----:B------:R-:W3:Y:S02]  /*28b40*/  SYNCS.PHASECHK.TRANS64.TRYWAIT P1, [R23+URZ+0x29860], R2 ;  /* 0x02986002170075a7 */ /* 0x000ee4000802017f */
[----:B---3--:R-:W-:Y:S05]  /*28b50*/  @!P1 BRA `(.L_x_767) ;  /* 0x0000005800049947 */ /* 0x008fea0003800000 */
.L_x_977:
[----:B------:R-:W-:Y:S05]  /*28b60*/  @!P0 BRA `(.L_x_768) ;  /* 0x0000000000048947 */ /* 0x000fea0003800000 */
[----:B------:R-:W-:Y:S01]  /*28b70*/  BPT.TRAP 0x1 ;  /* 0x000000040000795c */ /* 0x000fe20000300000 */
.L_x_768:
[----:B------:R-:W4:Y:S02]  /*28b80*/  SYNCS.PHASECHK.TRANS64.TRYWAIT P1, [R5+URZ+0x29880], R0 ;  /* 0x02988000050075a7 */ /* 0x000f24000802017f */
[----:B----4-:R-:W-:Y:S05]  /*28b90*/  @!P1 BRA `(.L_x_769) ;  /* 0x0000005800089947 */ /* 0x010fea0003800000 */
.L_x_978:
[----:B------:R-:W-:Y:S05]  /*28ba0*/  @!P0 BRA `(.L_x_770) ;  /* 0x0000000000048947 */ /* 0x000fea0003800000 */
[----:B------:R-:W-:Y:S01]  /*28bb0*/  BPT.TRAP 0x1 ;  /* 0x000000040000795c */ /* 0x000fe20000300000 */
.L_x_770:
[----:B------:R0:W0:Y:S02]  /*28bc0*/  SYNCS.PHASECHK.TRANS64.TRYWAIT P0, [R23+URZ+0x29880], R2 ;  /* 0x02988002170075a7 */ /* 0x000024000800017f */
[----:B0-----:R-:W-:Y:S05]  /*28bd0*/  @!P0 NANOSLEEP.SYNCS 0x989680 ;  /* 0x009896800000895d */ /* 0x001fea0003900000 */
[----:B------:R-:W0:Y:S02]  /*28be0*/  @!P0 SYNCS.PHASECHK.TRANS64 P0, [R23+URZ+0x29880], R2 ;  /* 0x02988002170085a7 */ /* 0x000e24000800007f */
[----:B0-----:R-:W-:Y:S05]  /*28bf0*/  @!P0 BRA `(.L_x_770) ;  /* 0xfffffffc00f08947 */ /* 0x001fea000383ffff */
.L_x_431:
[----:B------:R-:W-:Y:S05]  /*28c00*/  BSYNC B8 ;  /* 0x0000000000087941 */ /* 0x000fea0003800000 */
.L_x_428:
[----:B------:R-:W-:Y:S05]  /*28c10*/  EXIT ;  /* 0x000000000000794d */ /* 0x000fea0003800000 */
.L_x_449:
[----:B-1----:R1:W2:Y:S02]  /*28c20*/  SYNCS.PHASECHK.TRANS64.TRYWAIT P5, [R91+URZ+0x29890], R92 ;  /* 0x0298905c5b0075a7 */ /* 0x0022a400080a017f */
[----:B--2---:R-:W-:Y:S05]  /*28c30*/  @!P5 NANOSLEEP.SYNCS 0x989680 ;  /* 0x009896800000d95d */ /* 0x004fea0003900000 */
[----:B------:R-:W2:Y:S02]  /*28c40*/  @!P5 SYNCS.PHASECHK.TRANS64 P5, [R91+URZ+0x29890], R92 ;  /* 0x0298905c5b00d5a7 */ /* 0x000ea400080a007f */
[----:B--2---:R-:W-:Y:S05]  /*28c50*/  @!P5 BRA `(.L_x_449) ;  /* 0xfffffffc00f0d947 */ /* 0x004fea000383ffff */
[----:B------:R-:W-:Y:S05]  /*28c60*/  BRA `(.L_x_771) ;  /* 0xfffffda8005c7947 */ /* 0x000fea000383ffff */
.L_x_450:
[----:B------:R-:W-:Y:S01]  /*28c70*/  BSSY B1, `(.L_x_772) ;  /* 0x0000008000017945 */ /* 0x000fe20003800000 */
[----:B0-----:R-:W-:Y:S01]  /*28c80*/  IMAD.MOV.U32 R13, RZ, RZ, R119 ;  /* 0x000000ffff0d7224 */ /* 0x001fe200078e0077 */
[----:B------:R-:W-:Y:S01]  /*28c90*/  MOV R12, RZ ;  /* 0x000000ff000c7202 */ /* 0x000fe20000000f00 */
[----:B------:R-:W-:Y:S02]  /*28ca0*/  IMAD.MOV.U32 R11, RZ, RZ, 0x1e1f ;  /* 0x00001e1fff0b7424 */ /* 0x000fe400078e00ff */
[----:B------:R-:W-:-:S07]  /*28cb0*/  IMAD.MOV.U32 R15, RZ, RZ, -0x1 ;  /* 0xffffffffff0f7424 */ /* 0x000fce00078e00ff */
[----:B-1----:R-:W-:Y:S05]  /*28cc0*/  WARPSYNC.COLLECTIVE R15, `(.L_x_773) ;  /* 0x000000000f087348 */ /* 0x002fea0003c00000 */
[----:B------:R0:W2:Y:S02]  /*28cd0*/  SHFL.IDX P6, R14, R13, R12, R11 ;  /* 0x0000000c0d0e7389 */ /* 0x0000a400000c000b */
[----:B012---:R-:W-:Y:S01]  /*28ce0*/  ENDCOLLECTIVE ;  /* 0x000000000000791b */ /* 0x007fe20003800000 */
.L_x_773:
[----:B------:R-:W-:Y:S05]  /*28cf0*/  BSYNC B1 ;  /* 0x0000000000017941 */ /* 0x000fea0003800000 */
.L_x_772:
[----:B------:R-:W-:Y:S01]  /*28d00*/  MOV R13, R120 ;  /* 0x00000078000d7202 */ /* 0x000fe20000000f00 */
[----:B------:R-:W-:Y:S02]  /*28d10*/  IMAD.MOV.U32 R12, RZ, RZ, RZ ;  /* 0x000000ffff0c7224 */ /* 0x000fe400078e00ff */
[----:B------:R-:W-:Y:S02]  /*28d20*/  IMAD.MOV.U32 R11, RZ, RZ, 0x1e1f ;  /* 0x00001e1fff0b7424 */ /* 0x000fe400078e00ff */
[----:B------:R-:W-:Y:S02]  /*28d30*/  IMAD.MOV.U32 R15, RZ, RZ, -0x1 ;  /* 0xffffffffff0f7424 */ /* 0x000fe400078e00ff */
[----:B------:R-:W-:-:S07]  /*28d40*/  IMAD.MOV.U32 R150, RZ, RZ, R14 ;  /* 0x000000ffff967224 */ /* 0x000fce00078e000e */
[----:B------:R-:W-:Y:S05]  /*28d50*/  WARPSYNC.COLLECTIVE R15, `(.L_x_774) ;  /* 0x000000000f087348 */ /* 0x000fea0003c00000 */
[----:B------:R0:W1:Y:S02]  /*28d60*/  SHFL.IDX P6, R14, R13, R12, R11 ;  /* 0x0000000c0d0e7389 */ /* 0x00006400000c000b */
[----:B01----:R-:W-:Y:S01]  /*28d70*/  ENDCOLLECTIVE ;  /* 0x000000000000791b */ /* 0x003fe20003800000 */
.L_x_774:
[----:B------:R-:W-:Y:S01]  /*28d80*/  MOV R11, R14 ;  /* 0x0000000e000b7202 */ /* 0x000fe20000000f00 */
[----:B------:R-:W-:Y:S06]  /*28d90*/  BRA `(.L_x_775) ;  /* 0xfffffda800247947 */ /* 0x000fec000383ffff */
.L_x_475:
[----:B------:R-:W-:Y:S01]  /*28da0*/  BSSY B1, `(.L_x_776) ;  /* 0x0000008000017945 */ /* 0x000fe20003800000 */
[----:B0-----:R-:W-:Y:S01]  /*28db0*/  IMAD.MOV.U32 R13, RZ, RZ, R119 ;  /* 0x000000ffff0d7224 */ /* 0x001fe200078e0077 */
[----:B------:R-:W-:Y:S01]  /*28dc0*/  MOV R15, 0xffffffff ;  /* 0xffffffff000f7802 */ /* 0x000fe20000000f00 */
[----:B------:R-:W-:Y:S02]  /*28dd0*/  IMAD.MOV.U32 R12, RZ, RZ, 0x1 ;  /* 0x00000001ff0c7424 */ /* 0x000fe400078e00ff */
[----:B----4-:R-:W-:-:S07]  /*28de0*/  IMAD.MOV.U32 R11, RZ, RZ, 0x1e1f ;  /* 0x00001e1fff0b7424 */ /* 0x010fce00078e00ff */
[----:B-123--:R-:W-:Y:S05]  /*28df0*/  WARPSYNC.COLLECTIVE R15, `(.L_x_777) ;  /* 0x000000000f087348 */ /* 0x00efea0003c00000 */
[----:B------:R0:W4:Y:S02]  /*28e00*/  SHFL.IDX P6, R14, R13, R12, R11 ;  /* 0x0000000c0d0e7389 */ /* 0x00012400000c000b */
[----:B01234-:R-:W-:Y:S01]  /*28e10*/  ENDCOLLECTIVE ;  /* 0x000000000000791b */ /* 0x01ffe20003800000 */
.L_x_777:
[----:B------:R-:W-:Y:S05]  /*28e20*/  BSYNC B1 ;  /* 0x0000000000017941 */ /* 0x000fea0003800000 */
.L_x_776:
[----:B------:R-:W-:Y:S01]  /*28e30*/  IMAD.MOV.U32 R13, RZ, RZ, R120 ;  /* 0x000000ffff0d7224 */ /* 0x000fe200078e0078 */
[----:B------:R-:W-:Y:S01]  /*28e40*/  MOV R11, 0x1e1f ;  /* 0x00001e1f000b7802 */ /* 0x000fe20000000f00 */
[----:B------:R-:W-:Y:S02]  /*28e50*/  IMAD.MOV.U32 R12, RZ, RZ, 0x1 ;  /* 0x00000001ff0c7424 */ /* 0x000fe400078e00ff */
[----:B------:R-:W-:Y:S02]  /*28e60*/  IMAD.MOV.U32 R15, RZ, RZ, -0x1 ;  /* 0xffffffffff0f7424 */ /* 0x000fe400078e00ff */
[----:B------:R-:W-:-:S07]  /*28e70*/  IMAD.MOV.U32 R119, RZ, RZ, R14 ;  /* 0x000000ffff777224 */ /* 0x000fce00078e000e */
[----:B------:R-:W-:Y:S05]  /*28e80*/  WARPSYNC.COLLECTIVE R15, `(.L_x_778) ;  /* 0x000000000f087348 */ /* 0x000fea0003c00000 */
[----:B------:R0:W1:Y:S02]  /*28e90*/  SHFL.IDX P6, R14, R13, R12, R11 ;  /* 0x0000000c0d0e7389 */ /* 0x00006400000c000b */
[----:B01----:R-:W-:Y:S01]  /*28ea0*/  ENDCOLLECTIVE ;  /* 0x000000000000791b */ /* 0x003fe20003800000 */
.L_x_778:
[----:B------:R-:W-:Y:S01]  /*28eb0*/  IMAD.MOV.U32 R65, RZ, RZ, R14 ;  /* 0x000000ffff417224 */ /* 0x000fe200078e000e */
[----:B------:R-:W-:Y:S06]  /*28ec0*/  BRA `(.L_x_779) ;  /* 0xfffffdd000f07947 */ /* 0x000fec000383ffff */
.L_x_505:
[----:B--2---:R2:W3:Y:S02]  /*28ed0*/  SYNCS.PHASECHK.TRANS64.TRYWAIT P5, [R91+URZ+0x29890], R92 ;  /* 0x0298905c5b0075a7 */ /* 0x0044e400080a017f */
[----:B---3--:R-:W-:Y:S05]  /*28ee0*/  @!P5 NANOSLEEP.SYNCS 0x989680 ;  /* 0x009896800000d95d */ /* 0x008fea0003900000 */
[----:B------:R-:W3:Y:S02]  /*28ef0*/  @!P5 SYNCS.PHASECHK.TRANS64 P5, [R91+URZ+0x29890], R92 ;  /* 0x0298905c5b00d5a7 */ /* 0x000ee400080a007f */
[----:B---3--:R-:W-:Y:S05]  /*28f00*/  @!P5 BRA `(.L_x_505) ;  /* 0xfffffffc00f0d947 */ /* 0x008fea000383ffff */
[----:B------:R-:W-:Y:S05]  /*28f10*/  BRA `(.L_x_780) ;  /* 0xfffffe0400b07947 */ /* 0x000fea000383ffff */
.L_x_506:
[----:B------:R-:W-:Y:S01]  /*28f20*/  BSSY B1, `(.L_x_781) ;  /* 0x0000008000017945 */ /* 0x000fe20003800000 */
[----:B0-----:R-:W-:Y:S01]  /*28f30*/  IMAD.MOV.U32 R13, RZ, RZ, R119 ;  /* 0x000000ffff0d7224 */ /* 0x001fe200078e0077 */
[----:B------:R-:W-:Y:S01]  /*28f40*/  MOV R12, RZ ;  /* 0x000000ff000c7202 */ /* 0x000fe20000000f00 */
[----:B------:R-:W-:Y:S02]  /*28f50*/  IMAD.MOV.U32 R11, RZ, RZ, 0x1e1f ;  /* 0x00001e1fff0b7424 */ /* 0x000fe400078e00ff */
[----:B------:R-:W-:-:S07]  /*28f60*/  IMAD.MOV.U32 R15, RZ, RZ, -0x1 ;  /* 0xffffffffff0f7424 */ /* 0x000fce00078e00ff */
[----:B--2---:R-:W-:Y:S05]  /*28f70*/  WARPSYNC.COLLECTIVE R15, `(.L_x_782) ;  /* 0x000000000f087348 */ /* 0x004fea0003c00000 */
[----:B------:R0:W1:Y:S02]  /*28f80*/  SHFL.IDX P6, R14, R13, R12, R11 ;  /* 0x0000000c0d0e7389 */ /* 0x00006400000c000b */
[----:B012---:R-:W-:Y:S01]  /*28f90*/  ENDCOLLECTIVE ;  /* 0x000000000000791b */ /* 0x007fe20003800000 */
.L_x_782:
[----:B------:R-:W-:Y:S05]  /*28fa0*/  BSYNC B1 ;  /* 0x0000000000017941 */ /* 0x000fea0003800000 */
.L_x_781:
        /* <DEDUP_REMOVED lines=8> */
.L_x_783:
[----:B------:R-:W-:Y:S01]  /*29030*/  MOV R11, R14 ;  /* 0x0000000e000b7202 */ /* 0x000fe20000000f00 */
[----:B------:R-:W-:Y:S06]  /*29040*/  BRA `(.L_x_784) ;  /* 0xfffffe04007c7947 */ /* 0x000fec000383ffff */
.L_x_519:
        /* <DEDUP_REMOVED lines=8> */
.L_x_786:
[----:B------:R-:W-:Y:S05]  /*290d0*/  BSYNC B1 ;  /* 0x0000000000017941 */ /* 0x000fea0003800000 */
.L_x_785:
        /* <DEDUP_REMOVED lines=8> */
.L_x_787:
[----:B------:R-:W-:Y:S01]  /*29160*/  IMAD.MOV.U32 R120, RZ, RZ, R14 ;  /* 0x000000ffff787224 */ /* 0x000fe200078e000e */
[----:B------:R-:W-:Y:S06]  /*29170*/  BRA `(.L_x_788) ;  /* 0xfffffe3000ac7947 */ /* 0x000fec000383ffff */
.L_x_532:
[----:B-1----:R1:W2:Y:S02]  /*29180*/  SYNCS.PHASECHK.TRANS64.TRYWAIT P2, [R91+URZ+0x29890], R92 ;  /* 0x0298905c5b0075a7 */ /* 0x0022a4000804017f */
[----:B--2---:R-:W-:Y:S05]  /*29190*/  @!P2 NANOSLEEP.SYNCS 0x989680 ;  /* 0x009896800000a95d */ /* 0x004fea0003900000 */
[----:B------:R-:W2:Y:S02]  /*291a0*/  @!P2 SYNCS.PHASECHK.TRANS64 P2, [R91+URZ+0x29890], R92 ;  /* 0x0298905c5b00a5a7 */ /* 0x000ea4000804007f */
[----:B--2---:R-:W-:Y:S05]  /*291b0*/  @!P2 BRA `(.L_x_532) ;  /* 0xfffffffc00f0a947 */ /* 0x004fea000383ffff */
[----:B------:R-:W-:Y:S05]  /*291c0*/  BRA `(.L_x_789) ;  /* 0xfffffe6000387947 */ /* 0x000fea000383ffff */
.L_x_533:
[----:B------:R-:W-:Y:S01]  /*291d0*/  BSSY B1, `(.L_x_790) ;  /* 0x0000008000017945 */ /* 0x000fe20003800000 */
[----:B------:R-:W-:Y:S01]  /*291e0*/  IMAD.MOV.U32 R13, RZ, RZ, R47 ;  /* 0x000000ffff0d7224 */ /* 0x000fe200078e002f */
[----:B------:R-:W-:Y:S01]  /*291f0*/  MOV R12, RZ ;  /* 0x000000ff000c7202 */ /* 0x000fe20000000f00 */
[----:B------:R-:W-:Y:S02]  /*29200*/  IMAD.MOV.U32 R11, RZ, RZ, 0x1e1f ;  /* 0x00001e1fff0b7424 */ /* 0x000fe400078e00ff */
[----:B------:R-:W-:-:S07]  /*29210*/  IMAD.MOV.U32 R15, RZ, RZ, -0x1 ;  /* 0xffffffffff0f7424 */ /* 0x000fce00078e00ff */
[----:B-1----:R-:W-:Y:S05]  /*29220*/  WARPSYNC.COLLECTIVE R15, `(.L_x_791) ;  /* 0x000000000f087348 */ /* 0x002fea0003c00000 */
[----:B------:R0:W2:Y:S02]  /*29230*/  SHFL.IDX P6, R14, R13, R12, R11 ;  /* 0x0000000c0d0e7389 */ /* 0x0000a400000c000b */
[----:B012---:R-:W-:Y:S01]  /*29240*/  ENDCOLLECTIVE ;  /* 0x000000000000791b */ /* 0x007fe20003800000 */
.L_x_791:
[----:B------:R-:W-:Y:S05]  /*29250*/  BSYNC B1 ;  /* 0x0000000000017941 */ /* 0x000fea0003800000 */
.L_x_790:
        /* <DEDUP_REMOVED lines=8> */
.L_x_792:
[----:B------:R-:W-:Y:S01]  /*292e0*/  MOV R45, R14 ;  /* 0x0000000e002d7202 */ /* 0x000fe20000000f00 */
[----:B------:R-:W-:Y:S06]  /*292f0*/  BRA `(.L_x_793) ;  /* 0xfffffe6000587947 */ /* 0x000fec000383ffff */
.L_x_536:
[----:B------:R-:W-:Y:S01]  /*29300*/  BSSY B1, `(.L_x_794) ;  /* 0x0000008000017945 */ /* 0x000fe20003800000 */
[----:B----4-:R-:W-:Y:S01]  /*29310*/  IMAD.MOV.U32 R13, RZ, RZ, R47 ;  /* 0x000000ffff0d7224 */ /* 0x010fe200078e002f */
[----:B------:R-:W-:Y:S01]  /*29320*/  MOV R15, 0xffffffff ;  /* 0xffffffff000f7802 */ /* 0x000fe20000000f00 */
[----:B------:R-:W-:Y:S02]  /*29330*/  IMAD.MOV.U32 R12, RZ, RZ, 0x1 ;  /* 0x00000001ff0c7424 */ /* 0x000fe400078e00ff */
[----:B------:R-:W-:-:S07]  /*29340*/  IMAD.MOV.U32 R11, RZ, RZ, 0x1e1f ;  /* 0x00001e1fff0b7424 */ /* 0x000fce00078e00ff */
[----:B0123--:R-:W-:Y:S05]  /*29350*/  WARPSYNC.COLLECTIVE R15, `(.L_x_795) ;  /* 0x000000000f087348 */ /* 0x00ffea0003c00000 */
[----:B------:R4:W0:Y:S02]  /*29360*/  SHFL.IDX P6, R14, R13, R12, R11 ;  /* 0x0000000c0d0e7389 */ /* 0x00082400000c000b */
[----:B01234-:R-:W-:Y:S01]  /*29370*/  ENDCOLLECTIVE ;  /* 0x000000000000791b */ /* 0x01ffe20003800000 */
.L_x_795:
[----:B------:R-:W-:Y:S05]  /*29380*/  BSYNC B1 ;  /* 0x0000000000017941 */ /* 0x000fea0003800000 */
.L_x_794:
        /* <DEDUP_REMOVED lines=8> */
.L_x_796:
[----:B------:R-:W-:Y:S01]  /*29410*/  IMAD.MOV.U32 R45, RZ, RZ, R14 ;  /* 0x000000ffff2d7224 */ /* 0x000fe200078e000e */
[----:B------:R-:W-:Y:S06]  /*29420*/  BRA `(.L_x_797) ;  /* 0xfffffe6000ac7947 */ /* 0x000fec000383ffff */
.L_x_540:
[----:B------:R0:W0:Y:S02]  /*29430*/  SYNCS.PHASECHK.TRANS64.TRYWAIT P1, [R91+URZ+0x298b0], R92 ;  /* 0x0298b05c5b0075a7 */ /* 0x000024000802017f */
[----:B0-----:R-:W-:Y:S05]  /*29440*/  @!P1 NANOSLEEP.SYNCS 0x989680 ;  /* 0x009896800000995d */ /* 0x001fea0003900000 */
[----:B------:R-:W0:Y:S02]  /*29450*/  @!P1 SYNCS.PHASECHK.TRANS64 P1, [R91+URZ+0x298b0], R92 ;  /* 0x0298b05c5b0095a7 */ /* 0x000e24000802007f */
[----:B0-----:R-:W-:Y:S05]  /*29460*/  @!P1 BRA `(.L_x_540) ;  /* 0xfffffffc00f09947 */ /* 0x001fea000383ffff */
[----:B------:R-:W-:Y:S05]  /*29470*/  BRA `(.L_x_798) ;  /* 0xfffffe6400787947 */ /* 0x000fea000383ffff */
.L_x_548:
[----:B------:R-:W0:Y:S01]  /*29480*/  S2R R51, SR_TID.X ;  /* 0x0000000000337919 */ /* 0x000e220000002100 */
[----:B------:R-:W-:Y:S01]  /*29490*/  BSSY B0, `(.L_x_799) ;  /* 0x000000c000007945 */ /* 0x000fe20003800000 */
[----:B------:R-:W-:Y:S02]  /*294a0*/  IMAD.MOV.U32 R12, RZ, RZ, RZ ;  /* 0x000000ffff0c7224 */ /* 0x000fe400078e00ff */
[----:B------:R-:W-:Y:S02]  /*294b0*/  IMAD.MOV.U32 R11, RZ, RZ, 0x1f ;  /* 0x0000001fff0b7424 */ /* 0x000fe400078e00ff */
[----:B------:R-:W-:Y:S02]  /*294c0*/  IMAD.MOV.U32 R15, RZ, RZ, -0x1 ;  /* 0xffffffffff0f7424 */ /* 0x000fe400078e00ff */
[----:B0-----:R-:W-:-:S05]  /*294d0*/  VIADD R54, R51, 0xffffff80 ;  /* 0xffffff8033367836 */ /* 0x001fca0000000000 */
[----:B------:R-:W-:-:S04]  /*294e0*/  SHF.R.S32.HI R51, RZ, 0x1f, R54 ;  /* 0x0000001fff337819 */ /* 0x000fc80000011436 */
[----:B------:R-:W-:-:S04]  /*294f0*/  LEA.HI R51, R51, R54, RZ, 0x7 ;  /* 0x0000003633337211 */ /* 0x000fc800078f38ff */
[----:B------:R-:W-:-:S04]  /*29500*/  SHF.R.S32.HI R51, RZ, 0x7, R51 ;  /* 0x00000007ff337819 */ /* 0x000fc80000011433 */
[----:B------:R-:W-:-:S07]  /*29510*/  MOV R13, R51 ;  /* 0x00000033000d7202 */ /* 0x000fce0000000f00 */
[----:B-----5:R-:W-:Y:S05]  /*29520*/  WARPSYNC.COLLECTIVE R15, `(.L_x_800) ;  /* 0x000000000f087348 */ /* 0x020fea0003c00000 */
[----:B------:R0:W1:Y:S02]  /*29530*/  SHFL.IDX P6, R14, R13, R12, R11 ;  /* 0x0000000c0d0e7389 */ /* 0x00006400000c000b */
[----:B01---5:R-:W-:Y:S01]  /*29540*/  ENDCOLLECTIVE ;  /* 0x000000000000791b */ /* 0x023fe20003800000 */
.L_x_800:
[----:B------:R-:W-:Y:S05]  /*29550*/  BSYNC B0 ;  /* 0x0000000000007941 */ /* 0x000fea0003800000 */
.L_x_799:
[----:B------:R-:W-:Y:S01]  /*29560*/  MOV R168, R14 ;  /* 0x0000000e00a87202 */ /* 0x000fe20000000f00 */
[----:B------:R-:W-:Y:S06]  /*29570*/  BRA `(.L_x_801) ;  /* 0xfffffe7000387947 */ /* 0x000fec000383ffff */
.L_x_558:
[----:B------:R-:W-:Y:S01]  /*29580*/  BSSY B1, `(.L_x_802) ;  /* 0x0000008000017945 */ /* 0x000fe20003800000 */
[----:B------:R-:W-:Y:S01]  /*29590*/  IMAD.MOV.U32 R13, RZ, RZ, R26 ;  /* 0x000000ffff0d7224 */ /* 0x000fe200078e001a */
[----:B------:R-:W-:Y:S01]  /*295a0*/  MOV R15, 0xffffffff ;  /* 0xffffffff000f7802 */ /* 0x000fe20000000f00 */
[----:B------:R-:W-:Y:S02]  /*295b0*/  IMAD.MOV.U32 R12, RZ, RZ, RZ ;  /* 0x000000ffff0c7224 */ /* 0x000fe400078e00ff */
[----:B------:R-:W-:-:S07]  /*295c0*/  IMAD.MOV.U32 R11, RZ, RZ, 0x1e1f ;  /* 0x00001e1fff0b7424 */ /* 0x000fce00078e00ff */
[----:B------:R-:W-:Y:S05]  /*295d0*/  WARPSYNC.COLLECTIVE R15, `(.L_x_803) ;  /* 0x000000000f087348 */ /* 0x000fea0003c00000 */
[----:B------:R0:W1:Y:S02]  /*295e0*/  SHFL.IDX P6, R14, R13, R12, R11 ;  /* 0x0000000c0d0e7389 */ /* 0x00006400000c000b */
[----:B01----:R-:W-:Y:S01]  /*295f0*/  ENDCOLLECTIVE ;  /* 0x000000000000791b */ /* 0x003fe20003800000 */
.L_x_803:
[----:B------:R-:W-:Y:S05]  /*29600*/  BSYNC B1 ;  /* 0x0000000000017941 */ /* 0x000fea0003800000 */
.L_x_802:
[----:B------:R-:W-:Y:S01]  /*29610*/  IMAD.MOV.U32 R13, RZ, RZ, R24 ;  /* 0x000000ffff0d7224 */ /* 0x000fe200078e0018 */
[----:B------:R-:W-:Y:S01]  /*29620*/  MOV R11, 0x1e1f ;  /* 0x00001e1f000b7802 */ /* 0x000fe20000000f00 */
[----:B------:R-:W-:Y:S02]  /*29630*/  IMAD.MOV.U32 R12, RZ, RZ, RZ ;  /* 0x000000ffff0c7224 */ /* 0x000fe400078e00ff */
[----:B------:R-:W-:Y:S02]  /*29640*/  IMAD.MOV.U32 R15, RZ, RZ, -0x1 ;  /* 0xffffffffff0f7424 */ /* 0x000fe400078e00ff */
[----:B------:R-:W-:-:S07]  /*29650*/  IMAD.MOV.U32 R0, RZ, RZ, R14 ;  /* 0x000000ffff007224 */ /* 0x000fce00078e000e */
[----:B------:R-:W-:Y:S05]  /*29660*/  WARPSYNC.COLLECTIVE R15, `(.L_x_804) ;  /* 0x000000000f087348 */ /* 0x000fea0003c00000 */
[----:B------:R0:W1:Y:S02]  /*29670*/  SHFL.IDX P6, R14, R13, R12, R11 ;  /* 0x0000000c0d0e7389 */ /* 0x00006400000c000b */
[----:B01----:R-:W-:Y:S01]  /*29680*/  ENDCOLLECTIVE ;  /* 0x000000000000791b */ /* 0x003fe20003800000 */
.L_x_804:
[----:B------:R-:W-:Y:S02]  /*29690*/  IMAD.MOV.U32 R13, RZ, RZ, R37 ;  /* 0x000000ffff0d7224 */ /* 0x000fe400078e0025 */
[----:B------:R-:W-:-:S07]  /*296a0*/  IMAD.MOV.U32 R3, RZ, RZ, R14 ;  /* 0x000000ffff037224 */ /* 0x000fce00078e000e */
[----:B------:R-:W-:Y:S05]  /*296b0*/  WARPSYNC.COLLECTIVE R15, `(.L_x_805) ;  /* 0x000000000f087348 */ /* 0x000fea0003c00000 */
[----:B------:R0:W1:Y:S02]  /*296c0*/  SHFL.IDX P6, R14, R13, R12, R11 ;  /* 0x0000000c0d0e7389 */ /* 0x00006400000c000b */
[----:B01----:R-:W-:Y:S01]  /*296d0*/  ENDCOLLECTIVE ;  /* 0x000000000000791b */ /* 0x003fe20003800000 */
.L_x_805:
[----:B------:R-:W-:Y:S01]  /*296e0*/  IMAD.MOV.U32 R13, RZ, RZ, R136 ;  /* 0x000000ffff0d7224 */ /* 0x000fe200078e0088 */
[----:B------:R-:W-:-:S07]  /*296f0*/  MOV R4, R14 ;  /* 0x0000000e00047202 */ /* 0x000fce0000000f00 */
[----:B------:R-:W-:Y:S05]  /*29700*/  WARPSYNC.COLLECTIVE R15, `(.L_x_806) ;  /* 0x000000000f087348 */ /* 0x000fea0003c00000 */
[----:B------:R0:W1:Y:S02]  /*29710*/  SHFL.IDX P6, R14, R13, R12, R11 ;  /* 0x0000000c0d0e7389 */ /* 0x00006400000c000b */
[----:B01----:R-:W-:Y:S01]  /*29720*/  ENDCOLLECTIVE ;  /* 0x000000000000791b */ /* 0x003fe20003800000 */
.L_x_806:
[----:B------:R-:W-:Y:S05]  /*29730*/  BRA `(.L_x_807) ;  /* 0xfffffe7400247947 */ /* 0x000fea000383ffff */
.L_x_562:
[----:B0-----:R0:W1:Y:S02]  /*29740*/  SYNCS.PHASECHK.TRANS64.TRYWAIT P0, [R18+URZ+0x29800], R5 ;  /* 0x02980005120075a7 */ /* 0x001064000800017f */
[----:B-1----:R-:W-:Y:S05]  /*29750*/  @!P0 NANOSLEEP.SYNCS 0x989680 ;  /* 0x009896800000895d */ /* 0x002fea0003900000 */
[----:B------:R-:W1:Y:S02]  /*29760*/  @!P0 SYNCS.PHASECHK.TRANS64 P0, [R18+URZ+0x29800], R5 ;  /* 0x02980005120085a7 */ /* 0x000e64000800007f */
[----:B-1----:R-:W-:Y:S05]  /*29770*/  @!P0 BRA `(.L_x_562) ;  /* 0xfffffffc00f08947 */ /* 0x002fea000383ffff */
[----:B------:R-:W-:Y:S05]  /*29780*/  BRA `(.L_x_808) ;  /* 0xfffffe7800787947 */ /* 0x000fea000383ffff */
.L_x_574:
[----:B------:R-:W-:Y:S01]  /*29790*/  BSSY B1, `(.L_x_809) ;  /* 0x0000008000017945 */ /* 0x000fe20003800000 */
[----:B------:R-:W-:Y:S01]  /*297a0*/  IMAD.MOV.U32 R13, RZ, RZ, R26 ;  /* 0x000000ffff0d7224 */ /* 0x000fe200078e001a */
[----:B------:R-:W-:Y:S01]  /*297b0*/  MOV R11, 0x1e1f ;  /* 0x00001e1f000b7802 */ /* 0x000fe20000000f00 */
[----:B------:R-:W-:Y:S02]  /*297c0*/  IMAD.MOV.U32 R12, RZ, RZ, RZ ;  /* 0x000000ffff0c7224 */ /* 0x000fe400078e00ff */
[----:B------:R-:W-:-:S07]  /*297d0*/  IMAD.MOV.U32 R15, RZ, RZ, -0x1 ;  /* 0xffffffffff0f7424 */ /* 0x000fce00078e00ff */
[----:B------:R-:W-:Y:S05]  /*297e0*/  WARPSYNC.COLLECTIVE R15, `(.L_x_810) ;  /* 0x000000000f087348 */ /* 0x000fea0003c00000 */
[----:B------:R0:W1:Y:S02]  /*297f0*/  SHFL.IDX P6, R14, R13, R12, R11 ;  /* 0x0000000c0d0e7389 */ /* 0x00006400000c000b */
[----:B01----:R-:W-:Y:S01]  /*29800*/  ENDCOLLECTIVE ;  /* 0x000000000000791b */ /* 0x003fe20003800000 */
.L_x_810:
[----:B------:R-:W-:Y:S05]  /*29810*/  BSYNC B1 ;  /* 0x0000000000017941 */ /* 0x000fea0003800000 */
.L_x_809:
[----:B------:R-:W-:Y:S01]  /*29820*/  IMAD.MOV.U32 R13, RZ, RZ, R24 ;  /* 0x000000ffff0d7224 */ /* 0x000fe200078e0018 */
[----:B------:R-:W-:Y:S01]  /*29830*/  MOV R12, RZ ;  /* 0x000000ff000c7202 */ /* 0x000fe20000000f00 */
[----:B------:R-:W-:Y:S02]  /*29840*/  IMAD.MOV.U32 R11, RZ, RZ, 0x1e1f ;  /* 0x00001e1fff0b7424 */ /* 0x000fe400078e00ff */
[----:B------:R-:W-:Y:S02]  /*29850*/  IMAD.MOV.U32 R15, RZ, RZ, -0x1 ;  /* 0xffffffffff0f7424 */ /* 0x000fe400078e00ff */
[----:B------:R-:W-:-:S07]  /*29860*/  IMAD.MOV.U32 R3, RZ, RZ, R14 ;  /* 0x000000ffff037224 */ /* 0x000fce00078e000e */
[----:B------:R-:W-:Y:S05]  /*29870*/  WARPSYNC.COLLECTIVE R15, `(.L_x_811) ;  /* 0x000000000f087348 */ /* 0x000fea0003c00000 */
[----:B------:R0:W1:Y:S02]  /*29880*/  SHFL.IDX P6, R14, R13, R12, R11 ;  /* 0x0000000c0d0e7389 */ /* 0x00006400000c000b */
[----:B01----:R-:W-:Y:S01]  /*29890*/  ENDCOLLECTIVE ;  /* 0x000000000000791b */ /* 0x003fe20003800000 */
.L_x_811:
[----:B------:R-:W-:Y:S01]  /*298a0*/  MOV R13, R37 ;  /* 0x00000025000d7202 */ /* 0x000fe20000000f00 */
[----:B------:R-:W-:-:S07]  /*298b0*/  IMAD.MOV.U32 R21, RZ, RZ, R14 ;  /* 0x000000ffff157224 */ /* 0x000fce00078e000e */
[----:B------:R-:W-:Y:S05]  /*298c0*/  WARPSYNC.COLLECTIVE R15, `(.L_x_812) ;  /* 0x000000000f087348 */ /* 0x000fea0003c00000 */
[----:B------:R0:W1:Y:S02]  /*298d0*/  SHFL.IDX P6, R14, R13, R12, R11 ;  /* 0x0000000c0d0e7389 */ /* 0x00006400000c000b */
[----:B01----:R-:W-:Y:S01]  /*298e0*/  ENDCOLLECTIVE ;  /* 0x000000000000791b */ /* 0x003fe20003800000 */
.L_x_812:
[----:B------:R-:W-:Y:S02]  /*298f0*/  IMAD.MOV.U32 R13, RZ, RZ, R136 ;  /* 0x000000ffff0d7224 */ /* 0x000fe400078e0088 */
[----:B------:R-:W-:-:S07]  /*29900*/  IMAD.MOV.U32 R37, RZ, RZ, R14 ;  /* 0x000000ffff257224 */ /* 0x000fce00078e000e */
[----:B------:R-:W-:Y:S05]  /*29910*/  WARPSYNC.COLLECTIVE R15, `(.L_x_813) ;  /* 0x000000000f087348 */ /* 0x000fea0003c00000 */
[----:B------:R0:W1:Y:S02]  /*29920*/  SHFL.IDX P6, R14, R13, R12, R11 ;  /* 0x0000000c0d0e7389 */ /* 0x00006400000c000b */
[----:B01----:R-:W-:Y:S01]  /*29930*/  ENDCOLLECTIVE ;  /* 0x000000000000791b */ /* 0x003fe20003800000 */
.L_x_813:
[----:B------:R-:W-:Y:S01]  /*29940*/  IMAD.MOV.U32 R39, RZ, RZ, R14 ;  /* 0x000000ffff277224 */ /* 0x000fe200078e000e */
[----:B------:R-:W-:Y:S06]  /*29950*/  BRA `(.L_x_814) ;  /* 0xfffffea400c87947 */ /* 0x000fec000383ffff */
.L_x_578:
[----:B0-----:R0:W1:Y:S02]  /*29960*/  SYNCS.PHASECHK.TRANS64.TRYWAIT P0, [R18+URZ+0x29800], R21 ;  /* 0x02980015120075a7 */ /* 0x001064000800017f */
[----:B-1----:R-:W-:Y:S05]  /*29970*/  @!P0 NANOSLEEP.SYNCS 0x989680 ;  /* 0x009896800000895d */ /* 0x002fea0003900000 */
[----:B------:R-:W1:Y:S02]  /*29980*/  @!P0 SYNCS.PHASECHK.TRANS64 P0, [R18+URZ+0x29800], R21 ;  /* 0x02980015120085a7 */ /* 0x000e64000800007f */
[----:B-1----:R-:W-:Y:S05]  /*29990*/  @!P0 BRA `(.L_x_578) ;  /* 0xfffffffc00f08947 */ /* 0x002fea000383ffff */
[----:B------:R-:W-:Y:S05]  /*299a0*/  BRA `(.L_x_815) ;  /* 0xfffffea800c87947 */ /* 0x000fea000383ffff */
.L_x_586:
[----:B-1----:R1:W3:Y:S02]  /*299b0*/  SYNCS.PHASECHK.TRANS64.TRYWAIT P1, [R0+URZ+0x29830], R3 ;  /* 0x02983003000075a7 */ /* 0x0022e4000802017f */
[----:B---3--:R-:W-:Y:S05]  /*299c0*/  @!P1 NANOSLEEP.SYNCS 0x989680 ;  /* 0x009896800000995d */ /* 0x008fea0003900000 */
[----:B------:R-:W3:Y:S02]  /*299d0*/  @!P1 SYNCS.PHASECHK.TRANS64 P1, [R0+URZ+0x29830], R3 ;  /* 0x02983003000095a7 */ /* 0x000ee4000802007f */
[----:B---3--:R-:W-:Y:S05]  /*299e0*/  @!P1 BRA `(.L_x_586) ;  /* 0xfffffffc00f09947 */ /* 0x008fea000383ffff */
[----:B------:R-:W-:Y:S05]  /*299f0*/  BRA `(.L_x_585) ;  /* 0xfffffed800fc7947 */ /* 0x000fea000383ffff */
.L_x_593:
[----:B-1----:R1:W2:Y:S02]  /*29a00*/  SYNCS.PHASECHK.TRANS64.TRYWAIT P2, [R11+URZ+0x29830], R10 ;  /* 0x0298300a0b0075a7 */ /* 0x0022a4000804017f */
[----:B--2---:R-:W-:Y:S05]  /*29a10*/  @!P2 NANOSLEEP.SYNCS 0x989680 ;  /* 0x009896800000a95d */ /* 0x004fea0003900000 */
[----:B------:R-:W2:Y:S02]  /*29a20*/  @!P2 SYNCS.PHASECHK.TRANS64 P2, [R11+URZ+0x29830], R10 ;  /* 0x0298300a0b00a5a7 */ /* 0x000ea4000804007f */
[----:B--2---:R-:W-:Y:S05]  /*29a30*/  @!P2 BRA `(.L_x_593) ;  /* 0xfffffffc00f0a947 */ /* 0x004fea000383ffff */
[----:B------:R-:W-:Y:S05]  /*29a40*/  BRA `(.L_x_592) ;  /* 0xffffff14000c7947 */ /* 0x000fea000383ffff */
.L_x_597:
[----:B-1----:R1:W2:Y:S02]  /*29a50*/  SYNCS.PHASECHK.TRANS64.TRYWAIT P1, [R10+URZ+0x29850], R7 ;  /* 0x029850070a0075a7 */ /* 0x0022a4000802017f */
[----:B--2---:R-:W-:Y:S05]  /*29a60*/  @!P1 NANOSLEEP.SYNCS 0x989680 ;  /* 0x009896800000995d */ /* 0x004fea0003900000 */
[----:B------:R-:W2:Y:S02]  /*29a70*/  @!P1 SYNCS.PHASECHK.TRANS64 P1, [R10+URZ+0x29850], R7 ;  /* 0x029850070a0095a7 */ /* 0x000ea4000802007f */
[----:B--2---:R-:W-:Y:S05]  /*29a80*/  @!P1 BRA `(.L_x_597) ;  /* 0xfffffffc00f09947 */ /* 0x004fea000383ffff */
[----:B------:R-:W-:Y:S05]  /*29a90*/  BRA `(.L_x_594) ;  /* 0xffffff2400487947 */ /* 0x000fea000383ffff */
.L_x_604:
[----:B-1----:R1:W2:Y:S02]  /*29aa0*/  SYNCS.PHASECHK.TRANS64.TRYWAIT P1, [R13+URZ+0x29850], R4 ;  /* 0x029850040d0075a7 */ /* 0x0022a4000802017f */
[----:B--2---:R-:W-:Y:S05]  /*29ab0*/  @!P1 NANOSLEEP.SYNCS 0x989680 ;  /* 0x009896800000995d */ /* 0x004fea0003900000 */
[----:B------:R-:W2:Y:S02]  /*29ac0*/  @!P1 SYNCS.PHASECHK.TRANS64 P1, [R13+URZ+0x29850], R4 ;  /* 0x029850040d0095a7 */ /* 0x000ea4000802007f */
[----:B--2---:R-:W-:Y:S05]  /*29ad0*/  @!P1 BRA `(.L_x_604) ;  /* 0xfffffffc00f09947 */ /* 0x004fea000383ffff */
[----:B------:R-:W-:Y:S05]  /*29ae0*/  BRA `(.L_x_603) ;  /* 0xffffff4400587947 */ /* 0x000fea000383ffff */
.L_x_608:
[----:B------:R-:W-:Y:S01]  /*29af0*/  MOV R12, R0 ;  /* 0x00000000000c7202 */ /* 0x000fe20000000f00 */
[----:B------:R-:W-:Y:S01]  /*29b00*/  IMAD.MOV.U32 R11, RZ, RZ, 0x1c1f ;  /* 0x00001c1fff0b7424 */ /* 0x000fe200078e00ff */
[----:B------:R-:W-:Y:S01]  /*29b10*/  SEL R5, R96, R97, P0 ;  /* 0x0000006160057207 */ /* 0x000fe20000000000 */
[----:B------:R-:W-:Y:S01]  /*29b20*/  IMAD.MOV.U32 R15, RZ, RZ, -0x1 ;  /* 0xffffffffff0f7424 */ /* 0x000fe200078e00ff */
[----:B------:R-:W-:Y:S02]  /*29b30*/  SEL R7, R97, R96, P0 ;  /* 0x0000006061077207 */ /* 0x000fe40000000000 */
[----:B------:R-:W-:-:S07]  /*29b40*/  SEL R9, R92, R93, P0 ;  /* 0x0000005d5c097207 */ /* 0x000fce0000000000 */
[----:B-1---5:R-:W-:Y:S05]  /*29b50*/  WARPSYNC.COLLECTIVE R15, `(.L_x_816) ;  /* 0x000000000f087348 */ /* 0x022fea0003c00000 */
[----:B------:R0:W2:Y:S02]  /*29b60*/  SHFL.IDX P6, R14, R13, R12, R11 ;  /* 0x0000000c0d0e7389 */ /* 0x0000a400000c000b */
[----:B012--5:R-:W-:Y:S01]  /*29b70*/  ENDCOLLECTIVE ;  /* 0x000000000000791b */ /* 0x027fe20003800000 */
.L_x_816:
[----:B------:R-:W-:Y:S02]  /*29b80*/  SEL R21, R93, R92, P0 ;  /* 0x0000005c5d157207 */ /* 0x000fe40000000000 */
[----:B------:R-:W-:Y:S02]  /*29b90*/  SEL R25, R52, R43, P0 ;  /* 0x0000002b34197207 */ /* 0x000fe40000000000 */
[----:B------:R-:W-:Y:S02]  /*29ba0*/  SEL R27, R43, R52, P0 ;  /* 0x000000342b1b7207 */ /* 0x000fe40000000000 */
[----:B------:R-:W-:Y:S02]  /*29bb0*/  SEL R29, R41, R40, P0 ;  /* 0x00000028291d7207 */ /* 0x000fe40000000000 */
[----:B------:R-:W-:Y:S02]  /*29bc0*/  SEL R31, R40, R41, P0 ;  /* 0x00000029281f7207 */ /* 0x000fe40000000000 */
[----:B------:R-:W-:-:S02]  /*29bd0*/  SEL R51, R53, R30, P0 ;  /* 0x0000001e35337207 */ /* 0x000fc40000000000 */
[----:B------:R-:W-:Y:S01]  /*29be0*/  SEL R53, R30, R53, P0 ;  /* 0x000000351e357207 */ /* 0x000fe20000000000 */
[----:B------:R-:W-:Y:S01]  /*29bf0*/  IMAD.MOV.U32 R12, RZ, RZ, R2 ;  /* 0x000000ffff0c7224 */ /* 0x000fe200078e0002 */
[----:B------:R-:W-:Y:S02]  /*29c00*/  MOV R13, R3 ;  /* 0x00000003000d7202 */ /* 0x000fe40000000f00 */
[----:B------:R-:W-:Y:S02]  /*29c10*/  SEL R33, R35, R32, P0 ;  /* 0x0000002023217207 */ /* 0x000fe40000000000 */
[----:B------:R-:W-:Y:S02]  /*29c20*/  SEL R35, R32, R35, P0 ;  /* 0x0000002320237207 */ /* 0x000fe40000000000 */
[----:B------:R-:W-:Y:S02]  /*29c30*/  SEL R67, R34, R69, P0 ;  /* 0x0000004522437207 */ /* 0x000fe40000000000 */
[----:B------:R-:W-:Y:S01]  /*29c40*/  SEL R69, R69, R34, P0 ;  /* 0x0000002245457207 */ /* 0x000fe20000000000 */
[----:B------:R-:W-:Y:S01]  /*29c50*/  IMAD.MOV.U32 R6, RZ, RZ, R14 ;  /* 0x000000ffff067224 */ /* 0x000fe200078e000e */
[----:B------:R-:W-:-:S07]  /*29c60*/  SEL R37, R39, R36, P0 ;  /* 0x0000002427257207 */ /* 0x000fce0000000000 */
[----:B------:R-:W-:Y:S05]  /*29c70*/  WARPSYNC.COLLECTIVE R15, `(.L_x_817) ;  /* 0x000000000f087348 */ /* 0x000fea0003c00000 */
[----:B------:R0:W1:Y:S02]  /*29c80*/  SHFL.IDX P6, R14, R13, R12, R11 ;  /* 0x0000000c0d0e7389 */ /* 0x00006400000c000b */
[----:B01----:R-:W-:Y:S01]  /*29c90*/  ENDCOLLECTIVE ;  /* 0x000000000000791b */ /* 0x003fe20003800000 */
.L_x_817:
        /* <DEDUP_REMOVED lines=18> */
.L_x_818:
[----:B------:R-:W-:Y:S02]  /*29dc0*/  SEL R57, R56, R57, P0 ;  /* 0x0000003938397207 */ /* 0x000fe40000000000 */
[----:B------:R-:W-:Y:S02]  /*29dd0*/  SEL R59, R50, R61, P0 ;  /* 0x0000003d323b7207 */ /* 0x000fe40000000000 */
[----:B------:R-:W-:Y:S02]  /*29de0*/  SEL R61, R61, R50, P0 ;  /* 0x000000323d3d7207 */ /* 0x000fe40000000000 */
[----:B------:R-:W-:Y:S02]  /*29df0*/  SEL R4, R6, R3, P0 ;  /* 0x0000000306047207 */ /* 0x000fe40000000000 */
[----:B------:R-:W-:Y:S01]  /*29e00*/  SEL R6, R3, R6, P0 ;  /* 0x0000000603067207 */ /* 0x000fe20000000000 */
[----:B------:R-:W-:Y:S02]  /*29e10*/  IMAD.MOV.U32 R13, RZ, RZ, R7 ;  /* 0x000000ffff0d7224 */ /* 0x000fe400078e0007 */
[----:B------:R-:W-:-:S02]  /*29e20*/  IMAD.MOV.U32 R12, RZ, RZ, R2 ;  /* 0x000000ffff0c7224 */ /* 0x000fc400078e0002 */
[----:B------:R-:W-:-:S07]  /*29e30*/  IMAD.MOV.U32 R10, RZ, RZ, R14 ;  /* 0x000000ffff0a7224 */ /* 0x000fce00078e000e */
[----:B------:R-:W-:Y:S05]  /*29e40*/  WARPSYNC.COLLECTIVE R15, `(.L_x_819) ;  /* 0x000000000f087348 */ /* 0x000fea0003c00000 */
[----:B------:R0:W1:Y:S02]  /*29e50*/  SHFL.IDX P6, R14, R13, R12, R11 ;  /* 0x0000000c0d0e7389 */ /* 0x00006400000c000b */
[----:B01----:R-:W-:Y:S01]  /*29e60*/  ENDCOLLECTIVE ;  /* 0x000000000000791b */ /* 0x003fe20003800000 */
.L_x_819:
[----:B------:R-:W-:Y:S02]  /*29e70*/  IMAD.MOV.U32 R13, RZ, RZ, R9 ;  /* 0x000000ffff0d7224 */ /* 0x000fe400078e0009 */
[----:B------:R-:W-:Y:S01]  /*29e80*/  IMAD.MOV.U32 R12, RZ, RZ, R0 ;  /* 0x000000ffff0c7224 */ /* 0x000fe200078e0000 */
[----:B------:R-:W-:-:S07]  /*29e90*/  MOV R7, R14 ;  /* 0x0000000e00077202 */ /* 0x000fce0000000f00 */
[----:B------:R-:W-:Y:S05]  /*29ea0*/  WARPSYNC.COLLECTIVE R15, `(.L_x_820) ;  /* 0x000000000f087348 */ /* 0x000fea0003c00000 */
[----:B------:R0:W1:Y:S02]  /*29eb0*/  SHFL.IDX P6, R14, R13, R12, R11 ;  /* 0x0000000c0d0e7389 */ /* 0x00006400000c000b */
[----:B01----:R-:W-:Y:S01]  /*29ec0*/  ENDCOLLECTIVE ;  /* 0x000000000000791b */ /* 0x003fe20003800000 */
.L_x_820:
[----:B------:R-:W-:Y:S02]  /*29ed0*/  SEL R8, R10, R7, P0 ;  /* 0x000000070a087207 */ /* 0x000fe40000000000 */
[----:B------:R-:W-:Y:S02]  /*29ee0*/  SEL R10, R7, R10, P0 ;  /* 0x0000000a070a7207 */ /* 0x000fe40000000000 */
[----:B------:R-:W-:Y:S01]  /*29ef0*/  MOV R13, R21 ;  /* 0x00000015000d7202 */ /* 0x000fe20000000f00 */
[----:B------:R-:W-:Y:S02]  /*29f00*/  IMAD.MOV.U32 R12, RZ, RZ, R2 ;  /* 0x000000ffff0c7224 */ /* 0x000fe400078e0002 */
[----:B------:R-:W-:-:S07]  /*29f10*/  IMAD.MOV.U32 R9, RZ, RZ, R14 ;  /* 0x000000ffff097224 */ /* 0x000fce00078e000e */
[----:B------:R-:W-:Y:S05]  /*29f20*/  WARPSYNC.COLLECTIVE R15, `(.L_x_821) ;  /* 0x000000000f087348 */ /* 0x000fea0003c00000 */
[----:B------:R0:W1:Y:S02]  /*29f30*/  SHFL.IDX P6, R14, R13, R12, R11 ;  /* 0x0000000c0d0e7389 */ /* 0x00006400000c000b */
[----:B01----:R-:W-:Y:S01]  /*29f40*/  ENDCOLLECTIVE ;  /* 0x000000000000791b */ /* 0x003fe20003800000 */
.L_x_821:
[----:B------:R-:W-:Y:S01]  /*29f50*/  IMAD.MOV.U32 R13, RZ, RZ, R25 ;  /* 0x000000ffff0d7224 */ /* 0x000fe200078e0019 */
[----:B------:R-:W-:Y:S01]  /*29f60*/  MOV R12, R0 ;  /* 0x00000000000c7202 */ /* 0x000fe20000000f00 */
[----:B------:R-:W-:-:S07]  /*29f70*/  IMAD.MOV.U32 R20, RZ, RZ, R14 ;  /* 0x000000ffff147224 */ /* 0x000fce00078e000e */
[----:B------:R-:W-:Y:S05]  /*29f80*/  WARPSYNC.COLLECTIVE R15, `(.L_x_822) ;  /* 0x000000000f087348 */ /* 0x000fea0003c00000 */
[----:B------:R0:W1:Y:S02]  /*29f90*/  SHFL.IDX P6, R14, R13, R12, R11 ;  /* 0x0000000c0d0e7389 */ /* 0x00006400000c000b */
[----:B01----:R-:W-:Y:S01]  /*29fa0*/  ENDCOLLECTIVE ;  /* 0x000000000000791b */ /* 0x003fe20003800000 */
.L_x_822:
[----:B------:R-:W-:Y:S02]  /*29fb0*/  IMAD.MOV.U32 R13, RZ, RZ, R27 ;  /* 0x000000ffff0d7224 */ /* 0x000fe400078e001b */
[----:B------:R-:W-:Y:S02]  /*29fc0*/  IMAD.MOV.U32 R12, RZ, RZ, R2 ;  /* 0x000000ffff0c7224 */ /* 0x000fe400078e0002 */
[----:B------:R-:W-:-:S07]  /*29fd0*/  IMAD.MOV.U32 R26, RZ, RZ, R14 ;  /* 0x000000ffff1a7224 */ /* 0x000fce00078e000e */
[----:B------:R-:W-:Y:S05]  /*29fe0*/  WARPSYNC.COLLECTIVE R15, `(.L_x_823) ;  /* 0x000000000f087348 */ /* 0x000fea0003c00000 */
[----:B------:R0:W1:Y:S02]  /*29ff0*/  SHFL.IDX P6, R14, R13, R12, R11 ;  /* 0x0000000c0d0e7389 */ /* 0x00006400000c000b */
[----:B01----:R-:W-:Y:S01]  /*2a000*/  ENDCOLLECTIVE ;  /* 0x000000000000791b */ /* 0x003fe20003800000 */
.L_x_823:
[----:B------:R-:W-:Y:S02]  /*2a010*/  IMAD.MOV.U32 R13, RZ, RZ, R29 ;  /* 0x000000ffff0d7224 */ /* 0x000fe400078e001d */
[----:B------:R-:W-:Y:S01]  /*2a020*/  IMAD.MOV.U32 R12, RZ, RZ, R0 ;  /* 0x000000ffff0c7224 */ /* 0x000fe200078e0000 */
[----:B------:R-:W-:-:S07]  /*2a030*/  MOV R27, R14 ;  /* 0x0000000e001b7202 */ /* 0x000fce0000000f00 */
[----:B------:R-:W-:Y:S05]  /*2a040*/  WARPSYNC.COLLECTIVE R15, `(.L_x_824) ;  /* 0x000000000f087348 */ /* 0x000fea0003c00000 */
[----:B------:R0:W1:Y:S02]  /*2a050*/  SHFL.IDX P6, R14, R13, R12, R11 ;  /* 0x0000000c0d0e7389 */ /* 0x00006400000c000b */
[----:B01----:R-:W-:Y:S01]  /*2a060*/  ENDCOLLECTIVE ;  /* 0x000000000000791b */ /* 0x003fe20003800000 */
.L_x_824:
        /* <DEDUP_REMOVED lines=8> */
.L_x_825:
[----:B------:R-:W-:Y:S01]  /*2a0f0*/  IMAD.MOV.U32 R13, RZ, RZ, R33 ;  /* 0x000000ffff0d7224 */ /* 0x000fe200078e0021 */
[----:B------:R-:W-:Y:S01]  /*2a100*/  MOV R12, R0 ;  /* 0x00000000000c7202 */ /* 0x000fe20000000f00 */
[----:B------:R-:W-:-:S07]  /*2a110*/  IMAD.MOV.U32 R31, RZ, RZ, R14 ;  /* 0x000000ffff1f7224 */ /* 0x000fce00078e000e */
[----:B------:R-:W-:Y:S05]  /*2a120*/  WARPSYNC.COLLECTIVE R15, `(.L_x_826) ;  /* 0x000000000f087348 */ /* 0x000fea0003c00000 */
[----:B------:R0:W1:Y:S02]  /*2a130*/  SHFL.IDX P6, R14, R13, R12, R11 ;  /* 0x0000000c0d0e7389 */ /* 0x00006400000c000b */
[----:B01----:R-:W-:Y:S01]  /*2a140*/  ENDCOLLECTIVE ;  /* 0x000000000000791b */ /* 0x003fe20003800000 */
.L_x_826:
[----:B------:R-:W-:Y:S02]  /*2a150*/  SEL R28, R30, R31, P0 ;  /* 0x0000001f1e1c7207 */ /* 0x000fe40000000000 */
[----:B------:R-:W-:Y:S01]  /*2a160*/  SEL R30, R31, R30, P0 ;  /* 0x0000001e1f1e7207 */ /* 0x000fe20000000000 */
[----:B------:R-:W-:Y:S02]  /*2a170*/  IMAD.MOV.U32 R13, RZ, RZ, R35 ;  /* 0x000000ffff0d7224 */ /* 0x000fe400078e0023 */
[----:B------:R-:W-:Y:S02]  /*2a180*/  IMAD.MOV.U32 R12, RZ, RZ, R2 ;  /* 0x000000ffff0c7224 */ /* 0x000fe400078e0002 */
[----:B------:R-:W-:-:S07]  /*2a190*/  IMAD.MOV.U32 R34, RZ, RZ, R14 ;  /* 0x000000ffff227224 */ /* 0x000fce00078e000e */
[----:B------:R-:W-:Y:S05]  /*2a1a0*/  WARPSYNC.COLLECTIVE R15, `(.L_x_827) ;  /* 0x000000000f087348 */ /* 0x000fea0003c00000 */
[----:B------:R0:W1:Y:S02]  /*2a1b0*/  SHFL.IDX P6, R14, R13, R12, R11 ;  /* 0x0000000c0d0e7389 */ /* 0x00006400000c000b */
[----:B01----:R-:W-:Y:S01]  /*2a1c0*/  ENDCOLLECTIVE ;  /* 0x000000000000791b */ /* 0x003fe20003800000 */
.L_x_827:
[----:B------:R-:W-:Y:S02]  /*2a1d0*/  IMAD.MOV.U32 R13, RZ, RZ, R37 ;  /* 0x000000ffff0d7224 */ /* 0x000fe400078e0025 */
[----:B------:R-:W-:Y:S01]  /*2a1e0*/  IMAD.MOV.U32 R12, RZ, RZ, R0 ;  /* 0x000000ffff0c7224 */ /* 0x000fe200078e0000 */
[----:B------:R-:W-:-:S07]  /*2a1f0*/  MOV R35, R14 ;  /* 0x0000000e00237202 */ /* 0x000fce0000000f00 */
[----:B------:R-:W-:Y:S05]  /*2a200*/  WARPSYNC.COLLECTIVE R15, `(.L_x_828) ;  /* 0x000000000f087348 */ /* 0x000fea0003c00000 */
[----:B------:R0:W1:Y:S02]  /*2a210*/  SHFL.IDX P6, R14, R13, R12, R11 ;  /* 0x0000000c0d0e7389 */ /* 0x00006400000c000b */
[----:B01----:R-:W-:Y:S01]  /*2a220*/  ENDCOLLECTIVE ;  /* 0x000000000000791b */ /* 0x003fe20003800000 */
.L_x_828:
        /* <DEDUP_REMOVED lines=8> */
.L_x_829:
[----:B------:R-:W-:Y:S01]  /*2a2b0*/  IMAD.MOV.U32 R13, RZ, RZ, R41 ;  /* 0x000000ffff0d7224 */ /* 0x000fe200078e0029 */
[----:B------:R-:W-:Y:S01]  /*2a2c0*/  MOV R12, R0 ;  /* 0x00000000000c7202 */ /* 0x000fe20000000f00 */
[----:B------:R-:W-:-:S07]  /*2a2d0*/  IMAD.MOV.U32 R39, RZ, RZ, R14 ;  /* 0x000000ffff277224 */ /* 0x000fce00078e000e */
[----:B------:R-:W-:Y:S05]  /*2a2e0*/  WARPSYNC.COLLECTIVE R15, `(.L_x_830) ;  /* 0x000000000f087348 */ /* 0x000fea0003c00000 */
[----:B------:R0:W1:Y:S02]  /*2a2f0*/  SHFL.IDX P6, R14, R13, R12, R11 ;  /* 0x0000000c0d0e7389 */ /* 0x00006400000c000b */
[----:B01----:R-:W-:Y:S01]  /*2a300*/  ENDCOLLECTIVE ;  /* 0x000000000000791b */ /* 0x003fe20003800000 */
.L_x_830:
        /* <DEDUP_REMOVED lines=8> */
.L_x_831:
[----:B------:R-:W-:Y:S02]  /*2a390*/  IMAD.MOV.U32 R13, RZ, RZ, R47 ;  /* 0x000000ffff0d7224 */ /* 0x000fe400078e002f */
[----:B------:R-:W-:Y:S01]  /*2a3a0*/  IMAD.MOV.U32 R12, RZ, RZ, R0 ;  /* 0x000000ffff0c7224 */ /* 0x000fe200078e0000 */
[----:B------:R-:W-:-:S07]  /*2a3b0*/  MOV R43, R14 ;  /* 0x0000000e002b7202 */ /* 0x000fce0000000f00 */
[----:B------:R-:W-:Y:S05]  /*2a3c0*/  WARPSYNC.COLLECTIVE R15, `(.L_x_832) ;  /* 0x000000000f087348 */ /* 0x000fea0003c00000 */
[----:B------:R0:W1:Y:S02]  /*2a3d0*/  SHFL.IDX P6, R14, R13, R12, R11 ;  /* 0x0000000c0d0e7389 */ /* 0x00006400000c000b */
[----:B01----:R-:W-:Y:S01]  /*2a3e0*/  ENDCOLLECTIVE ;  /* 0x000000000000791b */ /* 0x003fe20003800000 */
.L_x_832:
        /* <DEDUP_REMOVED lines=8> */
.L_x_833:
[----:B------:R-:W-:Y:S01]  /*2a470*/  IMAD.MOV.U32 R13, RZ, RZ, R51 ;  /* 0x000000ffff0d7224 */ /* 0x000fe200078e0033 */
[----:B------:R-:W-:Y:S01]  /*2a480*/  MOV R12, R0 ;  /* 0x00000000000c7202 */ /* 0x000fe20000000f00 */
[----:B------:R-:W-:-:S07]  /*2a490*/  IMAD.MOV.U32 R46, RZ, RZ, R14 ;  /* 0x000000ffff2e7224 */ /* 0x000fce00078e000e */
[----:B------:R-:W-:Y:S05]  /*2a4a0*/  WARPSYNC.COLLECTIVE R15, `(.L_x_834) ;  /* 0x000000000f087348 */ /* 0x000fea0003c00000 */
[----:B------:R0:W1:Y:S02]  /*2a4b0*/  SHFL.IDX P6, R14, R13, R12, R11 ;  /* 0x0000000c0d0e7389 */ /* 0x00006400000c000b */
[----:B01----:R-:W-:Y:S01]  /*2a4c0*/  ENDCOLLECTIVE ;  /* 0x000000000000791b */ /* 0x003fe20003800000 */
.L_x_834:
        /* <DEDUP_REMOVED lines=8> */
.L_x_835:
[----:B------:R-:W-:Y:S02]  /*2a550*/  IMAD.MOV.U32 R13, RZ, RZ, R55 ;  /* 0x000000ffff0d7224 */ /* 0x000fe400078e0037 */
[----:B------:R-:W-:Y:S01]  /*2a560*/  IMAD.MOV.U32 R12, RZ, RZ, R0 ;  /* 0x000000ffff0c7224 */ /* 0x000fe200078e0000 */
[----:B------:R-:W-:-:S07]  /*2a570*/  MOV R48, R14 ;  /* 0x0000000e00307202 */ /* 0x000fce0000000f00 */
[----:B------:R-:W-:Y:S05]  /*2a580*/  WARPSYNC.COLLECTIVE R15, `(.L_x_836) ;  /* 0x000000000f087348 */ /* 0x000fea0003c00000 */
[----:B------:R0:W1:Y:S02]  /*2a590*/  SHFL.IDX P6, R14, R13, R12, R11 ;  /* 0x0000000c0d0e7389 */ /* 0x00006400000c000b */
[----:B01----:R-:W-:Y:S01]  /*2a5a0*/  ENDCOLLECTIVE ;  /* 0x000000000000791b */ /* 0x003fe20003800000 */
.L_x_836:
[----:B------:R-:W-:Y:S01]  /*2a5b0*/  MOV R13, R57 ;  /* 0x00000039000d7202 */ /* 0x000fe20000000f00 */
[----:B------:R-:W-:Y:S02]  /*2a5c0*/  IMAD.MOV.U32 R12, RZ, RZ, R2 ;  /* 0x000000ffff0c7224 */ /* 0x000fe400078e0002 */
[----:B------:R-:W-:-:S07]  /*2a5d0*/  IMAD.MOV.U32 R55, RZ, RZ, R14 ;  /* 0x000000ffff377224 */ /* 0x000fce00078e000e */
[----:B------:R-:W-:Y:S05]  /*2a5e0*/  WARPSYNC.COLLECTIVE R15, `(.L_x_837) ;  /* 0x000000000f087348 */ /* 0x000fea0003c00000 */
[----:B------:R0:W1:Y:S02]  /*2a5f0*/  SHFL.IDX P6, R14, R13, R12, R11 ;  /* 0x0000000c0d0e7389 */ /* 0x00006400000c000b */
[----:B01----:R-:W-:Y:S01]  /*2a600*/  ENDCOLLECTIVE ;  /* 0x000000000000791b */ /* 0x003fe20003800000 */
.L_x_837:
[----:B------:R-:W-:Y:S01]  /*2a610*/  IMAD.MOV.U32 R13, RZ, RZ, R59 ;  /* 0x000000ffff0d7224 */ /* 0x000fe200078e003b */
[----:B------:R-:W-:Y:S01]  /*2a620*/  MOV R12, R0 ;  /* 0x00000000000c7202 */ /* 0x000fe20000000f00 */
[----:B------:R-:W-:-:S07]  /*2a630*/  IMAD.MOV.U32 R50, RZ, RZ, R14 ;  /* 0x000000ffff327224 */ /* 0x000fce00078e000e */
[----:B------:R-:W-:Y:S05]  /*2a640*/  WARPSYNC.COLLECTIVE R15, `(.L_x_838) ;  /* 0x000000000f087348 */ /* 0x000fea0003c00000 */
[----:B------:R0:W1:Y:S02]  /*2a650*/  SHFL.IDX P6, R14, R13, R12, R11 ;  /* 0x0000000c0d0e7389 */ /* 0x00006400000c000b */
[----:B01----:R-:W-:Y:S01]  /*2a660*/  ENDCOLLECTIVE ;  /* 0x000000000000791b */ /* 0x003fe20003800000 */
.L_x_838:
[----:B------:R-:W-:Y:S02]  /*2a670*/  IMAD.MOV.U32 R13, RZ, RZ, R61 ;  /* 0x000000ffff0d7224 */ /* 0x000fe400078e003d */
[----:B------:R-:W-:Y:S02]  /*2a680*/  IMAD.MOV.U32 R12, RZ, RZ, R2 ;  /* 0x000000ffff0c7224 */ /* 0x000fe400078e0002 */
[----:B------:R-:W-:-:S07]  /*2a690*/  IMAD.MOV.U32 R59, RZ, RZ, R14 ;  /* 0x000000ffff3b7224 */ /* 0x000fce00078e000e */
[----:B------:R-:W-:Y:S05]  /*2a6a0*/  WARPSYNC.COLLECTIVE R15, `(.L_x_839) ;  /* 0x000000000f087348 */ /* 0x000fea0003c00000 */
[----:B------:R0:W1:Y:S02]  /*2a6b0*/  SHFL.IDX P6, R14, R13, R12, R11 ;  /* 0x0000000c0d0e7389 */ /* 0x00006400000c000b */
[----:B01----:R-:W-:Y:S01]  /*2a6c0*/  ENDCOLLECTIVE ;  /* 0x000000000000791b */ /* 0x003fe20003800000 */
.L_x_839:
[----:B------:R-:W-:Y:S02]  /*2a6d0*/  IMAD.MOV.U32 R13, RZ, RZ, R63 ;  /* 0x000000ffff0d7224 */ /* 0x000fe400078e003f */
[----:B------:R-:W-:Y:S01]  /*2a6e0*/  IMAD.MOV.U32 R12, RZ, RZ, R0 ;  /* 0x000000ffff0c7224 */ /* 0x000fe200078e0000 */
[----:B------:R-:W-:-:S07]  /*2a6f0*/  MOV R52, R14 ;  /* 0x0000000e00347202 */ /* 0x000fce0000000f00 */
[----:B------:R-:W-:Y:S05]  /*2a700*/  WARPSYNC.COLLECTIVE R15, `(.L_x_840) ;  /* 0x000000000f087348 */ /* 0x000fea0003c00000 */
[----:B------:R0:W1:Y:S02]  /*2a710*/  SHFL.IDX P6, R14, R13, R12, R11 ;  /* 0x0000000c0d0e7389 */ /* 0x00006400000c000b */
[----:B01----:R-:W-:Y:S01]  /*2a720*/  ENDCOLLECTIVE ;  /* 0x000000000000791b */ /* 0x003fe20003800000 */
.L_x_840:
        /* <DEDUP_REMOVED lines=8> */
.L_x_841:
[----:B------:R-:W-:Y:S01]  /*2a7b0*/  IMAD.MOV.U32 R13, RZ, RZ, R67 ;  /* 0x000000ffff0d7224 */ /* 0x000fe200078e0043 */
[----:B------:R-:W-:Y:S01]  /*2a7c0*/  MOV R12, R0 ;  /* 0x00000000000c7202 */ /* 0x000fe20000000f00 */
[----:B------:R-:W-:-:S07]  /*2a7d0*/  IMAD.MOV.U32 R54, RZ, RZ, R14 ;  /* 0x000000ffff367224 */ /* 0x000fce00078e000e */
[----:B------:R-:W-:Y:S05]  /*2a7e0*/  WARPSYNC.COLLECTIVE R15, `(.L_x_842) ;  /* 0x000000000f087348 */ /* 0x000fea0003c00000 */
[----:B------:R0:W1:Y:S02]  /*2a7f0*/  SHFL.IDX P6, R14, R13, R12, R11 ;  /* 0x0000000c0d0e7389 */ /* 0x00006400000c000b */
[----:B01----:R-:W-:Y:S01]  /*2a800*/  ENDCOLLECTIVE ;  /* 0x000000000000791b */ /* 0x003fe20003800000 */
.L_x_842:
        /* <DEDUP_REMOVED lines=8> */
.L_x_843:
[----:B------:R-:W-:Y:S02]  /*2a890*/  IMAD.MOV.U32 R13, RZ, RZ, R71 ;  /* 0x000000ffff0d7224 */ /* 0x000fe400078e0047 */
[----:B------:R-:W-:Y:S01]  /*2a8a0*/  IMAD.MOV.U32 R12, RZ, RZ, R0 ;  /* 0x000000ffff0c7224 */ /* 0x000fe200078e0000 */
[----:B------:R-:W-:-:S07]  /*2a8b0*/  MOV R56, R14 ;  /* 0x0000000e00387202 */ /* 0x000fce0000000f00 */
[----:B------:R-:W-:Y:S05]  /*2a8c0*/  WARPSYNC.COLLECTIVE R15, `(.L_x_844) ;  /* 0x000000000f087348 */ /* 0x000fea0003c00000 */
[----:B------:R0:W1:Y:S02]  /*2a8d0*/  SHFL.IDX P6, R14, R13, R12, R11 ;  /* 0x0000000c0d0e7389 */ /* 0x00006400000c000b */
[----:B01----:R-:W-:Y:S01]  /*2a8e0*/  ENDCOLLECTIVE ;  /* 0x000000000000791b */ /* 0x003fe20003800000 */
.L_x_844:
        /* <DEDUP_REMOVED lines=8> */
.L_x_845:
[----:B------:R-:W-:Y:S01]  /*2a970*/  IMAD.MOV.U32 R13, RZ, RZ, R75 ;  /* 0x000000ffff0d7224 */ /* 0x000fe200078e004b */
[----:B------:R-:W-:Y:S01]  /*2a980*/  MOV R12, R0 ;  /* 0x00000000000c7202 */ /* 0x000fe20000000f00 */
[----:B------:R-:W-:-:S07]  /*2a990*/  IMAD.MOV.U32 R58, RZ, RZ, R14 ;  /* 0x000000ffff3a7224 */ /* 0x000fce00078e000e */
[----:B------:R-:W-:Y:S05]  /*2a9a0*/  WARPSYNC.COLLECTIVE R15, `(.L_x_846) ;  /* 0x000000000f087348 */ /* 0x000fea0003c00000 */
[----:B------:R0:W1:Y:S02]  /*2a9b0*/  SHFL.IDX P6, R14, R13, R12, R11 ;  /* 0x0000000c0d0e7389 */ /* 0x00006400000c000b */
[----:B01----:R-:W-:Y:S01]  /*2a9c0*/  ENDCOLLECTIVE ;  /* 0x000000000000791b */ /* 0x003fe20003800000 */
.L_x_846:
[----:B------:R-:W-:Y:S02]  /*2a9d0*/  SEL R37, R71, R58, P0 ;  /* 0x0000003a47257207 */ /* 0x000fe40000000000 */
[----:B------:R-:W-:Y:S01]  /*2a9e0*/  SEL R39, R58, R71, P0 ;  /* 0x000000473a277207 */ /* 0x000fe20000000000 */
[----:B------:R-:W-:Y:S02]  /*2a9f0*/  IMAD.MOV.U32 R13, RZ, RZ, R77 ;  /* 0x000000ffff0d7224 */ /* 0x000fe400078e004d */
[----:B------:R-:W-:Y:S02]  /*2aa00*/  IMAD.MOV.U32 R12, RZ, RZ, R2 ;  /* 0x000000ffff0c7224 */ /* 0x000fe400078e0002 */
[----:B------:R-:W-:Y:S02]  /*2aa10*/  IMAD.MOV.U32 R2, RZ, RZ, RZ ;  /* 0x000000ffff027224 */ /* 0x000fe400078e00ff */
[----:B------:R-:W-:-:S07]  /*2aa20*/  IMAD.MOV.U32 R75, RZ, RZ, R14 ;  /* 0x000000ffff4b7224 */ /* 0x000fce00078e000e */
[----:B------:R-:W-:Y:S05]  /*2aa30*/  WARPSYNC.COLLECTIVE R15, `(.L_x_847) ;  /* 0x000000000f087348 */ /* 0x000fea0003c00000 */
[----:B------:R0:W1:Y:S02]  /*2aa40*/  SHFL.IDX P6, R14, R13, R12, R11 ;  /* 0x0000000c0d0e7389 */ /* 0x00006400000c000b */
[----:B01----:R-:W-:Y:S01]  /*2aa50*/  ENDCOLLECTIVE ;  /* 0x000000000000791b */ /* 0x003fe20003800000 */
.L_x_847:
[----:B------:R-:W-:Y:S02]  /*2aa60*/  SEL R12, R9, R20, P0 ;  /* 0x00000014090c7207 */ /* 0x000fe40000000000 */
[----:B------:R-:W-:Y:S02]  /*2aa70*/  SEL R11, R48, R51, P0 ;  /* 0x00000033300b7207 */ /* 0x000fe40000000000 */
[----:B------:R-:W-:Y:S02]  /*2aa80*/  SEL R13, R55, R50, P0 ;  /* 0x00000032370d7207 */ /* 0x000fe40000000000 */
[----:B------:R-:W-:Y:S02]  /*2aa90*/  SEL R15, R50, R55, P0 ;  /* 0x00000037320f7207 */ /* 0x000fe40000000000 */
[----:B------:R-:W-:Y:S02]  /*2aaa0*/  MOV R60, R14 ;  /* 0x0000000e003c7202 */ /* 0x000fe40000000f00 */
[----:B------:R-:W-:-:S02]  /*2aab0*/  SEL R14, R20, R9, P0 ;  /* 0x00000009140e7207 */ /* 0x000fc40000000000 */
[----:B------:R-:W-:Y:S01]  /*2aac0*/  SEL R9, R51, R48, P0 ;  /* 0x0000003033097207 */ /* 0x000fe20000000000 */
[----:B------:R-:W-:Y:S06]  /*2aad0*/  BRA `(.L_x_848) ;  /* 0xffffff4c00007947 */ /* 0x000fec000383ffff */
.L_x_620:
[----:B------:R-:W-:Y:S01]  /*2aae0*/  IMAD.MOV.U32 R13, RZ, RZ, R3 ;  /* 0x000000ffff0d7224 */ /* 0x000fe200078e0003 */
[----:B------:R-:W-:Y:S01]  /*2aaf0*/  MOV R11, 0x181f ;  /* 0x0000181f000b7802 */ /* 0x000fe20000000f00 */
[----:B------:R-:W-:Y:S02]  /*2ab00*/  IMAD.MOV.U32 R12, RZ, RZ, RZ ;  /* 0x000000ffff0c7224 */ /* 0x000fe400078e00ff */
[----:B------:R-:W-:-:S07]  /*2ab10*/  IMAD.MOV.U32 R15, RZ, RZ, -0x1 ;  /* 0xffffffffff0f7424 */ /* 0x000fce00078e00ff */
[----:B01----:R-:W-:Y:S05]  /*2ab20*/  WARPSYNC.COLLECTIVE R15, `(.L_x_849) ;  /* 0x000000000f087348 */ /* 0x003fea0003c00000 */
[----:B------:R2:W3:Y:S02]  /*2ab30*/  SHFL.IDX P6, R14, R13, R12, R11 ;  /* 0x0000000c0d0e7389 */ /* 0x0004e400000c000b */
[----:B0123--:R-:W-:Y:S01]  /*2ab40*/  ENDCOLLECTIVE ;  /* 0x000000000000791b */ /* 0x00ffe20003800000 */
.L_x_849:
[----:B------:R-:W-:Y:S02]  /*2ab50*/  IMAD.MOV.U32 R13, RZ, RZ, R2 ;  /* 0x000000ffff0d7224 */ /* 0x000fe400078e0002 */
[----:B------:R-:W-:-:S07]  /*2ab60*/  IMAD.MOV.U32 R0, RZ, RZ, R14 ;  /* 0x000000ffff007224 */ /* 0x000fce00078e000e */
[----:B------:R-:W-:Y:S05]  /*2ab70*/  WARPSYNC.COLLECTIVE R15, `(.L_x_850) ;  /* 0x000000000f087348 */ /* 0x000fea0003c00000 */
[----:B------:R0:W1:Y:S02]  /*2ab80*/  SHFL.IDX P6, R14, R13, R12, R11 ;  /* 0x0000000c0d0e7389 */ /* 0x00006400000c000b */
[----:B01----:R-:W-:Y:S01]  /*2ab90*/  ENDCOLLECTIVE ;  /* 0x000000000000791b */ /* 0x003fe20003800000 */
.L_x_850:
[----:B------:R-:W-:Y:S05]  /*2aba0*/  BRA `(.L_x_851) ;  /* 0xffffff6000647947 */ /* 0x000fea000383ffff */
.L_x_623:
[----:B------:R-:W-:Y:S01]  /*2abb0*/  BSSY B1, `(.L_x_852) ;  /* 0x0000008000017945 */ /* 0x000fe20003800000 */
[----:B------:R-:W-:Y:S01]  /*2abc0*/  MOV R13, R3 ;  /* 0x00000003000d7202 */ /* 0x000fe20000000f00 */
[----:B------:R-:W-:Y:S02]  /*2abd0*/  IMAD.MOV.U32 R12, RZ, RZ, 0x1 ;  /* 0x00000001ff0c7424 */ /* 0x000fe400078e00ff */
[----:B------:R-:W-:Y:S02]  /*2abe0*/  IMAD.MOV.U32 R11, RZ, RZ, 0x181f ;  /* 0x0000181fff0b7424 */ /* 0x000fe400078e00ff */
[----:B---3--:R-:W-:-:S07]  /*2abf0*/  IMAD.MOV.U32 R15, RZ, RZ, -0x1 ;  /* 0xffffffffff0f7424 */ /* 0x008fce00078e00ff */
[----:B012-4-:R-:W-:Y:S05]  /*2ac00*/  WARPSYNC.COLLECTIVE R15, `(.L_x_853) ;  /* 0x000000000f087348 */ /* 0x017fea0003c00000 */
[----:B----4-:R3:W4:Y:S02]  /*2ac10*/  SHFL.IDX P6, R14, R13, R12, R11 ;  /* 0x0000000c0d0e7389 */ /* 0x01072400000c000b */
[----:B01234-:R-:W-:Y:S01]  /*2ac20*/  ENDCOLLECTIVE ;  /* 0x000000000000791b */ /* 0x01ffe20003800000 */
.L_x_853:
[----:B------:R-:W-:Y:S05]  /*2ac30*/  BSYNC B1 ;  /* 0x0000000000017941 */ /* 0x000fea0003800000 */
.L_x_852:
[----:B------:R-:W-:Y:S01]  /*2ac40*/  IMAD.MOV.U32 R13, RZ, RZ, R2 ;  /* 0x000000ffff0d7224 */ /* 0x000fe200078e0002 */
[----:B------:R-:W-:Y:S01]  /*2ac50*/  MOV R15, 0xffffffff ;  /* 0xffffffff000f7802 */ /* 0x000fe20000000f00 */
[----:B------:R-:W-:Y:S01]  /*2ac60*/  IMAD.MOV.U32 R12, RZ, RZ, 0x1 ;  /* 0x00000001ff0c7424 */ /* 0x000fe200078e00ff */
[----:B------:R-:W-:Y:S01]  /*2ac70*/  MOV R0, R14 ;  /* 0x0000000e00007202 */ /* 0x000fe20000000f00 */
[----:B------:R-:W-:-:S07]  /*2ac80*/  IMAD.MOV.U32 R11, RZ, RZ, 0x181f ;  /* 0x0000181fff0b7424 */ /* 0x000fce00078e00ff */
[----:B------:R-:W-:Y:S05]  /*2ac90*/  WARPSYNC.COLLECTIVE R15, `(.L_x_854) ;  /* 0x000000000f087348 */ /* 0x000fea0003c00000 */
[----:B------:R0:W1:Y:S02]  /*2aca0*/  SHFL.IDX P6, R14, R13, R12, R11 ;  /* 0x0000000c0d0e7389 */ /* 0x00006400000c000b */
[----:B01----:R-:W-:Y:S01]  /*2acb0*/  ENDCOLLECTIVE ;  /* 0x000000000000791b */ /* 0x003fe20003800000 */
.L_x_854:
[----:B------:R-:W-:Y:S05]  /*2acc0*/  BRA `(.L_x_855) ;  /* 0xffffff6000707947 */ /* 0x000fea000383ffff */
.L_x_626:
[----:B------:R-:W-:Y:S01]  /*2acd0*/  BSSY B1, `(.L_x_856) ;  /* 0x0000008000017945 */ /* 0x000fe20003800000 */
[----:B------:R-:W-:Y:S01]  /*2ace0*/  IMAD.MOV.U32 R13, RZ, RZ, R3 ;  /* 0x000000ffff0d7224 */ /* 0x000fe200078e0003 */
[----:B0-----:R-:W-:Y:S01]  /*2acf0*/  MOV R15, 0xffffffff ;  /* 0xffffffff000f7802 */ /* 0x001fe20000000f00 */
[----:B------:R-:W-:Y:S02]  /*2ad00*/  IMAD.MOV.U32 R12, RZ, RZ, 0x2 ;  /* 0x00000002ff0c7424 */ /* 0x000fe400078e00ff */
[----:B------:R-:W-:-:S07]  /*2ad10*/  IMAD.MOV.U32 R11, RZ, RZ, 0x181f ;  /* 0x0000181fff0b7424 */ /* 0x000fce00078e00ff */
[----:B-1234-:R-:W-:Y:S05]  /*2ad20*/  WARPSYNC.COLLECTIVE R15, `(.L_x_857) ;  /* 0x000000000f087348 */ /* 0x01efea0003c00000 */
[----:B----4-:R0:W4:Y:S02]  /*2ad30*/  SHFL.IDX P6, R14, R13, R12, R11 ;  /* 0x0000000c0d0e7389 */ /* 0x01012400000c000b */
[----:B01234-:R-:W-:Y:S01]  /*2ad40*/  ENDCOLLECTIVE ;  /* 0x000000000000791b */ /* 0x01ffe20003800000 */
.L_x_857:
[----:B------:R-:W-:Y:S05]  /*2ad50*/  BSYNC B1 ;  /* 0x0000000000017941 */ /* 0x000fea0003800000 */
.L_x_856:
        /* <DEDUP_REMOVED lines=8> */
.L_x_858:
[----:B------:R-:W-:Y:S05]  /*2ade0*/  BRA `(.L_x_859) ;  /* 0xffffff6000787947 */ /* 0x000fea000383ffff */
.L_x_629:
[----:B------:R-:W-:Y:S01]  /*2adf0*/  BSSY B1, `(.L_x_860) ;  /* 0x0000008000017945 */ /* 0x000fe20003800000 */
[----:B------:R-:W-:Y:S01]  /*2ae00*/  IMAD.MOV.U32 R13, RZ, RZ, R3 ;  /* 0x000000ffff0d7224 */ /* 0x000fe200078e0003 */
[----:B------:R-:W-:Y:S01]  /*2ae10*/  MOV R11, 0x181f ;  /* 0x0000181f000b7802 */ /* 0x000fe20000000f00 */
[----:B------:R-:W-:Y:S02]  /*2ae20*/  IMAD.MOV.U32 R12, RZ, RZ, 0x3 ;  /* 0x00000003ff0c7424 */ /* 0x000fe400078e00ff */
[----:B0-----:R-:W-:-:S07]  /*2ae30*/  IMAD.MOV.U32 R15, RZ, RZ, -0x1 ;  /* 0xffffffffff0f7424 */ /* 0x001fce00078e00ff */
[----:B-1234-:R-:W-:Y:S05]  /*2ae40*/  WARPSYNC.COLLECTIVE R15, `(.L_x_861) ;  /* 0x000000000f087348 */ /* 0x01efea0003c00000 */
[----:B------:R0:W0:Y:S02]  /*2ae50*/  SHFL.IDX P6, R14, R13, R12, R11 ;  /* 0x0000000c0d0e7389 */ /* 0x00002400000c000b */
[----:B01234-:R-:W-:Y:S01]  /*2ae60*/  ENDCOLLECTIVE ;  /* 0x000000000000791b */ /* 0x01ffe20003800000 */
.L_x_861:
[----:B------:R-:W-:Y:S05]  /*2ae70*/  BSYNC B1 ;  /* 0x0000000000017941 */ /* 0x000fea0003800000 */
.L_x_860:
        /* <DEDUP_REMOVED lines=8> */
.L_x_862:
[----:B------:R-:W-:Y:S05]  /*2af00*/  BRA `(.L_x_863) ;  /* 0xffffff6000807947 */ /* 0x000fea000383ffff */
.L_x_645:
[----:B0-----:R-:W0:Y:S01]  /*2af10*/  S2R R8, SR_TID.X ;  /* 0x0000000000087919 */ /* 0x001e220000002100 */
[----:B------:R-:W-:Y:S01]  /*2af20*/  BSSY B1, `(.L_x_864) ;  /* 0x000000a000017945 */ /* 0x000fe20003800000 */
[----:B------:R-:W-:Y:S01]  /*2af30*/  MOV R12, RZ ;  /* 0x000000ff000c7202 */ /* 0x000fe20000000f00 */
[----:B------:R-:W-:Y:S02]  /*2af40*/  IMAD.MOV.U32 R11, RZ, RZ, 0x1f ;  /* 0x0000001fff0b7424 */ /* 0x000fe400078e00ff */
[----:B------:R-:W-:Y:S01]  /*2af50*/  IMAD.MOV.U32 R15, RZ, RZ, -0x1 ;  /* 0xffffffffff0f7424 */ /* 0x000fe200078e00ff */
[----:B0-----:R-:W-:-:S04]  /*2af60*/  SHF.R.U32.HI R8, RZ, 0x5, R8 ;  /* 0x00000005ff087819 */ /* 0x001fc80000011608 */
[----:B------:R-:W-:-:S05]  /*2af70*/  LOP3.LUT R8, R8, 0x3, RZ, 0xc0, !PT ;  /* 0x0000000308087812 */ /* 0x000fca00078ec0ff */
[----:B------:R-:W-:-:S07]  /*2af80*/  IMAD.MOV.U32 R13, RZ, RZ, R8 ;  /* 0x000000ffff0d7224 */ /* 0x000fce00078e0008 */
[----:B------:R-:W-:Y:S05]  /*2af90*/  WARPSYNC.COLLECTIVE R15, `(.L_x_865) ;  /* 0x000000000f087348 */ /* 0x000fea0003c00000 */
[----:B------:R0:W1:Y:S02]  /*2afa0*/  SHFL.IDX P6, R14, R13, R12, R11 ;  /* 0x0000000c0d0e7389 */ /* 0x00006400000c000b */
[----:B01----:R-:W-:Y:S01]  /*2afb0*/  ENDCOLLECTIVE ;  /* 0x000000000000791b */ /* 0x003fe20003800000 */
.L_x_865:
[----:B------:R-:W-:Y:S05]  /*2afc0*/  BSYNC B1 ;  /* 0x0000000000017941 */ /* 0x000fea0003800000 */
.L_x_864:
[----:B------:R-:W-:Y:S05]  /*2afd0*/  BRA `(.L_x_866) ;  /* 0xffffff7400847947 */ /* 0x000fea000383ffff */
.L_x_647:
[----:B------:R-:W-:Y:S01]  /*2afe0*/  BSSY B1, `(.L_x_867) ;  /* 0x0000006000017945 */ /* 0x000fe20003800000 */
[----:B------:R-:W-:-:S07]  /*2aff0*/  IMAD.MOV.U32 R15, RZ, RZ, -0x1 ;  /* 0xffffffffff0f7424 */ /* 0x000fce00078e00ff */
[----:B01----:R-:W-:Y:S05]  /*2b000*/  WARPSYNC.COLLECTIVE R15, `(.L_x_868) ;  /* 0x000000000f0c7348 */ /* 0x003fea0003c00000 */
[----:B------:R-:W-:Y:S02]  /*2b010*/  ELECT P6, UR62, PT ;  /* 0x00000000003e782f */ /* 0x000fe400038c0000 */
[----:B------:R-:W-:Y:S01]  /*2b020*/  MOV R14, UR62 ;  /* 0x0000003e000e7c02 */ /* 0x000fe20008000f00 */
[----:B01----:R-:W-:Y:S10]  /*2b030*/  ENDCOLLECTIVE ;  /* 0x000000000000791b */ /* 0x003ff40003800000 */
.L_x_868:
[----:B------:R-:W-:Y:S05]  /*2b040*/  BSYNC B1 ;  /* 0x0000000000017941 */ /* 0x000fea0003800000 */
.L_x_867:
[----:B------:R-:W-:Y:S05]  /*2b050*/  BRA `(.L_x_646) ;  /* 0xffffff74007c7947 */ /* 0x000fea000383ffff */
.L_x_649:
[----:B-1----:R1:W2:Y:S02]  /*2b060*/  SYNCS.PHASECHK.TRANS64.TRYWAIT P0, [R22+URZ+0x29820], R5 ;  /* 0x02982005160075a7 */ /* 0x0022a4000800017f */
[----:B--2---:R-:W-:Y:S05]  /*2b070*/  @!P0 NANOSLEEP.SYNCS 0x989680 ;  /* 0x009896800000895d */ /* 0x004fea0003900000 */
[----:B------:R-:W2:Y:S02]  /*2b080*/  @!P0 SYNCS.PHASECHK.TRANS64 P0, [R22+URZ+0x29820], R5 ;  /* 0x02982005160085a7 */ /* 0x000ea4000800007f */
[----:B--2---:R-:W-:Y:S05]  /*2b090*/  @!P0 BRA `(.L_x_649) ;  /* 0xfffffffc00f08947 */ /* 0x004fea000383ffff */
[----:B------:R-:W-:Y:S05]  /*2b0a0*/  BRA `(.L_x_869) ;  /* 0xffffff74008c7947 */ /* 0x000fea000383ffff */
.L_x_653:
[----:B0-----:R0:W2:Y:S02]  /*2b0b0*/  SYNCS.PHASECHK.TRANS64.TRYWAIT P0, [R9+URZ+0x298a0], R8 ;  /* 0x0298a008090075a7 */ /* 0x0010a4000800017f */
[----:B--2---:R-:W-:Y:S05]  /*2b0c0*/  @!P0 NANOSLEEP.SYNCS 0x989680 ;  /* 0x009896800000895d */ /* 0x004fea0003900000 */
[----:B------:R-:W2:Y:S02]  /*2b0d0*/  @!P0 SYNCS.PHASECHK.TRANS64 P0, [R9+URZ+0x298a0], R8 ;  /* 0x0298a008090085a7 */ /* 0x000ea4000800007f */
[----:B--2---:R-:W-:Y:S05]  /*2b0e0*/  @!P0 BRA `(.L_x_653) ;  /* 0xfffffffc00f08947 */ /* 0x004fea000383ffff */
[----:B------:R-:W-:Y:S05]  /*2b0f0*/  BRA `(.L_x_870) ;  /* 0xffffff7400a47947 */ /* 0x000fea000383ffff */
.L_x_660:
[----:B-1----:R1:W2:Y:S02]  /*2b100*/  SYNCS.PHASECHK.TRANS64.TRYWAIT P0, [R9+URZ+0x298c0], R8 ;  /* 0x0298c008090075a7 */ /* 0x0022a4000800017f */
[----:B--2---:R-:W-:Y:S05]  /*2b110*/  @!P0 NANOSLEEP.SYNCS 0x989680 ;  /* 0x009896800000895d */ /* 0x004fea0003900000 */
[----:B------:R-:W2:Y:S02]  /*2b120*/  @!P0 SYNCS.PHASECHK.TRANS64 P0, [R9+URZ+0x298c0], R8 ;  /* 0x0298c008090085a7 */ /* 0x000ea4000800007f */
[----:B--2---:R-:W-:Y:S05]  /*2b130*/  @!P0 BRA `(.L_x_660) ;  /* 0xfffffffc00f08947 */ /* 0x004fea000383ffff */
[----:B------:R-:W-:Y:S05]  /*2b140*/  BRA `(.L_x_871) ;  /* 0xffffff7800987947 */ /* 0x000fea000383ffff */
.L_x_667:
[----:B0-----:R0:W2:Y:S02]  /*2b150*/  SYNCS.PHASECHK.TRANS64.TRYWAIT P1, [R8+URZ+0x298a0], R7 ;  /* 0x0298a007080075a7 */ /* 0x0010a4000802017f */
[----:B--2---:R-:W-:Y:S05]  /*2b160*/  @!P1 NANOSLEEP.SYNCS 0x989680 ;  /* 0x009896800000995d */ /* 0x004fea0003900000 */
[----:B------:R-:W2:Y:S02]  /*2b170*/  @!P1 SYNCS.PHASECHK.TRANS64 P1, [R8+URZ+0x298a0], R7 ;  /* 0x0298a007080095a7 */ /* 0x000ea4000802007f */
[----:B--2---:R-:W-:Y:S05]  /*2b180*/  @!P1 BRA `(.L_x_667) ;  /* 0xfffffffc00f09947 */ /* 0x004fea000383ffff */
[----:B------:R-:W-:Y:S05]  /*2b190*/  BRA `(.L_x_872) ;  /* 0xffffff7c00587947 */ /* 0x000fea000383ffff */
.L_x_674:
[----:B-1----:R1:W2:Y:S02]  /*2b1a0*/  SYNCS.PHASECHK.TRANS64.TRYWAIT P1, [R8+URZ+0x298c0], R7 ;  /* 0x0298c007080075a7 */ /* 0x0022a4000802017f */
[----:B--2---:R-:W-:Y:S05]  /*2b1b0*/  @!P1 NANOSLEEP.SYNCS 0x989680 ;  /* 0x009896800000995d */ /* 0x004fea0003900000 */
[----:B------:R-:W2:Y:S02]  /*2b1c0*/  @!P1 SYNCS.PHASECHK.TRANS64 P1, [R8+URZ+0x298c0], R7 ;  /* 0x0298c007080095a7 */ /* 0x000ea4000802007f */
[----:B--2---:R-:W-:Y:S05]  /*2b1d0*/  @!P1 BRA `(.L_x_674) ;  /* 0xfffffffc00f09947 */ /* 0x004fea000383ffff */
[----:B------:R-:W-:Y:S05]  /*2b1e0*/  BRA `(.L_x_873) ;  /* 0xffffff8000487947 */ /* 0x000fea000383ffff */
.L_x_689:
[----:B------:R-:W-:Y:S01]  /*2b1f0*/  SHF.R.U32.HI R8, RZ, 0x5, R21 ;  /* 0x00000005ff087819 */ /* 0x000fe20000011615 */
[----:B------:R-:W-:Y:S01]  /*2b200*/  BSSY B0, `(.L_x_874) ;  /* 0x0000009000007945 */ /* 0x000fe20003800000 */
[----:B--2---:R-:W-:Y:S02]  /*2b210*/  IMAD.MOV.U32 R12, RZ, RZ, RZ ;  /* 0x000000ffff0c7224 */ /* 0x004fe400078e00ff */
[----:B------:R-:W-:Y:S01]  /*2b220*/  LOP3.LUT R8, R8, 0x3, RZ, 0xc0, !PT ;  /* 0x0000000308087812 */ /* 0x000fe200078ec0ff */
[----:B------:R-:W-:Y:S02]  /*2b230*/  IMAD.MOV.U32 R11, RZ, RZ, 0x1f ;  /* 0x0000001fff0b7424 */ /* 0x000fe400078e00ff */
[----:B------:R-:W-:Y:S01]  /*2b240*/  IMAD.MOV.U32 R15, RZ, RZ, -0x1 ;  /* 0xffffffffff0f7424 */ /* 0x000fe200078e00ff */
[----:B------:R-:W-:-:S07]  /*2b250*/  MOV R13, R8 ;  /* 0x00000008000d7202 */ /* 0x000fce0000000f00 */
[----:B-----5:R-:W-:Y:S05]  /*2b260*/  WARPSYNC.COLLECTIVE R15, `(.L_x_875) ;  /* 0x000000000f087348 */ /* 0x020fea0003c00000 */
[----:B------:R0:W1:Y:S02]  /*2b270*/  SHFL.IDX P6, R14, R13, R12, R11 ;  /* 0x0000000c0d0e7389 */ /* 0x00006400000c000b */
[----:B01---5:R-:W-:Y:S01]  /*2b280*/  ENDCOLLECTIVE ;  /* 0x000000000000791b */ /* 0x023fe20003800000 */
.L_x_875:
[----:B------:R-:W-:Y:S05]  /*2b290*/  BSYNC B0 ;  /* 0x0000000000007941 */ /* 0x000fea0003800000 */
.L_x_874:
[----:B------:R-:W-:Y:S05]  /*2b2a0*/  BRA `(.L_x_876) ;  /* 0xffffff9000007947 */ /* 0x000fea000383ffff */
.L_x_692:
[----:B0-----:R-:W2:Y:S02]  /*2b2b0*/  LDL R2, [R1+0x3c] ;  /* 0x00003c0001027983 */ /* 0x001ea40000100800 */
[----:B--2---:R0:W1:Y:S02]  /*2b2c0*/  SYNCS.PHASECHK.TRANS64.TRYWAIT P0, [R0+URZ+0x29880], R2 ;  /* 0x02988002000075a7 */ /* 0x004064000800017f */
[----:B-1----:R-:W-:Y:S05]  /*2b2d0*/  @!P0 NANOSLEEP.SYNCS 0x989680 ;  /* 0x009896800000895d */ /* 0x002fea0003900000 */
[----:B------:R-:W1:Y:S02]  /*2b2e0*/  @!P0 SYNCS.PHASECHK.TRANS64 P0, [R0+URZ+0x29880], R2 ;  /* 0x02988002000085a7 */ /* 0x000e64000800007f */
[----:B-1----:R-:W-:Y:S05]  /*2b2f0*/  @!P0 BRA `(.L_x_692) ;  /* 0xfffffffc00ec8947 */ /* 0x002fea000383ffff */
[----:B------:R-:W-:Y:S05]  /*2b300*/  BRA `(.L_x_877) ;  /* 0xffffff90002c7947 */ /* 0x000fea000383ffff */
.L_x_693:
[----:B------:R-:W-:Y:S01]  /*2b310*/  BSSY B0, `(.L_x_878) ;  /* 0x0000008000007945 */ /* 0x000fe20003800000 */
[----:B------:R-:W-:Y:S01]  /*2b320*/  MOV R13, R3 ;  /* 0x00000003000d7202 */ /* 0x000fe20000000f00 */
[----:B------:R-:W-:Y:S02]  /*2b330*/  IMAD.MOV.U32 R12, RZ, RZ, RZ ;  /* 0x000000ffff0c7224 */ /* 0x000fe400078e00ff */
[----:B------:R-:W-:Y:S02]  /*2b340*/  IMAD.MOV.U32 R11, RZ, RZ, 0x1c1f ;  /* 0x00001c1fff0b7424 */ /* 0x000fe400078e00ff */
[----:B------:R-:W-:-:S07]  /*2b350*/  IMAD.MOV.U32 R15, RZ, RZ, -0x1 ;  /* 0xffffffffff0f7424 */ /* 0x000fce00078e00ff */
[----:B------:R-:W-:Y:S05]  /*2b360*/  WARPSYNC.COLLECTIVE R15, `(.L_x_879) ;  /* 0x000000000f087348 */ /* 0x000fea0003c00000 */
[----:B------:R0:W1:Y:S02]  /*2b370*/  SHFL.IDX P6, R14, R13, R12, R11 ;  /* 0x0000000c0d0e7389 */ /* 0x00006400000c000b */
[----:B01----:R-:W-:Y:S01]  /*2b380*/  ENDCOLLECTIVE ;  /* 0x000000000000791b */ /* 0x003fe20003800000 */
.L_x_879:
[----:B------:R-:W-:Y:S05]  /*2b390*/  BSYNC B0 ;  /* 0x0000000000007941 */ /* 0x000fea0003800000 */
.L_x_878:
[----:B------:R-:W-:Y:S01]  /*2b3a0*/  IMAD.MOV.U32 R13, RZ, RZ, R2 ;  /* 0x000000ffff0d7224 */ /* 0x000fe200078e0002 */
[----:B------:R-:W-:Y:S01]  /*2b3b0*/  MOV R15, 0xffffffff ;  /* 0xffffffff000f7802 */ /* 0x000fe20000000f00 */
[----:B------:R-:W-:Y:S01]  /*2b3c0*/  IMAD.MOV.U32 R12, RZ, RZ, RZ ;  /* 0x000000ffff0c7224 */ /* 0x000fe200078e00ff */
[----:B------:R-:W-:Y:S01]  /*2b3d0*/  MOV R4, R14 ;  /* 0x0000000e00047202 */ /* 0x000fe20000000f00 */
[----:B------:R-:W-:Y:S01]  /*2b3e0*/  IMAD.MOV.U32 R11, RZ, RZ, 0x1c1f ;  /* 0x00001c1fff0b7424 */ /* 0x000fe200078e00ff */
[----:B------:R-:W-:Y:S02]  /*2b3f0*/  LOP3.LUT P2, RZ, R20, 0x2, RZ, 0xc0, !PT ;  /* 0x0000000214ff7812 */ /* 0x000fe4000784c0ff */
[----:B------:R-:W0:Y:S11]  /*2b400*/  S2R R20, SR_TID.X ;  /* 0x0000000000147919 */ /* 0x000e360000002100 */
[----:B0-----:R-:W-:Y:S05]  /*2b410*/  WARPSYNC.COLLECTIVE R15, `(.L_x_880) ;  /* 0x000000000f087348 */ /* 0x001fea0003c00000 */
[----:B------:R1:W2:Y:S02]  /*2b420*/  SHFL.IDX P6, R14, R13, R12, R11 ;  /* 0x0000000c0d0e7389 */ /* 0x0002a400000c000b */
[----:B012---:R-:W-:Y:S01]  /*2b430*/  ENDCOLLECTIVE ;  /* 0x000000000000791b */ /* 0x007fe20003800000 */
.L_x_880:
[----:B------:R-:W2:Y:S01]  /*2b440*/  LDL R15, [R1+0x4] ;  /* 0x00000400010f7983 */ /* 0x000ea20000100800 */
[----:B------:R-:W-:Y:S02]  /*2b450*/  IMAD.MOV.U32 R12, RZ, RZ, R14 ;  /* 0x000000ffff0c7224 */ /* 0x000fe400078e000e */
[----:B------:R-:W-:-:S05]  /*2b460*/  IMAD.SHL.U32 R20, R20, 0x10, RZ ;  /* 0x0000001014147824 */ /* 0x000fca00078e00ff */
[----:B------:R-:W-:-:S04]  /*2b470*/  LOP3.LUT R20, R20, 0x30, RZ, 0xc0, !PT ;  /* 0x0000003014147812 */ /* 0x000fc800078ec0ff */
[----:B------:R-:W-:-:S05]  /*2b480*/  IADD3 R20, P0, R20, R12, RZ ;  /* 0x0000000c14147210 */ /* 0x000fca0007f1e0ff */
[----:B------:R-:W-:Y:S01]  /*2b490*/  IMAD.X R21, RZ, RZ, R4, P0 ;  /* 0x000000ffff157224 */ /* 0x000fe200000e0604 */
[----:B------:R-:W-:Y:S02]  /*2b4a0*/  ISETP.LT.OR P0, PT, R8, 0x1, P2 ;  /* 0x000000010800780c */ /* 0x000fe40001701670 */
[----:B------:R-:W-:Y:S01]  /*2b4b0*/  IADD3 R4, R22, R5, R37 ;  /* 0x0000000516047210 */ /* 0x000fe20007ffe025 */
[----:B------:R-:W-:Y:S02]  /*2b4c0*/  IMAD.MOV.U32 R13, RZ, RZ, R3 ;  /* 0x000000ffff0d7224 */ /* 0x000fe400078e0003 */
[----:B------:R-:W-:-:S08]  /*2b4d0*/  IMAD.MOV.U32 R12, RZ, RZ, 0x1 ;  /* 0x00000001ff0c7424 */ /* 0x000fd000078e00ff */
[----:B------:R-:W-:Y:S01]  /*2b4e0*/  @!PT LDS RZ, [RZ] ;  /* 0x00000000fffff984 */ /* 0x000fe20000000800 */
[----:B------:R-:W-:Y:S01]  /*2b4f0*/  @!PT LDS RZ, [RZ] ;  /* 0x00000000fffff984 */ /* 0x000fe20000000800 */
[----:B------:R-:W-:Y:S01]  /*2b500*/  @!PT LDS RZ, [RZ] ;  /* 0x00000000fffff984 */ /* 0x000fe20000000800 */
[----:B------:R0:W-:Y:S01]  /*2b510*/  LDGSTS.E.BYPASS.LTC128B.128 [R4+0xa400], desc[UR50][R20.64], !P0 ;  /* 0x0a40000014047fae */ /* 0x0001e2000c101d72 */
[----:B------:R-:W-:Y:S02]  /*2b520*/  ISETP.LT.OR P0, PT, R8, 0x1, P1 ;  /* 0x000000010800780c */ /* 0x000fe40000f01670 */
[----:B--2---:R-:W-:Y:S01]  /*2b530*/  IADD3 R5, R15, R4, RZ ;  /* 0x000000040f057210 */ /* 0x004fe20007ffe0ff */
[----:B------:R-:W-:-:S10]  /*2b540*/  IMAD.MOV.U32 R15, RZ, RZ, -0x1 ;  /* 0xffffffffff0f7424 */ /* 0x000fd400078e00ff */
[----:B------:R0:W-:Y:S02]  /*2b550*/  LDGSTS.E.BYPASS.LTC128B.128 [R5+0xa400], desc[UR50][R20.64+0x40], !P0 ;  /* 0x0a40004014057fae */ /* 0x0001e4000c101d72 */
[----:B0-----:R-:W-:Y:S05]  /*2b560*/  WARPSYNC.COLLECTIVE R15, `(.L_x_881) ;  /* 0x000000000f087348 */ /* 0x001fea0003c00000 */
[----:B------:R1:W2:Y:S02]  /*2b570*/  SHFL.IDX P6, R14, R13, R12, R11 ;  /* 0x0000000c0d0e7389 */ /* 0x0002a400000c000b */
[----:B012---:R-:W-:Y:S01]  /*2b580*/  ENDCOLLECTIVE ;  /* 0x000000000000791b */ /* 0x007fe20003800000 */
.L_x_881:
[----:B------:R-:W0:Y:S01]  /*2b590*/  S2R R20, SR_TID.X ;  /* 0x0000000000147919 */ /* 0x000e220000002100 */
[----:B------:R-:W-:Y:S01]  /*2b5a0*/  IMAD.MOV.U32 R13, RZ, RZ, R2 ;  /* 0x000000ffff0d7224 */ /* 0x000fe200078e0002 */
[----:B------:R-:W-:-:S07]  /*2b5b0*/  MOV R21, R14 ;  /* 0x0000000e00157202 */ /* 0x000fce0000000f00 */
[----:B0-----:R-:W-:Y:S05]  /*2b5c0*/  WARPSYNC.COLLECTIVE R15, `(.L_x_882) ;  /* 0x000000000f087348 */ /* 0x001fea0003c00000 */
[----:B------:R1:W2:Y:S02]  /*2b5d0*/  SHFL.IDX P6, R14, R13, R12, R11 ;  /* 0x0000000c0d0e7389 */ /* 0x0002a400000c000b */
[----:B012---:R-:W-:Y:S01]  /*2b5e0*/  ENDCOLLECTIVE ;  /* 0x000000000000791b */ /* 0x007fe20003800000 */
.L_x_882:
[----:B------:R-:W-:-:S05]  /*2b5f0*/  IMAD.SHL.U32 R20, R20, 0x10, RZ ;  /* 0x0000001014147824 */ /* 0x000fca00078e00ff */
[----:B------:R-:W-:Y:S01]  /*2b600*/  LOP3.LUT R20, R20, 0x30, RZ, 0xc0, !PT ;  /* 0x0000003014147812 */ /* 0x000fe200078ec0ff */
[----:B------:R-:W-:-:S05]  /*2b610*/  IMAD.MOV.U32 R12, RZ, RZ, R14 ;  /* 0x000000ffff0c7224 */ /* 0x000fca00078e000e */
[----:B------:R-:W-:-:S04]  /*2b620*/  IADD3 R20, P0, R20, R12, RZ ;  /* 0x0000000c14147210 */ /* 0x000fc80007f1e0ff */
[----:B------:R-:W-:Y:S02]  /*2b630*/  IADD3.X R21, RZ, R21, RZ, P0, !PT ;  /* 0x00000015ff157210 */ /* 0x000fe400007fe4ff */
[----:B------:R-:W-:Y:S01]  /*2b640*/  ISETP.LT.OR P0, PT, R8, 0x21, P2 ;  /* 0x000000210800780c */ /* 0x000fe20001701670 */
[----:B------:R-:W-:Y:S02]  /*2b650*/  IMAD.MOV.U32 R13, RZ, RZ, R3 ;  /* 0x000000ffff0d7224 */ /* 0x000fe400078e0003 */
[----:B------:R-:W-:-:S10]  /*2b660*/  IMAD.MOV.U32 R12, RZ, RZ, 0x2 ;  /* 0x00000002ff0c7424 */ /* 0x000fd400078e00ff */
[----:B------:R-:W-:Y:S05]  /*2b670*/  WARPSYNC.COLLECTIVE R15, `(.L_x_883) ;  /* 0x000000000f087348 */ /* 0x000fea0003c00000 */
[----:B------:R0:W1:Y:S02]  /*2b680*/  SHFL.IDX P6, R14, R13, R12, R11 ;  /* 0x0000000c0d0e7389 */ /* 0x00006400000c000b */
[----:B01----:R-:W-:Y:S01]  /*2b690*/  ENDCOLLECTIVE ;  /* 0x000000000000791b */ /* 0x003fe20003800000 */
.L_x_883:
[----:B------:R-:W-:Y:S01]  /*2b6a0*/  @!PT LDS RZ, [RZ] ;  /* 0x00000000fffff984 */ /* 0x000fe20000000800 */
[----:B------:R-:W-:Y:S01]  /*2b6b0*/  @!PT LDS RZ, [RZ] ;  /* 0x00000000fffff984 */ /* 0x000fe20000000800 */
[----:B------:R-:W-:Y:S01]  /*2b6c0*/  @!PT LDS RZ, [RZ] ;  /* 0x00000000fffff984 */ /* 0x000fe20000000800 */
[----:B------:R-:W-:Y:S01]  /*2b6d0*/  LDGSTS.E.BYPASS.LTC128B.128 [R4+0xb400], desc[UR50][R20.64], !P0 ;  /* 0x0b40000014047fae */ /* 0x000fe2000c101d72 */
[----:B------:R-:W-:-:S13]  /*2b6e0*/  ISETP.LT.OR P0, PT, R8, 0x21, P1 ;  /* 0x000000210800780c */ /* 0x000fda0000f01670 */
[----:B------:R0:W-:Y:S01]  /*2b6f0*/  LDGSTS.E.BYPASS.LTC128B.128 [R5+0xb400], desc[UR50][R20.64+0x40], !P0 ;  /* 0x0b40004014057fae */ /* 0x0001e2000c101d72 */
[----:B------:R-:W-:Y:S01]  /*2b700*/  MOV R13, R2 ;  /* 0x00000002000d7202 */ /* 0x000fe20000000f00 */
[----:B0-----:R-:W0:Y:S01]  /*2b710*/  S2R R20, SR_TID.X ;  /* 0x0000000000147919 */ /* 0x001e220000002100 */
[----:B------:R-:W-:-:S07]  /*2b720*/  IMAD.MOV.U32 R21, RZ, RZ, R14 ;  /* 0x000000ffff157224 */ /* 0x000fce00078e000e */
[----:B0-----:R-:W-:Y:S05]  /*2b730*/  WARPSYNC.COLLECTIVE R15, `(.L_x_884) ;  /* 0x000000000f087348 */ /* 0x001fea0003c00000 */
[----:B------:R1:W2:Y:S02]  /*2b740*/  SHFL.IDX P6, R14, R13, R12, R11 ;  /* 0x0000000c0d0e7389 */ /* 0x0002a400000c000b */
[----:B012---:R-:W-:Y:S01]  /*2b750*/  ENDCOLLECTIVE ;  /* 0x000000000000791b */ /* 0x007fe20003800000 */
.L_x_884:
[----:B------:R-:W-:Y:S02]  /*2b760*/  IMAD.MOV.U32 R12, RZ, RZ, R14 ;  /* 0x000000ffff0c7224 */ /* 0x000fe400078e000e */
[----:B------:R-:W-:-:S05]  /*2b770*/  IMAD.SHL.U32 R20, R20, 0x10, RZ ;  /* 0x0000001014147824 */ /* 0x000fca00078e00ff */
[----:B------:R-:W-:-:S04]  /*2b780*/  LOP3.LUT R20, R20, 0x30, RZ, 0xc0, !PT ;  /* 0x0000003014147812 */ /* 0x000fc800078ec0ff */
[----:B------:R-:W-:-:S05]  /*2b790*/  IADD3 R20, P0, R20, R12, RZ ;  /* 0x0000000c14147210 */ /* 0x000fca0007f1e0ff */
[----:B------:R-:W-:Y:S01]  /*2b7a0*/  IMAD.X R21, RZ, RZ, R21, P0 ;  /* 0x000000ffff157224 */ /* 0x000fe200000e0615 */
[----:B------:R-:W-:-:S13]  /*2b7b0*/  ISETP.LT.OR P0, PT, R8, 0x41, P2 ;  /* 0x000000410800780c */ /* 0x000fda0001701670 */
[----:B------:R-:W-:Y:S01]  /*2b7c0*/  @!PT LDS RZ, [RZ] ;  /* 0x00000000fffff984 */ /* 0x000fe20000000800 */
[----:B------:R-:W-:Y:S01]  /*2b7d0*/  @!PT LDS RZ, [RZ] ;  /* 0x00000000fffff984 */ /* 0x000fe20000000800 */
[----:B------:R-:W-:Y:S01]  /*2b7e0*/  @!PT LDS RZ, [RZ] ;  /* 0x00000000fffff984 */ /* 0x000fe20000000800 */
[----:B------:R0:W-:Y:S01]  /*2b7f0*/  LDGSTS.E.BYPASS.LTC128B.128 [R4+0xc400], desc[UR50][R20.64], !P0 ;  /* 0x0c40000014047fae */ /* 0x0001e2000c101d72 */
[----:B------:R-:W-:-:S13]  /*2b800*/  ISETP.LT.OR P0, PT, R8, 0x41, P1 ;  /* 0x000000410800780c */ /* 0x000fda0000f01670 */
[----:B------:R0:W-:Y:S04]  /*2b810*/  LDGSTS.E.BYPASS.LTC128B.128 [R5+0xc400], desc[UR50][R20.64+0x40], !P0 ;  /* 0x0c40004014057fae */ /* 0x0001e8000c101d72 */
[----:B------:R0:W5:Y:S01]  /*2b820*/  LDL.LU R21, [R1] ;  /* 0x0000000001157983 */ /* 0x0001620000300800 */
[----:B------:R-:W-:Y:S01]  /*2b830*/  MOV R13, R3 ;  /* 0x00000003000d7202 */ /* 0x000fe20000000f00 */
[----:B------:R-:W-:-:S07]  /*2b840*/  IMAD.MOV.U32 R12, RZ, RZ, 0x3 ;  /* 0x00000003ff0c7424 */ /* 0x000fce00078e00ff */
[----:B0----5:R-:W-:Y:S05]  /*2b850*/  WARPSYNC.COLLECTIVE R15, `(.L_x_885) ;  /* 0x000000000f087348 */ /* 0x021fea0003c00000 */
[----:B------:R1:W2:Y:S02]  /*2b860*/  SHFL.IDX P6, R14, R13, R12, R11 ;  /* 0x0000000c0d0e7389 */ /* 0x0002a400000c000b */
[----:B012--5:R-:W-:Y:S01]  /*2b870*/  ENDCOLLECTIVE ;  /* 0x000000000000791b */ /* 0x027fe20003800000 */
.L_x_885:
[----:B------:R-:W0:Y:S01]  /*2b880*/  S2R R20, SR_TID.X ;  /* 0x0000000000147919 */ /* 0x000e220000002100 */
[----:B------:R-:W-:Y:S02]  /*2b890*/  IMAD.MOV.U32 R13, RZ, RZ, R2 ;  /* 0x000000ffff0d7224 */ /* 0x000fe400078e0002 */
[----:B------:R-:W-:-:S07]  /*2b8a0*/  IMAD.MOV.U32 R3, RZ, RZ, R14 ;  /* 0x000000ffff037224 */ /* 0x000fce00078e000e */
[----:B0-----:R-:W-:Y:S05]  /*2b8b0*/  WARPSYNC.COLLECTIVE R15, `(.L_x_886) ;  /* 0x000000000f087348 */ /* 0x001fea0003c00000 */
[----:B------:R1:W2:Y:S02]  /*2b8c0*/  SHFL.IDX P6, R14, R13, R12, R11 ;  /* 0x0000000c0d0e7389 */ /* 0x0002a400000c000b */
[----:B012---:R-:W-:Y:S01]  /*2b8d0*/  ENDCOLLECTIVE ;  /* 0x000000000000791b */ /* 0x007fe20003800000 */
.L_x_886:
[----:B------:R-:W-:-:S04]  /*2b8e0*/  SHF.L.U32 R20, R20, 0x4, RZ ;  /* 0x0000000414147819 */ /* 0x000fc800000006ff */
[----:B------:R-:W-:Y:S01]  /*2b8f0*/  LOP3.LUT R20, R20, 0x30, RZ, 0xc0, !PT ;  /* 0x0000003014147812 */ /* 0x000fe200078ec0ff */
[----:B------:R-:W-:-:S05]  /*2b900*/  IMAD.MOV.U32 R2, RZ, RZ, R14 ;  /* 0x000000ffff027224 */ /* 0x000fca00078e000e */
[----:B------:R-:W-:-:S05]  /*2b910*/  IADD3 R2, P0, R20, R2, RZ ;  /* 0x0000000214027210 */ /* 0x000fca0007f1e0ff */
[----:B------:R-:W-:Y:S01]  /*2b920*/  IMAD.X R3, RZ, RZ, R3, P0 ;  /* 0x000000ffff037224 */ /* 0x000fe200000e0603 */
[----:B------:R-:W-:Y:S01]  /*2b930*/  ISETP.LT.OR P0, PT, R8, 0x61, P2 ;  /* 0x000000610800780c */ /* 0x000fe20001701670 */
[----:B------:R-:W-:Y:S01]  /*2b940*/  IMAD.MOV.U32 R13, RZ, RZ, R26 ;  /* 0x000000ffff0d7224 */ /* 0x000fe200078e001a */
[----:B------:R-:W-:-:S11]  /*2b950*/  MOV R12, RZ ;  /* 0x000000ff000c7202 */ /* 0x000fd60000000f00 */
[----:B------:R-:W-:Y:S05]  /*2b960*/  WARPSYNC.COLLECTIVE R15, `(.L_x_887) ;  /* 0x000000000f087348 */ /* 0x000fea0003c00000 */
[----:B------:R0:W1:Y:S02]  /*2b970*/  SHFL.IDX P6, R14, R13, R12, R11 ;  /* 0x0000000c0d0e7389 */ /* 0x00006400000c000b */
[----:B01----:R-:W-:Y:S01]  /*2b980*/  ENDCOLLECTIVE ;  /* 0x000000000000791b */ /* 0x003fe20003800000 */
.L_x_887:
[----:B------:R-:W-:Y:S01]  /*2b990*/  @!PT LDS RZ, [RZ] ;  /* 0x00000000fffff984 */ /* 0x000fe20000000800 */
[----:B------:R-:W-:Y:S01]  /*2b9a0*/  @!PT LDS RZ, [RZ] ;  /* 0x00000000fffff984 */ /* 0x000fe20000000800 */
[----:B------:R-:W-:Y:S01]  /*2b9b0*/  @!PT LDS RZ, [RZ] ;  /* 0x00000000fffff984 */ /* 0x000fe20000000800 */
[----:B------:R-:W-:Y:S01]  /*2b9c0*/  LDGSTS.E.BYPASS.LTC128B.128 [R4+0xd400], desc[UR50][R2.64], !P0 ;  /* 0x0d40000002047fae */ /* 0x000fe2000c101d72 */
[----:B------:R-:W-:-:S13]  /*2b9d0*/  ISETP.LT.OR P0, PT, R8, 0x61, P1 ;  /* 0x000000610800780c */ /* 0x000fda0000f01670 */
[----:B------:R0:W-:Y:S01]  /*2b9e0*/  LDGSTS.E.BYPASS.LTC128B.128 [R5+0xd400], desc[UR50][R2.64+0x40], !P0 ;  /* 0x0d40004002057fae */ /* 0x0001e2000c101d72 */
[----:B------:R-:W-:Y:S01]  /*2b9f0*/  ISETP.GE.AND P0, PT, R8, 0x81, PT ;  /* 0x000000810800780c */ /* 0x000fe20003f06270 */
[----:B------:R-:W-:Y:S02]  /*2ba00*/  IMAD.MOV.U32 R13, RZ, RZ, R27 ;  /* 0x000000ffff0d7224 */ /* 0x000fe400078e001b */
[----:B0-----:R-:W-:-:S10]  /*2ba10*/  IMAD.MOV.U32 R3, RZ, RZ, R14 ;  /* 0x000000ffff037224 */ /* 0x001fd400078e000e */
[----:B------:R-:W-:Y:S05]  /*2ba20*/  WARPSYNC.COLLECTIVE R15, `(.L_x_888) ;  /* 0x000000000f087348 */ /* 0x000fea0003c00000 */
[----:B------:R0:W1:Y:S02]  /*2ba30*/  SHFL.IDX P6, R14, R13, R12, R11 ;  /* 0x0000000c0d0e7389 */ /* 0x00006400000c000b */
[----:B01----:R-:W-:Y:S01]  /*2ba40*/  ENDCOLLECTIVE ;  /* 0x000000000000791b */ /* 0x003fe20003800000 */
.L_x_888:
[C---:B------:R-:W-:Y:S02]  /*2ba50*/  ISETP.GE.AND P4, PT, R8.reuse, 0x21, PT ;  /* 0x000000210800780c */ /* 0x040fe40003f86270 */
[C---:B------:R-:W-:Y:S02]  /*2ba60*/  ISETP.GE.AND P3, PT, R8.reuse, 0x41, PT ;  /* 0x000000410800780c */ /* 0x040fe40003f66270 */
[----:B------:R-:W-:Y:S01]  /*2ba70*/  ISETP.GE.AND P2, PT, R8, 0x61, PT ;  /* 0x000000610800780c */ /* 0x000fe20003f46270 */
[----:B------:R-:W-:Y:S01]  /*2ba80*/  IMAD.MOV.U32 R2, RZ, RZ, R14 ;  /* 0x000000ffff027224 */ /* 0x000fe200078e000e */
[----:B------:R-:W-:-:S04]  /*2ba90*/  LOP3.LUT R21, R21, 0xffffff7f, RZ, 0xc0, !PT ;  /* 0xffffff7f15157812 */ /* 0x000fc800078ec0ff */
[----:B------:R-:W-:-:S05]  /*2baa0*/  @P0 LOP3.LUT R21, R21, 0x80, RZ, 0xfc, !PT ;  /* 0x0000008015150812 */ /* 0x000fca00078efcff */
[----:B------:R3:W-:Y:S01]  /*2bab0*/  STL [R1], R21 ;  /* 0x0000001501007387 */ /* 0x0007e20000100800 */
[----:B------:R-:W-:Y:S05]  /*2bac0*/  BRA `(.L_x_889) ;  /* 0xffffff8c00bc7947 */ /* 0x000fea000383ffff */
.L_x_698:
[----:B-1----:R-:W2:Y:S02]  /*2bad0*/  LDL R2, [R1+0x3c] ;  /* 0x00003c0001027983 */ /* 0x002ea40000100800 */
[----:B--2---:R1:W2:Y:S02]  /*2bae0*/  SYNCS.PHASECHK.TRANS64.TRYWAIT P0, [R0+URZ+0x29840], R2 ;  /* 0x02984002000075a7 */ /* 0x0042a4000800017f */
[----:B--2---:R-:W-:Y:S05]  /*2baf0*/  @!P0 NANOSLEEP.SYNCS 0x989680 ;  /* 0x009896800000895d */ /* 0x004fea0003900000 */
[----:B------:R-:W2:Y:S02]  /*2bb00*/  @!P0 SYNCS.PHASECHK.TRANS64 P0, [R0+URZ+0x29840], R2 ;  /* 0x02984002000085a7 */ /* 0x000ea4000800007f */
[----:B--2---:R-:W-:Y:S05]  /*2bb10*/  @!P0 BRA `(.L_x_698) ;  /* 0xfffffffc00ec8947 */ /* 0x004fea000383ffff */
[----:B------:R-:W-:Y:S05]  /*2bb20*/  BRA `(.L_x_890) ;  /* 0xffffff90002c7947 */ /* 0x000fea000383ffff */
.L_x_699:
[----:B------:R-:W-:Y:S01]  /*2bb30*/  BSSY B0, `(.L_x_891) ;  /* 0x0000008000007945 */ /* 0x000fe20003800000 */
[----:B------:R-:W-:Y:S01]  /*2bb40*/  MOV R13, R6 ;  /* 0x00000006000d7202 */ /* 0x000fe20000000f00 */
[----:B------:R-:W-:Y:S02]  /*2bb50*/  IMAD.MOV.U32 R12, RZ, RZ, RZ ;  /* 0x000000ffff0c7224 */ /* 0x000fe400078e00ff */
[----:B------:R-:W-:Y:S02]  /*2bb60*/  IMAD.MOV.U32 R11, RZ, RZ, 0x1c1f ;  /* 0x00001c1fff0b7424 */ /* 0x000fe400078e00ff */
[----:B------:R-:W-:-:S07]  /*2bb70*/  IMAD.MOV.U32 R15, RZ, RZ, -0x1 ;  /* 0xffffffffff0f7424 */ /* 0x000fce00078e00ff */
[----:B0----5:R-:W-:Y:S05]  /*2bb80*/  WARPSYNC.COLLECTIVE R15, `(.L_x_892) ;  /* 0x000000000f087348 */ /* 0x021fea0003c00000 */
[----:B------:R1:W2:Y:S02]  /*2bb90*/  SHFL.IDX P6, R14, R13, R12, R11 ;  /* 0x0000000c0d0e7389 */ /* 0x0002a400000c000b */
[----:B012--5:R-:W-:Y:S01]  /*2bba0*/  ENDCOLLECTIVE ;  /* 0x000000000000791b */ /* 0x027fe20003800000 */
.L_x_892:
[----:B------:R-:W-:Y:S05]  /*2bbb0*/  BSYNC B0 ;  /* 0x0000000000007941 */ /* 0x000fea0003800000 */
.L_x_891:
[----:B------:R-:W0:Y:S01]  /*2bbc0*/  S2R R9, SR_TID.X ;  /* 0x0000000000097919 */ /* 0x000e220000002100 */
[----:B------:R-:W-:Y:S01]  /*2bbd0*/  IMAD.MOV.U32 R13, RZ, RZ, R5 ;  /* 0x000000ffff0d7224 */ /* 0x000fe200078e0005 */
[----:B------:R-:W-:Y:S01]  /*2bbe0*/  MOV R15, 0xffffffff ;  /* 0xffffffff000f7802 */ /* 0x000fe20000000f00 */
[----:B------:R-:W-:Y:S01]  /*2bbf0*/  IMAD.MOV.U32 R12, RZ, RZ, RZ ;  /* 0x000000ffff0c7224 */ /* 0x000fe200078e00ff */
[----:B------:R-:W-:Y:S01]  /*2bc00*/  MOV R2, R14 ;  /* 0x0000000e00027202 */ /* 0x000fe20000000f00 */
[----:B------:R-:W-:Y:S01]  /*2bc10*/  IMAD.MOV.U32 R11, RZ, RZ, 0x1c1f ;  /* 0x00001c1fff0b7424 */ /* 0x000fe200078e00ff */
[----:B------:R-:W-:Y:S01]  /*2bc20*/  LOP3.LUT P1, RZ, R20, 0x4, RZ, 0xc0, !PT ;  /* 0x0000000414ff7812 */ /* 0x000fe2000782c0ff */
[----:B------:R-:W-:-:S12]  /*2bc30*/  @P4 IMAD.IADD R21, R22, 0x1, R4 ;  /* 0x0000000116154824 */ /* 0x000fd800078e0204 */
[----:B0-----:R-:W-:Y:S05]  /*2bc40*/  WARPSYNC.COLLECTIVE R15, `(.L_x_893) ;  /* 0x000000000f087348 */ /* 0x001fea0003c00000 */
[----:B------:R1:W2:Y:S02]  /*2bc50*/  SHFL.IDX P6, R14, R13, R12, R11 ;  /* 0x0000000c0d0e7389 */ /* 0x0002a400000c000b */
[----:B012---:R-:W-:Y:S01]  /*2bc60*/  ENDCOLLECTIVE ;  /* 0x000000000000791b */ /* 0x007fe20003800000 */
.L_x_893:
[----:B------:R-:W-:Y:S02]  /*2bc70*/  IMAD.MOV.U32 R13, RZ, RZ, R6 ;  /* 0x000000ffff0d7224 */ /* 0x000fe400078e0006 */
[----:B------:R-:W-:Y:S02]  /*2bc80*/  IMAD.MOV.U32 R12, RZ, RZ, 0x1 ;  /* 0x00000001ff0c7424 */ /* 0x000fe400078e00ff */
[----:B------:R-:W-:Y:S01]  /*2bc90*/  IMAD.SHL.U32 R26, R9, 0x10, RZ ;  /* 0x00000010091a7824 */ /* 0x000fe200078e00ff */
[----:B------:R-:W-:Y:S01]  /*2bca0*/  @P5 IADD3 R9, R22, R4, RZ ;  /* 0x0000000416095210 */ /* 0x000fe20007ffe0ff */
[----:B------:R-:W-:Y:S01]  /*2bcb0*/  IMAD.MOV.U32 R3, RZ, RZ, R14 ;  /* 0x000000ffff037224 */ /* 0x000fe200078e000e */
[----:B------:R-:W-:Y:S02]  /*2bcc0*/  LOP3.LUT P6, RZ, R20, 0x8, RZ, 0xc0, !PT ;  /* 0x0000000814ff7812 */ /* 0x000fe400078cc0ff */
[----:B------:R-:W-:-:S04]  /*2bcd0*/  LOP3.LUT R26, R26, 0x30, RZ, 0xc0, !PT ;  /* 0x000000301a1a7812 */ /* 0x000fc800078ec0ff */
        /* <DEDUP_REMOVED lines=14> */
.L_x_894:
[----:B------:R-:W-:Y:S01]  /*2bdc0*/  @!PT LDS RZ, [RZ] ;  /* 0x00000000fffff984 */ /* 0x000fe20000000800 */
[----:B------:R-:W-:Y:S01]  /*2bdd0*/  @!PT LDS RZ, [RZ] ;  /* 0x00000000fffff984 */ /* 0x000fe20000000800 */
[----:B------:R-:W-:Y:S01]  /*2bde0*/  @!PT LDS RZ, [RZ] ;  /* 0x00000000fffff984 */ /* 0x000fe20000000800 */
[----:B------:R0:W-:Y:S01]  /*2bdf0*/  @P5 LDGSTS.E.BYPASS.LTC128B.128 [R9+0x1f400], desc[UR50][R2.64+0x80], !P1 ;  /* 0x1f40008002095fae */ /* 0x0001e2000c901d72 */
[----:B------:R-:W-:Y:S02]  /*2be00*/  LOP3.LUT P5, RZ, R20, 0x8, RZ, 0xc0, !PT ;  /* 0x0000000814ff7812 */ /* 0x000fe400078ac0ff */
[----:B------:R-:W-:Y:S01]  /*2be10*/  MOV R13, R5 ;  /* 0x00000005000d7202 */ /* 0x000fe20000000f00 */
[----:B0-----:R-:W-:Y:S02]  /*2be20*/  @P3 IMAD.IADD R9, R22, 0x1, R4 ;  /* 0x0000000116093824 */ /* 0x001fe400078e0204 */
[----:B------:R-:W-:-:S08]  /*2be30*/  IMAD.MOV.U32 R2, RZ, RZ, R14 ;  /* 0x000000ffff027224 */ /* 0x000fd000078e000e */
[----:B------:R-:W-:Y:S05]  /*2be40*/  WARPSYNC.COLLECTIVE R15, `(.L_x_895) ;  /* 0x000000000f087348 */ /* 0x000fea0003c00000 */
[----:B------:R0:W1:Y:S02]  /*2be50*/  SHFL.IDX P6, R14, R13, R12, R11 ;  /* 0x0000000c0d0e7389 */ /* 0x00006400000c000b */
[----:B01----:R-:W-:Y:S01]  /*2be60*/  ENDCOLLECTIVE ;  /* 0x000000000000791b */ /* 0x003fe20003800000 */
.L_x_895:
[----:B------:R-:W-:Y:S01]  /*2be70*/  MOV R13, R6 ;  /* 0x00000006000d7202 */ /* 0x000fe20000000f00 */
        /* <DEDUP_REMOVED lines=15> */
.L_x_896:
        /* <DEDUP_REMOVED lines=12> */
.L_x_897:
[----:B------:R-:W-:Y:S01]  /*2c030*/  IMAD.MOV.U32 R13, RZ, RZ, R6 ;  /* 0x000000ffff0d7224 */ /* 0x000fe200078e0006 */
[----:B------:R-:W-:Y:S02]  /*2c040*/  MOV R12, 0x3 ;  /* 0x00000003000c7802 */ /* 0x000fe40000000f00 */
[----:B------:R-:W-:-:S07]  /*2c050*/  MOV R3, R14 ;  /* 0x0000000e00037202 */ /* 0x000fce0000000f00 */
[----:B------:R-:W-:Y:S05]  /*2c060*/  WARPSYNC.COLLECTIVE R15, `(.L_x_898) ;  /* 0x000000000f087348 */ /* 0x000fea0003c00000 */
[----:B------:R0:W1:Y:S02]  /*2c070*/  SHFL.IDX P6, R14, R13, R12, R11 ;  /* 0x0000000c0d0e7389 */ /* 0x00006400000c000b */
[----:B01----:R-:W-:Y:S01]  /*2c080*/  ENDCOLLECTIVE ;  /* 0x000000000000791b */ /* 0x003fe20003800000 */
.L_x_898:
[----:B------:R-:W-:-:S05]  /*2c090*/  @P3 IADD3 R3, P0, R26, R3, RZ ;  /* 0x000000031a033210 */ /* 0x000fca0007f1e0ff */
[----:B------:R-:W-:-:S05]  /*2c0a0*/  @P3 IMAD.X R2, RZ, RZ, R2, P0 ;  /* 0x000000ffff023224 */ /* 0x000fca00000e0602 */
[----:B------:R-:W-:Y:S01]  /*2c0b0*/  @P3 LOP3.LUT R3, R3, R2, RZ, 0x3c, !PT ;  /* 0x0000000203033212 */ /* 0x000fe200078e3cff */
[----:B------:R-:W-:-:S03]  /*2c0c0*/  IMAD.MOV.U32 R13, RZ, RZ, R5 ;  /* 0x000000ffff0d7224 */ /* 0x000fc600078e0005 */
[----:B------:R-:W-:-:S04]  /*2c0d0*/  @P3 LOP3.LUT R2, R3, R2, RZ, 0x3c, !PT ;  /* 0x0000000203023212 */ /* 0x000fc800078e3cff */
[----:B------:R-:W-:Y:S01]  /*2c0e0*/  @P3 LOP3.LUT R3, R3, R2, RZ, 0x3c, !PT ;  /* 0x0000000203033212 */ /* 0x000fe200078e3cff */
[----:B------:R-:W-:-:S04]  /*2c0f0*/  IMAD.MOV.U32 R6, RZ, RZ, R14 ;  /* 0x000000ffff067224 */ /* 0x000fc800078e000e */
[----:B------:R-:W-:Y:S01]  /*2c100*/  @!PT LDS RZ, [RZ] ;  /* 0x00000000fffff984 */ /* 0x000fe20000000800 */
[----:B------:R-:W-:Y:S01]  /*2c110*/  @!PT LDS RZ, [RZ] ;  /* 0x00000000fffff984 */ /* 0x000fe20000000800 */
[----:B------:R-:W-:Y:S01]  /*2c120*/  @!PT LDS RZ, [RZ] ;  /* 0x00000000fffff984 */ /* 0x000fe20000000800 */
[----:B------:R0:W-:Y:S03]  /*2c130*/  @P3 LDGSTS.E.BYPASS.LTC128B.128 [R9+0x1b400], desc[UR50][R2.64], !P4 ;  /* 0x1b40000002093fae */ /* 0x0001e6000e101d72 */
[----:B0-----:R-:W-:Y:S05]  /*2c140*/  WARPSYNC.COLLECTIVE R15, `(.L_x_899) ;  /* 0x000000000f087348 */ /* 0x001fea0003c00000 */
[----:B------:R1:W2:Y:S02]  /*2c150*/  SHFL.IDX P6, R14, R13, R12, R11 ;  /* 0x0000000c0d0e7389 */ /* 0x0002a400000c000b */
[----:B012---:R-:W-:Y:S01]  /*2c160*/  ENDCOLLECTIVE ;  /* 0x000000000000791b */ /* 0x007fe20003800000 */
.L_x_899:
[----:B------:R-:W-:Y:S01]  /*2c170*/  @!PT LDS RZ, [RZ] ;  /* 0x00000000fffff984 */ /* 0x000fe20000000800 */
[----:B------:R-:W-:Y:S01]  /*2c180*/  @!PT LDS RZ, [RZ] ;  /* 0x00000000fffff984 */ /* 0x000fe20000000800 */
[----:B------:R-:W-:Y:S01]  /*2c190*/  @!PT LDS RZ, [RZ] ;  /* 0x00000000fffff984 */ /* 0x000fe20000000800 */
[----:B------:R-:W-:Y:S04]  /*2c1a0*/  @P3 LDGSTS.E.BYPASS.LTC128B.128 [R9+0x1dc00], desc[UR50][R2.64+0x40], !P5 ;  /* 0x1dc0004002093fae */ /* 0x000fe8000e901d72 */
[----:B------:R0:W-:Y:S01]  /*2c1b0*/  @P3 LDGSTS.E.BYPASS.LTC128B.128 [R9+0x20400], desc[UR50][R2.64+0x80], !P1 ;  /* 0x2040008002093fae */ /* 0x0001e2000c901d72 */
[----:B------:R-:W-:Y:S02]  /*2c1c0*/  IMAD.MOV.U32 R13, RZ, RZ, R7 ;  /* 0x000000ffff0d7224 */ /* 0x000fe400078e0007 */
[----:B------:R-:W-:Y:S02]  /*2c1d0*/  IMAD.MOV.U32 R12, RZ, RZ, RZ ;  /* 0x000000ffff0c7224 */ /* 0x000fe400078e00ff */
[----:B0-----:R-:W-:-:S07]  /*2c1e0*/  IMAD.MOV.U32 R2, RZ, RZ, R14 ;  /* 0x000000ffff027224 */ /* 0x001fce00078e000e */
[----:B------:R-:W-:Y:S05]  /*2c1f0*/  WARPSYNC.COLLECTIVE R15, `(.L_x_900) ;  /* 0x000000000f087348 */ /* 0x000fea0003c00000 */
[----:B------:R0:W1:Y:S02]  /*2c200*/  SHFL.IDX P6, R14, R13, R12, R11 ;  /* 0x0000000c0d0e7389 */ /* 0x00006400000c000b */
[----:B01----:R-:W-:Y:S01]  /*2c210*/  ENDCOLLECTIVE ;  /* 0x000000000000791b */ /* 0x003fe20003800000 */
.L_x_900:
[----:B------:R-:W-:-:S04]  /*2c220*/  @P2 IADD3 R2, P0, R26, R2, RZ ;  /* 0x000000021a022210 */ /* 0x000fc80007f1e0ff */
[----:B------:R-:W-:-:S05]  /*2c230*/  @P2 IADD3.X R3, RZ, R6, RZ, P0, !PT ;  /* 0x00000006ff032210 */ /* 0x000fca00007fe4ff */
[----:B------:R-:W-:Y:S01]  /*2c240*/  @!PT LDS RZ, [RZ] ;  /* 0x00000000fffff984 */ /* 0x000fe20000000800 */
[----:B------:R-:W-:Y:S01]  /*2c250*/  @!PT LDS RZ, [RZ] ;  /* 0x00000000fffff984 */ /* 0x000fe20000000800 */
[----:B------:R-:W-:Y:S01]  /*2c260*/  @!PT LDS RZ, [RZ] ;  /* 0x00000000fffff984 */ /* 0x000fe20000000800 */
[----:B------:R-:W-:Y:S01]  /*2c270*/  @P2 LDGSTS.E.BYPASS.LTC128B.128 [R21+0x1bc00], desc[UR50][R2.64], !P4 ;  /* 0x1bc0000002152fae */ /* 0x000fe2000e101d72 */
[----:B------:R-:W-:-:S03]  /*2c280*/  IMAD.MOV.U32 R13, RZ, RZ, R8 ;  /* 0x000000ffff0d7224 */ /* 0x000fc600078e0008 */
[----:B------:R-:W-:Y:S04]  /*2c290*/  @P2 LDGSTS.E.BYPASS.LTC128B.128 [R21+0x1e400], desc[UR50][R2.64+0x40], !P5 ;  /* 0x1e40004002152fae */ /* 0x000fe8000e901d72 */
[----:B------:R0:W-:Y:S02]  /*2c2a0*/  @P2 LDGSTS.E.BYPASS.LTC128B.128 [R21+0x20c00], desc[UR50][R2.64+0x80], !P1 ;  /* 0x20c0008002152fae */ /* 0x0001e4000c901d72 */
[----:B0-----:R-:W-:-:S07]  /*2c2b0*/  MOV R3, R14 ;  /* 0x0000000e00037202 */ /* 0x001fce0000000f00 */
[----:B------:R-:W-:Y:S05]  /*2c2c0*/  WARPSYNC.COLLECTIVE R15, `(.L_x_901) ;  /* 0x000000000f087348 */ /* 0x000fea0003c00000 */
[----:B------:R0:W1:Y:S02]  /*2c2d0*/  SHFL.IDX P6, R14, R13, R12, R11 ;  /* 0x0000000c0d0e7389 */ /* 0x00006400000c000b */
[----:B01----:R-:W-:Y:S01]  /*2c2e0*/  ENDCOLLECTIVE ;  /* 0x000000000000791b */ /* 0x003fe20003800000 */
.L_x_901:
[----:B------:R-:W-:Y:S01]  /*2c2f0*/  IMAD.MOV.U32 R2, RZ, RZ, R14 ;  /* 0x000000ffff027224 */ /* 0x000fe200078e000e */
[----:B------:R-:W-:Y:S06]  /*2c300*/  BRA `(.L_x_902) ;  /* 0xffffff8c00947947 */ /* 0x000fec000383ffff */
.L_x_706:
[----:B------:R-:W-:Y:S01]  /*2c310*/  IMAD.MOV.U32 R13, RZ, RZ, R4 ;  /* 0x000000ffff0d7224 */ /* 0x000fe200078e0004 */
[----:B------:R-:W-:Y:S01]  /*2c320*/  MOV R12, RZ ;  /* 0x000000ff000c7202 */ /* 0x000fe20000000f00 */
[----:B------:R-:W-:Y:S02]  /*2c330*/  IMAD.MOV.U32 R11, RZ, RZ, 0x1c1f ;  /* 0x00001c1fff0b7424 */ /* 0x000fe400078e00ff */
[----:B------:R-:W-:Y:S02]  /*2c340*/  IMAD.MOV.U32 R15, RZ, RZ, -0x1 ;  /* 0xffffffffff0f7424 */ /* 0x000fe400078e00ff */
[----:B-----5:R-:W-:Y:S02]  /*2c350*/  IMAD R6, R17, R8, RZ ;  /* 0x0000000811067224 */ /* 0x020fe400078e02ff */
[----:B------:R-:W-:-:S07]  /*2c360*/  IMAD.IADD R0, R10, 0x1, R0 ;  /* 0x000000010a007824 */ /* 0x000fce00078e0200 */
[----:B------:R-:W-:Y:S05]  /*2c370*/  WARPSYNC.COLLECTIVE R15, `(.L_x_903) ;  /* 0x000000000f087348 */ /* 0x000fea0003c00000 */
[----:B------:R0:W1:Y:S02]  /*2c380*/  SHFL.IDX P6, R14, R13, R12, R11 ;  /* 0x0000000c0d0e7389 */ /* 0x00006400000c000b */
[----:B01----:R-:W-:Y:S01]  /*2c390*/  ENDCOLLECTIVE ;  /* 0x000000000000791b */ /* 0x003fe20003800000 */
.L_x_903:
[C---:B------:R-:W-:Y:S02]  /*2c3a0*/  ISETP.GE.AND P0, PT, R0.reuse, R6, PT ;  /* 0x000000060000720c */ /* 0x040fe40003f06270 */
[----:B------:R-:W-:Y:S02]  /*2c3b0*/  IADD3 R7, R0, 0x20, RZ ;  /* 0x0000002000077810 */ /* 0x000fe40007ffe0ff */
[----:B------:R-:W-:Y:S01]  /*2c3c0*/  MOV R13, R5 ;  /* 0x00000005000d7202 */ /* 0x000fe20000000f00 */
[----:B------:R-:W-:-:S08]  /*2c3d0*/  IMAD.MOV.U32 R2, RZ, RZ, R14 ;  /* 0x000000ffff027224 */ /* 0x000fd000078e000e */
[----:B------:R-:W-:Y:S05]  /*2c3e0*/  WARPSYNC.COLLECTIVE R15, `(.L_x_904) ;  /* 0x000000000f087348 */ /* 0x000fea0003c00000 */
[----:B------:R0:W1:Y:S02]  /*2c3f0*/  SHFL.IDX P6, R14, R13, R12, R11 ;  /* 0x0000000c0d0e7389 */ /* 0x00006400000c000b */
[----:B01----:R-:W-:Y:S01]  /*2c400*/  ENDCOLLECTIVE ;  /* 0x000000000000791b */ /* 0x003fe20003800000 */
.L_x_904:
[----:B------:R-:W-:Y:S02]  /*2c410*/  IMAD.MOV.U32 R13, RZ, RZ, R4 ;  /* 0x000000ffff0d7224 */ /* 0x000fe400078e0004 */
[----:B------:R-:W-:Y:S02]  /*2c420*/  IMAD.MOV.U32 R12, RZ, RZ, 0x1 ;  /* 0x00000001ff0c7424 */ /* 0x000fe400078e00ff */
[----:B------:R-:W-:-:S07]  /*2c430*/  IMAD.MOV.U32 R3, RZ, RZ, R14 ;  /* 0x000000ffff037224 */ /* 0x000fce00078e000e */
[----:B------:R-:W-:Y:S05]  /*2c440*/  WARPSYNC.COLLECTIVE R15, `(.L_x_905) ;  /* 0x000000000f087348 */ /* 0x000fea0003c00000 */
[----:B------:R0:W1:Y:S02]  /*2c450*/  SHFL.IDX P6, R14, R13, R12, R11 ;  /* 0x0000000c0d0e7389 */ /* 0x00006400000c000b */
[----:B01----:R-:W-:Y:S01]  /*2c460*/  ENDCOLLECTIVE ;  /* 0x000000000000791b */ /* 0x003fe20003800000 */
.L_x_905:
[----:B------:R-:W-:-:S05]  /*2c470*/  @!P0 IADD3 R3, P4, R20, R3, RZ ;  /* 0x0000000314038210 */ /* 0x000fca0007f9e0ff */
[----:B------:R-:W-:-:S05]  /*2c480*/  @!P0 IMAD.X R2, RZ, RZ, R2, P4 ;  /* 0x000000ffff028224 */ /* 0x000fca00020e0602 */
[-C--:B------:R-:W-:Y:S02]  /*2c490*/  @!P0 LOP3.LUT R3, R3, R2.reuse, RZ, 0x3c, !PT ;  /* 0x0000000203038212 */ /* 0x080fe400078e3cff */
[----:B------:R-:W-:Y:S02]  /*2c4a0*/  MOV R13, R5 ;  /* 0x00000005000d7202 */ /* 0x000fe40000000f00 */
[----:B------:R-:W-:-:S04]  /*2c4b0*/  @!P0 LOP3.LUT R2, R3, R2, RZ, 0x3c, !PT ;  /* 0x0000000203028212 */ /* 0x000fc800078e3cff */
[----:B------:R-:W-:-:S05]  /*2c4c0*/  @!P0 LOP3.LUT R3, R3, R2, RZ, 0x3c, !PT ;  /* 0x0000000203038212 */ /* 0x000fca00078e3cff */
[----:B------:R-:W-:Y:S01]  /*2c4d0*/  @!PT LDS RZ, [RZ] ;  /* 0x00000000fffff984 */ /* 0x000fe20000000800 */
[----:B------:R-:W-:Y:S01]  /*2c4e0*/  @!PT LDS RZ, [RZ] ;  /* 0x00000000fffff984 */ /* 0x000fe20000000800 */
[----:B------:R-:W-:Y:S01]  /*2c4f0*/  @!PT LDS RZ, [RZ] ;  /* 0x00000000fffff984 */ /* 0x000fe20000000800 */
[----:B------:R-:W-:Y:S04]  /*2c500*/  @!P0 LDGSTS.E.BYPASS.LTC128B.128 [R9+0x14400], desc[UR50][R2.64], !P3 ;  /* 0x1440000002098fae */ /* 0x000fe8000d901d72 */
[----:B------:R-:W-:Y:S04]  /*2c510*/  @!P0 LDGSTS.E.BYPASS.LTC128B.128 [R9+0x16400], desc[UR50][R2.64+0x40], !P2 ;  /* 0x1640004002098fae */ /* 0x000fe8000d101d72 */
[----:B------:R0:W-:Y:S01]  /*2c520*/  @!P0 LDGSTS.E.BYPASS.LTC128B.128 [R9+0x18400], desc[UR50][R2.64+0x80], !P1 ;  /* 0x1840008002098fae */ /* 0x0001e2000c901d72 */
[----:B------:R-:W-:Y:S01]  /*2c530*/  ISETP.GE.AND P0, PT, R7, R6, PT ;  /* 0x000000060700720c */ /* 0x000fe20003f06270 */
[----:B0-----:R-:W-:-:S12]  /*2c540*/  IMAD.MOV.U32 R2, RZ, RZ, R14 ;  /* 0x000000ffff027224 */ /* 0x001fd800078e000e */
[----:B------:R-:W-:Y:S05]  /*2c550*/  WARPSYNC.COLLECTIVE R15, `(.L_x_906) ;  /* 0x000000000f087348 */ /* 0x000fea0003c00000 */
[----:B------:R0:W1:Y:S02]  /*2c560*/  SHFL.IDX P6, R14, R13, R12, R11 ;  /* 0x0000000c0d0e7389 */ /* 0x00006400000c000b */
[----:B01----:R-:W-:Y:S01]  /*2c570*/  ENDCOLLECTIVE ;  /* 0x000000000000791b */ /* 0x003fe20003800000 */
.L_x_906:
[----:B------:R-:W-:Y:S01]  /*2c580*/  MOV R13, R4 ;  /* 0x00000004000d7202 */ /* 0x000fe20000000f00 */
[----:B------:R-:W-:Y:S02]  /*2c590*/  IMAD.MOV.U32 R12, RZ, RZ, 0x2 ;  /* 0x00000002ff0c7424 */ /* 0x000fe400078e00ff */
[----:B------:R-:W-:-:S07]  /*2c5a0*/  IMAD.MOV.U32 R3, RZ, RZ, R14 ;  /* 0x000000ffff037224 */ /* 0x000fce00078e000e */
[----:B------:R-:W-:Y:S05]  /*2c5b0*/  WARPSYNC.COLLECTIVE R15, `(.L_x_907) ;  /* 0x000000000f087348 */ /* 0x000fea0003c00000 */
[----:B------:R0:W1:Y:S02]  /*2c5c0*/  SHFL.IDX P6, R14, R13, R12, R11 ;  /* 0x0000000c0d0e7389 */ /* 0x00006400000c000b */
[----:B01----:R-:W-:Y:S01]  /*2c5d0*/  ENDCOLLECTIVE ;  /* 0x000000000000791b */ /* 0x003fe20003800000 */
.L_x_907:
[----:B------:R-:W-:-:S05]  /*2c5e0*/  @!P0 IADD3 R3, P4, R20, R3, RZ ;  /* 0x0000000314038210 */ /* 0x000fca0007f9e0ff */
[----:B------:R-:W-:-:S05]  /*2c5f0*/  @!P0 IMAD.X R2, RZ, RZ, R2, P4 ;  /* 0x000000ffff028224 */ /* 0x000fca00020e0602 */
[----:B------:R-:W-:Y:S01]  /*2c600*/  @!P0 LOP3.LUT R3, R3, R2, RZ, 0x3c, !PT ;  /* 0x0000000203038212 */ /* 0x000fe200078e3cff */
[----:B------:R-:W-:-:S03]  /*2c610*/  IMAD.MOV.U32 R13, RZ, RZ, R5 ;  /* 0x000000ffff0d7224 */ /* 0x000fc600078e0005 */
[----:B------:R-:W-:-:S04]  /*2c620*/  @!P0 LOP3.LUT R2, R3, R2, RZ, 0x3c, !PT ;  /* 0x0000000203028212 */ /* 0x000fc800078e3cff */
[----:B------:R-:W-:-:S05]  /*2c630*/  @!P0 LOP3.LUT R3, R3, R2, RZ, 0x3c, !PT ;  /* 0x0000000203038212 */ /* 0x000fca00078e3cff */
[----:B------:R-:W-:Y:S01]  /*2c640*/  @!PT LDS RZ, [RZ] ;  /* 0x00000000fffff984 */ /* 0x000fe20000000800 */
[----:B------:R-:W-:Y:S01]  /*2c650*/  @!PT LDS RZ, [RZ] ;  /* 0x00000000fffff984 */ /* 0x000fe20000000800 */
[----:B------:R-:W-:Y:S01]  /*2c660*/  @!PT LDS RZ, [RZ] ;  /* 0x00000000fffff984 */ /* 0x000fe20000000800 */
[----:B------:R-:W-:Y:S04]  /*2c670*/  @!P0 LDGSTS.E.BYPASS.LTC128B.128 [R9+0x14c00], desc[UR50][R2.64], !P3 ;  /* 0x14c0000002098fae */ /* 0x000fe8000d901d72 */
[----:B------:R-:W-:Y:S04]  /*2c680*/  @!P0 LDGSTS.E.BYPASS.LTC128B.128 [R9+0x16c00], desc[UR50][R2.64+0x40], !P2 ;  /* 0x16c0004002098fae */ /* 0x000fe8000d101d72 */
[----:B------:R0:W-:Y:S02]  /*2c690*/  @!P0 LDGSTS.E.BYPASS.LTC128B.128 [R9+0x18c00], desc[UR50][R2.64+0x80], !P1 ;  /* 0x18c0008002098fae */ /* 0x0001e4000c901d72 */
[----:B0-----:R-:W-:-:S05]  /*2c6a0*/  VIADD R2, R0, 0x40 ;  /* 0x0000004000027836 */ /* 0x001fca0000000000 */
[----:B------:R-:W-:Y:S01]  /*2c6b0*/  ISETP.GE.AND P0, PT, R2, R6, PT ;  /* 0x000000060200720c */ /* 0x000fe20003f06270 */
[----:B------:R-:W-:-:S12]  /*2c6c0*/  IMAD.MOV.U32 R2, RZ, RZ, R14 ;  /* 0x000000ffff027224 */ /* 0x000fd800078e000e */
[----:B------:R-:W-:Y:S05]  /*2c6d0*/  WARPSYNC.COLLECTIVE R15, `(.L_x_908) ;  /* 0x000000000f087348 */ /* 0x000fea0003c00000 */
[----:B------:R0:W1:Y:S02]  /*2c6e0*/  SHFL.IDX P6, R14, R13, R12, R11 ;  /* 0x0000000c0d0e7389 */ /* 0x00006400000c000b */
[----:B01----:R-:W-:Y:S01]  /*2c6f0*/  ENDCOLLECTIVE ;  /* 0x000000000000791b */ /* 0x003fe20003800000 */
.L_x_908:
[----:B------:R-:W-:Y:S02]  /*2c700*/  IMAD.MOV.U32 R13, RZ, RZ, R4 ;  /* 0x000000ffff0d7224 */ /* 0x000fe400078e0004 */
[----:B------:R-:W-:Y:S01]  /*2c710*/  IMAD.MOV.U32 R12, RZ, RZ, 0x3 ;  /* 0x00000003ff0c7424 */ /* 0x000fe200078e00ff */
[----:B------:R-:W-:-:S07]  /*2c720*/  MOV R3, R14 ;  /* 0x0000000e00037202 */ /* 0x000fce0000000f00 */
[----:B------:R-:W-:Y:S05]  /*2c730*/  WARPSYNC.COLLECTIVE R15, `(.L_x_909) ;  /* 0x000000000f087348 */ /* 0x000fea0003c00000 */
[----:B------:R0:W1:Y:S02]  /*2c740*/  SHFL.IDX P6, R14, R13, R12, R11 ;  /* 0x0000000c0d0e7389 */ /* 0x00006400000c000b */
[----:B01----:R-:W-:Y:S01]  /*2c750*/  ENDCOLLECTIVE ;  /* 0x000000000000791b */ /* 0x003fe20003800000 */
.L_x_909:
[----:B------:R-:W-:-:S05]  /*2c760*/  @!P0 IADD3 R3, P4, R20, R3, RZ ;  /* 0x0000000314038210 */ /* 0x000fca0007f9e0ff */
[----:B------:R-:W-:-:S05]  /*2c770*/  @!P0 IMAD.X R2, RZ, RZ, R2, P4 ;  /* 0x000000ffff028224 */ /* 0x000fca00020e0602 */
[----:B------:R-:W-:Y:S01]  /*2c780*/  @!P0 LOP3.LUT R3, R3, R2, RZ, 0x3c, !PT ;  /* 0x0000000203038212 */ /* 0x000fe200078e3cff */
[----:B------:R-:W-:-:S03]  /*2c790*/  IMAD.MOV.U32 R13, RZ, RZ, R5 ;  /* 0x000000ffff0d7224 */ /* 0x000fc600078e0005 */
[----:B------:R-:W-:-:S04]  /*2c7a0*/  @!P0 LOP3.LUT R2, R3, R2, RZ, 0x3c, !PT ;  /* 0x0000000203028212 */ /* 0x000fc800078e3cff */
[----:B------:R-:W-:Y:S02]  /*2c7b0*/  @!P0 LOP3.LUT R3, R3, R2, RZ, 0x3c, !PT ;  /* 0x0000000203038212 */ /* 0x000fe400078e3cff */
[----:B------:R-:W-:-:S03]  /*2c7c0*/  MOV R4, R14 ;  /* 0x0000000e00047202 */ /* 0x000fc60000000f00 */
[----:B------:R-:W-:Y:S01]  /*2c7d0*/  @!PT LDS RZ, [RZ] ;  /* 0x00000000fffff984 */ /* 0x000fe20000000800 */
[----:B------:R-:W-:Y:S01]  /*2c7e0*/  @!PT LDS RZ, [RZ] ;  /* 0x00000000fffff984 */ /* 0x000fe20000000800 */
[----:B------:R-:W-:Y:S01]  /*2c7f0*/  @!PT LDS RZ, [RZ] ;  /* 0x00000000fffff984 */ /* 0x000fe20000000800 */
[----:B------:R0:W-:Y:S04]  /*2c800*/  @!P0 LDGSTS.E.BYPASS.LTC128B.128 [R9+0x15400], desc[UR50][R2.64], !P3 ;  /* 0x1540000002098fae */ /* 0x0001e8000d901d72 */
[----:B0-----:R-:W-:Y:S05]  /*2c810*/  WARPSYNC.COLLECTIVE R15, `(.L_x_910) ;  /* 0x000000000f087348 */ /* 0x001fea0003c00000 */
[----:B------:R1:W2:Y:S02]  /*2c820*/  SHFL.IDX P6, R14, R13, R12, R11 ;  /* 0x0000000c0d0e7389 */ /* 0x0002a400000c000b */
[----:B012---:R-:W-:Y:S01]  /*2c830*/  ENDCOLLECTIVE ;  /* 0x000000000000791b */ /* 0x007fe20003800000 */
.L_x_910:
[----:B------:R-:W-:Y:S01]  /*2c840*/  @!PT LDS RZ, [RZ] ;  /* 0x00000000fffff984 */ /* 0x000fe20000000800 */
[----:B------:R-:W-:Y:S01]  /*2c850*/  @!PT LDS RZ, [RZ] ;  /* 0x00000000fffff984 */ /* 0x000fe20000000800 */
[----:B------:R-:W-:Y:S01]  /*2c860*/  @!PT LDS RZ, [RZ] ;  /* 0x00000000fffff984 */ /* 0x000fe20000000800 */
[----:B------:R-:W-:Y:S04]  /*2c870*/  @!P0 LDGSTS.E.BYPASS.LTC128B.128 [R9+0x17400], desc[UR50][R2.64+0x40], !P2 ;  /* 0x1740004002098fae */ /* 0x000fe8000d101d72 */
[----:B------:R0:W-:Y:S02]  /*2c880*/  @!P0 LDGSTS.E.BYPASS.LTC128B.128 [R9+0x19400], desc[UR50][R2.64+0x80], !P1 ;  /* 0x1940008002098fae */ /* 0x0001e4000c901d72 */
[----:B0-----:R-:W-:Y:S01]  /*2c890*/  IMAD.MOV.U32 R2, RZ, RZ, R14 ;  /* 0x000000ffff027224 */ /* 0x001fe200078e000e */
[----:B------:R-:W-:Y:S06]  /*2c8a0*/  BRA `(.L_x_911) ;  /* 0xffffff9000c87947 */ /* 0x000fec000383ffff */
.L_x_711:
[----:B-1----:R1:W2:Y:S02]  /*2c8b0*/  SYNCS.PHASECHK.TRANS64.TRYWAIT P0, [R22+URZ+0x29820], R3 ;  /* 0x02982003160075a7 */ /* 0x0022a4000800017f */
[----:B--2---:R-:W-:Y:S05]  /*2c8c0*/  @!P0 NANOSLEEP.SYNCS 0x989680 ;  /* 0x009896800000895d */ /* 0x004fea0003900000 */
[----:B------:R-:W2:Y:S02]  /*2c8d0*/  @!P0 SYNCS.PHASECHK.TRANS64 P0, [R22+URZ+0x29820], R3 ;  /* 0x02982003160085a7 */ /* 0x000ea4000800007f */
[----:B--2---:R-:W-:Y:S05]  /*2c8e0*/  @!P0 BRA `(.L_x_711) ;  /* 0xfffffffc00f08947 */ /* 0x004fea000383ffff */
[----:B------:R-:W-:Y:S05]  /*2c8f0*/  BRA `(.L_x_912) ;  /* 0xffffff9400387947 */ /* 0x000fea000383ffff */
.L_x_715:
[----:B0-----:R0:W1:Y:S02]  /*2c900*/  SYNCS.PHASECHK.TRANS64.TRYWAIT P0, [R0+URZ+0x29880], R31 ;  /* 0x0298801f000075a7 */ /* 0x001064000800017f */
[----:B-1----:R-:W-:Y:S05]  /*2c910*/  @!P0 NANOSLEEP.SYNCS 0x989680 ;  /* 0x009896800000895d */ /* 0x002fea0003900000 */
[----:B------:R-:W1:Y:S02]  /*2c920*/  @!P0 SYNCS.PHASECHK.TRANS64 P0, [R0+URZ+0x29880], R31 ;  /* 0x0298801f000085a7 */ /* 0x000e64000800007f */
[----:B-1----:R-:W-:Y:S05]  /*2c930*/  @!P0 BRA `(.L_x_715) ;  /* 0xfffffffc00f08947 */ /* 0x002fea000383ffff */
[----:B------:R-:W-:Y:S05]  /*2c940*/  BRA `(.L_x_913) ;  /* 0xffffff9800587947 */ /* 0x000fea000383ffff */
.L_x_716:
[----:B------:R-:W-:Y:S01]  /*2c950*/  BSSY B0, `(.L_x_914) ;  /* 0x0000008000007945 */ /* 0x000fe20003800000 */
[----:B------:R-:W-:Y:S01]  /*2c960*/  IMAD.MOV.U32 R13, RZ, RZ, R9 ;  /* 0x000000ffff0d7224 */ /* 0x000fe200078e0009 */
[----:B------:R-:W-:Y:S01]  /*2c970*/  MOV R12, RZ ;  /* 0x000000ff000c7202 */ /* 0x000fe20000000f00 */
[----:B------:R-:W-:Y:S02]  /*2c980*/  IMAD.MOV.U32 R11, RZ, RZ, 0x1c1f ;  /* 0x00001c1fff0b7424 */ /* 0x000fe400078e00ff */
[----:B------:R-:W-:-:S07]  /*2c990*/  IMAD.MOV.U32 R15, RZ, RZ, -0x1 ;  /* 0xffffffffff0f7424 */ /* 0x000fce00078e00ff */
[----:B0-----:R-:W-:Y:S05]  /*2c9a0*/  WARPSYNC.COLLECTIVE R15, `(.L_x_915) ;  /* 0x000000000f087348 */ /* 0x001fea0003c00000 */
[----:B------:R1:W2:Y:S02]  /*2c9b0*/  SHFL.IDX P6, R14, R13, R12, R11 ;  /* 0x0000000c0d0e7389 */ /* 0x0002a400000c000b */
[----:B012---:R-:W-:Y:S01]  /*2c9c0*/  ENDCOLLECTIVE ;  /* 0x000000000000791b */ /* 0x007fe20003800000 */
.L_x_915:
[----:B------:R-:W-:Y:S05]  /*2c9d0*/  BSYNC B0 ;  /* 0x0000000000007941 */ /* 0x000fea0003800000 */
.L_x_914:
[----:B------:R0:W5:Y:S01]  /*2c9e0*/  LDL R17, [R1+0x4] ;  /* 0x0000040001117983 */ /* 0x0001620000100800 */
[----:B------:R-:W-:Y:S01]  /*2c9f0*/  MOV R13, R7 ;  /* 0x00000007000d7202 */ /* 0x000fe20000000f00 */
[----:B------:R-:W-:Y:S01]  /*2ca00*/  IMAD.MOV.U32 R12, RZ, RZ, RZ ;  /* 0x000000ffff0c7224 */ /* 0x000fe200078e00ff */
[----:B------:R-:W-:Y:S01]  /*2ca10*/  IADD3 R10, R22, R10, R37 ;  /* 0x0000000a160a7210 */ /* 0x000fe20007ffe025 */
[----:B------:R-:W1:Y:S01]  /*2ca20*/  S2R R2, SR_TID.X ;  /* 0x0000000000027919 */ /* 0x000e620000002100 */
[----:B------:R-:W-:Y:S02]  /*2ca30*/  IMAD.MOV.U32 R11, RZ, RZ, 0x1c1f ;  /* 0x00001c1fff0b7424 */ /* 0x000fe400078e00ff */
[----:B------:R-:W-:Y:S02]  /*2ca40*/  IMAD.MOV.U32 R15, RZ, RZ, -0x1 ;  /* 0xffffffffff0f7424 */ /* 0x000fe400078e00ff */
[----:B0-----:R-:W-:-:S07]  /*2ca50*/  IMAD.MOV.U32 R3, RZ, RZ, R14 ;  /* 0x000000ffff037224 */ /* 0x001fce00078e000e */
[----:B-1---5:R-:W-:Y:S05]  /*2ca60*/  WARPSYNC.COLLECTIVE R15, `(.L_x_916) ;  /* 0x000000000f087348 */ /* 0x022fea0003c00000 */
[----:B------:R0:W2:Y:S02]  /*2ca70*/  SHFL.IDX P6, R14, R13, R12, R11 ;  /* 0x0000000c0d0e7389 */ /* 0x0000a400000c000b */
[----:B012--5:R-:W-:Y:S01]  /*2ca80*/  ENDCOLLECTIVE ;  /* 0x000000000000791b */ /* 0x027fe20003800000 */
.L_x_916:
[----:B------:R-:W-:Y:S01]  /*2ca90*/  MOV R13, R9 ;  /* 0x00000009000d7202 */ /* 0x000fe20000000f00 */
[----:B------:R-:W-:Y:S01]  /*2caa0*/  IMAD.MOV.U32 R12, RZ, RZ, 0x1 ;  /* 0x00000001ff0c7424 */ /* 0x000fe200078e00ff */
[----:B------:R-:W-:Y:S01]  /*2cab0*/  SHF.L.U32 R15, R2, 0x4, RZ ;  /* 0x00000004020f7819 */ /* 0x000fe200000006ff */
[----:B------:R-:W-:-:S03]  /*2cac0*/  IMAD.MOV.U32 R2, RZ, RZ, R14 ;  /* 0x000000ffff027224 */ /* 0x000fc600078e000e */
[----:B------:R-:W-:-:S04]  /*2cad0*/  LOP3.LUT R15, R15, 0x30, RZ, 0xc0, !PT ;  /* 0x000000300f0f7812 */ /* 0x000fc800078ec0ff */
[----:B------:R-:W-:Y:S01]  /*2cae0*/  IADD3 R2, P0, R15, R2, RZ ;  /* 0x000000020f027210 */ /* 0x000fe20007f1e0ff */
[----:B------:R-:W-:-:S04]  /*2caf0*/  IMAD.MOV.U32 R15, RZ, RZ, -0x1 ;  /* 0xffffffffff0f7424 */ /* 0x000fc800078e00ff */
[----:B------:R-:W-:-:S08]  /*2cb00*/  IMAD.X R3, RZ, RZ, R3, P0 ;  /* 0x000000ffff037224 */ /* 0x000fd000000e0603 */
[----:B------:R-:W-:Y:S05]  /*2cb10*/  WARPSYNC.COLLECTIVE R15, `(.L_x_917) ;  /* 0x000000000f087348 */ /* 0x000fea0003c00000 */
[----:B------:R0:W1:Y:S02]  /*2cb20*/  SHFL.IDX P6, R14, R13, R12, R11 ;  /* 0x0000000c0d0e7389 */ /* 0x00006400000c000b */
[----:B01----:R-:W-:Y:S01]  /*2cb30*/  ENDCOLLECTIVE ;  /* 0x000000000000791b */ /* 0x003fe20003800000 */
.L_x_917:
[----:B------:R-:W-:Y:S01]  /*2cb40*/  @!PT LDS RZ, [RZ] ;  /* 0x00000000fffff984 */ /* 0x000fe20000000800 */
[----:B------:R-:W-:Y:S01]  /*2cb50*/  @!PT LDS RZ, [RZ] ;  /* 0x00000000fffff984 */ /* 0x000fe20000000800 */
[----:B------:R-:W-:Y:S01]  /*2cb60*/  @!PT LDS RZ, [RZ] ;  /* 0x00000000fffff984 */ /* 0x000fe20000000800 */
[----:B------:R-:W-:Y:S01]  /*2cb70*/  LDGSTS.E.BYPASS.LTC128B.128 [R10+0xa400], desc[UR50][R2.64], !P3 ;  /* 0x0a400000020a7fae */ /* 0x000fe2000d901d72 */
[----:B------:R-:W-:Y:S01]  /*2cb80*/  MOV R13, R7 ;  /* 0x00000007000d7202 */ /* 0x000fe20000000f00 */
[----:B------:R-:W-:-:S05]  /*2cb90*/  IMAD.IADD R17, R17, 0x1, R10 ;  /* 0x0000000111117824 */ /* 0x000fca00078e020a */
[----:B------:R0:W-:Y:S02]  /*2cba0*/  LDGSTS.E.BYPASS.LTC128B.128 [R17+0xa400], desc[UR50][R2.64+0x40], !P1 ;  /* 0x0a40004002117fae */ /* 0x0001e4000c901d72 */
[----:B0-----:R-:W0:Y:S01]  /*2cbb0*/  S2R R2, SR_TID.X ;  /* 0x0000000000027919 */ /* 0x001e220000002100 */
[----:B------:R-:W-:-:S07]  /*2cbc0*/  IMAD.MOV.U32 R3, RZ, RZ, R14 ;  /* 0x000000ffff037224 */ /* 0x000fce00078e000e */
[----:B0-----:R-:W-:Y:S05]  /*2cbd0*/  WARPSYNC.COLLECTIVE R15, `(.L_x_918) ;  /* 0x000000000f087348 */ /* 0x001fea0003c00000 */
[----:B------:R1:W2:Y:S02]  /*2cbe0*/  SHFL.IDX P6, R14, R13, R12, R11 ;  /* 0x0000000c0d0e7389 */ /* 0x0002a400000c000b */
[----:B012---:R-:W-:Y:S01]  /*2cbf0*/  ENDCOLLECTIVE ;  /* 0x000000000000791b */ /* 0x007fe20003800000 */
.L_x_918:
[----:B------:R-:W-:Y:S01]  /*2cc00*/  MOV R13, R9 ;  /* 0x00000009000d7202 */ /* 0x000fe20000000f00 */
[----:B------:R-:W-:Y:S02]  /*2cc10*/  IMAD.MOV.U32 R12, RZ, RZ, 0x2 ;  /* 0x00000002ff0c7424 */ /* 0x000fe400078e00ff */
[----:B------:R-:W-:Y:S02]  /*2cc20*/  IMAD.SHL.U32 R15, R2, 0x10, RZ ;  /* 0x00000010020f7824 */ /* 0x000fe400078e00ff */
        /* <DEDUP_REMOVED lines=8> */
.L_x_919:
[----:B------:R-:W-:Y:S01]  /*2ccb0*/  @!PT LDS RZ, [RZ] ;  /* 0x00000000fffff984 */ /* 0x000fe20000000800 */
[----:B------:R-:W-:Y:S01]  /*2ccc0*/  @!PT LDS RZ, [RZ] ;  /* 0x00000000fffff984 */ /* 0x000fe20000000800 */
[----:B------:R-:W-:Y:S01]  /*2ccd0*/  @!PT LDS RZ, [RZ] ;  /* 0x00000000fffff984 */ /* 0x000fe20000000800 */
[----:B------:R-:W-:Y:S04]  /*2cce0*/  LDGSTS.E.BYPASS.LTC128B.128 [R10+0xb400], desc[UR50][R2.64], !P3 ;  /* 0x0b400000020a7fae */ /* 0x000fe8000d901d72 */
[----:B------:R0:W-:Y:S01]  /*2ccf0*/  LDGSTS.E.BYPASS.LTC128B.128 [R17+0xb400], desc[UR50][R2.64+0x40], !P1 ;  /* 0x0b40004002117fae */ /* 0x0001e2000c901d72 */
[----:B------:R-:W-:Y:S01]  /*2cd00*/  MOV R13, R7 ;  /* 0x00000007000d7202 */ /* 0x000fe20000000f00 */
[----:B0-----:R-:W0:Y:S01]  /*2cd10*/  S2R R2, SR_TID.X ;  /* 0x0000000000027919 */ /* 0x001e220000002100 */
[----:B------:R-:W-:-:S07]  /*2cd20*/  IMAD.MOV.U32 R3, RZ, RZ, R14 ;  /* 0x000000ffff037224 */ /* 0x000fce00078e000e */
[----:B0-----:R-:W-:Y:S05]  /*2cd30*/  WARPSYNC.COLLECTIVE R15, `(.L_x_920) ;  /* 0x000000000f087348 */ /* 0x001fea0003c00000 */
[----:B------:R1:W2:Y:S02]  /*2cd40*/  SHFL.IDX P6, R14, R13, R12, R11 ;  /* 0x0000000c0d0e7389 */ /* 0x0002a400000c000b */
[----:B012---:R-:W-:Y:S01]  /*2cd50*/  ENDCOLLECTIVE ;  /* 0x000000000000791b */ /* 0x007fe20003800000 */
.L_x_920:
        /* <DEDUP_REMOVED lines=11> */
.L_x_921:
        /* <DEDUP_REMOVED lines=11> */
.L_x_922:
[----:B------:R-:W-:Y:S01]  /*2cec0*/  MOV R13, R24 ;  /* 0x00000018000d7202 */ /* 0x000fe20000000f00 */
[----:B------:R-:W-:Y:S02]  /*2ced0*/  IMAD.MOV.U32 R12, RZ, RZ, RZ ;  /* 0x000000ffff0c7224 */ /* 0x000fe400078e00ff */
[----:B------:R-:W-:-:S07]  /*2cee0*/  IMAD.MOV.U32 R2, RZ, RZ, R14 ;  /* 0x000000ffff027224 */ /* 0x000fce00078e000e */
[----:B------:R-:W-:Y:S05]  /*2cef0*/  WARPSYNC.COLLECTIVE R15, `(.L_x_923) ;  /* 0x000000000f087348 */ /* 0x000fea0003c00000 */
[----:B------:R0:W1:Y:S02]  /*2cf00*/  SHFL.IDX P6, R14, R13, R12, R11 ;  /* 0x0000000c0d0e7389 */ /* 0x00006400000c000b */
[----:B01----:R-:W-:Y:S01]  /*2cf10*/  ENDCOLLECTIVE ;  /* 0x000000000000791b */ /* 0x003fe20003800000 */
.L_x_923:
[----:B------:R-:W-:-:S05]  /*2cf20*/  IMAD.SHL.U32 R3, R3, 0x10, RZ ;  /* 0x0000001003037824 */ /* 0x000fca00078e00ff */
[----:B------:R-:W-:-:S04]  /*2cf30*/  LOP3.LUT R3, R3, 0x30, RZ, 0xc0, !PT ;  /* 0x0000003003037812 */ /* 0x000fc800078ec0ff */
[----:B------:R-:W-:Y:S01]  /*2cf40*/  IADD3 R2, P0, R3, R2, RZ ;  /* 0x0000000203027210 */ /* 0x000fe20007f1e0ff */
[----:B------:R-:W-:-:S04]  /*2cf50*/  IMAD.MOV.U32 R13, RZ, RZ, R25 ;  /* 0x000000ffff0d7224 */ /* 0x000fc800078e0019 */
[----:B------:R-:W-:-:S05]  /*2cf60*/  IMAD.X R3, RZ, RZ, R9, P0 ;  /* 0x000000ffff037224 */ /* 0x000fca00000e0609 */
[----:B------:R-:W-:Y:S01]  /*2cf70*/  @!PT LDS RZ, [RZ] ;  /* 0x00000000fffff984 */ /* 0x000fe20000000800 */
[----:B------:R-:W-:Y:S01]  /*2cf80*/  @!PT LDS RZ, [RZ] ;  /* 0x00000000fffff984 */ /* 0x000fe20000000800 */
[----:B------:R-:W-:Y:S01]  /*2cf90*/  @!PT LDS RZ, [RZ] ;  /* 0x00000000fffff984 */ /* 0x000fe20000000800 */
[----:B------:R0:W-:Y:S01]  /*2cfa0*/  LDGSTS.E.BYPASS.LTC128B.128 [R10+0xd400], desc[UR50][R2.64], !P3 ;  /* 0x0d400000020a7fae */ /* 0x0001e2000d901d72 */
[----:B------:R-:W-:-:S03]  /*2cfb0*/  IMAD.MOV.U32 R24, RZ, RZ, R14 ;  /* 0x000000ffff187224 */ /* 0x000fc600078e000e */
[----:B------:R0:W-:Y:S04]  /*2cfc0*/  LDGSTS.E.BYPASS.LTC128B.128 [R17+0xd400], desc[UR50][R2.64+0x40], !P1 ;  /* 0x0d40004002117fae */ /* 0x0001e8000c901d72 */
[----:B0-----:R-:W-:Y:S05]  /*2cfd0*/  WARPSYNC.COLLECTIVE R15, `(.L_x_924) ;  /* 0x000000000f087348 */ /* 0x001fea0003c00000 */
[----:B------:R1:W2:Y:S02]  /*2cfe0*/  SHFL.IDX P6, R14, R13, R12, R11 ;  /* 0x0000000c0d0e7389 */ /* 0x0002a400000c000b */
[----:B012---:R-:W-:Y:S01]  /*2cff0*/  ENDCOLLECTIVE ;  /* 0x000000000000791b */ /* 0x007fe20003800000 */
.L_x_924:
[----:B------:R-:W-:Y:S01]  /*2d000*/  MOV R2, R14 ;  /* 0x0000000e00027202 */ /* 0x000fe20000000f00 */
[----:B------:R-:W-:Y:S06]  /*2d010*/  BRA `(.L_x_925) ;  /* 0xffffff9400cc7947 */ /* 0x000fec000383ffff */
.L_x_721:
[----:B---3--:R3:W4:Y:S02]  /*2d020*/  SYNCS.PHASECHK.TRANS64.TRYWAIT P0, [R0+URZ+0x29840], R31 ;  /* 0x0298401f000075a7 */ /* 0x008724000800017f */
[----:B----4-:R-:W-:Y:S05]  /*2d030*/  @!P0 NANOSLEEP.SYNCS 0x989680 ;  /* 0x009896800000895d */ /* 0x010fea0003900000 */
[----:B------:R-:W4:Y:S02]  /*2d040*/  @!P0 SYNCS.PHASECHK.TRANS64 P0, [R0+URZ+0x29840], R31 ;  /* 0x0298401f000085a7 */ /* 0x000f24000800007f */
[----:B----4-:R-:W-:Y:S05]  /*2d050*/  @!P0 BRA `(.L_x_721) ;  /* 0xfffffffc00f08947 */ /* 0x010fea000383ffff */
[----:B------:R-:W-:Y:S05]  /*2d060*/  BRA `(.L_x_926) ;  /* 0xffffff98002c7947 */ /* 0x000fea000383ffff */
.L_x_722:
[----:B------:R-:W-:Y:S01]  /*2d070*/  BSSY B0, `(.L_x_927) ;  /* 0x0000008000007945 */ /* 0x000fe20003800000 */
[----:B------:R-:W-:Y:S01]  /*2d080*/  IMAD.MOV.U32 R13, RZ, RZ, R6 ;  /* 0x000000ffff0d7224 */ /* 0x000fe200078e0006 */
[----:B------:R-:W-:Y:S01]  /*2d090*/  MOV R15, 0xffffffff ;  /* 0xffffffff000f7802 */ /* 0x000fe20000000f00 */
[----:B------:R-:W-:Y:S02]  /*2d0a0*/  IMAD.MOV.U32 R12, RZ, RZ, RZ ;  /* 0x000000ffff0c7224 */ /* 0x000fe400078e00ff */
[----:B------:R-:W-:-:S07]  /*2d0b0*/  IMAD.MOV.U32 R11, RZ, RZ, 0x1c1f ;  /* 0x00001c1fff0b7424 */ /* 0x000fce00078e00ff */
[----:B-123--:R-:W-:Y:S05]  /*2d0c0*/  WARPSYNC.COLLECTIVE R15, `(.L_x_928) ;  /* 0x000000000f087348 */ /* 0x00efea0003c00000 */
[----:B------:R0:W4:Y:S02]  /*2d0d0*/  SHFL.IDX P6, R14, R13, R12, R11 ;  /* 0x0000000c0d0e7389 */ /* 0x00012400000c000b */
[----:B01234-:R-:W-:Y:S01]  /*2d0e0*/  ENDCOLLECTIVE ;  /* 0x000000000000791b */ /* 0x01ffe20003800000 */
.L_x_928:
[----:B------:R-:W-:Y:S05]  /*2d0f0*/  BSYNC B0 ;  /* 0x0000000000007941 */ /* 0x000fea0003800000 */
.L_x_927:
[----:B------:R-:W-:Y:S01]  /*2d100*/  IMAD.MOV.U32 R13, RZ, RZ, R4 ;  /* 0x000000ffff0d7224 */ /* 0x000fe200078e0004 */
[----:B------:R-:W-:Y:S01]  /*2d110*/  MOV R11, 0x1c1f ;  /* 0x00001c1f000b7802 */ /* 0x000fe20000000f00 */
[----:B------:R-:W-:Y:S01]  /*2d120*/  IMAD.MOV.U32 R12, RZ, RZ, RZ ;  /* 0x000000ffff0c7224 */ /* 0x000fe200078e00ff */
[----:B------:R-:W-:Y:S01]  /*2d130*/  IADD3 R7, R22, R7, RZ ;  /* 0x0000000716077210 */ /* 0x000fe20007ffe0ff */
[----:B------:R-:W-:Y:S02]  /*2d140*/  IMAD.MOV.U32 R15, RZ, RZ, -0x1 ;  /* 0xffffffffff0f7424 */ /* 0x000fe400078e00ff */
[----:B------:R-:W-:-:S07]  /*2d150*/  IMAD.MOV.U32 R3, RZ, RZ, R14 ;  /* 0x000000ffff037224 */ /* 0x000fce00078e000e */
[----:B------:R-:W-:Y:S05]  /*2d160*/  WARPSYNC.COLLECTIVE R15, `(.L_x_929) ;  /* 0x000000000f087348 */ /* 0x000fea0003c00000 */
[----:B------:R0:W1:Y:S02]  /*2d170*/  SHFL.IDX P6, R14, R13, R12, R11 ;  /* 0x0000000c0d0e7389 */ /* 0x00006400000c000b */
[----:B01----:R-:W-:Y:S01]  /*2d180*/  ENDCOLLECTIVE ;  /* 0x000000000000791b */ /* 0x003fe20003800000 */
.L_x_929:
[----:B------:R-:W-:Y:S02]  /*2d190*/  IMAD.MOV.U32 R13, RZ, RZ, R6 ;  /* 0x000000ffff0d7224 */ /* 0x000fe400078e0006 */
[----:B------:R-:W-:Y:S02]  /*2d1a0*/  IMAD.MOV.U32 R12, RZ, RZ, 0x1 ;  /* 0x00000001ff0c7424 */ /* 0x000fe400078e00ff */
[----:B------:R-:W-:-:S07]  /*2d1b0*/  IMAD.MOV.U32 R2, RZ, RZ, R14 ;  /* 0x000000ffff027224 */ /* 0x000fce00078e000e */
[----:B------:R-:W-:Y:S05]  /*2d1c0*/  WARPSYNC.COLLECTIVE R15, `(.L_x_930) ;  /* 0x000000000f087348 */ /* 0x000fea0003c00000 */
[----:B------:R0:W1:Y:S02]  /*2d1d0*/  SHFL.IDX P6, R14, R13, R12, R11 ;  /* 0x0000000c0d0e7389 */ /* 0x00006400000c000b */
[----:B01----:R-:W-:Y:S01]  /*2d1e0*/  ENDCOLLECTIVE ;  /* 0x000000000000791b */ /* 0x003fe20003800000 */
.L_x_930:
[----:B------:R-:W-:-:S05]  /*2d1f0*/  IADD3 R2, P0, R10, R2, RZ ;  /* 0x000000020a027210 */ /* 0x000fca0007f1e0ff */
[----:B------:R-:W-:-:S05]  /*2d200*/  IMAD.X R3, RZ, RZ, R3, P0 ;  /* 0x000000ffff037224 */ /* 0x000fca00000e0603 */
[----:B------:R-:W-:Y:S01]  /*2d210*/  @!PT LDS RZ, [RZ] ;  /* 0x00000000fffff984 */ /* 0x000fe20000000800 */
[----:B------:R-:W-:Y:S01]  /*2d220*/  @!PT LDS RZ, [RZ] ;  /* 0x00000000fffff984 */ /* 0x000fe20000000800 */
[----:B------:R-:W-:Y:S01]  /*2d230*/  @!PT LDS RZ, [RZ] ;  /* 0x00000000fffff984 */ /* 0x000fe20000000800 */
[----:B------:R-:W-:Y:S01]  /*2d240*/  LDGSTS.E.BYPASS.LTC128B.128 [R7+0x1a400], desc[UR50][R2.64], !P4 ;  /* 0x1a40000002077fae */ /* 0x000fe2000e101d72 */
[----:B------:R-:W-:-:S03]  /*2d250*/  MOV R13, R4 ;  /* 0x00000004000d7202 */ /* 0x000fc60000000f00 */
[----:B------:R-:W-:Y:S04]  /*2d260*/  LDGSTS.E.BYPASS.LTC128B.128 [R7+0x1cc00], desc[UR50][R2.64+0x40], !P3 ;  /* 0x1cc0004002077fae */ /* 0x000fe8000d901d72 */
[----:B------:R0:W-:Y:S02]  /*2d270*/  LDGSTS.E.BYPASS.LTC128B.128 [R7+0x1f400], desc[UR50][R2.64+0x80], !P1 ;  /* 0x1f40008002077fae */ /* 0x0001e4000c901d72 */
[----:B0-----:R-:W-:-:S07]  /*2d280*/  IMAD.MOV.U32 R3, RZ, RZ, R14 ;  /* 0x000000ffff037224 */ /* 0x001fce00078e000e */
[----:B------:R-:W-:Y:S05]  /*2d290*/  WARPSYNC.COLLECTIVE R15, `(.L_x_931) ;  /* 0x000000000f087348 */ /* 0x000fea0003c00000 */
[----:B------:R0:W1:Y:S02]  /*2d2a0*/  SHFL.IDX P6, R14, R13, R12, R11 ;  /* 0x0000000c0d0e7389 */ /* 0x00006400000c000b */
[----:B01----:R-:W-:Y:S01]  /*2d2b0*/  ENDCOLLECTIVE ;  /* 0x000000000000791b */ /* 0x003fe20003800000 */
.L_x_931:
[----:B------:R-:W-:Y:S01]  /*2d2c0*/  IMAD.MOV.U32 R13, RZ, RZ, R6 ;  /* 0x000000ffff0d7224 */ /* 0x000fe200078e0006 */
[----:B------:R-:W-:Y:S01]  /*2d2d0*/  MOV R12, 0x2 ;  /* 0x00000002000c7802 */ /* 0x000fe20000000f00 */
[----:B------:R-:W-:-:S07]  /*2d2e0*/  IMAD.MOV.U32 R2, RZ, RZ, R14 ;  /* 0x000000ffff027224 */ /* 0x000fce00078e000e */
[----:B------:R-:W-:Y:S05]  /*2d2f0*/  WARPSYNC.COLLECTIVE R15, `(.L_x_932) ;  /* 0x000000000f087348 */ /* 0x000fea0003c00000 */
[----:B------:R0:W1:Y:S02]  /*2d300*/  SHFL.IDX P6, R14, R13, R12, R11 ;  /* 0x0000000c0d0e7389 */ /* 0x00006400000c000b */
[----:B01----:R-:W-:Y:S01]  /*2d310*/  ENDCOLLECTIVE ;  /* 0x000000000000791b */ /* 0x003fe20003800000 */
.L_x_932:
        /* <DEDUP_REMOVED lines=13> */
.L_x_933:
[----:B------:R-:W-:Y:S02]  /*2d3f0*/  IMAD.MOV.U32 R13, RZ, RZ, R6 ;  /* 0x000000ffff0d7224 */ /* 0x000fe400078e0006 */
[----:B------:R-:W-:Y:S02]  /*2d400*/  IMAD.MOV.U32 R12, RZ, RZ, 0x3 ;  /* 0x00000003ff0c7424 */ /* 0x000fe400078e00ff */
[----:B------:R-:W-:-:S07]  /*2d410*/  IMAD.MOV.U32 R2, RZ, RZ, R14 ;  /* 0x000000ffff027224 */ /* 0x000fce00078e000e */
[----:B------:R-:W-:Y:S05]  /*2d420*/  WARPSYNC.COLLECTIVE R15, `(.L_x_934) ;  /* 0x000000000f087348 */ /* 0x000fea0003c00000 */
[----:B------:R0:W1:Y:S02]  /*2d430*/  SHFL.IDX P6, R14, R13, R12, R11 ;  /* 0x0000000c0d0e7389 */ /* 0x00006400000c000b */
[----:B01----:R-:W-:Y:S01]  /*2d440*/  ENDCOLLECTIVE ;  /* 0x000000000000791b */ /* 0x003fe20003800000 */
.L_x_934:
[----:B------:R-:W-:-:S04]  /*2d450*/  IADD3 R2, P0, R10, R2, RZ ;  /* 0x000000020a027210 */ /* 0x000fc80007f1e0ff */
[----:B------:R-:W-:-:S05]  /*2d460*/  IADD3.X R3, RZ, R9, RZ, P0, !PT ;  /* 0x00000009ff037210 */ /* 0x000fca00007fe4ff */
[----:B------:R-:W-:Y:S01]  /*2d470*/  @!PT LDS RZ, [RZ] ;  /* 0x00000000fffff984 */ /* 0x000fe20000000800 */
[----:B------:R-:W-:Y:S01]  /*2d480*/  @!PT LDS RZ, [RZ] ;  /* 0x00000000fffff984 */ /* 0x000fe20000000800 */
[----:B------:R-:W-:Y:S01]  /*2d490*/  @!PT LDS RZ, [RZ] ;  /* 0x00000000fffff984 */ /* 0x000fe20000000800 */
[----:B------:R0:W-:Y:S01]  /*2d4a0*/  LDGSTS.E.BYPASS.LTC128B.128 [R7+0x1b400], desc[UR50][R2.64], !P4 ;  /* 0x1b40000002077fae */ /* 0x0001e2000e101d72 */
[----:B------:R-:W-:-:S03]  /*2d4b0*/  MOV R13, R4 ;  /* 0x00000004000d7202 */ /* 0x000fc60000000f00 */
[----:B------:R0:W-:Y:S04]  /*2d4c0*/  LDGSTS.E.BYPASS.LTC128B.128 [R7+0x1dc00], desc[UR50][R2.64+0x40], !P3 ;  /* 0x1dc0004002077fae */ /* 0x0001e8000d901d72 */
[----:B------:R0:W-:Y:S01]  /*2d4d0*/  LDGSTS.E.BYPASS.LTC128B.128 [R7+0x20400], desc[UR50][R2.64+0x80], !P1 ;  /* 0x2040008002077fae */ /* 0x0001e2000c901d72 */
[----:B------:R-:W-:-:S07]  /*2d4e0*/  IMAD.MOV.U32 R9, RZ, RZ, R14 ;  /* 0x000000ffff097224 */ /* 0x000fce00078e000e */
[----:B0-----:R-:W-:Y:S05]  /*2d4f0*/  WARPSYNC.COLLECTIVE R15, `(.L_x_935) ;  /* 0x000000000f087348 */ /* 0x001fea0003c00000 */
[----:B------:R1:W2:Y:S02]  /*2d500*/  SHFL.IDX P6, R14, R13, R12, R11 ;  /* 0x0000000c0d0e7389 */ /* 0x0002a400000c000b */
[----:B012---:R-:W-:Y:S01]  /*2d510*/  ENDCOLLECTIVE ;  /* 0x000000000000791b */ /* 0x007fe20003800000 */
.L_x_935:
[----:B------:R-:W-:Y:S01]  /*2d520*/  IMAD.MOV.U32 R13, RZ, RZ, R8 ;  /* 0x000000ffff0d7224 */ /* 0x000fe200078e0008 */
[----:B------:R-:W-:Y:S01]  /*2d530*/  MOV R12, RZ ;  /* 0x000000ff000c7202 */ /* 0x000fe20000000f00 */
[----:B------:R-:W-:-:S07]  /*2d540*/  IMAD.MOV.U32 R2, RZ, RZ, R14 ;  /* 0x000000ffff027224 */ /* 0x000fce00078e000e */
[----:B------:R-:W-:Y:S05]  /*2d550*/  WARPSYNC.COLLECTIVE R15, `(.L_x_936) ;  /* 0x000000000f087348 */ /* 0x000fea0003c00000 */
[----:B------:R0:W1:Y:S02]  /*2d560*/  SHFL.IDX P6, R14, R13, R12, R11 ;  /* 0x0000000c0d0e7389 */ /* 0x00006400000c000b */
[----:B01----:R-:W-:Y:S01]  /*2d570*/  ENDCOLLECTIVE ;  /* 0x000000000000791b */ /* 0x003fe20003800000 */
.L_x_936:
        /* <DEDUP_REMOVED lines=13> */
.L_x_937:
[----:B------:R-:W-:Y:S01]  /*2d650*/  IMAD.MOV.U32 R2, RZ, RZ, R14 ;  /* 0x000000ffff027224 */ /* 0x000fe200078e000e */
[----:B------:R-:W-:Y:S06]  /*2d660*/  BRA `(.L_x_938) ;  /* 0xffffff9400cc7947 */ /* 0x000fec000383ffff */
.L_x_727:
[----:B--2---:R2:W3:Y:S02]  /*2d670*/  SYNCS.PHASECHK.TRANS64.TRYWAIT P0, [R3+URZ+0x29870], R0 ;  /* 0x02987000030075a7 */ /* 0x0044e4000800017f */
[----:B---3--:R-:W-:Y:S05]  /*2d680*/  @!P0 NANOSLEEP.SYNCS 0x989680 ;  /* 0x009896800000895d */ /* 0x008fea0003900000 */
[----:B------:R-:W3:Y:S02]  /*2d690*/  @!P0 SYNCS.PHASECHK.TRANS64 P0, [R3+URZ+0x29870], R0 ;  /* 0x02987000030085a7 */ /* 0x000ee4000800007f */
[----:B---3--:R-:W-:Y:S05]  /*2d6a0*/  @!P0 BRA `(.L_x_727) ;  /* 0xfffffffc00f08947 */ /* 0x008fea000383ffff */
[----:B------:R-:W-:Y:S05]  /*2d6b0*/  BRA `(.L_x_939) ;  /* 0xffffff9800387947 */ /* 0x000fea000383ffff */
.L_x_729:
[----:B--2---:R2:W3:Y:S02]  /*2d6c0*/  SYNCS.PHASECHK.TRANS64.TRYWAIT P0, [R3+URZ+0x29860], R0 ;  /* 0x02986000030075a7 */ /* 0x0044e4000800017f */
[----:B---3--:R-:W-:Y:S05]  /*2d6d0*/  @!P0 NANOSLEEP.SYNCS 0x989680 ;  /* 0x009896800000895d */ /* 0x008fea0003900000 */
[----:B------:R-:W3:Y:S02]  /*2d6e0*/  @!P0 SYNCS.PHASECHK.TRANS64 P0, [R3+URZ+0x29860], R0 ;  /* 0x02986000030085a7 */ /* 0x000ee4000800007f */
[----:B---3--:R-:W-:Y:S05]  /*2d6f0*/  @!P0 BRA `(.L_x_729) ;  /* 0xfffffffc00f08947 */ /* 0x008fea000383ffff */
[----:B------:R-:W-:Y:S05]  /*2d700*/  BRA `(.L_x_940) ;  /* 0xffffff9800487947 */ /* 0x000fea000383ffff */
.L_x_737:
[----:B0-----:R0:W3:Y:S02]  /*2d710*/  SYNCS.PHASECHK.TRANS64.TRYWAIT P1, [R17+URZ+0x29870], R0 ;  /* 0x02987000110075a7 */ /* 0x0010e4000802017f */
[----:B---3--:R-:W-:Y:S05]  /*2d720*/  @!P1 NANOSLEEP.SYNCS 0x989680 ;  /* 0x009896800000995d */ /* 0x008fea0003900000 */
[----:B------:R-:W3:Y:S02]  /*2d730*/  @!P1 SYNCS.PHASECHK.TRANS64 P1, [R17+URZ+0x29870], R0 ;  /* 0x02987000110095a7 */ /* 0x000ee4000802007f */
[----:B---3--:R-:W-:Y:S05]  /*2d740*/  @!P1 BRA `(.L_x_737) ;  /* 0xfffffffc00f09947 */ /* 0x008fea000383ffff */
[----:B------:R-:W-:Y:S05]  /*2d750*/  BRA `(.L_x_941) ;  /* 0xffffffa0000c7947 */ /* 0x000fea000383ffff */
.L_x_739:
[----:B0-----:R0:W3:Y:S02]  /*2d760*/  SYNCS.PHASECHK.TRANS64.TRYWAIT P1, [R17+URZ+0x29860], R0 ;  /* 0x02986000110075a7 */ /* 0x0010e4000802017f */
[----:B---3--:R-:W-:Y:S05]  /*2d770*/  @!P1 NANOSLEEP.SYNCS 0x989680 ;  /* 0x009896800000995d */ /* 0x008fea0003900000 */
[----:B------:R-:W3:Y:S02]  /*2d780*/  @!P1 SYNCS.PHASECHK.TRANS64 P1, [R17+URZ+0x29860], R0 ;  /* 0x02986000110095a7 */ /* 0x000ee4000802007f */
[----:B---3--:R-:W-:Y:S05]  /*2d790*/  @!P1 BRA `(.L_x_739) ;  /* 0xfffffffc00f09947 */ /* 0x008fea000383ffff */
[----:B------:R-:W-:Y:S05]  /*2d7a0*/  BRA `(.L_x_942) ;  /* 0xffffffa000187947 */ /* 0x000fea000383ffff */
.L_x_744:
[----:B------:R-:W-:Y:S01]  /*2d7b0*/  BSSY B0, `(.L_x_943) ;  /* 0x0000008000007945 */ /* 0x000fe20003800000 */
[----:B------:R-:W-:Y:S01]  /*2d7c0*/  MOV R13, R16 ;  /* 0x00000010000d7202 */ /* 0x000fe20000000f00 */
[----:B------:R-:W-:Y:S02]  /*2d7d0*/  IMAD.MOV.U32 R12, RZ, RZ, RZ ;  /* 0x000000ffff0c7224 */ /* 0x000fe400078e00ff */
[----:B------:R-:W-:Y:S02]  /*2d7e0*/  IMAD.MOV.U32 R11, RZ, RZ, 0x1f ;  /* 0x0000001fff0b7424 */ /* 0x000fe400078e00ff */
[----:B------:R-:W-:-:S07]  /*2d7f0*/  IMAD.MOV.U32 R15, RZ, RZ, -0x1 ;  /* 0xffffffffff0f7424 */ /* 0x000fce00078e00ff */
[----:B-12---:R-:W-:Y:S05]  /*2d800*/  WARPSYNC.COLLECTIVE R15, `(.L_x_944) ;  /* 0x000000000f087348 */ /* 0x006fea0003c00000 */
[----:B------:R0:W3:Y:S02]  /*2d810*/  SHFL.IDX P6, R14, R13, R12, R11 ;  /* 0x0000000c0d0e7389 */ /* 0x0000e400000c000b */
[----:B0123--:R-:W-:Y:S01]  /*2d820*/  ENDCOLLECTIVE ;  /* 0x000000000000791b */ /* 0x00ffe20003800000 */
.L_x_944:
[----:B------:R-:W-:Y:S05]  /*2d830*/  BSYNC B0 ;  /* 0x0000000000007941 */ /* 0x000fea0003800000 */
.L_x_943:
[----:B------:R-:W-:Y:S01]  /*2d840*/  IMAD.MOV.U32 R13, RZ, RZ, R16 ;  /* 0x000000ffff0d7224 */ /* 0x000fe200078e0010 */
[----:B------:R-:W-:Y:S01]  /*2d850*/  MOV R15, 0xffffffff ;  /* 0xffffffff000f7802 */ /* 0x000fe20000000f00 */
[----:B------:R-:W-:Y:S01]  /*2d860*/  IMAD.MOV.U32 R12, RZ, RZ, 0x1 ;  /* 0x00000001ff0c7424 */ /* 0x000fe200078e00ff */
[----:B------:R-:W-:Y:S01]  /*2d870*/  MOV R0, R14 ;  /* 0x0000000e00007202 */ /* 0x000fe20000000f00 */
[----:B------:R-:W-:Y:S02]  /*2d880*/  IMAD.MOV.U32 R11, RZ, RZ, 0x1f ;  /* 0x0000001fff0b7424 */ /* 0x000fe400078e00ff */
[----:B------:R-:W-:-:S07]  /*2d890*/  IMAD.IADD R5, R19, 0x1, R8 ;  /* 0x0000000113057824 */ /* 0x000fce00078e0208 */
[----:B------:R-:W-:Y:S05]  /*2d8a0*/  WARPSYNC.COLLECTIVE R15, `(.L_x_945) ;  /* 0x000000000f087348 */ /* 0x000fea0003c00000 */
[----:B------:R0:W1:Y:S02]  /*2d8b0*/  SHFL.IDX P6, R14, R13, R12, R11 ;  /* 0x0000000c0d0e7389 */ /* 0x00006400000c000b */
[----:B01----:R-:W-:Y:S01]  /*2d8c0*/  ENDCOLLECTIVE ;  /* 0x000000000000791b */ /* 0x003fe20003800000 */
.L_x_945:
[----:B------:R-:W-:Y:S02]  /*2d8d0*/  ULDC UR4, c[0x0][0xc3c] ;  /* 0x00030f0000047ab9 */ /* 0x000fe40000000800 */
[----:B------:R-:W-:-:S13]  /*2d8e0*/  ISETP.GE.OR P1, PT, R5, UR4, !P0 ;  /* 0x0000000405007c0c */ /* 0x000fda000c726670 */
[----:B------:R-:W0:Y:S01]  /*2d8f0*/  @!P1 LDC.64 R2, c[0x0][0xc80] ;  /* 0x00032000ff029b82 */ /* 0x000e220000000a00 */
[----:B------:R-:W-:Y:S02]  /*2d900*/  IMAD.MOV.U32 R11, RZ, RZ, RZ ;  /* 0x000000ffff0b7224 */ /* 0x000fe400078e00ff */
[----:B------:R-:W-:Y:S02]  /*2d910*/  IMAD.MOV.U32 R4, RZ, RZ, R14 ;  /* 0x000000ffff047224 */ /* 0x000fe400078e000e */
[----:B0-----:R-:W-:-:S06]  /*2d920*/  @!P1 IMAD.WIDE R2, R5, 0x4, R2 ;  /* 0x0000000405029825 */ /* 0x001fcc00078e0202 */
[----:B------:R0:W2:Y:S01]  /*2d930*/  @!P1 LDG.E R3, desc[UR50][R2.64] ;  /* 0x0000003202039981 */ /* 0x0000a2000c1e1900 */
[C---:B------:R-:W-:Y:S02]  /*2d940*/  ISETP.GE.U32.AND P2, PT, R8.reuse, 0x2, PT ;  /* 0x000000020800780c */ /* 0x040fe40003f46070 */
[C---:B------:R-:W-:Y:S02]  /*2d950*/  ISETP.GE.U32.AND P3, PT, R8.reuse, 0x4, PT ;  /* 0x000000040800780c */ /* 0x040fe40003f66070 */
[C---:B------:R-:W-:Y:S02]  /*2d960*/  ISETP.GE.U32.AND P4, PT, R8.reuse, 0x8, PT ;  /* 0x000000080800780c */ /* 0x040fe40003f86070 */
[C---:B------:R-:W-:Y:S01]  /*2d970*/  ISETP.GE.U32.AND P5, PT, R8.reuse, 0x10, PT ;  /* 0x000000100800780c */ /* 0x040fe20003fa6070 */
[----:B0-----:R-:W-:Y:S01]  /*2d980*/  IMAD.MOV.U32 R2, RZ, RZ, RZ ;  /* 0x000000ffff027224 */ /* 0x001fe200078e00ff */
[----:B--2---:R-:W-:Y:S02]  /*2d990*/  @!P1 MOV R2, R3 ;  /* 0x0000000300029202 */ /* 0x004fe40000000f00 */
[----:B------:R-:W-:-:S03]  /*2d9a0*/  ISETP.NE.AND P1, PT, R8, RZ, PT ;  /* 0x000000ff0800720c */ /* 0x000fc60003f25270 */
[----:B------:R-:W-:-:S10]  /*2d9b0*/  IMAD.MOV.U32 R13, RZ, RZ, R2 ;  /* 0x000000ffff0d7224 */ /* 0x000fd400078e0002 */
[----:B------:R-:W-:Y:S05]  /*2d9c0*/  WARPSYNC.COLLECTIVE R15, `(.L_x_946) ;  /* 0x000000000f087348 */ /* 0x000fea0003c00000 */
[----:B------:R0:W1:Y:S02]  /*2d9d0*/  SHFL.UP P6, R14, R13, R12, R11 ;  /* 0x0400000c0d0e7389 */ /* 0x00006400000c000b */
[----:B01----:R-:W-:Y:S01]  /*2d9e0*/  ENDCOLLECTIVE ;  /* 0x000000000000791b */ /* 0x003fe20003800000 */
.L_x_946:
[----:B------:R-:W-:Y:S01]  /*2d9f0*/  IMAD.MOV.U32 R12, RZ, RZ, 0x2 ;  /* 0x00000002ff0c7424 */ /* 0x000fe200078e00ff */
[----:B------:R-:W-:-:S05]  /*2da00*/  SEL R5, R14, RZ, P1 ;  /* 0x000000ff0e057207 */ /* 0x000fca0000800000 */
[----:B------:R-:W-:-:S05]  /*2da10*/  IMAD.IADD R5, R2, 0x1, R5 ;  /* 0x0000000102057824 */ /* 0x000fca00078e0205 */
[----:B------:R-:W-:-:S07]  /*2da20*/  MOV R13, R5 ;  /* 0x00000005000d7202 */ /* 0x000fce0000000f00 */
[----:B------:R-:W-:Y:S05]  /*2da30*/  WARPSYNC.COLLECTIVE R15, `(.L_x_947) ;  /* 0x000000000f087348 */ /* 0x000fea0003c00000 */
[----:B------:R0:W1:Y:S02]  /*2da40*/  SHFL.UP P6, R14, R13, R12, R11 ;  /* 0x0400000c0d0e7389 */ /* 0x00006400000c000b */
[----:B01----:R-:W-:Y:S01]  /*2da50*/  ENDCOLLECTIVE ;  /* 0x000000000000791b */ /* 0x003fe20003800000 */
.L_x_947:
[----:B------:R-:W-:Y:S02]  /*2da60*/  MOV R12, 0x4 ;  /* 0x00000004000c7802 */ /* 0x000fe40000000f00 */
[----:B------:R-:W-:-:S05]  /*2da70*/  SEL R6, R14, RZ, P2 ;  /* 0x000000ff0e067207 */ /* 0x000fca0001000000 */
[----:B------:R-:W-:-:S04]  /*2da80*/  IMAD.IADD R6, R5, 0x1, R6 ;  /* 0x0000000105067824 */ /* 0x000fc800078e0206 */
[----:B------:R-:W-:-:S07]  /*2da90*/  IMAD.MOV.U32 R13, RZ, RZ, R6 ;  /* 0x000000ffff0d7224 */ /* 0x000fce00078e0006 */
[----:B------:R-:W-:Y:S05]  /*2daa0*/  WARPSYNC.COLLECTIVE R15, `(.L_x_948) ;  /* 0x000000000f087348 */ /* 0x000fea0003c00000 */
[----:B------:R0:W1:Y:S02]  /*2dab0*/  SHFL.UP P6, R14, R13, R12, R11 ;  /* 0x0400000c0d0e7389 */ /* 0x00006400000c000b */
[----:B01----:R-:W-:Y:S01]  /*2dac0*/  ENDCOLLECTIVE ;  /* 0x000000000000791b */ /* 0x003fe20003800000 */
.L_x_948:
[----:B------:R-:W-:Y:S01]  /*2dad0*/  IMAD.MOV.U32 R12, RZ, RZ, 0x8 ;  /* 0x00000008ff0c7424 */ /* 0x000fe200078e00ff */
[----:B------:R-:W-:-:S05]  /*2dae0*/  SEL R7, R14, RZ, P3 ;  /* 0x000000ff0e077207 */ /* 0x000fca0001800000 */
[----:B------:R-:W-:-:S04]  /*2daf0*/  IMAD.IADD R7, R6, 0x1, R7 ;  /* 0x0000000106077824 */ /* 0x000fc800078e0207 */
[----:B------:R-:W-:-:S07]  /*2db00*/  IMAD.MOV.U32 R13, RZ, RZ, R7 ;  /* 0x000000ffff0d7224 */ /* 0x000fce00078e0007 */
[----:B------:R-:W-:Y:S05]  /*2db10*/  WARPSYNC.COLLECTIVE R15, `(.L_x_949) ;  /* 0x000000000f087348 */ /* 0x000fea0003c00000 */
[----:B------:R0:W1:Y:S02]  /*2db20*/  SHFL.UP P6, R14, R13, R12, R11 ;  /* 0x0400000c0d0e7389 */ /* 0x00006400000c000b */
[----:B01----:R-:W-:Y:S01]  /*2db30*/  ENDCOLLECTIVE ;  /* 0x000000000000791b */ /* 0x003fe20003800000 */
.L_x_949:
[----:B------:R-:W-:Y:S01]  /*2db40*/  IMAD.MOV.U32 R12, RZ, RZ, 0x10 ;  /* 0x00000010ff0c7424 */ /* 0x000fe200078e00ff */
[----:B------:R-:W-:-:S04]  /*2db50*/  SEL R14, R14, RZ, P4 ;  /* 0x000000ff0e0e7207 */ /* 0x000fc80002000000 */
[----:B------:R-:W-:-:S05]  /*2db60*/  IADD3 R5, R7, R14, RZ ;  /* 0x0000000e07057210 */ /* 0x000fca0007ffe0ff */
[----:B------:R-:W-:-:S07]  /*2db70*/  IMAD.MOV.U32 R13, RZ, RZ, R5 ;  /* 0x000000ffff0d7224 */ /* 0x000fce00078e0005 */
[----:B------:R-:W-:Y:S05]  /*2db80*/  WARPSYNC.COLLECTIVE R15, `(.L_x_950) ;  /* 0x000000000f087348 */ /* 0x000fea0003c00000 */
[----:B------:R0:W1:Y:S02]  /*2db90*/  SHFL.UP P6, R14, R13, R12, R11 ;  /* 0x0400000c0d0e7389 */ /* 0x00006400000c000b */
[----:B01----:R-:W-:Y:S01]  /*2dba0*/  ENDCOLLECTIVE ;  /* 0x000000000000791b */ /* 0x003fe20003800000 */
.L_x_950:
[----:B------:R-:W-:Y:S02]  /*2dbb0*/  IMAD.MOV.U32 R12, RZ, RZ, 0x1f ;  /* 0x0000001fff0c7424 */ /* 0x000fe400078e00ff */
[----:B------:R-:W-:Y:S01]  /*2dbc0*/  IMAD.MOV.U32 R11, RZ, RZ, 0x1f ;  /* 0x0000001fff0b7424 */ /* 0x000fe200078e00ff */
[----:B------:R-:W-:-:S05]  /*2dbd0*/  SEL R14, R14, RZ, P5 ;  /* 0x000000ff0e0e7207 */ /* 0x000fca0002800000 */
[----:B------:R-:W-:-:S05]  /*2dbe0*/  IMAD.IADD R3, R5, 0x1, R14 ;  /* 0x0000000105037824 */ /* 0x000fca00078e020e */
[----:B------:R-:W-:-:S07]  /*2dbf0*/  MOV R13, R3 ;  /* 0x00000003000d7202 */ /* 0x000fce0000000f00 */
[----:B------:R-:W-:Y:S05]  /*2dc00*/  WARPSYNC.COLLECTIVE R15, `(.L_x_951) ;  /* 0x000000000f087348 */ /* 0x000fea0003c00000 */
[----:B------:R0:W1:Y:S02]  /*2dc10*/  SHFL.IDX P6, R14, R13, R12, R11 ;  /* 0x0000000c0d0e7389 */ /* 0x00006400000c000b */
[----:B01----:R-:W-:Y:S01]  /*2dc20*/  ENDCOLLECTIVE ;  /* 0x000000000000791b */ /* 0x003fe20003800000 */
.L_x_951:
[----:B------:R-:W-:Y:S05]  /*2dc30*/  BRA `(.L_x_952) ;  /* 0xffffffa4002c7947 */ /* 0x000fea000383ffff */
.L_x_749:
[----:B------:R-:W-:Y:S01]  /*2dc40*/  BSSY B0, `(.L_x_953) ;  /* 0x0000008000007945 */ /* 0x000fe20003800000 */
[----:B-----5:R-:W-:Y:S01]  /*2dc50*/  IMAD.MOV.U32 R13, RZ, RZ, R2 ;  /* 0x000000ffff0d7224 */ /* 0x020fe200078e0002 */
[----:B------:R-:W-:Y:S01]  /*2dc60*/  MOV R12, 0x1 ;  /* 0x00000001000c7802 */ /* 0x000fe20000000f00 */
[----:B------:R-:W-:Y:S02]  /*2dc70*/  IMAD.MOV.U32 R11, RZ, RZ, RZ ;  /* 0x000000ffff0b7224 */ /* 0x000fe400078e00ff */
[----:B------:R-:W-:-:S07]  /*2dc80*/  IMAD.MOV.U32 R15, RZ, RZ, -0x1 ;  /* 0xffffffffff0f7424 */ /* 0x000fce00078e00ff */
[----:B012---:R-:W-:Y:S05]  /*2dc90*/  WARPSYNC.COLLECTIVE R15, `(.L_x_954) ;  /* 0x000000000f087348 */ /* 0x007fea0003c00000 */
[----:B------:R3:W4:Y:S02]  /*2dca0*/  SHFL.UP P6, R14, R13, R12, R11 ;  /* 0x0400000c0d0e7389 */ /* 0x00072400000c000b */
[----:B01234-:R-:W-:Y:S01]  /*2dcb0*/  ENDCOLLECTIVE ;  /* 0x000000000000791b */ /* 0x01ffe20003800000 */
.L_x_954:
[----:B------:R-:W-:Y:S05]  /*2dcc0*/  BSYNC B0 ;  /* 0x0000000000007941 */ /* 0x000fea0003800000 */
.L_x_953:
[----:B------:R-:W-:Y:S01]  /*2dcd0*/  SEL R13, R14, RZ, P1 ;  /* 0x000000ff0e0d7207 */ /* 0x000fe20000800000 */
[----:B------:R-:W-:Y:S01]  /*2dce0*/  IMAD.MOV.U32 R11, RZ, RZ, RZ ;  /* 0x000000ffff0b7224 */ /* 0x000fe200078e00ff */
[----:B------:R-:W-:Y:S01]  /*2dcf0*/  MOV R12, 0x2 ;  /* 0x00000002000c7802 */ /* 0x000fe20000000f00 */
[----:B------:R-:W-:Y:S02]  /*2dd00*/  IMAD.MOV.U32 R15, RZ, RZ, -0x1 ;  /* 0xffffffffff0f7424 */ /* 0x000fe400078e00ff */
[----:B------:R-:W-:-:S07]  /*2dd10*/  IMAD.IADD R13, R2, 0x1, R13 ;  /* 0x00000001020d7824 */ /* 0x000fce00078e020d */
[----:B------:R-:W-:Y:S05]  /*2dd20*/  WARPSYNC.COLLECTIVE R15, `(.L_x_955) ;  /* 0x000000000f087348 */ /* 0x000fea0003c00000 */
[----:B------:R0:W1:Y:S02]  /*2dd30*/  SHFL.UP P6, R14, R13, R12, R11 ;  /* 0x0400000c0d0e7389 */ /* 0x00006400000c000b */
[----:B01----:R-:W-:Y:S01]  /*2dd40*/  ENDCOLLECTIVE ;  /* 0x000000000000791b */ /* 0x003fe20003800000 */
.L_x_955:
[----:B------:R-:W-:Y:S01]  /*2dd50*/  IMAD.MOV.U32 R12, RZ, RZ, 0x4 ;  /* 0x00000004ff0c7424 */ /* 0x000fe200078e00ff */
[----:B------:R-:W-:-:S05]  /*2dd60*/  SEL R14, R14, RZ, P2 ;  /* 0x000000ff0e0e7207 */ /* 0x000fca0001000000 */
[----:B------:R-:W-:-:S05]  /*2dd70*/  IMAD.IADD R3, R13, 0x1, R14 ;  /* 0x000000010d037824 */ /* 0x000fca00078e020e */
[----:B------:R-:W-:-:S07]  /*2dd80*/  MOV R13, R3 ;  /* 0x00000003000d7202 */ /* 0x000fce0000000f00 */
[----:B------:R-:W-:Y:S05]  /*2dd90*/  WARPSYNC.COLLECTIVE R15, `(.L_x_956) ;  /* 0x000000000f087348 */ /* 0x000fea0003c00000 */
[----:B------:R0:W1:Y:S02]  /*2dda0*/  SHFL.UP P6, R14, R13, R12, R11 ;  /* 0x0400000c0d0e7389 */ /* 0x00006400000c000b */
[----:B01----:R-:W-:Y:S01]  /*2ddb0*/  ENDCOLLECTIVE ;  /* 0x000000000000791b */ /* 0x003fe20003800000 */
.L_x_956:
[----:B------:R-:W-:Y:S02]  /*2ddc0*/  MOV R12, 0x8 ;  /* 0x00000008000c7802 */ /* 0x000fe40000000f00 */
[----:B------:R-:W-:-:S05]  /*2ddd0*/  SEL R14, R14, RZ, P3 ;  /* 0x000000ff0e0e7207 */ /* 0x000fca0001800000 */
[----:B------:R-:W-:-:S04]  /*2dde0*/  IMAD.IADD R5, R3, 0x1, R14 ;  /* 0x0000000103057824 */ /* 0x000fc800078e020e */
[----:B------:R-:W-:-:S07]  /*2ddf0*/  IMAD.MOV.U32 R13, RZ, RZ, R5 ;  /* 0x000000ffff0d7224 */ /* 0x000fce00078e0005 */
[----:B------:R-:W-:Y:S05]  /*2de00*/  WARPSYNC.COLLECTIVE R15, `(.L_x_957) ;  /* 0x000000000f087348 */ /* 0x000fea0003c00000 */
[----:B------:R0:W1:Y:S02]  /*2de10*/  SHFL.UP P6, R14, R13, R12, R11 ;  /* 0x0400000c0d0e7389 */ /* 0x00006400000c000b */
[----:B01----:R-:W-:Y:S01]  /*2de20*/  ENDCOLLECTIVE ;  /* 0x000000000000791b */ /* 0x003fe20003800000 */
.L_x_957:
[----:B------:R-:W-:Y:S01]  /*2de30*/  IMAD.MOV.U32 R12, RZ, RZ, 0x10 ;  /* 0x00000010ff0c7424 */ /* 0x000fe200078e00ff */
[----:B------:R-:W-:-:S05]  /*2de40*/  SEL R6, R14, RZ, P4 ;  /* 0x000000ff0e067207 */ /* 0x000fca0002000000 */
[----:B------:R-:W-:-:S04]  /*2de50*/  IMAD.IADD R6, R5, 0x1, R6 ;  /* 0x0000000105067824 */ /* 0x000fc800078e0206 */
[----:B------:R-:W-:-:S07]  /*2de60*/  IMAD.MOV.U32 R13, RZ, RZ, R6 ;  /* 0x000000ffff0d7224 */ /* 0x000fce00078e0006 */
[----:B------:R-:W-:Y:S05]  /*2de70*/  WARPSYNC.COLLECTIVE R15, `(.L_x_958) ;  /* 0x000000000f087348 */ /* 0x000fea0003c00000 */
[----:B------:R0:W1:Y:S02]  /*2de80*/  SHFL.UP P6, R14, R13, R12, R11 ;  /* 0x0400000c0d0e7389 */ /* 0x00006400000c000b */
[----:B01----:R-:W-:Y:S01]  /*2de90*/  ENDCOLLECTIVE ;  /* 0x000000000000791b */ /* 0x003fe20003800000 */
.L_x_958:
[----:B------:R-:W-:Y:S02]  /*2dea0*/  IMAD.MOV.U32 R12, RZ, RZ, 0x1f ;  /* 0x0000001fff0c7424 */ /* 0x000fe400078e00ff */
[----:B------:R-:W-:Y:S01]  /*2deb0*/  IMAD.MOV.U32 R11, RZ, RZ, 0x1f ;  /* 0x0000001fff0b7424 */ /* 0x000fe200078e00ff */
[----:B------:R-:W-:-:S04]  /*2dec0*/  SEL R3, R14, RZ, P5 ;  /* 0x000000ff0e037207 */ /* 0x000fc80002800000 */
[----:B------:R-:W-:-:S05]  /*2ded0*/  IADD3 R3, R6, R3, RZ ;  /* 0x0000000306037210 */ /* 0x000fca0007ffe0ff */
[----:B------:R-:W-:-:S07]  /*2dee0*/  IMAD.MOV.U32 R13, RZ, RZ, R3 ;  /* 0x000000ffff0d7224 */ /* 0x000fce00078e0003 */
[----:B------:R-:W-:Y:S05]  /*2def0*/  WARPSYNC.COLLECTIVE R15, `(.L_x_959) ;  /* 0x000000000f087348 */ /* 0x000fea0003c00000 */
[----:B------:R0:W1:Y:S02]  /*2df00*/  SHFL.IDX P6, R14, R13, R12, R11 ;  /* 0x0000000c0d0e7389 */ /* 0x00006400000c000b */
[----:B01----:R-:W-:Y:S01]  /*2df10*/  ENDCOLLECTIVE ;  /* 0x000000000000791b */ /* 0x003fe20003800000 */
.L_x_959:
[----:B------:R-:W-:Y:S05]  /*2df20*/  BRA `(.L_x_960) ;  /* 0xffffffa4000c7947 */ /* 0x000fea000383ffff */
.L_x_751:
[----:B------:R-:W-:Y:S01]  /*2df30*/  BSSY B0, `(.L_x_961) ;  /* 0x0000006000007945 */ /* 0x000fe20003800000 */
[----:B------:R-:W-:Y:S02]  /*2df40*/  PLOP3.LUT P6, PT, P6, PT, PT, 0x8, 0x0 ;  /* 0x000000000000781c */ /* 0x000fe400037ce170 */
[----:B------:R-:W-:-:S11]  /*2df50*/  MOV R15, 0xffffffff ;  /* 0xffffffff000f7802 */ /* 0x000fd60000000f00 */
[----:B0-2---:R-:W-:Y:S05]  /*2df60*/  WARPSYNC.COLLECTIVE R15, `(.L_x_962) ;  /* 0x000000000f087348 */ /* 0x005fea0003c00000 */
[----:B------:R-:W-:Y:S01]  /*2df70*/  VOTE.ANY R14, PT, P6 ;  /* 0x00000000000e7806 */ /* 0x000fe200030e0100 */
[----:B0-2---:R-:W-:Y:S06]  /*2df80*/  ENDCOLLECTIVE ;  /* 0x000000000000791b */ /* 0x005fec0003800000 */
.L_x_962:
[----:B------:R-:W-:Y:S05]  /*2df90*/  BSYNC B0 ;  /* 0x0000000000007941 */ /* 0x000fea0003800000 */
.L_x_961:
[----:B------:R-:W-:Y:S01]  /*2dfa0*/  IMAD.MOV.U32 R6, RZ, RZ, R14 ;  /* 0x000000ffff067224 */ /* 0x000fe200078e000e */
[----:B------:R-:W-:Y:S01]  /*2dfb0*/  MOV R11, 0x1f ;  /* 0x0000001f000b7802 */ /* 0x000fe20000000f00 */
[----:B------:R-:W-:Y:S02]  /*2dfc0*/  IMAD.MOV.U32 R13, RZ, RZ, R2 ;  /* 0x000000ffff0d7224 */ /* 0x000fe400078e0002 */
[----:B------:R-:W0:Y:S01]  /*2dfd0*/  POPC R4, R6 ;  /* 0x0000000600047309 */ /* 0x000e220000000000 */
[----:B------:R-:W-:Y:S02]  /*2dfe0*/  IMAD.MOV.U32 R15, RZ, RZ, -0x1 ;  /* 0xffffffffff0f7424 */ /* 0x000fe400078e00ff */
[----:B0-----:R-:W-:-:S07]  /*2dff0*/  IMAD.MOV.U32 R12, RZ, RZ, R4 ;  /* 0x000000ffff0c7224 */ /* 0x001fce00078e0004 */
[----:B------:R-:W-:Y:S05]  /*2e000*/  WARPSYNC.COLLECTIVE R15, `(.L_x_963) ;  /* 0x000000000f087348 */ /* 0x000fea0003c00000 */
[----:B------:R0:W1:Y:S02]  /*2e010*/  SHFL.IDX P6, R14, R13, R12, R11 ;  /* 0x0000000c0d0e7389 */ /* 0x00006400000c000b */
[----:B01----:R-:W-:Y:S01]  /*2e020*/  ENDCOLLECTIVE ;  /* 0x000000000000791b */ /* 0x003fe20003800000 */
.L_x_963:
[----:B------:R-:W-:Y:S01]  /*2e030*/  IMAD.MOV.U32 R17, RZ, RZ, R14 ;  /* 0x000000ffff117224 */ /* 0x000fe200078e000e */
[----:B------:R-:W-:Y:S06]  /*2e040*/  BRA `(.L_x_964) ;  /* 0xffffffa000fc7947 */ /* 0x000fec000383ffff */
.L_x_753:
[----:B------:R-:W-:Y:S01]  /*2e050*/  BSSY B0, `(.L_x_965) ;  /* 0x0000007000007945 */ /* 0x000fe20003800000 */
[----:B------:R-:W-:Y:S01]  /*2e060*/  IMAD.MOV.U32 R13, RZ, RZ, R3 ;  /* 0x000000ffff0d7224 */ /* 0x000fe200078e0003 */
[----:B------:R-:W-:Y:S01]  /*2e070*/  MOV R11, 0x1f ;  /* 0x0000001f000b7802 */ /* 0x000fe20000000f00 */
[----:B------:R-:W-:-:S07]  /*2e080*/  IMAD.MOV.U32 R15, RZ, RZ, -0x1 ;  /* 0xffffffffff0f7424 */ /* 0x000fce00078e00ff */
[----:B012---:R-:W-:Y:S05]  /*2e090*/  WARPSYNC.COLLECTIVE R15, `(.L_x_966) ;  /* 0x000000000f087348 */ /* 0x007fea0003c00000 */
[----:B------:R3:W4:Y:S02]  /*2e0a0*/  SHFL.IDX P6, R14, R13, R12, R11 ;  /* 0x0000000c0d0e7389 */ /* 0x00072400000c000b */
[----:B01234-:R-:W-:Y:S01]  /*2e0b0*/  ENDCOLLECTIVE ;  /* 0x000000000000791b */ /* 0x01ffe20003800000 */
.L_x_966:
[----:B------:R-:W-:Y:S05]  /*2e0c0*/  BSYNC B0 ;  /* 0x0000000000007941 */ /* 0x000fea0003800000 */
.L_x_965:
[----:B------:R-:W-:Y:S05]  /*2e0d0*/  BRA `(.L_x_752) ;  /* 0xffffffa000f47947 */ /* 0x000fea000383ffff */
.L_x_757:
[----:B0-----:R0:W1:Y:S02]  /*2e0e0*/  SYNCS.PHASECHK.TRANS64.TRYWAIT P0, [R4+URZ+0x29820], R0 ;  /* 0x02982000040075a7 */ /* 0x001064000800017f */
[----:B-1----:R-:W-:Y:S05]  /*2e0f0*/  @!P0 NANOSLEEP.SYNCS 0x989680 ;  /* 0x009896800000895d */ /* 0x002fea0003900000 */
[----:B------:R-:W1:Y:S02]  /*2e100*/  @!P0 SYNCS.PHASECHK.TRANS64 P0, [R4+URZ+0x29820], R0 ;  /* 0x02982000040085a7 */ /* 0x000e64000800007f */
[----:B-1----:R-:W-:Y:S05]  /*2e110*/  @!P0 BRA `(.L_x_757) ;  /* 0xfffffffc00f08947 */ /* 0x002fea000383ffff */
[----:B------:R-:W-:Y:S05]  /*2e120*/  BRA `(.L_x_967) ;  /* 0xffffffa400e87947 */ /* 0x000fea000383ffff */
.L_x_758:
[----:B------:R-:W1:Y:S01]  /*2e130*/  S2R R2, SR_TID.X ;  /* 0x0000000000027919 */ /* 0x000e620000002100 */
[----:B------:R-:W-:Y:S01]  /*2e140*/  BSSY B0, `(.L_x_968) ;  /* 0x000000a000007945 */ /* 0x000fe20003800000 */
[----:B------:R-:W-:Y:S01]  /*2e150*/  IMAD.MOV.U32 R12, RZ, RZ, RZ ;  /* 0x000000ffff0c7224 */ /* 0x000fe200078e00ff */
[----:B------:R-:W-:Y:S01]  /*2e160*/  MOV R11, 0x1f ;  /* 0x0000001f000b7802 */ /* 0x000fe20000000f00 */
[----:B------:R-:W-:Y:S01]  /*2e170*/  IMAD.MOV.U32 R15, RZ, RZ, -0x1 ;  /* 0xffffffffff0f7424 */ /* 0x000fe200078e00ff */
[----:B-1----:R-:W-:-:S04]  /*2e180*/  SHF.R.U32.HI R2, RZ, 0x5, R2 ;  /* 0x00000005ff027819 */ /* 0x002fc80000011602 */
[----:B------:R-:W-:-:S05]  /*2e190*/  LOP3.LUT R2, R2, 0x3, RZ, 0xc0, !PT ;  /* 0x0000000302027812 */ /* 0x000fca00078ec0ff */
[----:B------:R-:W-:-:S07]  /*2e1a0*/  IMAD.MOV.U32 R13, RZ, RZ, R2 ;  /* 0x000000ffff0d7224 */ /* 0x000fce00078e0002 */
[----:B0-----:R-:W-:Y:S05]  /*2e1b0*/  WARPSYNC.COLLECTIVE R15, `(.L_x_969) ;  /* 0x000000000f087348 */ /* 0x001fea0003c00000 */
[----:B------:R1:W2:Y:S02]  /*2e1c0*/  SHFL.IDX P6, R14, R13, R12, R11 ;  /* 0x0000000c0d0e7389 */ /* 0x0002a400000c000b */
[----:B012---:R-:W-:Y:S01]  /*2e1d0*/  ENDCOLLECTIVE ;  /* 0x000000000000791b */ /* 0x007fe20003800000 */
.L_x_969:
[----:B------:R-:W-:Y:S05]  /*2e1e0*/  BSYNC B0 ;  /* 0x0000000000007941 */ /* 0x000fea0003800000 */
.L_x_968:
[----:B------:R-:W-:Y:S05]  /*2e1f0*/  BRA `(.L_x_970) ;  /* 0xffffffa400d07947 */ /* 0x000fea000383ffff */
.L_x_759:
[----:B------:R-:W-:Y:S01]  /*2e200*/  BSSY B0, `(.L_x_971) ;  /* 0x0000006000007945 */ /* 0x000fe20003800000 */
[----:B------:R-:W-:-:S07]  /*2e210*/  IMAD.MOV.U32 R15, RZ, RZ, -0x1 ;  /* 0xffffffffff0f7424 */ /* 0x000fce00078e00ff */
[----:B0-----:R-:W-:Y:S05]  /*2e220*/  WARPSYNC.COLLECTIVE R15, `(.L_x_972) ;  /* 0x000000000f0c7348 */ /* 0x001fea0003c00000 */
[----:B------:R-:W-:Y:S02]  /*2e230*/  ELECT P6, UR62, PT ;  /* 0x00000000003e782f */ /* 0x000fe400038c0000 */
[----:B------:R-:W-:Y:S01]  /*2e240*/  MOV R14, UR62 ;  /* 0x0000003e000e7c02 */ /* 0x000fe20008000f00 */
[----:B0-----:R-:W-:Y:S10]  /*2e250*/  ENDCOLLECTIVE ;  /* 0x000000000000791b */ /* 0x001ff40003800000 */
.L_x_972:
[----:B------:R-:W-:Y:S05]  /*2e260*/  BSYNC B0 ;  /* 0x0000000000007941 */ /* 0x000fea0003800000 */
.L_x_971:
[----:B------:R-:W-:Y:S05]  /*2e270*/  BRA `(.L_x_973) ;  /* 0xffffffa400c47947 */ /* 0x000fea000383ffff */
.L_x_761:
[----:B0-----:R0:W1:Y:S02]  /*2e280*/  SYNCS.PHASECHK.TRANS64.TRYWAIT P1, [R5+URZ+0x29840], R0 ;  /* 0x02984000050075a7 */ /* 0x001064000802017f */
[----:B-1----:R-:W-:Y:S05]  /*2e290*/  @!P1 NANOSLEEP.SYNCS 0x989680 ;  /* 0x009896800000995d */ /* 0x002fea0003900000 */
[----:B------:R-:W1:Y:S02]  /*2e2a0*/  @!P1 SYNCS.PHASECHK.TRANS64 P1, [R5+URZ+0x29840], R0 ;  /* 0x02984000050095a7 */ /* 0x000e64000802007f */
[----:B-1----:R-:W-:Y:S05]  /*2e2b0*/  @!P1 BRA `(.L_x_761) ;  /* 0xfffffffc00f09947 */ /* 0x002fea000383ffff */
[----:B------:R-:W-:Y:S05]  /*2e2c0*/  BRA `(.L_x_974) ;  /* 0xffffffa400e47947 */ /* 0x000fea000383ffff */
.L_x_763:
[----:B-1----:R1:W2:Y:S02]  /*2e2d0*/  SYNCS.PHASECHK.TRANS64.TRYWAIT P1, [R23+URZ+0x29840], R2 ;  /* 0x02984002170075a7 */ /* 0x0022a4000802017f */
[----:B--2---:R-:W-:Y:S05]  /*2e2e0*/  @!P1 NANOSLEEP.SYNCS 0x989680 ;  /* 0x009896800000995d */ /* 0x004fea0003900000 */
[----:B------:R-:W2:Y:S02]  /*2e2f0*/  @!P1 SYNCS.PHASECHK.TRANS64 P1, [R23+URZ+0x29840], R2 ;  /* 0x02984002170095a7 */ /* 0x000ea4000802007f */
[----:B--2---:R-:W-:Y:S05]  /*2e300*/  @!P1 BRA `(.L_x_763) ;  /* 0xfffffffc00f09947 */ /* 0x004fea000383ffff */
[----:B------:R-:W-:Y:S05]  /*2e310*/  BRA `(.L_x_975) ;  /* 0xffffffa400f07947 */ /* 0x000fea000383ffff */
.L_x_765:
[----:B--2---:R2:W3:Y:S02]  /*2e320*/  SYNCS.PHASECHK.TRANS64.TRYWAIT P1, [R5+URZ+0x29860], R0 ;  /* 0x02986000050075a7 */ /* 0x0044e4000802017f */
[----:B---3--:R-:W-:Y:S05]  /*2e330*/  @!P1 NANOSLEEP.SYNCS 0x989680 ;  /* 0x009896800000995d */ /* 0x008fea0003900000 */
[----:B------:R-:W3:Y:S02]  /*2e340*/  @!P1 SYNCS.PHASECHK.TRANS64 P1, [R5+URZ+0x29860], R0 ;  /* 0x02986000050095a7 */ /* 0x000ee4000802007f */
[----:B---3--:R-:W-:Y:S05]  /*2e350*/  @!P1 BRA `(.L_x_765) ;  /* 0xfffffffc00f09947 */ /* 0x008fea000383ffff */
[----:B------:R-:W-:Y:S05]  /*2e360*/  BRA `(.L_x_976) ;  /* 0xffffffa400ec7947 */ /* 0x000fea000383ffff */
.L_x_767:
[----:B---3--:R3:W4:Y:S02]  /*2e370*/  SYNCS.PHASECHK.TRANS64.TRYWAIT P1, [R23+URZ+0x29860], R2 ;  /* 0x02986002170075a7 */ /* 0x008724000802017f */
[----:B----4-:R-:W-:Y:S05]  /*2e380*/  @!P1 NANOSLEEP.SYNCS 0x989680 ;  /* 0x009896800000995d */ /* 0x010fea0003900000 */
[----:B------:R-:W4:Y:S02]  /*2e390*/  @!P1 SYNCS.PHASECHK.TRANS64 P1, [R23+URZ+0x29860], R2 ;  /* 0x02986002170095a7 */ /* 0x000f24000802007f */
[----:B----4-:R-:W-:Y:S05]  /*2e3a0*/  @!P1 BRA `(.L_x_767) ;  /* 0xfffffffc00f09947 */ /* 0x010fea000383ffff */
[----:B------:R-:W-:Y:S05]  /*2e3b0*/  BRA `(.L_x_977) ;  /* 0xffffffa400e87947 */ /* 0x000fea000383ffff */
.L_x_769:
[----:B----4-:R4:W0:Y:S02]  /*2e3c0*/  SYNCS.PHASECHK.TRANS64.TRYWAIT P1, [R5+URZ+0x29880], R0 ;  /* 0x02988000050075a7 */ /* 0x010824000802017f */
[----:B0-----:R-:W-:Y:S05]  /*2e3d0*/  @!P1 NANOSLEEP.SYNCS 0x989680 ;  /* 0x009896800000995d */ /* 0x001fea0003900000 */
[----:B------:R-:W0:Y:S02]  /*2e3e0*/  @!P1 SYNCS.PHASECHK.TRANS64 P1, [R5+URZ+0x29880], R0 ;  /* 0x02988000050095a7 */ /* 0x000e24000802007f */
[----:B0-----:R-:W-:Y:S05]  /*2e3f0*/  @!P1 BRA `(.L_x_769) ;  /* 0xfffffffc00f09947 */ /* 0x001fea000383ffff */
[----:B------:R-:W-:Y:S05]  /*2e400*/  BRA `(.L_x_978) ;  /* 0xffffffa400e47947 */ /* 0x000fea000383ffff */
.L_x_979:
        /* <DEDUP_REMOVED lines=15> */
.L_x_3192:


//--------------------- .text._ZN7cutlass13device_kernelIN5flash11enable_sm90INS1_16FlashAttnFwdSm90INS1_25CollectiveMainloopFwdSm90ILi2EN4cute5tupleIJNS5_1CILi1EEES8_S8_EEENS6_IJNS7_ILi128EEESA_NS7_ILi192EEEEEELi128ENS_12float_e4m3_tEfNS_4arch4Sm90ELb0ELb1ELb0ELb0ELb1ELb0ELb0ELb1ELb1ELb1ELb0ELb0EEENS1_21CollectiveEpilogueFwdINS6_IJSA_SA_SA_EEES9_NS_10bfloat16_tESF_Li256ELb0ELb1ELb0ELb1EEENS1_30DynamicPersistentTileSchedulerILi256ELi128ELb0ELb1ELb1EEEEEEEEEvNT_6ParamsE --------------------------
	.section	.text._ZN7cutlass13device_kernelIN5flash11enable_sm90INS1_16FlashAttnFwdSm90INS1_25CollectiveMainloopFwdSm90ILi2EN4cute5tupleIJNS5_1CILi1EEES8_S8_EEENS6_IJNS7_ILi128EEESA_NS7_ILi192EEEEEELi128ENS_12float_e4m3_tEfNS_4arch4Sm90ELb0ELb1ELb0ELb0ELb1ELb0ELb0ELb1ELb1ELb1ELb0ELb0EEENS1_21CollectiveEpilogueFwdINS6_IJSA_SA_SA_EEES9_NS_10bfloat16_tESF_Li256ELb0ELb1ELb0ELb1EEENS1_30DynamicPersistentTileSchedulerILi256ELi128ELb0ELb1ELb1EEEEEEEEEvNT_6ParamsE,"ax",@progbits
	.align	128
.text._ZN7cutlass13device_kernelIN5flash11enable_sm90INS1_16FlashAttnFwdSm90INS1_25CollectiveMainloopFwdSm90ILi2EN4cute5tupleIJNS5_1CILi1EEES8_S8_EEENS6_IJNS7_ILi128EEESA_NS7_ILi192EEEEEELi128ENS_12float_e4m3_tEfNS_4arch4Sm90ELb0ELb1ELb0ELb0ELb1ELb0ELb0ELb1ELb1ELb1ELb0ELb0EEENS1_21CollectiveEpilogueFwdINS6_IJSA_SA_SA_EEES9_NS_10bfloat16_tESF_Li256ELb0ELb1ELb0ELb1EEENS1_30DynamicPersistentTileSchedulerILi256ELi128ELb0ELb1ELb1EEEEEEEEEvNT_6ParamsE:
        .type           _ZN7cutlass13device_kernelIN5flash11enable_sm90INS1_16FlashAttnFwdSm90INS1_25CollectiveMainloopFwdSm90ILi2EN4cute5tupleIJNS5_1CILi1EEES8_S8_EEENS6_IJNS7_ILi128EEESA_NS7_ILi192EEEEEELi128ENS_12float_e4m3_tEfNS_4arch4Sm90ELb0ELb1ELb0ELb0ELb1ELb0ELb0ELb1ELb1ELb1ELb0ELb0EEENS1_21CollectiveEpilogueFwdINS6_IJSA_SA_SA_EEES9_NS_10bfloat16_tESF_Li256ELb0ELb1ELb0ELb1EEENS1_30DynamicPersistentTileSchedulerILi256ELi128ELb0ELb1ELb1EEEEEEEEEvNT_6ParamsE,@function
        .size           _ZN7cutlass13device_kernelIN5flash11enable_sm90INS1_16FlashAttnFwdSm90INS1_25CollectiveMainloopFwdSm90ILi2EN4cute5tupleIJNS5_1CILi1EEES8_S8_EEENS6_IJNS7_ILi128EEESA_NS7_ILi192EEEEEELi128ENS_12float_e4m3_tEfNS_4arch4Sm90ELb0ELb1ELb0ELb0ELb1ELb0ELb0ELb1ELb1ELb1ELb0ELb0EEENS1_21CollectiveEpilogueFwdINS6_IJSA_SA_SA_EEES9_NS_10bfloat16_tESF_Li256ELb0ELb1ELb0ELb1EEENS1_30DynamicPersistentTileSchedulerILi256ELi128ELb0ELb1ELb1EEEEEEEEEvNT_6ParamsE,(.L_x_3193 - _ZN7cutlass13device_kernelIN5flash11enable_sm90INS1_16FlashAttnFwdSm90INS1_25CollectiveMainloopFwdSm90ILi2EN4cute5tupleIJNS5_1CILi1EEES8_S8_EEENS6_IJNS7_ILi128EEESA_NS7_ILi192EEEEEELi128ENS_12float_e4m3_tEfNS_4arch4Sm90ELb0ELb1ELb0ELb0ELb1ELb0ELb0ELb1ELb1ELb1ELb0ELb0EEENS1_21CollectiveEpilogueFwdINS6_IJSA_SA_SA_EEES9_NS_10bfloat16_tESF_Li256ELb0ELb1ELb0ELb1EEENS1_30DynamicPersistentTileSchedulerILi256ELi128ELb0ELb1ELb1EEEEEEEEEvNT_6ParamsE)
        .other          _ZN7cutlass13device_kernelIN5flash11enable_sm90INS1_16FlashAttnFwdSm90INS1_25CollectiveMainloopFwdSm90ILi2EN4cute5tupleIJNS5_1CILi1EEES8_S8_EEENS6_IJNS7_ILi128EEESA_NS7_ILi192EEEEEELi128ENS_12float_e4m3_tEfNS_4arch4Sm90ELb0ELb1ELb0ELb0ELb1ELb0ELb0ELb1ELb1ELb1ELb0ELb0EEENS1_21CollectiveEpilogueFwdINS6_IJSA_SA_SA_EEES9_NS_10bfloat16_tESF_Li256ELb0ELb1ELb0ELb1EEENS1_30DynamicPersistentTileSchedulerILi256ELi128ELb0ELb1ELb1EEEEEEEEEvNT_6ParamsE,@"STO_CUDA_ENTRY STV_DEFAULT"
_ZN7cutlass13device_kernelIN5flash11enable_sm90INS1_16FlashAttnFwdSm90INS1_25CollectiveMainloopFwdSm90ILi2EN4cute5tupleIJNS5_1CILi1EEES8_S8_EEENS6_IJNS7_ILi128EEESA_NS7_ILi192EEEEEELi128ENS_12float_e4m3_tEfNS_4arch4Sm90ELb0ELb1ELb0ELb0ELb1ELb0ELb0ELb1ELb1ELb1ELb0ELb0EEENS1_21CollectiveEpilogueFwdINS6_IJSA_SA_SA_EEES9_NS_10bfloat16_tESF_Li256ELb0ELb1ELb0ELb1EEENS1_30DynamicPersistentTileSchedulerILi256ELi128ELb0ELb1ELb1EEEEEEEEEvNT_6ParamsE:
        /* <DEDUP_REMOVED lines=9> */
[----:B------:R-:W1:Y:S01]  /*0090*/  SHFL.IDX PT, R3, R3, RZ, 0x1f ;  /* 0x00001fff03037589 */ /* 0x000e6200000e0000 */
        /* <DEDUP_REMOVED lines=14> */
[----:B------:R0:W2:Y:S06]  /*0180*/  @!UP0 SYNCS.EXCH.64 URZ, [UR8+0x22800], UR4 ;  /* 0x02280004083f85b2 */ /* 0x0000ac0008000100 */
[----:B------:R0:W3:Y:S02]  /*0190*/  @!UP1 SYNCS.EXCH.64 URZ, [UR8+0x22820], UR6 ;  /* 0x02282006083f95b2 */ /* 0x0000e40008000100 */
[----:B01----:R-:W-:Y:S05]  /*01a0*/  @P1 BRA `(.L_x_980) ;  /* 0x0000000000481947 */ /* 0x003fea0003800000 */
        /* <DEDUP_REMOVED lines=14> */
[----:B------:R0:W4:Y:S01]  /*0290*/  SYNCS.EXCH.64 URZ, [UR8+0x22840], UR6 ;  /* 0x02284006083f75b2 */ /* 0x0001220008000100 */
[----:B------:R0:W0:Y:S01]  /*02a0*/  SYNCS.EXCH.64 URZ, [UR8+0x22838], UR4 ;  /* 0x02283804083f75b2 */ /* 0x0000220008000100 */
[----:B------:R0:W0:Y:S01]  /*02b0*/  SYNCS.EXCH.64 URZ, [UR8+0x22848], UR6 ;  /* 0x02284806083f75b2 */ /* 0x0000220008000100 */
[----:B------:R-:W-:Y:S01]  /*02c0*/  NOP ;  /* 0x0000000000007918 */ /* 0x000fe20000000000 */
.L_x_980:
[----:B------:R-:W5:Y:S01]  /*02d0*/  SHFL.IDX PT, R2, R0, RZ, 0x1f ;  /* 0x00001fff00027589 */ /* 0x000f6200000e0000 */
[----:B------:R-:W-:Y:S01]  /*02e0*/  NOP ;  /* 0x0000000000007918 */ /* 0x000fe20000000000 */
[----:B-----5:R-:W-:-:S13]  /*02f0*/  ISETP.NE.AND P0, PT, R2, RZ, PT ;  /* 0x000000ff0200720c */ /* 0x020fda0003f05270 */
        /* <DEDUP_REMOVED lines=17> */
[----:B------:R0:W0:Y:S01]  /*0410*/  SYNCS.EXCH.64 URZ, [UR8+0x22868], UR6 ;  /* 0x02286806083f75b2 */ /* 0x0000220008000100 */
[----:B------:R-:W-:Y:S01]  /*0420*/  NOP ;  /* 0x0000000000007918 */ /* 0x000fe20000000000 */
.L_x_981:
[----:B------:R-:W5:Y:S01]  /*0430*/  SHFL.IDX PT, R2, R0, RZ, 0x1f ;  /* 0x00001fff00027589 */ /* 0x000f6200000e0000 */
[----:B------:R-:W-:Y:S01]  /*0440*/  NOP ;  /* 0x0000000000007918 */ /* 0x000fe20000000000 */
[----:B-----5:R-:W-:-:S13]  /*0450*/  ISETP.NE.AND P0, PT, R2, RZ, PT ;  /* 0x000000ff0200720c */ /* 0x020fda0003f05270 */
        /* <DEDUP_REMOVED lines=13> */
[----:B------:R0:W0:Y:S01]  /*0530*/  SYNCS.EXCH.64 URZ, [UR6+0x22888], UR4 ;  /* 0x02288804063f75b2 */ /* 0x0000220008000100 */
[----:B------:R-:W-:Y:S01]  /*0540*/  NOP ;  /* 0x0000000000007918 */ /* 0x000fe20000000000 */
.L_x_982:
        /* <DEDUP_REMOVED lines=22> */
.L_x_983:
[----:B------:R-:W5:Y:S01]  /*06b0*/  SHFL.IDX PT, R2, R0, RZ, 0x1f ;  /* 0x00001fff00027589 */ /* 0x000f6200000e0000 */
[----:B------:R-:W0:Y:S01]  /*06c0*/  S2UR UR10, SR_CgaCtaId ;  /* 0x00000000000a79c3 */ /* 0x000e220000008800 */
[----:B------:R-:W-:Y:S01]  /*06d0*/  R2UR UR9, R3 ;  /* 0x00000000030972ca */ /* 0x000fe200000e0000 */
[----:B------:R-:W-:Y:S01]  /*06e0*/  NOP ;  /* 0x0000000000007918 */ /* 0x000fe20000000000 */
[----:B-----5:R-:W-:-:S13]  /*06f0*/  ISETP.NE.AND P0, PT, R2, RZ, PT ;  /* 0x000000ff0200720c */ /* 0x020fda0003f05270 */
        /* <DEDUP_REMOVED lines=19> */
.L_x_984:
[----:B------:R-:W-:Y:S01]  /*0830*/  UISETP.NE.AND UP0, UPT, UR9, URZ, UPT ;  /* 0x0000003f0900728c */ /* 0x000fe2000bf05270 */
[----:B------:R-:W-:Y:S01]  /*0840*/  NOP ;  /* 0x0000000000007918 */ /* 0x000fe20000000000 */
[----:B------:R-:W-:Y:S01]  /*0850*/  UMOV UR43, 0x1 ;  /* 0x00000001002b7882 */ /* 0x000fe20000000000 */
[----:B------:R-:W-:Y:S01]  /*0860*/  IMAD.U32 R35, RZ, RZ, UR10 ;  /* 0x0000000aff237e24 */ /* 0x000fe2000f8e00ff */
[----:B------:R-:W-:Y:S01]  /*0870*/  USEL UR43, UR43, 0x2, !UP0 ;  /* 0x000000022b2b7887 */ /* 0x000fe2000c000000 */
[----:B01234-:R-:W-:Y:S01]  /*0880*/  BAR.SYNC.DEFER_BLOCKING 0x0 ;  /* 0x0000000000007b1d */ /* 0x01ffe20000010000 */
[----:B------:R-:W-:-:S05]  /*0890*/  PLOP3.LUT P0, PT, PT, PT, UP0, 0x80, 0x0 ;  /* 0x000000000000781c */ /* 0x000fca0003f0f008 */
[----:B------:R-:W-:-:S08]  /*08a0*/  ULDC.64 UR48, c[0x0][0x208] ;  /* 0x0000820000307ab9 */ /* 0x000fd00000000a00 */
[----:B------:R-:W-:Y:S05]  /*08b0*/  @!P0 BRA `(.L_x_985) ;  /* 0x000000f000c88947 */ /* 0x000fea0003800000 */
.L_x_986:
[----:B------:R-:W-:-:S08]  /*08c0*/  NOP ;  /* 0x0000000000007918 */ /* 0x000fd00000000000 */
[----:B------:R-:W0:Y:S02]  /*08d0*/  USETMAXREG.TRY_ALLOC.CTAPOOL UP0, 0xe8 ;  /* 0x000000e8000079c8 */ /* 0x000e240008000600 */
[----:B0-----:R-:W-:-:S13]  /*08e0*/  PLOP3.LUT P0, PT, PT, PT, UP0, 0x80, 0x0 ;  /* 0x000000000000781c */ /* 0x001fda0003f0f008 */
[----:B------:R-:W-:Y:S05]  /*08f0*/  @!P0 BRA `(.L_x_986) ;  /* 0xfffffffc00f08947 */ /* 0x000fea000383ffff */
[----:B------:R-:W0:Y:S01]  /*0900*/  S2R R2, SR_TID.X ;  /* 0x0000000000027919 */ /* 0x000e220000002100 */
[----:B------:R-:W1:Y:S08]  /*0910*/  S2UR UR4, SR_CTAID.X ;  /* 0x00000000000479c3 */ /* 0x000e700000002500 */
[----:B------:R-:W-:Y:S08]  /*0920*/  BAR.ARV 0x4, 0x180 ;  /* 0x0106000000007b1d */ /* 0x000ff00000002000 */
        /* <DEDUP_REMOVED lines=9> */
[----:B------:R-:W-:Y:S01]  /*09c0*/  IMAD.MOV.U32 R171, RZ, RZ, RZ ;  /* 0x000000ffffab7224 */ /* 0x000fe200078e00ff */
[----:B------:R-:W-:Y:S01]  /*09d0*/  UMOV UR37, URZ ;  /* 0x0000003f00257c82 */ /* 0x000fe20008000000 */
[----:B------:R-:W-:Y:S01]  /*09e0*/  UMOV UR36, URZ ;  /* 0x0000003f00247c82 */ /* 0x000fe20008000000 */
[----:B------:R-:W-:-:S04]  /*09f0*/  SHF.R.S32.HI R3, RZ, 0x1f, R178 ;  /* 0x0000001fff037819 */ /* 0x000fc800000114b2 */
[CC--:B------:R-:W-:Y:S02]  /*0a00*/  LEA.HI R0, R3.reuse, R178.reuse, RZ, 0x7 ;  /* 0x000000b203007211 */ /* 0x0c0fe400078f38ff */
[CC--:B------:R-:W-:Y:S02]  /*0a10*/  LEA.HI R4, R3.reuse, R178.reuse, RZ, 0x5 ;  /* 0x000000b203047211 */ /* 0x0c0fe400078f28ff */
[----:B------:R-:W-:Y:S02]  /*0a20*/  LOP3.LUT R5, R0, 0xffffff80, RZ, 0xc0, !PT ;  /* 0xffffff8000057812 */ /* 0x000fe400078ec0ff */
[----:B------:R-:W-:Y:S01]  /*0a30*/  LEA.HI R2, R3, R178, RZ, 0x4 ;  /* 0x000000b203027211 */ /* 0x000fe200078f20ff */
[----:B------:R-:W-:Y:S01]  /*0a40*/  IMAD.SHL.U32 R4, R4, 0x20, RZ ;  /* 0x0000002004047824 */ /* 0x000fe200078e00ff */
[----:B------:R-:W-:Y:S01]  /*0a50*/  SHF.R.S32.HI R173, RZ, 0x7, R0 ;  /* 0x00000007ffad7819 */ /* 0x000fe20000011400 */
[----:B------:R-:W-:Y:S01]  /*0a60*/  IMAD.IADD R172, R178, 0x1, -R5 ;  /* 0x00000001b2ac7824 */ /* 0x000fe200078e0a05 */
[----:B------:R-:W-:-:S02]  /*0a70*/  SHF.R.S32.HI R7, RZ, 0x4, R2 ;  /* 0x00000004ff077819 */ /* 0x000fc40000011402 */
[----:B------:R-:W-:Y:S02]  /*0a80*/  LOP3.LUT R5, R2, 0x3fffff0, RZ, 0xc0, !PT ;  /* 0x03fffff002057812 */ /* 0x000fe400078ec0ff */
[----:B------:R-:W-:Y:S02]  /*0a90*/  SHF.R.S32.HI R9, RZ, 0x1f, R172 ;  /* 0x0000001fff097819 */ /* 0x000fe400000114ac */
[----:B------:R-:W-:Y:S01]  /*0aa0*/  LOP3.LUT R4, R4, 0xfffffc00, RZ, 0xc0, !PT ;  /* 0xfffffc0004047812 */ /* 0x000fe200078ec0ff */
[----:B------:R-:W-:Y:S01]  /*0ab0*/  IMAD.IADD R5, R178, 0x1, -R5 ;  /* 0x00000001b2057824 */ /* 0x000fe200078e0a05 */
[----:B------:R-:W-:Y:S02]  /*0ac0*/  LEA.HI R2, R2, R7, RZ, 0x1 ;  /* 0x0000000702027211 */ /* 0x000fe400078f08ff */
[----:B------:R-:W-:Y:S01]  /*0ad0*/  LEA.HI R6, R9, R172, RZ, 0x2 ;  /* 0x000000ac09067211 */ /* 0x000fe200078f10ff */
[----:B------:R-:W-:Y:S01]  /*0ae0*/  IMAD R5, R5, 0x40, R4 ;  /* 0x0000004005057824 */ /* 0x000fe200078e0204 */
[----:B------:R-:W-:-:S02]  /*0af0*/  LOP3.LUT R2, R2, 0x1ffffffe, RZ, 0xc0, !PT ;  /* 0x1ffffffe02027812 */ /* 0x000fc400078ec0ff */
[-C--:B------:R-:W-:Y:S02]  /*0b00*/  LEA.HI R4, R3, R178.reuse, RZ, 0x2 ;  /* 0x000000b203047211 */ /* 0x080fe400078f10ff */
[----:B------:R-:W-:Y:S01]  /*0b10*/  SHF.R.S32.HI R8, RZ, 0x2, R6 ;  /* 0x00000002ff087819 */ /* 0x000fe20000011406 */
[----:B------:R-:W-:Y:S01]  /*0b20*/  IMAD.IADD R2, R7, 0x1, -R2 ;  /* 0x0000000107027824 */ /* 0x000fe200078e0a02 */
[----:B------:R-:W-:Y:S02]  /*0b30*/  SHF.R.S32.HI R11, RZ, 0x1f, R6 ;  /* 0x0000001fff0b7819 */ /* 0x000fe40000011406 */
[----:B------:R-:W-:Y:S01]  /*0b40*/  LOP3.LUT R7, R4, 0xfffffffc, RZ, 0xc0, !PT ;  /* 0xfffffffc04077812 */ /* 0x000fe200078ec0ff */
[----:B------:R-:W-:Y:S01]  /*0b50*/  IMAD R175, R2, 0x8, R5 ;  /* 0x0000000802af7824 */ /* 0x000fe200078e0205 */
[----:B------:R-:W-:Y:S02]  /*0b60*/  LEA.HI R3, R3, R178, RZ, 0x3 ;  /* 0x000000b203037211 */ /* 0x000fe400078f18ff */
[----:B------:R-:W-:Y:S01]  /*0b70*/  LEA.HI R11, R11, R8, RZ, 0x3 ;  /* 0x000000080b0b7211 */ /* 0x000fe200078f18ff */
[----:B------:R-:W-:Y:S01]  /*0b80*/  IMAD.IADD R7, R178, 0x1, -R7 ;  /* 0x00000001b2077824 */ /* 0x000fe200078e0a07 */
[----:B------:R-:W-:-:S02]  /*0b90*/  LOP3.LUT R169, R3, 0xfffffff8, RZ, 0xc0, !PT ;  /* 0xfffffff803a97812 */ /* 0x000fc400078ec0ff */
[----:B------:R-:W-:Y:S02]  /*0ba0*/  LOP3.LUT R11, R11, 0xfffffff8, RZ, 0xc0, !PT ;  /* 0xfffffff80b0b7812 */ /* 0x000fe400078ec0ff */
[----:B------:R-:W-:Y:S01]  /*0bb0*/  LEA.HI R9, R9, R172, RZ, 0x5 ;  /* 0x000000ac09097211 */ /* 0x000fe200078f28ff */
[----:B------:R-:W-:Y:S01]  /*0bc0*/  IMAD.IADD R169, R178, 0x1, -R169 ;  /* 0x00000001b2a97824 */ /* 0x000fe200078e0aa9 */
[----:B------:R-:W-:Y:S01]  /*0bd0*/  LEA.HI R0, R0, R173, RZ, 0x1 ;  /* 0x000000ad00007211 */ /* 0x000fe200078f08ff */
[----:B------:R-:W-:Y:S01]  /*0be0*/  IMAD.IADD R8, R8, 0x1, -R11 ;  /* 0x0000000108087824 */ /* 0x000fe200078e0a0b */
[----:B------:R-:W-:Y:S01]  /*0bf0*/  LEA.HI R2, R7, R7, RZ, 0x1 ;  /* 0x0000000707027211 */ /* 0x000fe200078f08ff */
[----:B------:R-:W-:Y:S01]  /*0c00*/  IMAD.SHL.U32 R18, R169, 0x8, RZ ;  /* 0x00000008a9127824 */ /* 0x000fe200078e00ff */
[----:B------:R-:W-:Y:S02]  /*0c10*/  SHF.R.S32.HI R9, RZ, 0x5, R9 ;  /* 0x00000005ff097819 */ /* 0x000fe40000011409 */
[----:B------:R-:W-:Y:S01]  /*0c20*/  LOP3.LUT R0, R0, 0x3fffffe, RZ, 0xc0, !PT ;  /* 0x03fffffe00007812 */ /* 0x000fe200078ec0ff */
[----:B------:R-:W-:Y:S01]  /*0c30*/  VIADD R168, R18, 0x40 ;  /* 0x0000004012a87836 */ /* 0x000fe20000000000 */
[----:B------:R-:W-:Y:S01]  /*0c40*/  LOP3.LUT R2, R2, 0x1ffffffe, RZ, 0xc0, !PT ;  /* 0x1ffffffe02027812 */ /* 0x000fe200078ec0ff */
[----:B------:R-:W-:Y:S01]  /*0c50*/  IMAD R9, R9, 0x10, R8 ;  /* 0x0000001009097824 */ /* 0x000fe200078e0208 */
[----:B------:R-:W-:Y:S01]  /*0c60*/  LOP3.LUT R5, R6, 0x7ffffffc, RZ, 0xc0, !PT ;  /* 0x7ffffffc06057812 */ /* 0x000fe200078ec0ff */
[----:B------:R-:W-:Y:S01]  /*0c70*/  IMAD.IADD R0, R173, 0x1, -R0 ;  /* 0x00000001ad007824 */ /* 0x000fe200078e0a00 */
[----:B------:R-:W-:Y:S01]  /*0c80*/  SHF.R.S32.HI R170, RZ, 0x3, R3 ;  /* 0x00000003ffaa7819 */ /* 0x000fe20000011403 */
[----:B------:R-:W-:Y:S01]  /*0c90*/  IMAD.IADD R17, R7, 0x1, -R2 ;  /* 0x0000000107117824 */ /* 0x000fe200078e0a02 */
[----:B------:R-:W-:Y:S01]  /*0ca0*/  SHF.R.S32.HI R177, RZ, 0x1f, R18 ;  /* 0x0000001fffb17819 */ /* 0x000fe20000011412 */
[----:B------:R-:W-:Y:S01]  /*0cb0*/  IMAD R174, R0, 0x40, R9 ;  /* 0x0000004000ae7824 */ /* 0x000fe200078e0209 */
[----:B------:R-:W-:Y:S01]  /*0cc0*/  SHF.R.S32.HI R176, RZ, 0x1f, R168 ;  /* 0x0000001fffb07819 */ /* 0x000fe200000114a8 */
[----:B------:R-:W-:-:S02]  /*0cd0*/  IMAD.IADD R16, R172, 0x1, -R5 ;  /* 0x00000001ac107824 */ /* 0x000fc400078e0a05 */
[----:B------:R-:W-:-:S07]  /*0ce0*/  IMAD R17, R17, 0x8, R174 ;  /* 0x0000000811117824 */ /* 0x000fce00078e02ae */
.L_x_1091:
[----:B------:R-:W-:Y:S01]  /*0cf0*/  ULDC UR5, c[0x0][0xc60] ;  /* 0x0003180000057ab9 */ /* 0x000fe20000000800 */
[----:B------:R-:W-:Y:S01]  /*0d00*/  UMOV UR8, UR4 ;  /* 0x0000000400087c82 */ /* 0x000fe20008000000 */
[----:B------:R-:W-:-:S11]  /*0d10*/  UISETP.NE.AND UP0, UPT, UR5, 0x1, UPT ;  /* 0x000000010500788c */ /* 0x000fd6000bf05270 */
[----:B------:R-:W-:Y:S01]  /*0d20*/  @UP0 ULDC UR6, c[0x0][0xc64] ;  /* 0x0003190000060ab9 */ /* 0x000fe20000000800 */
[----:B------:R-:W-:Y:S01]  /*0d30*/  @UP0 ULDC UR9, c[0x0][0xc68] ;  /* 0x00031a0000090ab9 */ /* 0x000fe20000000800 */
[----:B------:R-:W-:-:S04]  /*0d40*/  UIMAD.WIDE.U32 UR6, UR4, UR6, URZ ;  /* 0x00000006040672a5 */ /* 0x000fc8000f8e003f */
[----:B------:R-:W-:-:S03]  /*0d50*/  @UP0 USHF.R.U32.HI UR8, URZ, UR9, UR7 ;  /* 0x000000093f080299 */ /* 0x000fc60008011607 */
[----:B------:R-:W-:Y:S02]  /*0d60*/  ULDC UR6, c[0x0][0xc78] ;  /* 0x00031e0000067ab9 */ /* 0x000fe40000000800 */
[----:B------:R-:W-:Y:S02]  /*0d70*/  UISETP.GE.AND UP0, UPT, UR8, UR6, UPT ;  /* 0x000000060800728c */ /* 0x000fe4000bf06270 */
[----:B------:R-:W-:-:S04]  /*0d80*/  UIADD3 UR6, -UR8, URZ, URZ ;  /* 0x0000003f08067290 */ /* 0x000fc8000fffe13f */
[----:B------:R-:W-:Y:S01]  /*0d90*/  PLOP3.LUT P0, PT, PT, PT, UP0, 0x80, 0x0 ;  /* 0x000000000000781c */ /* 0x000fe20003f0f008 */
[----:B------:R-:W-:-:S12]  /*0da0*/  UIMAD UR9, UR5, UR6, UR4 ;  /* 0x00000006050972a4 */ /* 0x000fd8000f8e0204 */
[----:B012345:R-:W-:Y:S05]  /*0db0*/  @!P0 BRA `(.L_x_987) ;  /* 0x0000000000208947 */ /* 0x03ffea0003800000 */
[----:B------:R-:W-:Y:S01]  /*0dc0*/  ULDC UR7, c[0x0][0xc6c] ;  /* 0x00031b0000077ab9 */ /* 0x000fe20000000800 */
[----:B------:R-:W-:Y:S01]  /*0dd0*/  UMOV UR6, UR9 ;  /* 0x0000000900067c82 */ /* 0x000fe20008000000 */
[----:B------:R-:W-:-:S11]  /*0de0*/  UISETP.NE.AND UP0, UPT, UR7, 0x1, UPT ;  /* 0x000000010700788c */ /* 0x000fd6000bf05270 */
[----:B------:R-:W-:Y:S02]  /*0df0*/  @UP0 ULDC.64 UR10, c[0x0][0xc70] ;  /* 0x00031c00000a0ab9 */ /* 0x000fe40000000a00 */
[----:B------:R-:W-:-:S04]  /*0e00*/  UIMAD.WIDE.U32 UR4, UR9, UR10, URZ ;  /* 0x0000000a090472a5 */ /* 0x000fc8000f8e003f */
[----:B------:R-:W-:-:S04]  /*0e10*/  @UP0 USHF.R.U32.HI UR6, URZ, UR11, UR5 ;  /* 0x0000000b3f060299 */ /* 0x000fc80008011605 */
[----:B------:R-:W-:Y:S01]  /*0e20*/  UIMAD UR4, UR6, UR7, URZ ;  /* 0x00000007060472a4 */ /* 0x000fe2000f8e023f */
[----:B------:R-:W-:Y:S11]  /*0e30*/  BRA `(.L_x_988) ;  /* 0x00000000001c7947 */ /* 0x000ff60003800000 */
.L_x_987:
[----:B------:R-:W-:Y:S01]  /*0e40*/  ULDC UR7, c[0x0][0xc54] ;  /* 0x0003150000077ab9 */ /* 0x000fe20000000800 */
[----:B------:R-:W-:Y:S01]  /*0e50*/  UMOV UR6, UR9 ;  /* 0x0000000900067c82 */ /* 0x000fe20008000000 */
[----:B------:R-:W-:-:S11]  /*0e60*/  UISETP.NE.AND UP0, UPT, UR7, 0x1, UPT ;  /* 0x000000010700788c */ /* 0x000fd6000bf05270 */
[----:B------:R-:W-:Y:S02]  /*0e70*/  @UP0 ULDC.64 UR10, c[0x0][0xc58] ;  /* 0x00031600000a0ab9 */ /* 0x000fe40000000a00 */
[----:B------:R-:W-:-:S04]  /*0e80*/  UIMAD.WIDE.U32 UR4, UR9, UR10, URZ ;  /* 0x0000000a090472a5 */ /* 0x000fc8000f8e003f */
[----:B------:R-:W-:-:S04]  /*0e90*/  @UP0 USHF.R.U32.HI UR6, URZ, UR11, UR5 ;  /* 0x0000000b3f060299 */ /* 0x000fc80008011605 */
[----:B------:R-:W-:-:S12]  /*0ea0*/  UIMAD UR4, UR6, UR7, URZ ;  /* 0x00000007060472a4 */ /* 0x000fd8000f8e023f */
.L_x_988:
[----:B------:R-:W0:Y:S01]  /*0eb0*/  LDC R23, c[0x0][0xc48] ;  /* 0x00031200ff177b82 */ /* 0x000e220000000800 */
[----:B------:R-:W-:Y:S01]  /*0ec0*/  UIADD3 UR4, UR9, -UR4, URZ ;  /* 0x8000000409047290 */ /* 0x000fe2000fffe03f */
[----:B------:R-:W-:-:S06]  /*0ed0*/  ULDC UR5, c[0x0][0xc54] ;  /* 0x0003150000057ab9 */ /* 0x000fcc0000000800 */
[----:B------:R-:W1:Y:S01]  /*0ee0*/  LDC.64 R12, c[0x0][0x990] ;  /* 0x00026400ff0c7b82 */ /* 0x000e620000000a00 */
[----:B------:R-:W-:-:S07]  /*0ef0*/  UIMAD UR4, UR8, UR5, UR4 ;  /* 0x00000005080472a4 */ /* 0x000fce000f8e0204 */
[----:B------:R-:W2:Y:S01]  /*0f00*/  LDC.64 R20, c[0x0][0x998] ;  /* 0x00026600ff147b82 */ /* 0x000ea20000000a00 */
[----:B------:R-:W-:Y:S01]  /*0f10*/  IMAD.U32 R19, RZ, RZ, UR4 ;  /* 0x00000004ff137e24 */ /* 0x000fe2000f8e00ff */
[----:B------:R-:W-:Y:S01]  /*0f20*/  ULOP3.LUT UR6, UR6, 0x1ffffff, URZ, 0x3c, !UPT ;  /* 0x01ffffff06067892 */ /* 0x000fe2000f8e3c3f */
[----:B------:R-:W-:Y:S01]  /*0f30*/  ULDC UR5, c[0x0][0x448] ;  /* 0x0001120000057ab9 */ /* 0x000fe20000000800 */
[----:B------:R-:W-:Y:S01]  /*0f40*/  ULDC.64 UR8, c[0x0][0x418] ;  /* 0x0001060000087ab9 */ /* 0x000fe20000000a00 */
[----:B------:R-:W-:Y:S01]  /*0f50*/  ULDC UR41, c[0x0][0x424] ;  /* 0x0001090000297ab9 */ /* 0x000fe20000000800 */
[----:B------:R-:W-:Y:S01]  /*0f60*/  ULDC UR47, c[0x0][0x288] ;  /* 0x0000a200002f7ab9 */ /* 0x000fe20000000800 */
[----:B0-----:R-:W-:Y:S02]  /*0f70*/  ISETP.NE.AND P2, PT, R23, 0x1, PT ;  /* 0x000000011700780c */ /* 0x001fe40003f45270 */
[----:B-1----:R-:W-:-:S04]  /*0f80*/  ISETP.NE.U32.AND P0, PT, R12, RZ, PT ;  /* 0x000000ff0c00720c */ /* 0x002fc80003f05070 */
[----:B------:R-:W-:-:S07]  /*0f90*/  ISETP.NE.AND.EX P0, PT, R13, RZ, PT, P0 ;  /* 0x000000ff0d00720c */ /* 0x000fce0003f05300 */
[----:B------:R-:W0:Y:S01]  /*0fa0*/  @P2 LDC R0, c[0x0][0xc4c] ;  /* 0x00031300ff002b82 */ /* 0x000e220000000800 */
[----:B--2---:R-:W-:-:S04]  /*0fb0*/  ISETP.NE.U32.AND P1, PT, R20, RZ, PT ;  /* 0x000000ff1400720c */ /* 0x004fc80003f25070 */
[----:B------:R-:W-:-:S03]  /*0fc0*/  ISETP.NE.AND.EX P1, PT, R21, RZ, PT, P1 ;  /* 0x000000ff1500720c */ /* 0x000fc60003f25310 */
[----:B------:R-:W1:Y:S08]  /*0fd0*/  @P2 LDC R3, c[0x0][0xc50] ;  /* 0x00031400ff032b82 */ /* 0x000e700000000800 */
[----:B------:R-:W2:Y:S08]  /*0fe0*/  @P0 LDC.64 R8, c[0x0][0x9a8] ;  /* 0x00026a00ff080b82 */ /* 0x000eb00000000a00 */
[----:B------:R-:W3:Y:S01]  /*0ff0*/  @P1 LDC.64 R10, c[0x0][0x9b8] ;  /* 0x00026e00ff0a1b82 */ /* 0x000ee20000000a00 */
[----:B0-----:R-:W-:-:S07]  /*1000*/  @P2 IMAD.HI.U32 R0, R0, UR4, RZ ;  /* 0x0000000400002c27 */ /* 0x001fce000f8e00ff */
[----:B------:R-:W0:Y:S01]  /*1010*/  @P1 LDC.64 R24, c[0x0][0x9c0] ;  /* 0x00027000ff181b82 */ /* 0x000e220000000a00 */
[----:B-1----:R-:W-:-:S04]  /*1020*/  @P2 SHF.R.U32.HI R19, RZ, R3, R0 ;  /* 0x00000003ff132219 */ /* 0x002fc80000011600 */
[--C-:B------:R-:W-:Y:S01]  /*1030*/  @P0 SHF.R.S32.HI R3, RZ, 0x1f, R19.reuse ;  /* 0x0000001fff030819 */ /* 0x100fe20000011413 */
[--C-:B------:R-:W-:Y:S01]  /*1040*/  IMAD.MOV R2, RZ, RZ, -R19.reuse ;  /* 0x000000ffff027224 */ /* 0x100fe200078e0a13 */
[----:B------:R-:W-:Y:S01]  /*1050*/  @P1 SHF.R.S32.HI R5, RZ, 0x1f, R19 ;  /* 0x0000001fff051819 */ /* 0x000fe20000011413 */
[----:B------:R-:W1:Y:S02]  /*1060*/  @P0 LDC.64 R14, c[0x0][0x9b0] ;  /* 0x00026c00ff0e0b82 */ /* 0x000e640000000a00 */
[----:B--2---:R-:W-:Y:S02]  /*1070*/  @P0 IMAD R0, R3, R8, RZ ;  /* 0x0000000803000224 */ /* 0x004fe400078e02ff */
[----:B------:R-:W-:Y:S01]  /*1080*/  IMAD R23, R23, R2, UR4 ;  /* 0x0000000417177e24 */ /* 0x000fe2000f8e0202 */
[----:B------:R-:W-:Y:S01]  /*1090*/  ULDC UR4, c[0x0][0xc3c] ;  /* 0x00030f0000047ab9 */ /* 0x000fe20000000800 */
[C---:B------:R-:W-:Y:S02]  /*10a0*/  @P0 IMAD R9, R19.reuse, R9, R0 ;  /* 0x0000000913090224 */ /* 0x040fe400078e0200 */
[----:B------:R-:W-:Y:S01]  /*10b0*/  @P0 IMAD.WIDE.U32 R2, R19, R8, RZ ;  /* 0x0000000813020225 */ /* 0x000fe200078e00ff */
[----:B------:R-:W-:-:S03]  /*10c0*/  @P0 SHF.R.S32.HI R7, RZ, 0x1f, R23 ;  /* 0x0000001fff070819 */ /* 0x000fc60000011417 */
[-C--:B---3--:R-:W-:Y:S02]  /*10d0*/  @P1 IMAD R4, R5, R10.reuse, RZ ;  /* 0x0000000a05041224 */ /* 0x088fe400078e02ff */
[----:B------:R-:W-:Y:S01]  /*10e0*/  @P0 IMAD.IADD R3, R3, 0x1, R9 ;  /* 0x0000000103030824 */ /* 0x000fe200078e0209 */
[----:B------:R-:W-:Y:S01]  /*10f0*/  @P1 SHF.R.S32.HI R9, RZ, 0x1f, R23 ;  /* 0x0000001fff091819 */ /* 0x000fe20000011417 */
[C---:B------:R-:W-:Y:S02]  /*1100*/  @P1 IMAD R11, R19.reuse, R11, R4 ;  /* 0x0000000b130b1224 */ /* 0x040fe400078e0204 */
[----:B------:R-:W-:-:S04]  /*1110*/  @P1 IMAD.WIDE.U32 R4, R19, R10, RZ ;  /* 0x0000000a13041225 */ /* 0x000fc800078e00ff */
[----:B0-----:R-:W-:Y:S02]  /*1120*/  @P1 IMAD R6, R9, R24, RZ ;  /* 0x0000001809061224 */ /* 0x001fe400078e02ff */
[-C--:B-1----:R-:W-:Y:S02]  /*1130*/  @P0 IMAD R0, R7, R14.reuse, RZ ;  /* 0x0000000e07000224 */ /* 0x082fe400078e02ff */
[----:B------:R-:W-:Y:S02]  /*1140*/  @P1 IMAD.IADD R5, R5, 0x1, R11 ;  /* 0x0000000105051824 */ /* 0x000fe400078e020b */
[C---:B------:R-:W-:Y:S02]  /*1150*/  @P1 IMAD R11, R23.reuse, R25, R6 ;  /* 0x00000019170b1224 */ /* 0x040fe400078e0206 */
[C---:B------:R-:W-:Y:S02]  /*1160*/  @P0 IMAD R9, R23.reuse, R15, R0 ;  /* 0x0000000f17090224 */ /* 0x040fe400078e0200 */
[----:B------:R-:W-:-:S04]  /*1170*/  @P0 IMAD.WIDE.U32 R2, R23, R14, R2 ;  /* 0x0000000e17020225 */ /* 0x000fc800078e0002 */
[----:B------:R-:W-:Y:S01]  /*1180*/  @P1 IMAD.WIDE.U32 R6, R23, R24, R4 ;  /* 0x0000001817061225 */ /* 0x000fe200078e0004 */
[----:B------:R-:W-:-:S03]  /*1190*/  @P0 LEA R4, P2, R2, R12, 0x2 ;  /* 0x0000000c02040211 */ /* 0x000fc600078410ff */
[----:B------:R-:W-:Y:S01]  /*11a0*/  @P0 IMAD.IADD R3, R3, 0x1, R9 ;  /* 0x0000000103030824 */ /* 0x000fe200078e0209 */
[----:B------:R-:W-:Y:S01]  /*11b0*/  @P1 LEA R8, P3, R6, R20, 0x2 ;  /* 0x0000001406081211 */ /* 0x000fe200078610ff */
[----:B------:R-:W-:-:S03]  /*11c0*/  @P1 IMAD.IADD R0, R7, 0x1, R11 ;  /* 0x0000000107001824 */ /* 0x000fc600078e020b */
[----:B------:R-:W-:Y:S01]  /*11d0*/  @P0 LEA.HI.X R5, R2, R13, R3, 0x2, P2 ;  /* 0x0000000d02050211 */ /* 0x000fe200010f1403 */
[----:B------:R-:W-:Y:S01]  /*11e0*/  IMAD.MOV.U32 R3, RZ, RZ, 0x3f800000 ;  /* 0x3f800000ff037424 */ /* 0x000fe200078e00ff */
[----:B------:R-:W-:Y:S01]  /*11f0*/  @P1 LEA.HI.X R9, R6, R21, R0, 0x2, P3 ;  /* 0x0000001506091211 */ /* 0x000fe200018f1400 */
[----:B------:R-:W-:-:S04]  /*1200*/  IMAD.MOV.U32 R0, RZ, RZ, 0x3f800000 ;  /* 0x3f800000ff007424 */ /* 0x000fc800078e00ff */
[----:B------:R-:W2:Y:S04]  /*1210*/  @P0 LDG.E R3, desc[UR48][R4.64] ;  /* 0x0000003004030981 */ /* 0x000ea8000c1e1900 */
[----:B------:R-:W2:Y:S01]  /*1220*/  @P1 LDG.E R0, desc[UR48][R8.64] ;  /* 0x0000003008001981 */ /* 0x000ea2000c1e1900 */
[----:B------:R-:W-:Y:S02]  /*1230*/  UISETP.NE.AND UP1, UPT, UR5, 0x1, UPT ;  /* 0x000000010500788c */ /* 0x000fe4000bf25270 */
[----:B------:R-:W-:Y:S02]  /*1240*/  UIADD3 UR4, UR6, UR4, URZ ;  /* 0x0000000406047290 */ /* 0x000fe4000fffe03f */
[----:B------:R-:W-:Y:S02]  /*1250*/  UISETP.NE.U32.AND UP0, UPT, UR8, URZ, UPT ;  /* 0x0000003f0800728c */ /* 0x000fe4000bf05070 */
[----:B------:R-:W-:-:S02]  /*1260*/  USHF.L.U32 UR42, UR4, 0x7, URZ ;  /* 0x00000007042a7899 */ /* 0x000fc4000800063f */
[----:B------:R-:W-:Y:S02]  /*1270*/  UISETP.NE.AND.EX UP0, UPT, UR9, URZ, UPT, UP0 ;  /* 0x0000003f0900728c */ /* 0x000fe4000bf05300 */
[----:B------:R-:W-:Y:S01]  /*1280*/  UIADD3 UR6, UR42, 0x7f, URZ ;  /* 0x0000007f2a067890 */ /* 0x000fe2000fffe03f */
[----:B------:R-:W-:Y:S01]  /*1290*/  @UP1 ULDC UR4, c[0x0][0x44c] ;  /* 0x0001130000041ab9 */ /* 0x000fe20000000800 */
[----:B------:R-:W-:Y:S02]  /*12a0*/  @UP1 ULDC UR9, c[0x0][0x450] ;  /* 0x0001140000091ab9 */ /* 0x000fe40000000800 */
[----:B------:R-:W-:Y:S02]  /*12b0*/  UIMAD.WIDE.U32 UR4, UR6, UR4, URZ ;  /* 0x00000004060472a5 */ /* 0x000fe4000f8e003f */
[----:B------:R-:W-:Y:S02]  /*12c0*/  USEL UR41, UR41, 0x1, UP0 ;  /* 0x0000000129297887 */ /* 0x000fe40008000000 */
[----:B------:R-:W-:-:S02]  /*12d0*/  @UP1 USHF.R.U32.HI UR6, URZ, UR9, UR5 ;  /* 0x000000093f061299 */ /* 0x000fc40008011605 */
[----:B------:R-:W-:Y:S01]  /*12e0*/  UIADD3 UR7, -UR47, 0x1, URZ ;  /* 0x000000012f077890 */ /* 0x000fe2000fffe13f */
[----:B------:R-:W-:Y:S01]  /*12f0*/  ULDC.64 UR4, c[0x0][0x9e0] ;  /* 0x0002780000047ab9 */ /* 0x000fe20000000a00 */
[----:B------:R-:W-:Y:S01]  /*1300*/  ULDC UR8, c[0x0][0x2f0] ;  /* 0x0000bc0000087ab9 */ /* 0x000fe20000000800 */
[----:B------:R-:W-:Y:S02]  /*1310*/  UISETP.GE.AND UP0, UPT, UR5, 0x1, UPT ;  /* 0x000000010500788c */ /* 0x000fe4000bf06270 */
[----:B------:R-:W-:Y:S02]  /*1320*/  UIMAD UR7, UR41, UR8, UR7 ;  /* 0x00000008290772a4 */ /* 0x000fe4000f8e0207 */
[----:B------:R-:W-:Y:S02]  /*1330*/  UP2UR UR46, UPR, URZ, 0x2 ;  /* 0x000000023f2e7883 */ /* 0x000fe40008000000 */
[----:B------:R-:W-:Y:S01]  /*1340*/  PLOP3.LUT P0, PT, PT, PT, UP0, 0x40, 0x0 ;  /* 0x000000000000781c */ /* 0x000fe20003f0e808 */
[----:B------:R-:W-:-:S02]  /*1350*/  UIADD3 UR6, UR7, UR6, URZ ;  /* 0x0000000607067290 */ /* 0x000fc4000fffe03f */
[----:B------:R-:W-:Y:S02]  /*1360*/  UP2UR UR45, UPR, URZ, 0x1 ;  /* 0x000000013f2d7883 */ /* 0x000fe40008000000 */
[----:B------:R-:W-:Y:S01]  /*1370*/  UIADD3 UR4, UR6, UR4, URZ ;  /* 0x0000000406047290 */ /* 0x000fe2000fffe03f */
[----:B------:R-:W-:Y:S01]  /*1380*/  ULDC UR7, c[0x0][0x988] ;  /* 0x0002620000077ab9 */ /* 0x000fe20000000800 */
[----:B--2---:R-:W-:-:S04]  /*1390*/  FMUL.FTZ R0, R3, R0 ;  /* 0x0000000003007220 */ /* 0x004fc80000410000 */
[----:B------:R-:W-:Y:S02]  /*13a0*/  IMAD.U32 R3, RZ, RZ, UR4 ;  /* 0x00000004ff037e24 */ /* 0x000fe4000f8e00ff */
[----:B------:R-:W-:Y:S01]  /*13b0*/  FMUL.FTZ R2, R0, UR7 ;  /* 0x0000000700027c20 */ /* 0x000fe20008410000 */
[----:B------:R-:W-:Y:S06]  /*13c0*/  @P0 BRA `(.L_x_989) ;  /* 0x0000000000400947 */ /* 0x000fec0003800000 */
[----:B------:R-:W-:Y:S01]  /*13d0*/  ISETP.LT.AND P0, PT, RZ, UR6, PT ;  /* 0x00000006ff007c0c */ /* 0x000fe2000bf01270 */
[----:B------:R-:W-:-:S12]  /*13e0*/  UIADD3 UR4, UR6, -0x1, URZ ;  /* 0xffffffff06047890 */ /* 0x000fd8000fffe03f */
[----:B------:R-:W-:Y:S05]  /*13f0*/  @P0 BRA `(.L_x_990) ;  /* 0x00000000001c0947 */ /* 0x000fea0003800000 */
[----:B------:R-:W-:Y:S02]  /*1400*/  UISETP.NE.AND UP0, UPT, UR5, 0x1, UPT ;  /* 0x000000010500788c */ /* 0x000fe4000bf05270 */
[----:B------:R-:W-:-:S09]  /*1410*/  UIADD3 UR4, -UR6, URZ, URZ ;  /* 0x0000003f06047290 */ /* 0x000fd2000fffe13f */
[----:B------:R-:W-:Y:S02]  /*1420*/  @UP0 ULDC.64 UR10, c[0x0][0x9e8] ;  /* 0x00027a00000a0ab9 */ /* 0x000fe40000000a00 */
[----:B------:R-:W-:-:S04]  /*1430*/  UIMAD.WIDE.U32 UR6, UR4, UR10, URZ ;  /* 0x0000000a040672a5 */ /* 0x000fc8000f8e003f */
[----:B------:R-:W-:-:S04]  /*1440*/  @UP0 USHF.R.U32.HI UR4, URZ, UR11, UR7 ;  /* 0x0000000b3f040299 */ /* 0x000fc80008011607 */
[----:B------:R-:W-:Y:S01]  /*1450*/  ULOP3.LUT UR4, URZ, UR4, URZ, 0x33, !UPT ;  /* 0x000000043f047292 */ /* 0x000fe2000f8e333f */
[----:B------:R-:W-:Y:S11]  /*1460*/  BRA `(.L_x_991) ;  /* 0x0000000000107947 */ /* 0x000ff60003800000 */
.L_x_990:
[----:B------:R-:W-:-:S11]  /*1470*/  UISETP.NE.AND UP0, UPT, UR5, 0x1, UPT ;  /* 0x000000010500788c */ /* 0x000fd6000bf05270 */
[----:B------:R-:W-:Y:S02]  /*1480*/  @UP0 ULDC.64 UR10, c[0x0][0x9e8] ;  /* 0x00027a00000a0ab9 */ /* 0x000fe40000000a00 */
[----:B------:R-:W-:-:S04]  /*1490*/  UIMAD.WIDE.U32 UR6, UR4, UR10, URZ ;  /* 0x0000000a040672a5 */ /* 0x000fc8000f8e003f */
[----:B------:R-:W-:-:S12]  /*14a0*/  @UP0 USHF.R.U32.HI UR4, URZ, UR11, UR7 ;  /* 0x0000000b3f040299 */ /* 0x000fd80008011607 */
.L_x_991:
[----:B------:R-:W-:-:S06]  /*14b0*/  UIMAD UR4, UR4, UR5, UR5 ;  /* 0x00000005040472a4 */ /* 0x000fcc000f8e0205 */
[----:B------:R-:W-:-:S07]  /*14c0*/  VIMNMX R3, R3, UR4, PT ;  /* 0x0000000403037c48 */ /* 0x000fce000bfe0100 */
.L_x_989:
[----:B------:R-:W-:Y:S01]  /*14d0*/  UISETP.NE.AND UP0, UPT, UR46, URZ, UPT ;  /* 0x0000003f2e00728c */ /* 0x000fe2000bf05270 */
[----:B------:R-:W-:Y:S01]  /*14e0*/  VIADD R3, R3, 0x7f ;  /* 0x0000007f03037836 */ /* 0x000fe20000000000 */
[----:B------:R-:W-:Y:S01]  /*14f0*/  UMOV UR9, UR42 ;  /* 0x0000002a00097c82 */ /* 0x000fe20008000000 */
[----:B------:R-:W-:Y:S02]  /*1500*/  UIMAD UR4, UR41, UR8, 0x7f ;  /* 0x0000007f290474a4 */ /* 0x000fe4000f8e0208 */
[----:B------:R-:W-:Y:S01]  /*1510*/  UIMAD UR47, UR41, UR8, -UR47 ;  /* 0x00000008292f72a4 */ /* 0x000fe2000f8e0a2f */
[----:B------:R-:W-:Y:S01]  /*1520*/  SHF.R.S32.HI R0, RZ, 0x1f, R3 ;  /* 0x0000001fff007819 */ /* 0x000fe20000011403 */
[----:B------:R-:W-:Y:S01]  /*1530*/  USHF.R.S32.HI UR8, URZ, 0x1f, UR4 ;  /* 0x0000001f3f087899 */ /* 0x000fe20008011404 */
[----:B------:R-:W-:Y:S02]  /*1540*/  ULDC UR10, c[0x0][0x9dc] ;  /* 0x00027700000a7ab9 */ /* 0x000fe40000000800 */
[----:B------:R-:W-:Y:S01]  /*1550*/  LEA.HI R0, R0, R3, RZ, 0x7 ;  /* 0x0000000300007211 */ /* 0x000fe200078f38ff */
[----:B------:R-:W-:Y:S01]  /*1560*/  @UP0 ULDC UR6, c[0x0][0x44c] ;  /* 0x0001130000060ab9 */ /* 0x000fe20000000800 */
[----:B------:R-:W-:Y:S01]  /*1570*/  @UP0 ULDC UR11, c[0x0][0x450] ;  /* 0x00011400000b0ab9 */ /* 0x000fe20000000800 */
[----:B------:R-:W-:Y:S01]  /*1580*/  UIMAD.WIDE.U32 UR6, UR42, UR6, URZ ;  /* 0x000000062a0672a5 */ /* 0x000fe2000f8e003f */
[----:B------:R-:W-:Y:S01]  /*1590*/  SHF.R.S32.HI R0, RZ, 0x7, R0 ;  /* 0x00000007ff007819 */ /* 0x000fe20000011400 */
[----:B------:R-:W-:-:S02]  /*15a0*/  ULEA.HI UR8, UR8, UR4, URZ, 0x7 ;  /* 0x0000000408087291 */ /* 0x000fc4000f8f383f */
[----:B------:R-:W-:Y:S02]  /*15b0*/  @UP0 USHF.R.U32.HI UR9, URZ, UR11, UR7 ;  /* 0x0000000b3f090299 */ /* 0x000fe40008011607 */
[----:B------:R-:W-:Y:S02]  /*15c0*/  UISETP.GE.AND UP0, UPT, UR5, 0x1, UPT ;  /* 0x000000010500788c */ /* 0x000fe4000bf06270 */
[----:B------:R-:W-:Y:S02]  /*15d0*/  UIADD3 UR4, UR47, UR9, URZ ;  /* 0x000000092f047290 */ /* 0x000fe4000fffe03f */
[----:B------:R-:W-:Y:S02]  /*15e0*/  USHF.R.S32.HI UR8, URZ, 0x7, UR8 ;  /* 0x000000073f087899 */ /* 0x000fe40008011408 */
[----:B------:R-:W-:Y:S01]  /*15f0*/  PLOP3.LUT P0, PT, PT, PT, UP0, 0x40, 0x0 ;  /* 0x000000000000781c */ /* 0x000fe20003f0e808 */
[----:B------:R-:W-:-:S03]  /*1600*/  UIADD3 UR6, UR4, -UR10, URZ ;  /* 0x8000000a04067290 */ /* 0x000fc6000fffe03f */
[----:B------:R-:W-:-:S03]  /*1610*/  VIMNMX R89, R0, UR8, PT ;  /* 0x0000000800597c48 */ /* 0x000fc6000bfe0100 */
[----:B------:R-:W-:-:S06]  /*1620*/  IMAD.U32 R3, RZ, RZ, UR6 ;  /* 0x00000006ff037e24 */ /* 0x000fcc000f8e00ff */
[----:B------:R-:W-:Y:S05]  /*1630*/  @P0 BRA `(.L_x_992) ;  /* 0x0000000000400947 */ /* 0x000fea0003800000 */
[----:B------:R-:W-:-:S06]  /*1640*/  UISETP.GT.AND UP0, UPT, UR4, -0x1, UPT ;  /* 0xffffffff0400788c */ /* 0x000fcc000bf04270 */
[----:B------:R-:W-:-:S13]  /*1650*/  PLOP3.LUT P0, PT, PT, PT, UP0, 0x80, 0x0 ;  /* 0x000000000000781c */ /* 0x000fda0003f0f008 */
[----:B------:R-:W-:Y:S05]  /*1660*/  @P0 BRA `(.L_x_993) ;  /* 0x00000000001c0947 */ /* 0x000fea0003800000 */
[----:B------:R-:W-:Y:S02]  /*1670*/  UISETP.NE.AND UP0, UPT, UR5, 0x1, UPT ;  /* 0x000000010500788c */ /* 0x000fe4000bf05270 */
[----:B------:R-:W-:-:S09]  /*1680*/  ULOP3.LUT UR4, URZ, UR4, URZ, 0x33, !UPT ;  /* 0x000000043f047292 */ /* 0x000fd2000f8e333f */
[----:B------:R-:W-:Y:S02]  /*1690*/  @UP0 ULDC.64 UR8, c[0x0][0x9e8] ;  /* 0x00027a0000080ab9 */ /* 0x000fe40000000a00 */
[----:B------:R-:W-:-:S04]  /*16a0*/  UIMAD.WIDE.U32 UR6, UR4, UR8, URZ ;  /* 0x00000008040672a5 */ /* 0x000fc8000f8e003f */
[----:B------:R-:W-:-:S04]  /*16b0*/  @UP0 USHF.R.U32.HI UR4, URZ, UR9, UR7 ;  /* 0x000000093f040299 */ /* 0x000fc80008011607 */
[----:B------:R-:W-:Y:S01]  /*16c0*/  ULOP3.LUT UR4, URZ, UR4, URZ, 0x33, !UPT ;  /* 0x000000043f047292 */ /* 0x000fe2000f8e333f */
[----:B------:R-:W-:Y:S11]  /*16d0*/  BRA `(.L_x_994) ;  /* 0x0000000000107947 */ /* 0x000ff60003800000 */
.L_x_993:
[----:B------:R-:W-:-:S11]  /*16e0*/  UISETP.NE.AND UP0, UPT, UR5, 0x1, UPT ;  /* 0x000000010500788c */ /* 0x000fd6000bf05270 */
[----:B------:R-:W-:Y:S02]  /*16f0*/  @UP0 ULDC.64 UR8, c[0x0][0x9e8] ;  /* 0x00027a0000080ab9 */ /* 0x000fe40000000a00 */
[----:B------:R-:W-:-:S04]  /*1700*/  UIMAD.WIDE.U32 UR6, UR4, UR8, URZ ;  /* 0x00000008040672a5 */ /* 0x000fc8000f8e003f */
[----:B------:R-:W-:-:S12]  /*1710*/  @UP0 USHF.R.U32.HI UR4, URZ, UR9, UR7 ;  /* 0x000000093f040299 */ /* 0x000fd80008011607 */
.L_x_994:
[----:B------:R-:W-:-:S06]  /*1720*/  UIMAD UR4, UR4, UR5, URZ ;  /* 0x00000005040472a4 */ /* 0x000fcc000f8e023f */
[----:B------:R-:W-:-:S07]  /*1730*/  VIMNMX R3, R3, UR4, !PT ;  /* 0x0000000403037c48 */ /* 0x000fce000ffe0100 */
.L_x_992:
[----:B------:R-:W-:Y:S01]  /*1740*/  SHF.R.S32.HI R4, RZ, 0x1f, R3 ;  /* 0x0000001fff047819 */ /* 0x000fe20000011403 */
[----:B------:R-:W-:Y:S01]  /*1750*/  IMAD.MOV.U32 R0, RZ, RZ, RZ ;  /* 0x000000ffff007224 */ /* 0x000fe200078e00ff */
[----:B------:R-:W-:Y:S02]  /*1760*/  PLOP3.LUT P0, PT, PT, PT, PT, 0x80, 0x0 ;  /* 0x000000000000781c */ /* 0x000fe40003f0f070 */
[----:B------:R-:W-:Y:S02]  /*1770*/  CS2R R150, SRZ ;  /* 0x0000000000967805 */ /* 0x000fe4000001ff00 */
[----:B------:R-:W-:Y:S01]  /*1780*/  LEA.HI R4, R4, R3, RZ, 0x7 ;  /* 0x0000000304047211 */ /* 0x000fe200078f38ff */
[----:B------:R-:W-:Y:S01]  /*1790*/  IMAD.MOV.U32 R3, RZ, RZ, RZ ;  /* 0x000000ffff037224 */ /* 0x000fe200078e00ff */
[----:B------:R-:W-:Y:S02]  /*17a0*/  CS2R R6, SRZ ;  /* 0x0000000000067805 */ /* 0x000fe4000001ff00 */
[----:B------:R-:W-:-:S02]  /*17b0*/  CS2R R148, SRZ ;  /* 0x0000000000947805 */ /* 0x000fc4000001ff00 */
[----:B------:R-:W-:Y:S02]  /*17c0*/  SHF.R.S32.HI R4, RZ, 0x7, R4 ;  /* 0x00000007ff047819 */ /* 0x000fe40000011404 */
[----:B------:R-:W-:Y:S02]  /*17d0*/  CS2R R8, SRZ ;  /* 0x0000000000087805 */ /* 0x000fe4000001ff00 */
[----:B------:R-:W-:Y:S02]  /*17e0*/  CS2R R142, SRZ ;  /* 0x00000000008e7805 */ /* 0x000fe4000001ff00 */
[----:B------:R-:W-:Y:S02]  /*17f0*/  CS2R R10, SRZ ;  /* 0x00000000000a7805 */ /* 0x000fe4000001ff00 */
[----:B------:R-:W-:Y:S02]  /*1800*/  VIMNMX R22, RZ, R4, !PT ;  /* 0x00000004ff167248 */ /* 0x000fe40007fe0100 */
[----:B------:R-:W-:-:S02]  /*1810*/  CS2R R140, SRZ ;  /* 0x00000000008c7805 */ /* 0x000fc4000001ff00 */
[----:B------:R-:W-:Y:S02]  /*1820*/  CS2R R12, SRZ ;  /* 0x00000000000c7805 */ /* 0x000fe4000001ff00 */
[----:B------:R-:W-:Y:S02]  /*1830*/  CS2R R134, SRZ ;  /* 0x0000000000867805 */ /* 0x000fe4000001ff00 */
[----:B------:R-:W-:Y:S02]  /*1840*/  ISETP.GT.AND P1, PT, R89, R22, PT ;  /* 0x000000165900720c */ /* 0x000fe40003f24270 */
        /* <DEDUP_REMOVED lines=23> */
[----:B------:R-:W-:Y:S06]  /*19c0*/  @!P1 BRA `(.L_x_995) ;  /* 0x000000bc00c49947 */ /* 0x000fec0003800000 */
        /* <DEDUP_REMOVED lines=31> */
.L_x_996:
[----:B------:R-:W-:Y:S01]  /*1bc0*/  LEA.HI R0, R171, R171, RZ, 0x1 ;  /* 0x000000abab007211 */ /* 0x000fe200078f08ff */
[----:B------:R-:W-:-:S03]  /*1bd0*/  IMAD.U32 R3, RZ, RZ, UR44 ;  /* 0x0000002cff037e24 */ /* 0x000fc6000f8e00ff */
[----:B------:R-:W-:Y:S02]  /*1be0*/  LOP3.LUT R0, R0, 0xfffffffe, RZ, 0xc0, !PT ;  /* 0xfffffffe00007812 */ /* 0x000fe400078ec0ff */
[----:B------:R-:W-:-:S03]  /*1bf0*/  ISETP.NE.AND P0, PT, R3, 0x3, PT ;  /* 0x000000030300780c */ /* 0x000fc60003f05270 */
[----:B------:R-:W-:-:S05]  /*1c00*/  IMAD.IADD R0, R171, 0x1, -R0 ;  /* 0x00000001ab007824 */ /* 0x000fca00078e0a00 */
[----:B------:R-:W-:-:S04]  /*1c10*/  SHF.L.U32 R0, R0, 0x1f, RZ ;  /* 0x0000001f00007819 */ /* 0x000fc800000006ff */
[----:B------:R-:W0:Y:S02]  /*1c20*/  SYNCS.PHASECHK.TRANS64.TRYWAIT P1, [UR38+0x22800], R0 ;  /* 0x02280000ff0075a7 */ /* 0x000e240008020166 */
[----:B0-----:R-:W-:Y:S05]  /*1c30*/  @!P1 BRA `(.L_x_997) ;  /* 0x0000012800f89947 */ /* 0x001fea0003800000 */
.L_x_1181:
[----:B------:R-:W-:Y:S05]  /*1c40*/  @!P0 BRA `(.L_x_998) ;  /* 0x0000000000048947 */ /* 0x000fea0003800000 */
[----:B------:R-:W-:Y:S01]  /*1c50*/  BPT.TRAP 0x1 ;  /* 0x000000040000795c */ /* 0x000fe20000300000 */
.L_x_998:
[----:B0-----:R-:W-:Y:S02]  /*1c60*/  IMAD.U32 R3, RZ, RZ, UR36 ;  /* 0x00000024ff037e24 */ /* 0x001fe4000f8e00ff */
[----:B------:R-:W-:-:S03]  /*1c70*/  IMAD.U32 R0, RZ, RZ, UR37 ;  /* 0x00000025ff007e24 */ /* 0x000fc6000f8e00ff */
[----:B------:R-:W-:Y:S02]  /*1c80*/  LEA R3, R3, UR38, 0x3 ;  /* 0x0000002603037c11 */ /* 0x000fe4000f8e18ff */
[----:B------:R-:W-:-:S04]  /*1c90*/  SHF.L.U32 R0, R0, 0x1f, RZ ;  /* 0x0000001f00007819 */ /* 0x000fc800000006ff */
[----:B------:R0:W1:Y:S01]  /*1ca0*/  SYNCS.PHASECHK.TRANS64.TRYWAIT P1, [R3+URZ+0x22830], R0 ;  /* 0x02283000030075a7 */ /* 0x000062000802017f */
[----:B------:R-:W-:Y:S05]  /*1cb0*/  @!P0 BRA `(.L_x_999) ;  /* 0x0000000000048947 */ /* 0x000fea0003800000 */
[----:B------:R-:W-:Y:S01]  /*1cc0*/  BPT.TRAP 0x1 ;  /* 0x000000040000795c */ /* 0x000fe20000300000 */
.L_x_999:
[----:B-1----:R-:W-:Y:S05]  /*1cd0*/  @P1 BRA `(.L_x_1000) ;  /* 0x0000000000081947 */ /* 0x002fea0003800000 */
[----:B------:R-:W1:Y:S02]  /*1ce0*/  SYNCS.PHASECHK.TRANS64.TRYWAIT P1, [R3+URZ+0x22830], R0 ;  /* 0x02283000030075a7 */ /* 0x000e64000802017f */
[----:B-1----:R-:W-:Y:S05]  /*1cf0*/  @!P1 BRA `(.L_x_1001) ;  /* 0x0000012800e09947 */ /* 0x002fea0003800000 */
.L_x_1000:
        /* <DEDUP_REMOVED lines=8> */
[----:B------:R-:W-:Y:S01]  /*1d80*/  UMOV UR5, 0x80000020 ;  /* 0x8000002000057882 */ /* 0x000fe20000000000 */
[----:B------:R-:W-:Y:S02]  /*1d90*/  UMOV UR7, 0x80000020 ;  /* 0x8000002000077882 */ /* 0x000fe40000000000 */
[----:B------:R-:W-:Y:S02]  /*1da0*/  ULOP3.LUT UR28, UR4, 0x10000, URZ, 0xfc, !UPT ;  /* 0x00010000041c7892 */ /* 0x000fe4000f8efc3f */
[----:B------:R-:W-:Y:S02]  /*1db0*/  UIADD3 UR4, UR24, 0x2, URZ ;  /* 0x0000000218047890 */ /* 0x000fe4000fffe03f */
[----:B------:R-:W-:Y:S02]  /*1dc0*/  UIMAD UR26, UR36, 0x600, UR28 ;  /* 0x00000600241a78a4 */ /* 0x000fe4000f8e021c */
[----:B------:R-:W-:-:S02]  /*1dd0*/  UIADD3 UR8, UR24, 0x200, URZ ;  /* 0x0000020018087890 */ /* 0x000fc4000fffe03f */
[----:B------:R-:W-:Y:S02]  /*1de0*/  UIADD3 UR6, UR26, 0x2, URZ ;  /* 0x000000021a067890 */ /* 0x000fe4000fffe03f */
[----:B------:R-:W-:Y:S01]  /*1df0*/  UIADD3 UR10, UR26, 0x200, URZ ;  /* 0x000002001a0a7890 */ /* 0x000fe2000fffe03f */
[----:B------:R-:W-:Y:S02]  /*1e00*/  UMOV UR9, 0x80000020 ;  /* 0x8000002000097882 */ /* 0x000fe40000000000 */
[----:B------:R-:W-:Y:S01]  /*1e10*/  QGMMA.64x128x32.F32.E4M3.E4M3 R24, gdesc[UR24], RZ, !UPT, gsb0 ;  /* 0x01e00000181879f3 */ /* 0x000fe2000c0008ff */
[----:B------:R-:W-:Y:S01]  /*1e20*/  UMOV UR11, 0x80000020 ;  /* 0x80000020000b7882 */ /* 0x000fe20000000000 */
[----:B------:R-:W-:Y:S02]  /*1e30*/  UIADD3 UR12, UR24, 0x202, URZ ;  /* 0x00000202180c7890 */ /* 0x000fe4000fffe03f */
[----:B------:R-:W-:Y:S01]  /*1e40*/  UIADD3 UR14, UR26, 0x202, URZ ;  /* 0x000002021a0e7890 */ /* 0x000fe2000fffe03f */
[----:B------:R-:W-:Y:S01]  /*1e50*/  UMOV UR13, 0x80000020 ;  /* 0x80000020000d7882 */ /* 0x000fe20000000000 */
[----:B------:R-:W-:Y:S01]  /*1e60*/  UMOV UR15, 0x80000020 ;  /* 0x80000020000f7882 */ /* 0x000fe20000000000 */
[----:B------:R-:W-:-:S02]  /*1e70*/  UIADD3 UR16, UR24, 0x400, URZ ;  /* 0x0000040018107890 */ /* 0x000fc4000fffe03f */
[----:B------:R-:W-:Y:S01]  /*1e80*/  UIADD3 UR18, UR26, 0x400, URZ ;  /* 0x000004001a127890 */ /* 0x000fe2000fffe03f */
[----:B------:R-:W-:Y:S01]  /*1e90*/  UMOV UR17, 0x80000020 ;  /* 0x8000002000117882 */ /* 0x000fe20000000000 */
[----:B------:R-:W-:Y:S01]  /*1ea0*/  UMOV UR19, 0x80000020 ;  /* 0x8000002000137882 */ /* 0x000fe20000000000 */
[----:B------:R-:W-:Y:S02]  /*1eb0*/  UIADD3 UR20, UR24, 0x402, URZ ;  /* 0x0000040218147890 */ /* 0x000fe4000fffe03f */
[----:B------:R-:W-:Y:S01]  /*1ec0*/  UIADD3 UR22, UR26, 0x402, URZ ;  /* 0x000004021a167890 */ /* 0x000fe2000fffe03f */
[----:B------:R-:W-:Y:S01]  /*1ed0*/  UMOV UR21, 0x80000020 ;  /* 0x8000002000157882 */ /* 0x000fe20000000000 */
[----:B------:R-:W-:Y:S01]  /*1ee0*/  UMOV UR23, 0x80000020 ;  /* 0x8000002000177882 */ /* 0x000fe20000000000 */
[----:B------:R-:W-:Y:S02]  /*1ef0*/  WARPGROUP.DEPBAR.LE gsb0, 0x0 ;  /* 0x00008000000079c5 */ /* 0x000fe40000010000 */
[----:B------:R-:W-:-:S06]  /*1f00*/  WARPGROUP.ARRIVE ;  /* 0x00000000000079c5 */ /* 0x000fcc0000000000 */
[----:B------:R-:W-:Y:S03]  /*1f10*/  QGMMA.64x128x32.F32.E4M3.E4M3 R24, gdesc[UR4], R24, gsb0 ;  /* 0x01e00000041879f3 */ /* 0x000fe60008000818 */
[----:B------:R-:W-:Y:S02]  /*1f20*/  WARPGROUP.DEPBAR.LE gsb0, 0x0 ;  /* 0x00008000000079c5 */ /* 0x000fe40000010000 */
[----:B------:R-:W-:-:S07]  /*1f30*/  WARPGROUP.ARRIVE ;  /* 0x00000000000079c5 */ /* 0x000fce0000000000 */
        /* <DEDUP_REMOVED lines=11> */
[----:B------:R-:W-:Y:S05]  /*1ff0*/  @!P0 BRA `(.L_x_1002) ;  /* 0x0000000000048947 */ /* 0x000fea0003800000 */
[----:B------:R-:W-:Y:S01]  /*2000*/  BPT.TRAP 0x1 ;  /* 0x000000040000795c */ /* 0x000fe20000300000 */
.L_x_1002:
[----:B------:R-:W-:Y:S01]  /*2010*/  UISETP.NE.AND UP1, UPT, UR46, URZ, UPT ;  /* 0x0000003f2e00728c */ /* 0x000fe2000bf25270 */
[----:B01----:R-:W-:Y:S01]  /*2020*/  VIADD R0, R17, UR42 ;  /* 0x0000002a11007c36 */ /* 0x003fe20008000000 */
[----:B------:R-:W-:Y:S01]  /*2030*/  R2UR UR6, R3 ;  /* 0x00000000030672ca */ /* 0x000fe200000e0000 */
[----:B------:R-:W0:Y:S01]  /*2040*/  LDC R5, c[0x0][0x2f0] ;  /* 0x0000bc00ff057b82 */ /* 0x000e220000000800 */
[----:B------:R-:W-:Y:S01]  /*2050*/  IMAD.MOV.U32 R4, RZ, RZ, -0x80 ;  /* 0xffffff80ff047424 */ /* 0x000fe200078e00ff */
[----:B------:R-:W-:Y:S01]  /*2060*/  UISETP.NE.AND UP0, UPT, UR45, URZ, UPT ;  /* 0x0000003f2d00728c */ /* 0x000fe2000bf05270 */
[----:B------:R-:W-:Y:S01]  /*2070*/  PLOP3.LUT P1, PT, PT, PT, UP1, 0x80, 0x0 ;  /* 0x000000000000781c */ /* 0x000fe20003f2f018 */
[----:B------:R-:W-:Y:S01]  /*2080*/  ULDC UR30, c[0x0][0x9dc] ;  /* 0x00027700001e7ab9 */ /* 0x000fe20000000800 */
[----:B------:R-:W-:Y:S01]  /*2090*/  PLOP3.LUT P2, PT, PT, PT, UP1, 0x80, 0x0 ;  /* 0x000000000000781c */ /* 0x000fe20003f4f018 */
[C---:B------:R-:W-:Y:S01]  /*20a0*/  IMAD R14, R89.reuse, R4, 0x80 ;  /* 0x00000080590e7424 */ /* 0x040fe200078e0204 */
[----:B------:R-:W-:Y:S01]  /*20b0*/  ULDC UR11, c[0x0][0x9e0] ;  /* 0x00027800000b7ab9 */ /* 0x000fe20000000800 */
[----:B------:R-:W-:Y:S01]  /*20c0*/  @UP1 ULDC UR7, c[0x0][0x44c] ;  /* 0x0001130000071ab9 */ /* 0x000fe20000000800 */
[----:B------:R-:W1:Y:S01]  /*20d0*/  LDC R6, c[0x0][0x288] ;  /* 0x0000a200ff067b82 */ /* 0x000e620000000800 */
[----:B------:R-:W-:-:S02]  /*20e0*/  LEA R12, R89, 0xffffff80, 0x7 ;  /* 0xffffff80590c7811 */ /* 0x000fc400078e38ff */
[----:B------:R-:W-:-:S04]  /*20f0*/  UIADD3 UR6, UR6, 0x22840, URZ ;  /* 0x0002284006067890 */ /* 0x000fc8000fffe03f */
[----:B------:R-:W-:Y:S01]  /*2100*/  @P1 IMAD.HI.U32 R3, R0, UR7, RZ ;  /* 0x0000000700031c27 */ /* 0x000fe2000f8e00ff */
[----:B------:R-:W-:Y:S01]  /*2110*/  @UP1 ULDC UR7, c[0x0][0x450] ;  /* 0x0001140000071ab9 */ /* 0x000fe20000000800 */
[----:B------:R-:W-:Y:S01]  /*2120*/  UPRMT UR6, UR40, 0x654, UR6 ;  /* 0x0000065428067896 */ /* 0x000fe20008000006 */
[----:B------:R-:W-:Y:S02]  /*2130*/  PLOP3.LUT P1, PT, PT, PT, UP0, 0x40, 0x0 ;  /* 0x000000000000781c */ /* 0x000fe40003f2e808 */
[----:B------:R-:W-:Y:S01]  /*2140*/  @P2 SHF.R.U32.HI R0, RZ, UR7, R3 ;  /* 0x00000007ff002c19 */ /* 0x000fe20008011603 */
[----:B------:R-:W-:-:S04]  /*2150*/  VIADD R3, R14, 0x1 ;  /* 0x000000010e037836 */ /* 0x000fc80000000000 */
[----:B------:R-:W2:Y:S01]  /*2160*/  SHFL.IDX PT, R9, R0, RZ, 0x1c1f ;  /* 0x001c1fff00097589 */ /* 0x000ea200000e0000 */
[C---:B------:R-:W-:Y:S01]  /*2170*/  IMAD R4, R16.reuse, -0x2, R3 ;  /* 0xfffffffe10047824 */ /* 0x040fe200078e0203 */
[----:B------:R-:W-:Y:S01]  /*2180*/  SYNCS.ARRIVE.TRANS64.RED.A1T0 RZ, [UR6], RZ ;  /* 0x000000ffffff79a7 */ /* 0x000fe20008100406 */
[----:B------:R-:W-:Y:S01]  /*2190*/  ULOP3.LUT UR6, URZ, UR30, URZ, 0x33, !UPT ;  /* 0x0000001e3f067292 */ /* 0x000fe2000f8e333f */
[C---:B0-----:R-:W-:Y:S02]  /*21a0*/  IMAD R3, R5.reuse, UR41, R14 ;  /* 0x0000002905037c24 */ /* 0x041fe4000f8e020e */
[----:B------:R-:W-:Y:S02]  /*21b0*/  IMAD R7, R5, UR41, R4 ;  /* 0x0000002905077c24 */ /* 0x000fe4000f8e0204 */
[----:B------:R-:W-:Y:S02]  /*21c0*/  IMAD R20, R16, -0x2, R3 ;  /* 0xfffffffe10147824 */ /* 0x000fe400078e0203 */
[----:B-1----:R-:W-:-:S04]  /*21d0*/  IMAD.IADD R7, R7, 0x1, -R6 ;  /* 0x0000000107077824 */ /* 0x002fc800078e0a06 */
[C---:B------:R-:W-:Y:S02]  /*21e0*/  VIADD R91, R7.reuse, UR11 ;  /* 0x0000000b075b7c36 */ /* 0x040fe40008000000 */
[----:B------:R-:W-:-:S03]  /*21f0*/  VIADD R88, R7, UR6 ;  /* 0x0000000607587c36 */ /* 0x000fc60008000000 */
[----:B--2---:R-:W-:Y:S01]  /*2200*/  VIADDMNMX R4, R9, R91, R20, PT ;  /* 0x0000005b09047246 */ /* 0x004fe20003800114 */
[----:B------:R-:W-:Y:S01]  /*2210*/  IMAD.IADD R8, R88, 0x1, R9 ;  /* 0x0000000158087824 */ /* 0x000fe200078e0209 */
[----:B------:R-:W-:Y:S06]  /*2220*/  @P1 BRA `(.L_x_1003) ;  /* 0x0000000000641947 */ /* 0x000fec0003800000 */
[----:B------:R-:W-:Y:S01]  /*2230*/  IMAD R3, R5, UR41, R9 ;  /* 0x0000002905037c24 */ /* 0x000fe2000f8e0209 */
[----:B------:R-:W-:Y:S03]  /*2240*/  BSSY B0, `(.L_x_1004) ;  /* 0x0000013000007945 */ /* 0x000fe60003800000 */
[----:B------:R-:W-:-:S05]  /*2250*/  IMAD.IADD R3, R3, 0x1, -R6 ;  /* 0x0000000103037824 */ /* 0x000fca00078e0a06 */
[----:B------:R-:W-:-:S13]  /*2260*/  ISETP.GT.AND P1, PT, R3, -0x1, PT ;  /* 0xffffffff0300780c */ /* 0x000fda0003f24270 */
[----:B------:R-:W-:Y:S05]  /*2270*/  @P1 BRA `(.L_x_1005) ;  /* 0x0000000000241947 */ /* 0x000fea0003800000 */
[----:B------:R-:W-:Y:S01]  /*2280*/  ULDC UR6, c[0x0][0x9e4] ;  /* 0x0002790000067ab9 */ /* 0x000fe20000000800 */
[----:B------:R-:W-:Y:S01]  /*2290*/  LOP3.LUT R3, RZ, R3, RZ, 0x33, !PT ;  /* 0x00000003ff037212 */ /* 0x000fe200078e33ff */
[----:B------:R-:W-:-:S05]  /*22a0*/  IMAD.U32 R7, RZ, RZ, UR6 ;  /* 0x00000006ff077e24 */ /* 0x000fca000f8e00ff */
[----:B------:R-:W-:-:S13]  /*22b0*/  ISETP.NE.AND P1, PT, R7, 0x1, PT ;  /* 0x000000010700780c */ /* 0x000fda0003f25270 */
[----:B------:R-:W0:Y:S02]  /*22c0*/  @P1 LDC.64 R10, c[0x0][0x9e8] ;  /* 0x00027a00ff0a1b82 */ /* 0x000e240000000a00 */
[----:B0-----:R-:W-:-:S05]  /*22d0*/  @P1 IMAD.HI.U32 R10, R3, R10, RZ ;  /* 0x0000000a030a1227 */ /* 0x001fca00078e00ff */
[----:B------:R-:W-:-:S04]  /*22e0*/  @P1 SHF.R.U32.HI R3, RZ, R11, R10 ;  /* 0x0000000bff031219 */ /* 0x000fc8000001160a */
[----:B------:R-:W-:Y:S01]  /*22f0*/  LOP3.LUT R3, RZ, R3, RZ, 0x33, !PT ;  /* 0x00000003ff037212 */ /* 0x000fe200078e33ff */
[----:B------:R-:W-:Y:S06]  /*2300*/  BRA `(.L_x_1006) ;  /* 0x0000000000187947 */ /* 0x000fec0003800000 */
.L_x_1005:
[----:B------:R-:W-:Y:S02]  /*2310*/  ULDC UR6, c[0x0][0x9e4] ;  /* 0x0002790000067ab9 */ /* 0x000fe40000000800 */
[----:B------:R-:W-:-:S05]  /*2320*/  IMAD.U32 R7, RZ, RZ, UR6 ;  /* 0x00000006ff077e24 */ /* 0x000fca000f8e00ff */
[----:B------:R-:W-:-:S13]  /*2330*/  ISETP.NE.AND P1, PT, R7, 0x1, PT ;  /* 0x000000010700780c */ /* 0x000fda0003f25270 */
[----:B------:R-:W0:Y:S02]  /*2340*/  @P1 LDC.64 R10, c[0x0][0x9e8] ;  /* 0x00027a00ff0a1b82 */ /* 0x000e240000000a00 */
[----:B0-----:R-:W-:-:S05]  /*2350*/  @P1 IMAD.HI.U32 R10, R3, R10, RZ ;  /* 0x0000000a030a1227 */ /* 0x001fca00078e00ff */
[----:B------:R-:W-:-:S07]  /*2360*/  @P1 SHF.R.U32.HI R3, RZ, R11, R10 ;  /* 0x0000000bff031219 */ /* 0x000fce000001160a */
.L_x_1006:
[----:B------:R-:W-:Y:S05]  /*2370*/  BSYNC B0 ;  /* 0x0000000000007941 */ /* 0x000fea0003800000 */
.L_x_1004:
[----:B------:R-:W-:-:S04]  /*2380*/  IMAD R3, R3, R7, -R12 ;  /* 0x0000000703037224 */ /* 0x000fc800078e0a0c */
[----:B------:R-:W-:-:S05]  /*2390*/  IMAD R3, R16, -0x2, R3 ;  /* 0xfffffffe10037824 */ /* 0x000fca00078e0203 */
[----:B------:R-:W-:Y:S02]  /*23a0*/  VIADDMNMX R4, R3, R7, R4, PT ;  /* 0x0000000703047246 */ /* 0x000fe40003800104 */
[----:B------:R-:W-:-:S07]  /*23b0*/  VIMNMX R8, R8, R3, !PT ;  /* 0x0000000308087248 */ /* 0x000fce0007fe0100 */
.L_x_1003:
[C---:B------:R-:W-:Y:S01]  /*23c0*/  ISETP.GE.AND P2, PT, R14.reuse, 0x9, PT ;  /* 0x000000090e00780c */ /* 0x040fe20003f46270 */
[----:B------:R-:W0:Y:S01]  /*23d0*/  SHFL.IDX PT, R0, R0, 0x1, 0x1c1f ;  /* 0x003c1f0000007f89 */ /* 0x000e2200000e0000 */
[----:B------:R-:W-:Y:S01]  /*23e0*/  ISETP.GE.AND P1, PT, R14, 0x2, PT ;  /* 0x000000020e00780c */ /* 0x000fe20003f26270 */
[----:B------:R-:W-:Y:S01]  /*23f0*/  UISETP.NE.AND UP0, UPT, UR45, URZ, UPT ;  /* 0x0000003f2d00728c */ /* 0x000fe2000bf05270 */
[C---:B------:R-:W-:Y:S02]  /*2400*/  ISETP.GT.AND P3, PT, R8.reuse, 0x8, !P2 ;  /* 0x000000080800780c */ /* 0x040fe40005764270 */
[----:B------:R-:W-:Y:S02]  /*2410*/  ISETP.GT.AND P4, PT, R8, 0x1, !P1 ;  /* 0x000000010800780c */ /* 0x000fe40004f84270 */
[----:B------:R-:W-:Y:S02]  /*2420*/  ISETP.LT.OR P3, PT, R4, 0x9, P3 ;  /* 0x000000090400780c */ /* 0x000fe40001f61670 */
[----:B------:R-:W-:-:S02]  /*2430*/  ISETP.GE.AND P5, PT, R14, 0x11, PT ;  /* 0x000000110e00780c */ /* 0x000fc40003fa6270 */
[----:B------:R-:W-:Y:S02]  /*2440*/  FSEL R129, R28, -INF , !P3 ;  /* 0xff8000001c817808 */ /* 0x000fe40005800000 */
[----:B------:R-:W-:Y:S02]  /*2450*/  ISETP.LT.OR P4, PT, R4, 0x2, P4 ;  /* 0x000000020400780c */ /* 0x000fe40002781670 */
[----:B------:R-:W-:Y:S02]  /*2460*/  ISETP.GT.AND P3, PT, R8, 0x10, !P5 ;  /* 0x000000100800780c */ /* 0x000fe40006f64270 */
[----:B------:R-:W-:Y:S02]  /*2470*/  ISETP.GE.AND P6, PT, R14, 0xa, PT ;  /* 0x0000000a0e00780c */ /* 0x000fe40003fc6270 */
[----:B------:R-:W-:Y:S02]  /*2480*/  FSEL R103, R25, -INF , !P4 ;  /* 0xff80000019677808 */ /* 0x000fe40006000000 */
[----:B------:R-:W-:-:S02]  /*2490*/  P2R R92, PR, RZ, 0x20 ;  /* 0x00000020ff5c7803 */ /* 0x000fc40000000000 */
[----:B------:R-:W-:Y:S01]  /*24a0*/  ISETP.LT.OR P3, PT, R4, 0x11, P3 ;  /* 0x000000110400780c */ /* 0x000fe20001f61670 */
[----:B0-----:R-:W-:Y:S01]  /*24b0*/  IMAD.IADD R28, R88, 0x1, R0 ;  /* 0x00000001581c7824 */ /* 0x001fe200078e0200 */
[----:B------:R-:W-:Y:S02]  /*24c0*/  ISETP.GT.AND P4, PT, R8, 0x9, !P6 ;  /* 0x000000090800780c */ /* 0x000fe40007784270 */
[----:B------:R-:W-:Y:S02]  /*24d0*/  ISETP.GE.AND P5, PT, R14, 0x12, PT ;  /* 0x000000120e00780c */ /* 0x000fe40003fa6270 */
[----:B------:R-:W-:Y:S02]  /*24e0*/  FSEL R127, R32, -INF , !P3 ;  /* 0xff800000207f7808 */ /* 0x000fe40005800000 */
[----:B------:R-:W-:Y:S02]  /*24f0*/  ISETP.LT.OR P4, PT, R4, 0xa, P4 ;  /* 0x0000000a0400780c */ /* 0x000fe40002781670 */
[----:B------:R-:W-:-:S02]  /*2500*/  ISETP.GT.AND P3, PT, R8, 0x11, !P5 ;  /* 0x000000110800780c */ /* 0x000fc40006f64270 */
[----:B------:R-:W-:Y:S02]  /*2510*/  FSEL R105, R29, -INF , !P4 ;  /* 0xff8000001d697808 */ /* 0x000fe40006000000 */
[----:B------:R-:W-:Y:S02]  /*2520*/  ISETP.LT.OR P3, PT, R4, 0x12, P3 ;  /* 0x000000120400780c */ /* 0x000fe40001f61670 */
[----:B------:R-:W-:Y:S02]  /*2530*/  ISETP.GE.AND P4, PT, R14, 0x19, PT ;  /* 0x000000190e00780c */ /* 0x000fe40003f86270 */
[----:B------:R-:W-:Y:S02]  /*2540*/  FSEL R107, R33, -INF , !P3 ;  /* 0xff800000216b7808 */ /* 0x000fe40005800000 */
[----:B------:R-:W-:Y:S02]  /*2550*/  ISETP.GT.AND P3, PT, R8, 0x18, !P4 ;  /* 0x000000180800780c */ /* 0x000fe40006764270 */
[----:B------:R-:W-:-:S02]  /*2560*/  P2R R94, PR, RZ, 0x10 ;  /* 0x00000010ff5e7803 */ /* 0x000fc40000000000 */
[----:B------:R-:W-:Y:S02]  /*2570*/  ISETP.LT.OR P3, PT, R4, 0x19, P3 ;  /* 0x000000190400780c */ /* 0x000fe40001f61670 */
[----:B------:R-:W-:Y:S02]  /*2580*/  ISETP.GE.AND P4, PT, R14, 0x1a, PT ;  /* 0x0000001a0e00780c */ /* 0x000fe40003f86270 */
[----:B------:R-:W-:Y:S02]  /*2590*/  FSEL R125, R36, -INF , !P3 ;  /* 0xff800000247d7808 */ /* 0x000fe40005800000 */
[----:B------:R-:W-:Y:S02]  /*25a0*/  ISETP.GT.AND P3, PT, R8, 0x19, !P4 ;  /* 0x000000190800780c */ /* 0x000fe40006764270 */
[----:B------:R-:W-:Y:S02]  /*25b0*/  P2R R36, PR, RZ, 0x10 ;  /* 0x00000010ff247803 */ /* 0x000fe40000000000 */
[----:B------:R-:W-:-:S02]  /*25c0*/  ISETP.LT.OR P3, PT, R4, 0x1a, P3 ;  /* 0x0000001a0400780c */ /* 0x000fc40001f61670 */
[----:B------:R-:W-:Y:S02]  /*25d0*/  ISETP.GE.AND P4, PT, R14, 0x21, PT ;  /* 0x000000210e00780c */ /* 0x000fe40003f86270 */
[----:B------:R-:W-:Y:S02]  /*25e0*/  FSEL R123, R37, -INF , !P3 ;  /* 0xff800000257b7808 */ /* 0x000fe40005800000 */
[----:B------:R-:W-:Y:S02]  /*25f0*/  ISETP.GT.AND P3, PT, R8, 0x20, !P4 ;  /* 0x000000200800780c */ /* 0x000fe40006764270 */
[----:B------:R-:W-:Y:S02]  /*2600*/  P2R R95, PR, RZ, 0x10 ;  /* 0x00000010ff5f7803 */ /* 0x000fe40000000000 */
[----:B------:R-:W-:Y:S02]  /*2610*/  ISETP.LT.OR P3, PT, R4, 0x21, P3 ;  /* 0x000000210400780c */ /* 0x000fe40001f61670 */
[----:B------:R-:W-:-:S02]  /*2620*/  ISETP.GE.AND P4, PT, R14, 0x22, PT ;  /* 0x000000220e00780c */ /* 0x000fc40003f86270 */
[----:B------:R-:W-:Y:S02]  /*2630*/  FSEL R121, R40, -INF , !P3 ;  /* 0xff80000028797808 */ /* 0x000fe40005800000 */
[----:B------:R-:W-:Y:S02]  /*2640*/  ISETP.GT.AND P3, PT, R8, 0x21, !P4 ;  /* 0x000000210800780c */ /* 0x000fe40006764270 */
[----:B------:R-:W-:Y:S02]  /*2650*/  P2R R40, PR, RZ, 0x10 ;  /* 0x00000010ff287803 */ /* 0x000fe40000000000 */
[----:B------:R-:W-:Y:S02]  /*2660*/  ISETP.LT.OR P3, PT, R4, 0x22, P3 ;  /* 0x000000220400780c */ /* 0x000fe40001f61670 */
[----:B------:R-:W-:Y:S02]  /*2670*/  ISETP.GE.AND P4, PT, R14, 0x29, PT ;  /* 0x000000290e00780c */ /* 0x000fe40003f86270 */
[----:B------:R-:W-:-:S02]  /*2680*/  FSEL R109, R41, -INF , !P3 ;  /* 0xff800000296d7808 */ /* 0x000fc40005800000 */
[----:B------:R-:W-:Y:S02]  /*2690*/  ISETP.GT.AND P3, PT, R8, 0x28, !P4 ;  /* 0x000000280800780c */ /* 0x000fe40006764270 */
[----:B------:R-:W-:Y:S02]  /*26a0*/  P2R R96, PR, RZ, 0x10 ;  /* 0x00000010ff607803 */ /* 0x000fe40000000000 */
[----:B------:R-:W-:Y:S02]  /*26b0*/  ISETP.LT.OR P3, PT, R4, 0x29, P3 ;  /* 0x000000290400780c */ /* 0x000fe40001f61670 */
[----:B------:R-:W-:Y:S02]  /*26c0*/  ISETP.GE.AND P4, PT, R14, 0x2a, PT ;  /* 0x0000002a0e00780c */ /* 0x000fe40003f86270 */
[----:B------:R-:W-:Y:S02]  /*26d0*/  FSEL R119, R44, -INF , !P3 ;  /* 0xff8000002c777808 */ /* 0x000fe40005800000 */
[----:B------:R-:W-:-:S02]  /*26e0*/  ISETP.GT.AND P3, PT, R8, 0x29, !P4 ;  /* 0x000000290800780c */ /* 0x000fc40006764270 */
[----:B------:R-:W-:Y:S02]  /*26f0*/  P2R R44, PR, RZ, 0x10 ;  /* 0x00000010ff2c7803 */ /* 0x000fe40000000000 */
        /* <DEDUP_REMOVED lines=81> */
[----:B------:R-:W-:Y:S02]  /*2c10*/  P2R R93, PR, RZ, 0x20 ;  /* 0x00000020ff5d7803 */ /* 0x000fe40000000000 */
[----:B------:R-:W-:-:S02]  /*2c20*/  FSEL R77, R77, -INF , !P3 ;  /* 0xff8000004d4d7808 */ /* 0x000fc40005800000 */
[----:B------:R-:W-:Y:S02]  /*2c30*/  ISETP.GE.AND P3, PT, R14, 0x71, PT ;  /* 0x000000710e00780c */ /* 0x000fe40003f66270 */
[----:B------:R-:W-:Y:S02]  /*2c40*/  P2R R90, PR, RZ, 0x40 ;  /* 0x00000040ff5a7803 */ /* 0x000fe40000000000 */
[----:B------:R-:W-:Y:S02]  /*2c50*/  ISETP.GT.AND P4, PT, R8, 0x70, !P3 ;  /* 0x000000700800780c */ /* 0x000fe40005f84270 */
[----:B------:R-:W-:Y:S02]  /*2c60*/  VIADDMNMX R20, R0, R91, R20, PT ;  /* 0x0000005b00147246 */ /* 0x000fe40003800114 */
[----:B------:R-:W-:-:S04]  /*2c70*/  ISETP.LT.OR P4, PT, R4, 0x71, P4 ;  /* 0x000000710400780c */ /* 0x000fc80002781670 */
[----:B------:R-:W-:Y:S02]  /*2c80*/  FSEL R7, R80, -INF , !P4 ;  /* 0xff80000050077808 */ /* 0x000fe40006000000 */
[----:B------:R-:W-:-:S04]  /*2c90*/  ISETP.GE.AND P4, PT, R14, 0x72, PT ;  /* 0x000000720e00780c */ /* 0x000fc80003f86270 */
[----:B------:R-:W-:-:S04]  /*2ca0*/  ISETP.GT.AND P5, PT, R8, 0x71, !P4 ;  /* 0x000000710800780c */ /* 0x000fc800067a4270 */
[----:B------:R-:W-:-:S04]  /*2cb0*/  ISETP.LT.OR P5, PT, R4, 0x72, P5 ;  /* 0x000000720400780c */ /* 0x000fc80002fa1670 */
[----:B------:R-:W-:Y:S02]  /*2cc0*/  FSEL R81, R81, -INF , !P5 ;  /* 0xff80000051517808 */ /* 0x000fe40006800000 */
[----:B------:R-:W-:-:S04]  /*2cd0*/  ISETP.GE.AND P5, PT, R14, 0x79, PT ;  /* 0x000000790e00780c */ /* 0x000fc80003fa6270 */
[----:B------:R-:W-:-:S04]  /*2ce0*/  ISETP.GT.AND P6, PT, R8, 0x78, !P5 ;  /* 0x000000780800780c */ /* 0x000fc80006fc4270 */
[----:B------:R-:W-:-:S04]  /*2cf0*/  ISETP.LT.OR P6, PT, R4, 0x79, P6 ;  /* 0x000000790400780c */ /* 0x000fc800037c1670 */
[----:B------:R-:W-:Y:S02]  /*2d00*/  FSEL R3, R84, -INF , !P6 ;  /* 0xff80000054037808 */ /* 0x000fe40007000000 */
[----:B------:R-:W-:-:S04]  /*2d10*/  ISETP.GE.AND P6, PT, R14, 0x1, PT ;  /* 0x000000010e00780c */ /* 0x000fc80003fc6270 */
[----:B------:R-:W-:Y:S02]  /*2d20*/  P2R R10, PR, RZ, 0x40 ;  /* 0x00000040ff0a7803 */ /* 0x000fe40000000000 */
[----:B------:R-:W-:-:S04]  /*2d30*/  ISETP.GT.AND P6, PT, R8, RZ, !P6 ;  /* 0x000000ff0800720c */ /* 0x000fc800077c4270 */
[----:B------:R-:W-:-:S04]  /*2d40*/  ISETP.LT.OR P6, PT, R4, 0x1, P6 ;  /* 0x000000010400780c */ /* 0x000fc800037c1670 */
[----:B------:R-:W-:Y:S02]  /*2d50*/  FSEL R24, R24, -INF , !P6 ;  /* 0xff80000018187808 */ /* 0x000fe40007000000 */
[----:B------:R-:W-:-:S04]  /*2d60*/  ISETP.GE.AND P6, PT, R14, 0x7a, PT ;  /* 0x0000007a0e00780c */ /* 0x000fc80003fc6270 */
[----:B------:R-:W-:Y:S02]  /*2d70*/  P2R R14, PR, RZ, 0x40 ;  /* 0x00000040ff0e7803 */ /* 0x000fe40000000000 */
[----:B------:R-:W-:-:S04]  /*2d80*/  ISETP.GT.AND P6, PT, R8, 0x79, !P6 ;  /* 0x000000790800780c */ /* 0x000fc800077c4270 */
[----:B------:R-:W-:-:S04]  /*2d90*/  ISETP.LT.OR P6, PT, R4, 0x7a, P6 ;  /* 0x0000007a0400780c */ /* 0x000fc800037c1670 */
[----:B------:R-:W-:Y:S02]  /*2da0*/  FSEL R85, R85, -INF , !P6 ;  /* 0xff80000055557808 */ /* 0x000fe40007000000 */
[----:B------:R-:W-:-:S13]  /*2db0*/  PLOP3.LUT P6, PT, PT, PT, UP0, 0x40, 0x0 ;  /* 0x000000000000781c */ /* 0x000fda0003fce808 */
[----:B------:R-:W-:Y:S05]  /*2dc0*/  @P6 BRA `(.L_x_1007) ;  /* 0x0000000000646947 */ /* 0x000fea0003800000 */
        /* <DEDUP_REMOVED lines=14> */
.L_x_1009:
[----:B------:R-:W-:Y:S02]  /*2eb0*/  ULDC UR6, c[0x0][0x9e4] ;  /* 0x0002790000067ab9 */ /* 0x000fe40000000800 */
[----:B------:R-:W-:-:S05]  /*2ec0*/  IMAD.U32 R4, RZ, RZ, UR6 ;  /* 0x00000006ff047e24 */ /* 0x000fca000f8e00ff */
[----:B------:R-:W-:-:S13]  /*2ed0*/  ISETP.NE.AND P6, PT, R4, 0x1, PT ;  /* 0x000000010400780c */ /* 0x000fda0003fc5270 */
[----:B------:R-:W0:Y:S02]  /*2ee0*/  @P6 LDC.64 R32, c[0x0][0x9e8] ;  /* 0x00027a00ff206b82 */ /* 0x000e240000000a00 */
[----:B0-----:R-:W-:-:S05]  /*2ef0*/  @P6 IMAD.HI.U32 R0, R29, R32, RZ ;  /* 0x000000201d006227 */ /* 0x001fca00078e00ff */
[----:B------:R-:W-:-:S07]  /*2f00*/  @P6 SHF.R.U32.HI R29, RZ, R33, R0 ;  /* 0x00000021ff1d6219 */ /* 0x000fce0000011600 */
.L_x_1010:
[----:B------:R-:W-:Y:S05]  /*2f10*/  BSYNC B0 ;  /* 0x0000000000007941 */ /* 0x000fea0003800000 */
.L_x_1008:
[----:B------:R-:W-:-:S04]  /*2f20*/  IMAD R29, R29, R4, -R12 ;  /* 0x000000041d1d7224 */ /* 0x000fc800078e0a0c */
[----:B------:R-:W-:-:S05]  /*2f30*/  IMAD R29, R16, -0x2, R29 ;  /* 0xfffffffe101d7824 */ /* 0x000fca00078e021d */
[----:B------:R-:W-:Y:S02]  /*2f40*/  VIADDMNMX R20, R29, R4, R20, PT ;  /* 0x000000041d147246 */ /* 0x000fe40003800114 */
[----:B------:R-:W-:-:S07]  /*2f50*/  VIMNMX R28, R28, R29, !PT ;  /* 0x0000001d1c1c7248 */ /* 0x000fce0007fe0100 */
.L_x_1007:
[----:B------:R-:W-:Y:S01]  /*2f60*/  ISETP.GT.AND P1, PT, R28, 0x1, !P1 ;  /* 0x000000011c00780c */ /* 0x000fe20004f24270 */
[----:B------:R-:W-:Y:S01]  /*2f70*/  UISETP.NE.AND UP1, UPT, UR46, URZ, UPT ;  /* 0x0000003f2e00728c */ /* 0x000fe2000bf25270 */
[----:B------:R-:W-:Y:S01]  /*2f80*/  ISETP.NE.AND P6, PT, R90, RZ, PT ;  /* 0x000000ff5a00720c */ /* 0x000fe20003fc5270 */
[----:B------:R-:W-:Y:S01]  /*2f90*/  UISETP.NE.AND UP0, UPT, UR45, URZ, UPT ;  /* 0x0000003f2d00728c */ /* 0x000fe2000bf05270 */
[----:B------:R-:W-:Y:S01]  /*2fa0*/  ISETP.LT.OR P1, PT, R20, 0x2, P1 ;  /* 0x000000021400780c */ /* 0x000fe20000f21670 */
[----:B------:R-:W-:Y:S01]  /*2fb0*/  UMOV UR10, UR42 ;  /* 0x0000002a000a7c82 */ /* 0x000fe20008000000 */
[C---:B------:R-:W-:Y:S02]  /*2fc0*/  ISETP.GT.AND P2, PT, R28.reuse, 0x8, !P2 ;  /* 0x000000081c00780c */ /* 0x040fe40005744270 */
[----:B------:R-:W-:Y:S02]  /*2fd0*/  FSEL R27, R27, -INF , !P1 ;  /* 0xff8000001b1b7808 */ /* 0x000fe40004800000 */
[----:B------:R-:W-:-:S02]  /*2fe0*/  ISETP.GT.AND P1, PT, R28, 0x9, !P6 ;  /* 0x000000091c00780c */ /* 0x000fc40007724270 */
[C---:B------:R-:W-:Y:S01]  /*2ff0*/  ISETP.LT.OR P2, PT, R20.reuse, 0x9, P2 ;  /* 0x000000091400780c */ /* 0x040fe20001741670 */
[----:B------:R-:W-:Y:S01]  /*3000*/  @UP1 ULDC UR6, c[0x0][0x44c] ;  /* 0x0001130000061ab9 */ /* 0x000fe20000000800 */
[----:B------:R-:W-:Y:S01]  /*3010*/  ISETP.LT.OR P1, PT, R20, 0xa, P1 ;  /* 0x0000000a1400780c */ /* 0x000fe20000f21670 */
[----:B------:R-:W-:Y:S01]  /*3020*/  UIMAD.WIDE.U32 UR6, UR42, UR6, URZ ;  /* 0x000000062a0672a5 */ /* 0x000fe2000f8e003f */
[----:B------:R-:W-:Y:S01]  /*3030*/  FSEL R29, R30, -INF , !P2 ;  /* 0xff8000001e1d7808 */ /* 0x000fe20005000000 */
[----:B------:R-:W-:Y:S01]  /*3040*/  @UP1 ULDC UR14, c[0x0][0x450] ;  /* 0x00011400000e1ab9 */ /* 0x000fe20000000800 */
[----:B------:R-:W-:Y:S01]  /*3050*/  FSEL R31, R31, -INF , !P1 ;  /* 0xff8000001f1f7808 */ /* 0x000fe20004800000 */
[----:B------:R-:W-:Y:S01]  /*3060*/  @UP1 USHF.R.U32.HI UR10, URZ, UR14, UR7 ;  /* 0x0000000e3f0a1299 */ /* 0x000fe20008011607 */
[----:B------:R-:W-:Y:S02]  /*3070*/  ISETP.NE.AND P1, PT, R92, RZ, PT ;  /* 0x000000ff5c00720c */ /* 0x000fe40003f25270 */
[----:B------:R-:W-:Y:S01]  /*3080*/  ISETP.NE.AND P2, PT, R37, RZ, PT ;  /* 0x000000ff2500720c */ /* 0x000fe20003f45270 */
[----:B------:R-:W-:Y:S01]  /*3090*/  UIADD3 UR47, UR47, UR10, URZ ;  /* 0x0000000a2f2f7290 */ /* 0x000fe2000fffe03f */
[----:B------:R-:W-:-:S02]  /*30a0*/  ISETP.GT.AND P1, PT, R28, 0x10, !P1 ;  /* 0x000000101c00780c */ /* 0x000fc40004f24270 */
[----:B------:R-:W-:Y:S01]  /*30b0*/  ISETP.NE.AND P6, PT, R41, RZ, PT ;  /* 0x000000ff2900720c */ /* 0x000fe20003fc5270 */
[----:B------:R-:W-:Y:S01]  /*30c0*/  UIADD3 UR6, UR47, UR11, URZ ;  /* 0x0000000b2f067290 */ /* 0x000fe2000fffe03f */
[----:B------:R-:W-:Y:S02]  /*30d0*/  ISETP.LT.OR P1, PT, R20, 0x11, P1 ;  /* 0x000000111400780c */ /* 0x000fe40000f21670 */
[----:B------:R-:W-:Y:S02]  /*30e0*/  FMNMX.FTZ R0, R24, R103, !PT ;  /* 0x0000006718007209 */ /* 0x000fe40007810000 */
[----:B------:R-:W-:Y:S02]  /*30f0*/  FSEL R33, R34, -INF , !P1 ;  /* 0xff80000022217808 */ /* 0x000fe40004800000 */
[----:B------:R-:W-:Y:S02]  /*3100*/  ISETP.NE.AND P1, PT, R93, RZ, PT ;  /* 0x000000ff5d00720c */ /* 0x000fe40003f25270 */
[----:B------:R-:W-:-:S02]  /*3110*/  FMNMX.FTZ R0, R129, R0, !PT ;  /* 0x0000000081007209 */ /* 0x000fc40007810000 */
[----:B------:R-:W-:Y:S02]  /*3120*/  ISETP.GT.AND P1, PT, R28, 0x11, !P1 ;  /* 0x000000111c00780c */ /* 0x000fe40004f24270 */
[----:B------:R-:W-:Y:S02]  /*3130*/  FMNMX.FTZ R0, R105, R0, !PT ;  /* 0x0000000069007209 */ /* 0x000fe40007810000 */
[----:B------:R-:W-:Y:S02]  /*3140*/  ISETP.LT.OR P1, PT, R20, 0x12, P1 ;  /* 0x000000121400780c */ /* 0x000fe40000f21670 */
[----:B------:R-:W-:Y:S02]  /*3150*/  FMNMX.FTZ R0, R127, R0, !PT ;  /* 0x000000007f007209 */ /* 0x000fe40007810000 */
[----:B------:R-:W-:Y:S02]  /*3160*/  FSEL R35, R35, -INF , !P1 ;  /* 0xff80000023237808 */ /* 0x000fe40004800000 */
[----:B------:R-:W-:-:S02]  /*3170*/  ISETP.NE.AND P1, PT, R94, RZ, PT ;  /* 0x000000ff5e00720c */ /* 0x000fc40003f25270 */
[----:B------:R-:W-:Y:S02]  /*3180*/  FMNMX.FTZ R0, R107, R0, !PT ;  /* 0x000000006b007209 */ /* 0x000fe40007810000 */
[----:B------:R-:W-:Y:S02]  /*3190*/  ISETP.GT.AND P1, PT, R28, 0x18, !P1 ;  /* 0x000000181c00780c */ /* 0x000fe40004f24270 */
[----:B------:R-:W-:Y:S02]  /*31a0*/  FMNMX.FTZ R0, R125, R0, !PT ;  /* 0x000000007d007209 */ /* 0x000fe40007810000 */
[----:B------:R-:W-:Y:S02]  /*31b0*/  ISETP.LT.OR P1, PT, R20, 0x19, P1 ;  /* 0x000000191400780c */ /* 0x000fe40000f21670 */
[----:B------:R-:W-:Y:S02]  /*31c0*/  FMNMX.FTZ R0, R123, R0, !PT ;  /* 0x000000007b007209 */ /* 0x000fe40007810000 */
[----:B------:R-:W-:-:S02]  /*31d0*/  FSEL R37, R38, -INF , !P1 ;  /* 0xff80000026257808 */ /* 0x000fc40004800000 */
[----:B------:R-:W-:Y:S02]  /*31e0*/  ISETP.NE.AND P1, PT, R36, RZ, PT ;  /* 0x000000ff2400720c */ /* 0x000fe40003f25270 */
[----:B------:R-:W-:Y:S02]  /*31f0*/  FMNMX.FTZ R0, R121, R0, !PT ;  /* 0x0000000079007209 */ /* 0x000fe40007810000 */
[----:B------:R-:W-:Y:S02]  /*3200*/  ISETP.GT.AND P1, PT, R28, 0x19, !P1 ;  /* 0x000000191c00780c */ /* 0x000fe40004f24270 */
[----:B------:R-:W-:Y:S02]  /*3210*/  FMNMX.FTZ R0, R109, R0, !PT ;  /* 0x000000006d007209 */ /* 0x000fe40007810000 */
[----:B------:R-:W-:Y:S02]  /*3220*/  ISETP.LT.OR P1, PT, R20, 0x1a, P1 ;  /* 0x0000001a1400780c */ /* 0x000fe40000f21670 */
[----:B------:R-:W-:-:S02]  /*3230*/  FMNMX.FTZ R0, R119, R0, !PT ;  /* 0x0000000077007209 */ /* 0x000fc40007810000 */
[----:B------:R-:W-:Y:S02]  /*3240*/  FSEL R39, R39, -INF , !P1 ;  /* 0xff80000027277808 */ /* 0x000fe40004800000 */
[----:B------:R-:W-:Y:S02]  /*3250*/  ISETP.NE.AND P1, PT, R95, RZ, PT ;  /* 0x000000ff5f00720c */ /* 0x000fe40003f25270 */
[----:B------:R-:W-:Y:S02]  /*3260*/  FMNMX.FTZ R0, R117, R0, !PT ;  /* 0x0000000075007209 */ /* 0x000fe40007810000 */
[----:B------:R-:W-:Y:S02]  /*3270*/  ISETP.GT.AND P1, PT, R28, 0x20, !P1 ;  /* 0x000000201c00780c */ /* 0x000fe40004f24270 */
[----:B------:R-:W-:Y:S02]  /*3280*/  FMNMX.FTZ R0, R115, R0, !PT ;  /* 0x0000000073007209 */ /* 0x000fe40007810000 */
[----:B------:R-:W-:-:S02]  /*3290*/  ISETP.LT.OR P1, PT, R20, 0x21, P1 ;  /* 0x000000211400780c */ /* 0x000fc40000f21670 */
[----:B------:R-:W-:Y:S02]  /*32a0*/  FMNMX.FTZ R0, R113, R0, !PT ;  /* 0x0000000071007209 */ /* 0x000fe40007810000 */
[----:B------:R-:W-:Y:S02]  /*32b0*/  FSEL R41, R42, -INF , !P1 ;  /* 0xff8000002a297808 */ /* 0x000fe40004800000 */
[----:B------:R-:W-:Y:S02]  /*32c0*/  ISETP.NE.AND P1, PT, R40, RZ, PT ;  /* 0x000000ff2800720c */ /* 0x000fe40003f25270 */
[----:B------:R-:W-:Y:S02]  /*32d0*/  FMNMX.FTZ R0, R111, R0, !PT ;  /* 0x000000006f007209 */ /* 0x000fe40007810000 */
[----:B------:R-:W-:Y:S02]  /*32e0*/  ISETP.GT.AND P1, PT, R28, 0x21, !P1 ;  /* 0x000000211c00780c */ /* 0x000fe40004f24270 */
[----:B------:R-:W-:-:S02]  /*32f0*/  FMNMX.FTZ R0, R53, R0, !PT ;  /* 0x0000000035007209 */ /* 0x000fc40007810000 */
[----:B------:R-:W-:Y:S02]  /*3300*/  ISETP.LT.OR P1, PT, R20, 0x22, P1 ;  /* 0x000000221400780c */ /* 0x000fe40000f21670 */
[----:B------:R-:W-:Y:S02]  /*3310*/  FMNMX.FTZ R0, R25, R0, !PT ;  /* 0x0000000019007209 */ /* 0x000fe40007810000 */
[----:B------:R-:W-:Y:S02]  /*3320*/  FSEL R43, R43, -INF , !P1 ;  /* 0xff8000002b2b7808 */ /* 0x000fe40004800000 */
[----:B------:R-:W-:Y:S02]  /*3330*/  ISETP.NE.AND P1, PT, R96, RZ, PT ;  /* 0x000000ff6000720c */ /* 0x000fe40003f25270 */
[----:B------:R-:W-:Y:S02]  /*3340*/  FMNMX.FTZ R0, R57, R0, !PT ;  /* 0x0000000039007209 */ /* 0x000fe40007810000 */
[----:B------:R-:W-:-:S02]  /*3350*/  ISETP.GT.AND P1, PT, R28, 0x28, !P1 ;  /* 0x000000281c00780c */ /* 0x000fc40004f24270 */
[----:B------:R-:W-:Y:S02]  /*3360*/  FMNMX.FTZ R0, R21, R0, !PT ;  /* 0x0000000015007209 */ /* 0x000fe40007810000 */
        /* <DEDUP_REMOVED lines=17> */
[----:B------:R-:W-:Y:S02]  /*3480*/  ISETP.GT.AND P1, PT, R28, 0x31, !P2 ;  /* 0x000000311c00780c */ /* 0x000fe40005724270 */
[----:B------:R-:W-:Y:S02]  /*3490*/  FMNMX.FTZ R0, R9, R0, !PT ;  /* 0x0000000009007209 */ /* 0x000fe40007810000 */
[----:B------:R-:W-:Y:S02]  /*34a0*/  ISETP.LT.OR P1, PT, R20, 0x32, P1 ;  /* 0x000000321400780c */ /* 0x000fe40000f21670 */
[----:B------:R-:W-:Y:S02]  /*34b0*/  FMNMX.FTZ R0, R77, R0, !PT ;  /* 0x000000004d007209 */ /* 0x000fe40007810000 */
[----:B------:R-:W-:Y:S02]  /*34c0*/  FSEL R51, R51, -INF , !P1 ;  /* 0xff80000033337808 */ /* 0x000fe40004800000 */
        /* <DEDUP_REMOVED lines=10> */
[----:B------:R-:W-:Y:S01]  /*3570*/  ISETP.NE.AND P2, PT, R101, RZ, PT ;  /* 0x000000ff6500720c */ /* 0x000fe20003f45270 */
[----:B------:R-:W0:Y:S01]  /*3580*/  SHFL.BFLY PT, R131, R0, 0x2, 0x1f ;  /* 0x0c401f0000837f89 */ /* 0x000e2200000e0000 */
[----:B------:R-:W-:Y:S02]  /*3590*/  FSEL R55, R55, -INF , !P1 ;  /* 0xff80000037377808 */ /* 0x000fe40004800000 */
[----:B------:R-:W-:-:S02]  /*35a0*/  ISETP.NE.AND P1, PT, R52, RZ, PT ;  /* 0x000000ff3400720c */ /* 0x000fc40003f25270 */
[----:B------:R-:W-:Y:S02]  /*35b0*/  ISETP.NE.AND P6, PT, R72, RZ, PT ;  /* 0x000000ff4800720c */ /* 0x000fe40003fc5270 */
[C---:B------:R-:W-:Y:S02]  /*35c0*/  ISETP.GT.AND P1, PT, R28.reuse, 0x40, !P1 ;  /* 0x000000401c00780c */ /* 0x040fe40004f24270 */
[----:B------:R-:W-:Y:S02]  /*35d0*/  ISETP.GT.AND P3, PT, R28, 0x70, !P3 ;  /* 0x000000701c00780c */ /* 0x000fe40005f64270 */
[----:B------:R-:W-:Y:S02]  /*35e0*/  ISETP.LT.OR P1, PT, R20, 0x41, P1 ;  /* 0x000000411400780c */ /* 0x000fe40000f21670 */
[----:B------:R-:W-:Y:S02]  /*35f0*/  ISETP.GT.AND P4, PT, R28, 0x71, !P4 ;  /* 0x000000711c00780c */ /* 0x000fe40006784270 */
[----:B------:R-:W-:-:S02]  /*3600*/  FSEL R93, R58, -INF , !P1 ;  /* 0xff8000003a5d7808 */ /* 0x000fc40004800000 */
[----:B------:R-:W-:Y:S02]  /*3610*/  ISETP.NE.AND P1, PT, R56, RZ, PT ;  /* 0x000000ff3800720c */ /* 0x000fe40003f25270 */
[C---:B------:R-:W-:Y:S02]  /*3620*/  ISETP.GT.AND P5, PT, R28.reuse, 0x78, !P5 ;  /* 0x000000781c00780c */ /* 0x040fe40006fa4270 */
[----:B------:R-:W-:Y:S02]  /*3630*/  ISETP.GT.AND P1, PT, R28, 0x41, !P1 ;  /* 0x000000411c00780c */ /* 0x000fe40004f24270 */
[C---:B------:R-:W-:Y:S02]  /*3640*/  ISETP.LT.OR P3, PT, R20.reuse, 0x71, P3 ;  /* 0x000000711400780c */ /* 0x040fe40001f61670 */
[----:B------:R-:W-:Y:S02]  /*3650*/  ISETP.LT.OR P1, PT, R20, 0x42, P1 ;  /* 0x000000421400780c */ /* 0x000fe40000f21670 */
[----:B0-----:R-:W-:-:S02]  /*3660*/  FMNMX.FTZ R131, R0, R131, !PT ;  /* 0x0000008300837209 */ /* 0x001fc40007810000 */
[----:B------:R-:W-:Y:S02]  /*3670*/  FSEL R59, R59, -INF , !P1 ;  /* 0xff8000003b3b7808 */ /* 0x000fe40004800000 */
[----:B------:R-:W-:Y:S01]  /*3680*/  ISETP.NE.AND P1, PT, R98, RZ, PT ;  /* 0x000000ff6200720c */ /* 0x000fe20003f25270 */
[----:B------:R-:W0:Y:S01]  /*3690*/  SHFL.BFLY PT, R4, R131, 0x1, 0x1f ;  /* 0x0c201f0083047f89 */ /* 0x000e2200000e0000 */
[----:B------:R-:W-:Y:S02]  /*36a0*/  ISETP.LT.OR P4, PT, R20, 0x72, P4 ;  /* 0x000000721400780c */ /* 0x000fe40002781670 */
[----:B------:R-:W-:Y:S02]  /*36b0*/  ISETP.GT.AND P1, PT, R28, 0x48, !P1 ;  /* 0x000000481c00780c */ /* 0x000fe40004f24270 */
[C---:B------:R-:W-:Y:S02]  /*36c0*/  ISETP.LT.OR P5, PT, R20.reuse, 0x79, P5 ;  /* 0x000000791400780c */ /* 0x040fe40002fa1670 */
[----:B------:R-:W-:-:S02]  /*36d0*/  ISETP.LT.OR P1, PT, R20, 0x49, P1 ;  /* 0x000000491400780c */ /* 0x000fc40000f21670 */
[----:B------:R-:W-:Y:S02]  /*36e0*/  FSEL R83, R83, -INF , !P4 ;  /* 0xff80000053537808 */ /* 0x000fe40006000000 */
[----:B------:R-:W-:Y:S02]  /*36f0*/  FSEL R95, R62, -INF , !P1 ;  /* 0xff8000003e5f7808 */ /* 0x000fe40004800000 */
[----:B------:R-:W-:-:S04]  /*3700*/  ISETP.NE.AND P1, PT, R60, RZ, PT ;  /* 0x000000ff3c00720c */ /* 0x000fc80003f25270 */
[----:B------:R-:W-:-:S04]  /*3710*/  ISETP.GT.AND P1, PT, R28, 0x49, !P1 ;  /* 0x000000491c00780c */ /* 0x000fc80004f24270 */
[----:B------:R-:W-:Y:S02]  /*3720*/  ISETP.LT.OR P1, PT, R20, 0x4a, P1 ;  /* 0x0000004a1400780c */ /* 0x000fe40000f21670 */
[----:B0-----:R-:W-:Y:S02]  /*3730*/  FMNMX.FTZ R4, R131, R4, !PT ;  /* 0x0000000483047209 */ /* 0x001fe40007810000 */
[----:B------:R-:W-:Y:S02]  /*3740*/  FSEL R63, R63, -INF , !P1 ;  /* 0xff8000003f3f7808 */ /* 0x000fe40004800000 */
[----:B------:R-:W-:Y:S01]  /*3750*/  ISETP.NE.AND P1, PT, R99, RZ, PT ;  /* 0x000000ff6300720c */ /* 0x000fe20003f25270 */
[----:B------:R-:W-:-:S03]  /*3760*/  FFMA.FTZ R8, R2, R4, -8 ;  /* 0xc100000002087423 */ /* 0x000fc60000010004 */
[----:B------:R-:W-:-:S04]  /*3770*/  ISETP.GT.AND P1, PT, R28, 0x50, !P1 ;  /* 0x000000501c00780c */ /* 0x000fc80004f24270 */
[----:B------:R-:W-:-:S04]  /*3780*/  ISETP.LT.OR P1, PT, R20, 0x51, P1 ;  /* 0x000000511400780c */ /* 0x000fc80000f21670 */
[----:B------:R-:W-:Y:S02]  /*3790*/  FSEL R97, R66, -INF , !P1 ;  /* 0xff80000042617808 */ /* 0x000fe40004800000 */
[----:B------:R-:W-:-:S04]  /*37a0*/  ISETP.NE.AND P1, PT, R64, RZ, PT ;  /* 0x000000ff4000720c */ /* 0x000fc80003f25270 */
        /* <DEDUP_REMOVED lines=11> */
[----:B------:R-:W-:Y:S02]  /*3860*/  ISETP.GT.AND P1, PT, R28, 0x60, !P2 ;  /* 0x000000601c00780c */ /* 0x000fe40005724270 */
[----:B------:R-:W-:Y:S02]  /*3870*/  ISETP.NE.AND P2, PT, R76, RZ, PT ;  /* 0x000000ff4c00720c */ /* 0x000fe40003f45270 */
[----:B------:R-:W-:Y:S02]  /*3880*/  ISETP.LT.OR P1, PT, R20, 0x61, P1 ;  /* 0x000000611400780c */ /* 0x000fe40000f21670 */
[----:B------:R-:W-:Y:S02]  /*3890*/  ISETP.GT.AND P2, PT, R28, 0x69, !P2 ;  /* 0x000000691c00780c */ /* 0x000fe40005744270 */
[----:B------:R-:W-:-:S02]  /*38a0*/  FSEL R101, R74, -INF , !P1 ;  /* 0xff8000004a657808 */ /* 0x000fc40004800000 */
[----:B------:R-:W-:Y:S02]  /*38b0*/  ISETP.GT.AND P1, PT, R28, 0x61, !P6 ;  /* 0x000000611c00780c */ /* 0x000fe40007724270 */
[----:B------:R-:W-:Y:S02]  /*38c0*/  ISETP.NE.AND P6, PT, R10, RZ, PT ;  /* 0x000000ff0a00720c */ /* 0x000fe40003fc5270 */
[C---:B------:R-:W-:Y:S02]  /*38d0*/  ISETP.LT.OR P1, PT, R20.reuse, 0x62, P1 ;  /* 0x000000621400780c */ /* 0x040fe40000f21670 */
[----:B------:R-:W-:Y:S02]  /*38e0*/  ISETP.LT.OR P2, PT, R20, 0x6a, P2 ;  /* 0x0000006a1400780c */ /* 0x000fe40001741670 */
[----:B------:R-:W-:Y:S02]  /*38f0*/  FSEL R75, R75, -INF , !P1 ;  /* 0xff8000004b4b7808 */ /* 0x000fe40004800000 */
[----:B------:R-:W-:-:S02]  /*3900*/  FSETP.NEU.FTZ.AND P1, PT, R4, -INF , PT ;  /* 0xff8000000400780b */ /* 0x000fc40003f3d000 */
[----:B------:R-:W-:Y:S02]  /*3910*/  FSEL R79, R79, -INF , !P2 ;  /* 0xff8000004f4f7808 */ /* 0x000fe40005000000 */
[----:B------:R-:W-:Y:S02]  /*3920*/  FSEL R133, R8, RZ, P1 ;  /* 0x000000ff08857208 */ /* 0x000fe40000800000 */
[----:B------:R-:W-:Y:S02]  /*3930*/  ISETP.GT.AND P1, PT, R28, RZ, !P6 ;  /* 0x000000ff1c00720c */ /* 0x000fe40007724270 */
[----:B------:R-:W-:Y:S01]  /*3940*/  ISETP.NE.AND P6, PT, R14, RZ, PT ;  /* 0x000000ff0e00720c */ /* 0x000fe20003fc5270 */
[--C-:B------:R-:W-:Y:S01]  /*3950*/  FFMA.FTZ R14, R2, R24, -R133.reuse ;  /* 0x00000018020e7223 */ /* 0x100fe20000010885 */
[----:B------:R-:W-:Y:S01]  /*3960*/  ISETP.LT.OR P1, PT, R20, 0x1, P1 ;  /* 0x000000011400780c */ /* 0x000fe20000f21670 */
[--C-:B------:R-:W-:Y:S01]  /*3970*/  FFMA.FTZ R30, R2, R25, -R133.reuse ;  /* 0x00000019021e7223 */ /* 0x100fe20000010885 */
[----:B------:R-:W-:Y:S01]  /*3980*/  ISETP.GT.AND P6, PT, R28, 0x79, !P6 ;  /* 0x000000791c00780c */ /* 0x000fe200077c4270 */
[--C-:B------:R-:W-:Y:S01]  /*3990*/  FFMA.FTZ R115, R2, R115, -R133.reuse ;  /* 0x0000007302737223 */ /* 0x100fe20000010885 */
[----:B------:R-:W-:Y:S01]  /*39a0*/  FSEL R34, R26, -INF , !P1 ;  /* 0xff8000001a227808 */ /* 0x000fe20004800000 */
[----:B------:R0:W-:Y:S01]  /*39b0*/  MUFU.EX2 R40, R30 ;  /* 0x0000001e00287308 */ /* 0x0001e20000000800 */
[----:B------:R-:W-:Y:S01]  /*39c0*/  ISETP.NE.AND P1, PT, R102, RZ, PT ;  /* 0x000000ff6600720c */ /* 0x000fe20003f25270 */
[--C-:B------:R-:W-:Y:S01]  /*39d0*/  FFMA.FTZ R103, R2, R103, -R133.reuse ;  /* 0x0000006702677223 */ /* 0x100fe20000010885 */
[----:B------:R-:W-:Y:S01]  /*39e0*/  FMNMX.FTZ R10, R34, R27, !PT ;  /* 0x0000001b220a7209 */ /* 0x000fe20007810000 */
[--C-:B------:R-:W-:Y:S01]  /*39f0*/  FFMA.FTZ R117, R2, R117, -R133.reuse ;  /* 0x0000007502757223 */ /* 0x100fe20000010885 */
[----:B------:R-:W-:Y:S01]  /*3a00*/  ISETP.GT.AND P1, PT, R28, 0x68, !P1 ;  /* 0x000000681c00780c */ /* 0x000fe20004f24270 */
[C-C-:B------:R-:W-:Y:S01]  /*3a10*/  FFMA.FTZ R28, R2.reuse, R53, -R133.reuse ;  /* 0x00000035021c7223 */ /* 0x140fe20000010885 */
[----:B------:R-:W-:Y:S01]  /*3a20*/  FMNMX.FTZ R12, R29, R10, !PT ;  /* 0x0000000a1d0c7209 */ /* 0x000fe20007810000 */
[--C-:B------:R-:W-:Y:S01]  /*3a30*/  FFMA.FTZ R46, R2, R13, -R133.reuse ;  /* 0x0000000d022e7223 */ /* 0x100fe20000010885 */
[----:B------:R-:W-:Y:S01]  /*3a40*/  ISETP.LT.OR P1, PT, R20, 0x69, P1 ;  /* 0x000000691400780c */ /* 0x000fe20000f21670 */
[----:B------:R1:W-:Y:S01]  /*3a50*/  MUFU.EX2 R38, R28 ;  /* 0x0000001c00267308 */ /* 0x0003e20000000800 */
[----:B------:R-:W-:Y:S01]  /*3a60*/  FMNMX.FTZ R12, R31, R12, !PT ;  /* 0x0000000c1f0c7209 */ /* 0x000fe20007810000 */
[--C-:B0-----:R-:W-:Y:S01]  /*3a70*/  FFMA.FTZ R30, R2, R61, -R133.reuse ;  /* 0x0000003d021e7223 */ /* 0x101fe20000010885 */
[----:B------:R-:W-:Y:S01]  /*3a80*/  FSEL R53, R78, -INF , !P1 ;  /* 0xff8000004e357808 */ /* 0x000fe20004800000 */
[C-C-:B------:R-:W-:Y:S01]  /*3a90*/  FFMA.FTZ R8, R2.reuse, R129, -R133.reuse ;  /* 0x0000008102087223 */ /* 0x140fe20000010885 */
[----:B------:R-:W-:Y:S01]  /*3aa0*/  FMNMX.FTZ R12, R33, R12, !PT ;  /* 0x0000000c210c7209 */ /* 0x000fe20007810000 */
[--C-:B------:R-:W-:Y:S01]  /*3ab0*/  FFMA.FTZ R105, R2, R105, -R133.reuse ;  /* 0x0000006902697223 */ /* 0x100fe20000010885 */
[----:B------:R-:W-:Y:S01]  /*3ac0*/  FSEL R25, R82, -INF , !P3 ;  /* 0xff80000052197808 */ /* 0x000fe20005800000 */
[----:B------:R-:W-:Y:S01]  /*3ad0*/  MUFU.EX2 R36, R117 ;  /* 0x0000007500247308 */ /* 0x000fe20000000800 */
[----:B------:R-:W-:Y:S01]  /*3ae0*/  FMNMX.FTZ R12, R35, R12, !PT ;  /* 0x0000000c230c7209 */ /* 0x000fe20007810000 */
[--C-:B-1----:R-:W-:Y:S01]  /*3af0*/  FFMA.FTZ R28, R2, R57, -R133.reuse ;  /* 0x00000039021c7223 */ /* 0x102fe20000010885 */
[----:B------:R-:W-:Y:S01]  /*3b00*/  ISETP.LT.OR P6, PT, R20, 0x7a, P6 ;  /* 0x0000007a1400780c */ /* 0x000fe200037c1670 */
[C-C-:B------:R-:W-:Y:S01]  /*3b10*/  FFMA.FTZ R20, R2.reuse, R21, -R133.reuse ;  /* 0x0000001502147223 */ /* 0x140fe20000010885 */
[----:B------:R-:W-:Y:S01]  /*3b20*/  FMNMX.FTZ R12, R37, R12, !PT ;  /* 0x0000000c250c7209 */ /* 0x000fe20007810000 */
[--C-:B------:R-:W-:Y:S01]  /*3b30*/  FFMA.FTZ R127, R2, R127, -R133.reuse ;  /* 0x0000007f027f7223 */ /* 0x100fe20000010885 */
[----:B------:R-:W-:Y:S01]  /*3b40*/  FSEL R57, R86, -INF , !P5 ;  /* 0xff80000056397808 */ /* 0x000fe20006800000 */
[----:B------:R0:W-:Y:S01]  /*3b50*/  MUFU.EX2 R42, R20 ;  /* 0x00000014002a7308 */ /* 0x0001e20000000800 */
[----:B------:R-:W-:Y:S01]  /*3b60*/  FMNMX.FTZ R12, R39, R12, !PT ;  /* 0x0000000c270c7209 */ /* 0x000fe20007810000 */
[C-C-:B------:R-:W-:Y:S01]  /*3b70*/  FFMA.FTZ R107, R2.reuse, R107, -R133.reuse ;  /* 0x0000006b026b7223 */ /* 0x140fe20000010885 */
[----:B------:R-:W-:Y:S01]  /*3b80*/  FSEL R87, R87, -INF , !P6 ;  /* 0xff80000057577808 */ /* 0x000fe20007000000 */
[C-C-:B------:R-:W-:Y:S01]  /*3b90*/  FFMA.FTZ R123, R2.reuse, R123, -R133.reuse ;  /* 0x0000007b027b7223 */ /* 0x140fe20000010885 */
[----:B------:R-:W-:Y:S01]  /*3ba0*/  FMNMX.FTZ R12, R41, R12, !PT ;  /* 0x0000000c290c7209 */ /* 0x000fe20007810000 */
[C-C-:B------:R-:W-:Y:S01]  /*3bb0*/  FFMA.FTZ R121, R2.reuse, R121, -R133.reuse ;  /* 0x0000007902797223 */ /* 0x140fe20000010885 */
[----:B------:R-:W-:-:S01]  /*3bc0*/  FFMA.FTZ R109, R2, R109, -R133 ;  /* 0x0000006d026d7223 */ /* 0x000fc20000010885 */
[----:B------:R1:W-:Y:S01]  /*3bd0*/  MUFU.EX2 R0, R14 ;  /* 0x0000000e00007308 */ /* 0x0003e20000000800 */
[----:B------:R-:W-:Y:S01]  /*3be0*/  FMNMX.FTZ R12, R43, R12, !PT ;  /* 0x0000000c2b0c7209 */ /* 0x000fe20007810000 */
[C-C-:B0-----:R-:W-:Y:S01]  /*3bf0*/  FFMA.FTZ R20, R2.reuse, R7, -R133.reuse ;  /* 0x0000000702147223 */ /* 0x141fe20000010885 */
[----:B------:R-:W-:-:S01]  /*3c00*/  FFMA.FTZ R119, R2, R119, -R133 ;  /* 0x0000007702777223 */ /* 0x000fc20000010885 */
[C-C-:B------:R-:W-:Y:S01]  /*3c10*/  FFMA.FTZ R113, R2.reuse, R113, -R133.reuse ;  /* 0x0000007102717223 */ /* 0x140fe20000010885 */
[----:B------:R-:W-:Y:S01]  /*3c20*/  FMNMX.FTZ R24, R45, R12, !PT ;  /* 0x0000000c2d187209 */ /* 0x000fe20007810000 */
[C-C-:B------:R-:W-:Y:S01]  /*3c30*/  FFMA.FTZ R111, R2.reuse, R111, -R133.reuse ;  /* 0x0000006f026f7223 */ /* 0x140fe20000010885 */
[----:B------:R-:W-:-:S01]  /*3c40*/  FFMA.FTZ R32, R2, R15, -R133 ;  /* 0x0000000f02207223 */ /* 0x000fc20000010885 */
[----:B------:R-:W0:Y:S01]  /*3c50*/  MUFU.EX2 R103, R103 ;  /* 0x0000006700677308 */ /* 0x000e220000000800 */
[----:B------:R-:W-:Y:S01]  /*3c60*/  FMNMX.FTZ R24, R47, R24, !PT ;  /* 0x000000182f187209 */ /* 0x000fe20007810000 */
[C-C-:B-1----:R-:W-:Y:S01]  /*3c70*/  FFMA.FTZ R14, R2.reuse, R125, -R133.reuse ;  /* 0x0000007d020e7223 */ /* 0x142fe20000010885 */
[----:B------:R-:W-:-:S01]  /*3c80*/  FFMA.FTZ R15, R2, R69, -R133 ;  /* 0x00000045020f7223 */ /* 0x000fc20000010885 */
[C-C-:B------:R-:W-:Y:S01]  /*3c90*/  FFMA.FTZ R21, R2.reuse, R65, -R133.reuse ;  /* 0x0000004102157223 */ /* 0x140fe20000010885 */
[----:B------:R-:W-:Y:S01]  /*3ca0*/  FMNMX.FTZ R24, R49, R24, !PT ;  /* 0x0000001831187209 */ /* 0x000fe20007810000 */
[C-C-:B------:R-:W-:Y:S01]  /*3cb0*/  FFMA.FTZ R11, R2.reuse, R11, -R133.reuse ;  /* 0x0000000b020b7223 */ /* 0x140fe20000010885 */
[----:B------:R-:W-:-:S01]  /*3cc0*/  FFMA.FTZ R13, R2, R73, -R133 ;  /* 0x00000049020d7223 */ /* 0x000fc20000010885 */
[----:B------:R-:W-:Y:S01]  /*3cd0*/  MUFU.EX2 R117, R30 ;  /* 0x0000001e00757308 */ /* 0x000fe20000000800 */
[----:B------:R-:W-:Y:S01]  /*3ce0*/  FMNMX.FTZ R24, R51, R24, !PT ;  /* 0x0000001833187209 */ /* 0x000fe20007810000 */
[----:B------:R-:W-:-:S03]  /*3cf0*/  FFMA.FTZ R3, R2, R3, -R133 ;  /* 0x0000000302037223 */ /* 0x000fc60000010885 */
[----:B------:R-:W-:-:S03]  /*3d00*/  FMNMX.FTZ R24, R91, R24, !PT ;  /* 0x000000185b187209 */ /* 0x000fc60007810000 */
[----:B------:R-:W-:Y:S01]  /*3d10*/  MUFU.EX2 R30, R46 ;  /* 0x0000002e001e7308 */ /* 0x000fe20000000800 */
[----:B------:R-:W-:-:S04]  /*3d20*/  FMNMX.FTZ R24, R55, R24, !PT ;  /* 0x0000001837187209 */ /* 0x000fc80007810000 */
[----:B------:R-:W-:-:S03]  /*3d30*/  FMNMX.FTZ R24, R93, R24, !PT ;  /* 0x000000185d187209 */ /* 0x000fc60007810000 */
[----:B------:R-:W1:Y:S01]  /*3d40*/  MUFU.EX2 R8, R8 ;  /* 0x0000000800087308 */ /* 0x000e620000000800 */
[----:B------:R-:W-:-:S04]  /*3d50*/  FMNMX.FTZ R24, R59, R24, !PT ;  /* 0x000000183b187209 */ /* 0x000fc80007810000 */
[----:B------:R-:W-:-:S03]  /*3d60*/  FMNMX.FTZ R26, R95, R24, !PT ;  /* 0x000000185f1a7209 */ /* 0x000fc60007810000 */
[----:B------:R-:W-:Y:S01]  /*3d70*/  MUFU.EX2 R24, R115 ;  /* 0x0000007300187308 */ /* 0x000fe20000000800 */
[----:B------:R-:W-:-:S04]  /*3d80*/  FMNMX.FTZ R26, R63, R26, !PT ;  /* 0x0000001a3f1a7209 */ /* 0x000fc80007810000 */
[----:B------:R-:W-:-:S03]  /*3d90*/  FMNMX.FTZ R26, R97, R26, !PT ;  /* 0x0000001a611a7209 */ /* 0x000fc60007810000 */
[----:B------:R2:W-:Y:S01]  /*3da0*/  MUFU.EX2 R115, R28 ;  /* 0x0000001c00737308 */ /* 0x0005e20000000800 */
[----:B------:R-:W-:-:S04]  /*3db0*/  FMNMX.FTZ R26, R67, R26, !PT ;  /* 0x0000001a431a7209 */ /* 0x000fc80007810000 */
[----:B------:R-:W-:-:S03]  /*3dc0*/  FMNMX.FTZ R26, R99, R26, !PT ;  /* 0x0000001a631a7209 */ /* 0x000fc60007810000 */
[----:B------:R-:W3:Y:S01]  /*3dd0*/  MUFU.EX2 R105, R105 ;  /* 0x0000006900697308 */ /* 0x000ee20000000800 */
[----:B------:R-:W-:-:S04]  /*3de0*/  FMNMX.FTZ R26, R71, R26, !PT ;  /* 0x0000001a471a7209 */ /* 0x000fc80007810000 */
[----:B------:R-:W-:-:S03]  /*3df0*/  FMNMX.FTZ R26, R101, R26, !PT ;  /* 0x0000001a651a7209 */ /* 0x000fc60007810000 */
[----:B------:R-:W4:Y:S01]  /*3e00*/  MUFU.EX2 R10, R127 ;  /* 0x0000007f000a7308 */ /* 0x000f220000000800 */
[----:B------:R-:W-:-:S04]  /*3e10*/  FMNMX.FTZ R26, R75, R26, !PT ;  /* 0x0000001a4b1a7209 */ /* 0x000fc80007810000 */
[----:B------:R-:W-:-:S03]  /*3e20*/  FMNMX.FTZ R26, R53, R26, !PT ;  /* 0x0000001a351a7209 */ /* 0x000fc60007810000 */
[----:B------:R-:W5:Y:S01]  /*3e30*/  MUFU.EX2 R107, R107 ;  /* 0x0000006b006b7308 */ /* 0x000f620000000800 */
[----:B------:R-:W-:-:S04]  /*3e40*/  FMNMX.FTZ R26, R79, R26, !PT ;  /* 0x0000001a4f1a7209 */ /* 0x000fc80007810000 */
[----:B------:R-:W-:-:S03]  /*3e50*/  FMNMX.FTZ R26, R25, R26, !PT ;  /* 0x0000001a191a7209 */ /* 0x000fc60007810000 */
[----:B------:R-:W5:Y:S01]  /*3e60*/  MUFU.EX2 R14, R14 ;  /* 0x0000000e000e7308 */ /* 0x000f620000000800 */
[----:B------:R-:W-:-:S04]  /*3e70*/  FMNMX.FTZ R26, R83, R26, !PT ;  /* 0x0000001a531a7209 */ /* 0x000fc80007810000 */
[----:B------:R-:W-:-:S03]  /*3e80*/  FMNMX.FTZ R26, R57, R26, !PT ;  /* 0x0000001a391a7209 */ /* 0x000fc60007810000 */
[----:B------:R-:W-:Y:S01]  /*3e90*/  MUFU.EX2 R123, R123 ;  /* 0x0000007b007b7308 */ /* 0x000fe20000000800 */
[----:B------:R-:W-:-:S05]  /*3ea0*/  FMNMX.FTZ R26, R87, R26, !PT ;  /* 0x0000001a571a7209 */ /* 0x000fca0007810000 */
[----:B------:R-:W0:Y:S02]  /*3eb0*/  SHFL.BFLY PT, R61, R26, 0x2, 0x1f ;  /* 0x0c401f001a3d7f89 */ /* 0x000e2400000e0000 */
[----:B------:R-:W-:Y:S08]  /*3ec0*/  MUFU.EX2 R12, R121 ;  /* 0x00000079000c7308 */ /* 0x000ff00000000800 */
[----:B------:R-:W-:Y:S08]  /*3ed0*/  MUFU.EX2 R109, R109 ;  /* 0x0000006d006d7308 */ /* 0x000ff00000000800 */
[----:B------:R-:W-:Y:S01]  /*3ee0*/  MUFU.EX2 R119, R119 ;  /* 0x0000007700777308 */ /* 0x000fe20000000800 */
[----:B0-----:R-:W-:Y:S01]  /*3ef0*/  FMNMX.FTZ R61, R26, R61, !PT ;  /* 0x0000003d1a3d7209 */ /* 0x001fe20007810000 */
[----:B------:R-:W-:-:S06]  /*3f00*/  FFMA.FTZ R26, R2, R9, -R133 ;  /* 0x00000009021a7223 */ /* 0x000fcc0000010885 */
[----:B------:R-:W-:Y:S01]  /*3f10*/  MUFU.EX2 R113, R113 ;  /* 0x0000007100717308 */ /* 0x000fe20000000800 */
[----:B------:R-:W-:-:S01]  /*3f20*/  FFMA.FTZ R9, R2, R81, -R133 ;  /* 0x0000005102097223 */ /* 0x000fc20000010885 */
[----:B--2---:R-:W0:Y:S06]  /*3f30*/  SHFL.BFLY PT, R28, R61, 0x1, 0x1f ;  /* 0x0c201f003d1c7f89 */ /* 0x004e2c00000e0000 */
[----:B------:R-:W-:Y:S08]  /*3f40*/  MUFU.EX2 R111, R111 ;  /* 0x0000006f006f7308 */ /* 0x000ff00000000800 */
[----:B------:R-:W-:Y:S08]  /*3f50*/  MUFU.EX2 R32, R32 ;  /* 0x0000002000207308 */ /* 0x000ff00000000800 */
[----:B------:R-:W-:Y:S01]  /*3f60*/  MUFU.EX2 R15, R15 ;  /* 0x0000000f000f7308 */ /* 0x000fe20000000800 */
[----:B0-----:R-:W-:Y:S01]  /*3f70*/  FMNMX.FTZ R7, R61, R28, !PT ;  /* 0x0000001c3d077209 */ /* 0x001fe20007810000 */
[----:B------:R-:W-:-:S03]  /*3f80*/  FFMA.FTZ R28, R2, R85, -R133 ;  /* 0x00000055021c7223 */ /* 0x000fc60000010885 */
[----:B------:R-:W-:Y:S01]  /*3f90*/  FSETP.NEU.FTZ.AND P1, PT, R7, -INF , PT ;  /* 0xff8000000700780b */ /* 0x000fe20003f3d000 */
[----:B------:R-:W-:-:S02]  /*3fa0*/  FFMA.FTZ R46, R2, R7, -8 ;  /* 0xc1000000022e7423 */ /* 0x000fc40000010007 */
[----:B------:R-:W-:Y:S03]  /*3fb0*/  MUFU.EX2 R44, R11 ;  /* 0x0000000b002c7308 */ /* 0x000fe60000000800 */
[----:B------:R-:W-:Y:S02]  /*3fc0*/  FSEL R46, R46, RZ, P1 ;  /* 0x000000ff2e2e7208 */ /* 0x000fe40000800000 */
[----:B------:R-:W-:-:S03]  /*3fd0*/  PLOP3.LUT P1, PT, PT, PT, UP0, 0x40, 0x0 ;  /* 0x000000000000781c */ /* 0x000fc60003f2e808 */
        /* <DEDUP_REMOVED lines=17> */
[----:B0-----:R-:W-:-:S01]  /*40f0*/  FADD.FTZ R31, R0, R103 ;  /* 0x00000067001f7221 */ /* 0x001fc20000010000 */
[C-C-:B------:R-:W-:Y:S01]  /*4100*/  FFMA.FTZ R91, R2.reuse, R91, -R46.reuse ;  /* 0x0000005b025b7223 */ /* 0x140fe2000001082e */
[----:B------:R-:W-:-:S01]  /*4110*/  FFMA.FTZ R55, R2, R55, -R46 ;  /* 0x0000003702377223 */ /* 0x000fc2000001082e */
[----:B------:R-:W-:Y:S01]  /*4120*/  FFMA.FTZ R93, R2, R93, -R46 ;  /* 0x0000005d025d7223 */ /* 0x000fe2000001082e */
[----:B-1----:R-:W-:-:S01]  /*4130*/  FADD.FTZ R64, R8, R31 ;  /* 0x0000001f08407221 */ /* 0x002fc20000010000 */
[C-C-:B------:R-:W-:Y:S01]  /*4140*/  FFMA.FTZ R59, R2.reuse, R59, -R46.reuse ;  /* 0x0000003b023b7223 */ /* 0x140fe2000001082e */
[----:B------:R-:W-:-:S01]  /*4150*/  FFMA.FTZ R95, R2, R95, -R46 ;  /* 0x0000005f025f7223 */ /* 0x000fc2000001082e */
[----:B------:R-:W0:Y:S01]  /*4160*/  MUFU.EX2 R27, R27 ;  /* 0x0000001b001b7308 */ /* 0x000e220000000800 */
[----:B---3--:R-:W-:-:S01]  /*4170*/  FADD.FTZ R31, R105, R64 ;  /* 0x00000040691f7221 */ /* 0x008fc20000010000 */
[----:B------:R-:W-:Y:S01]  /*4180*/  F2FP.SATFINITE.E4M3.F32.PACK_AB_MERGE_C R105, R105, R8, RZ ;  /* 0x000000086969723e */ /* 0x000fe200048070ff */
[----:B------:R-:W-:-:S01]  /*4190*/  FFMA.FTZ R63, R2, R63, -R46 ;  /* 0x0000003f023f7223 */ /* 0x000fc2000001082e */
[----:B------:R-:W-:Y:S01]  /*41a0*/  FFMA.FTZ R97, R2, R97, -R46 ;  /* 0x0000006102617223 */ /* 0x000fe2000001082e */
[----:B----4-:R-:W-:-:S01]  /*41b0*/  FADD.FTZ R64, R10, R31 ;  /* 0x0000001f0a407221 */ /* 0x010fc20000010000 */
[C---:B------:R-:W-:Y:S01]  /*41c0*/  FFMA.FTZ R11, R2.reuse, R77, -R133 ;  /* 0x0000004d020b7223 */ /* 0x040fe20000010885 */
[----:B------:R-:W-:-:S01]  /*41d0*/  FFMA.FTZ R67, R2, R67, -R46 ;  /* 0x0000004302437223 */ /* 0x000fc2000001082e */
[----:B------:R-:W1:Y:S01]  /*41e0*/  MUFU.EX2 R29, R29 ;  /* 0x0000001d001d7308 */ /* 0x000e620000000800 */
[----:B-----5:R-:W-:-:S01]  /*41f0*/  FADD.FTZ R31, R107, R64 ;  /* 0x000000406b1f7221 */ /* 0x020fc20000010000 */
[C-C-:B------:R-:W-:Y:S01]  /*4200*/  FFMA.FTZ R99, R2.reuse, R99, -R46.reuse ;  /* 0x0000006302637223 */ /* 0x140fe2000001082e */
[----:B------:R-:W-:Y:S01]  /*4210*/  F2FP.SATFINITE.E4M3.F32.PACK_AB_MERGE_C R164, R103, R0, R105 ;  /* 0x0000000067a4723e */ /* 0x000fe20004807069 */
[----:B------:R-:W-:Y:S01]  /*4220*/  FFMA.FTZ R71, R2, R71, -R46 ;  /* 0x0000004702477223 */ /* 0x000fe2000001082e */
[----:B------:R-:W-:-:S01]  /*4230*/  FADD.FTZ R68, R14, R31 ;  /* 0x0000001f0e447221 */ /* 0x000fc20000010000 */
[C-C-:B------:R-:W-:Y:S01]  /*4240*/  FFMA.FTZ R101, R2.reuse, R101, -R46.reuse ;  /* 0x0000006502657223 */ /* 0x140fe2000001082e */
[----:B------:R-:W-:-:S01]  /*4250*/  FFMA.FTZ R75, R2, R75, -R46 ;  /* 0x0000004b024b7223 */ /* 0x000fc2000001082e */
[----:B------:R-:W2:Y:S01]  /*4260*/  MUFU.EX2 R33, R33 ;  /* 0x0000002100217308 */ /* 0x000ea20000000800 */
[----:B0-----:R-:W-:-:S01]  /*4270*/  FADD.FTZ R66, R34, R27 ;  /* 0x0000001b22427221 */ /* 0x001fc20000010000 */
[C-C-:B------:R-:W-:Y:S01]  /*4280*/  FFMA.FTZ R53, R2.reuse, R53, -R46.reuse ;  /* 0x0000003502357223 */ /* 0x140fe2000001082e */
[----:B------:R-:W-:-:S01]  /*4290*/  FFMA.FTZ R79, R2, R79, -R46 ;  /* 0x0000004f024f7223 */ /* 0x000fc2000001082e */
[C-C-:B------:R-:W-:Y:S01]  /*42a0*/  FFMA.FTZ R25, R2.reuse, R25, -R46.reuse ;  /* 0x0000001902197223 */ /* 0x140fe2000001082e */
[----:B------:R-:W-:-:S01]  /*42b0*/  FFMA.FTZ R83, R2, R83, -R46 ;  /* 0x0000005302537223 */ /* 0x000fc2000001082e */
[C-C-:B------:R-:W-:Y:S01]  /*42c0*/  FFMA.FTZ R57, R2.reuse, R57, -R46.reuse ;  /* 0x0000003902397223 */ /* 0x140fe2000001082e */
[----:B------:R-:W-:-:S01]  /*42d0*/  FFMA.FTZ R46, R2, R87, -R46 ;  /* 0x00000057022e7223 */ /* 0x000fc2000001082e */
[----:B------:R0:W3:Y:S01]  /*42e0*/  MUFU.EX2 R50, R35 ;  /* 0x0000002300327308 */ /* 0x0000e20000000800 */
[----:B-1----:R-:W-:-:S04]  /*42f0*/  FADD.FTZ R31, R29, R66 ;  /* 0x000000421d1f7221 */ /* 0x002fc80000010000 */
[C---:B------:R-:W-:Y:S01]  /*4300*/  FADD.FTZ R8, R48.reuse, R31 ;  /* 0x0000001f30087221 */ /* 0x040fe20000010000 */
[----:B------:R-:W-:Y:S02]  /*4310*/  F2FP.SATFINITE.E4M3.F32.PACK_AB_MERGE_C R48, R48, R29, RZ ;  /* 0x0000001d3030723e */ /* 0x000fe400048070ff */
[----:B------:R-:W1:Y:S01]  /*4320*/  MUFU.EX2 R37, R37 ;  /* 0x0000002500257308 */ /* 0x000e620000000800 */
[----:B0-----:R-:W-:-:S01]  /*4330*/  FADD.FTZ R35, R123, R68 ;  /* 0x000000447b237221 */ /* 0x001fc20000010000 */
[----:B------:R-:W-:Y:S01]  /*4340*/  F2FP.SATFINITE.E4M3.F32.PACK_AB_MERGE_C R123, R123, R14, RZ ;  /* 0x0000000e7b7b723e */ /* 0x000fe200048070ff */
[----:B--2---:R-:W-:-:S01]  /*4350*/  FADD.FTZ R31, R33, R8 ;  /* 0x00000008211f7221 */ /* 0x004fc20000010000 */
[----:B------:R-:W-:Y:S01]  /*4360*/  F2FP.SATFINITE.E4M3.F32.PACK_AB_MERGE_C R165, R27, R34, R48 ;  /* 0x000000221ba5723e */ /* 0x000fe20004807030 */
[----:B------:R-:W-:-:S01]  /*4370*/  FADD.FTZ R14, R12, R35 ;  /* 0x000000230c0e7221 */ /* 0x000fc20000010000 */
[----:B------:R-:W-:Y:S02]  /*4380*/  F2FP.SATFINITE.E4M3.F32.PACK_AB_MERGE_C R166, R107, R10, R123 ;  /* 0x0000000a6ba6723e */ /* 0x000fe4000480707b */
[----:B------:R-:W0:Y:S01]  /*4390*/  MUFU.EX2 R52, R39 ;  /* 0x0000002700347308 */ /* 0x000e220000000800 */
[----:B------:R-:W-:-:S01]  /*43a0*/  FADD.FTZ R14, R109, R14 ;  /* 0x0000000e6d0e7221 */ /* 0x000fc20000010000 */
[----:B---3--:R-:W-:-:S03]  /*43b0*/  FADD.FTZ R8, R50, R31 ;  /* 0x0000001f32087221 */ /* 0x008fc60000010000 */
[----:B------:R-:W-:Y:S01]  /*43c0*/  FADD.FTZ R35, R119, R14 ;  /* 0x0000000e77237221 */ /* 0x000fe20000010000 */
[C---:B------:R-:W-:Y:S02]  /*43d0*/  F2FP.SATFINITE.E4M3.F32.PACK_AB_MERGE_C R119, R36.reuse, R119, RZ ;  /* 0x000000772477723e */ /* 0x040fe400048070ff */
[----:B------:R-:W2:Y:S01]  /*43e0*/  MUFU.EX2 R41, R41 ;  /* 0x0000002900297308 */ /* 0x000ea20000000800 */
[----:B------:R-:W-:-:S01]  /*43f0*/  FADD.FTZ R35, R36, R35 ;  /* 0x0000002324237221 */ /* 0x000fc20000010000 */
[----:B-1----:R-:W-:Y:S01]  /*4400*/  FADD.FTZ R31, R37, R8 ;  /* 0x00000008251f7221 */ /* 0x002fe20000010000 */
[----:B------:R-:W-:Y:S02]  /*4410*/  F2FP.SATFINITE.E4M3.F32.PACK_AB_MERGE_C R160, R109, R12, R119 ;  /* 0x0000000c6da0723e */ /* 0x000fe40004807077 */
[----:B------:R-:W-:Y:S01]  /*4420*/  FADD.FTZ R10, R24, R35 ;  /* 0x00000023180a7221 */ /* 0x000fe20000010000 */
[----:B------:R-:W-:Y:S02]  /*4430*/  F2FP.SATFINITE.E4M3.F32.PACK_AB_MERGE_C R12, R38, R111, RZ ;  /* 0x0000006f260c723e */ /* 0x000fe400048070ff */
[----:B------:R-:W1:Y:S01]  /*4440*/  MUFU.EX2 R54, R43 ;  /* 0x0000002b00367308 */ /* 0x000e620000000800 */
[----:B0-----:R-:W-:-:S01]  /*4450*/  FADD.FTZ R8, R52, R31 ;  /* 0x0000001f34087221 */ /* 0x001fc20000010000 */
[C---:B------:R-:W-:Y:S01]  /*4460*/  FADD.FTZ R10, R113.reuse, R10 ;  /* 0x0000000a710a7221 */ /* 0x040fe20000010000 */
[----:B------:R-:W-:-:S02]  /*4470*/  F2FP.SATFINITE.E4M3.F32.PACK_AB_MERGE_C R162, R113, R24, R12 ;  /* 0x0000001871a2723e */ /* 0x000fc4000480700c */
[----:B------:R-:W-:Y:S01]  /*4480*/  F2FP.SATFINITE.E4M3.F32.PACK_AB_MERGE_C R12, R117, R42, RZ ;  /* 0x0000002a750c723e */ /* 0x000fe200048070ff */
[----:B------:R-:W-:-:S01]  /*4490*/  FADD.FTZ R111, R111, R10 ;  /* 0x0000000a6f6f7221 */ /* 0x000fc20000010000 */
[----:B------:R-:W-:Y:S01]  /*44a0*/  F2FP.SATFINITE.E4M3.F32.PACK_AB_MERGE_C R14, R15, R32, RZ ;  /* 0x000000200f0e723e */ /* 0x000fe200048070ff */
[----:B------:R-:W0:Y:S01]  /*44b0*/  MUFU.EX2 R45, R45 ;  /* 0x0000002d002d7308 */ /* 0x000e220000000800 */
[----:B--2---:R-:W-:-:S01]  /*44c0*/  FADD.FTZ R31, R41, R8 ;  /* 0x00000008291f7221 */ /* 0x004fc20000010000 */
[----:B------:R-:W-:Y:S01]  /*44d0*/  FADD.FTZ R111, R38, R111 ;  /* 0x0000006f266f7221 */ /* 0x000fe20000010000 */
[----:B------:R-:W-:Y:S02]  /*44e0*/  F2FP.SATFINITE.E4M3.F32.PACK_AB_MERGE_C R156, R115, R40, R12 ;  /* 0x00000028739c723e */ /* 0x000fe4000480700c */
[----:B------:R-:W-:Y:S01]  /*44f0*/  F2FP.SATFINITE.E4M3.F32.PACK_AB_MERGE_C R158, R21, R44, R14 ;  /* 0x0000002c159e723e */ /* 0x000fe2000480700e */
[----:B------:R-:W-:-:S01]  /*4500*/  FADD.FTZ R40, R40, R111 ;  /* 0x0000006f28287221 */ /* 0x000fc20000010000 */
[----:B------:R-:W-:Y:S01]  /*4510*/  F2FP.SATFINITE.E4M3.F32.PACK_AB_MERGE_C R37, R52, R37, RZ ;  /* 0x000000253425723e */ /* 0x000fe200048070ff */
[----:B------:R-:W2:Y:S01]  /*4520*/  MUFU.EX2 R56, R47 ;  /* 0x0000002f00387308 */ /* 0x000ea20000000800 */
[----:B-1----:R-:W-:-:S01]  /*4530*/  FADD.FTZ R10, R54, R31 ;  /* 0x0000001f360a7221 */ /* 0x002fc20000010000 */
[----:B------:R-:W-:Y:S01]  /*4540*/  FADD.FTZ R115, R115, R40 ;  /* 0x0000002873737221 */ /* 0x000fe20000010000 */
[----:B------:R-:W-:-:S03]  /*4550*/  F2FP.SATFINITE.E4M3.F32.PACK_AB_MERGE_C R167, R50, R33, R37 ;  /* 0x0000002132a7723e */ /* 0x000fc60004807025 */
[----:B------:R-:W-:Y:S02]  /*4560*/  FADD.FTZ R42, R42, R115 ;  /* 0x000000732a2a7221 */ /* 0x000fe40000010000 */
[----:B------:R-:W1:Y:S01]  /*4570*/  MUFU.EX2 R49, R49 ;  /* 0x0000003100317308 */ /* 0x000e620000000800 */
[----:B0-----:R-:W-:-:S01]  /*4580*/  FADD.FTZ R31, R45, R10 ;  /* 0x0000000a2d1f7221 */ /* 0x001fc20000010000 */
[----:B------:R-:W-:-:S04]  /*4590*/  FADD.FTZ R117, R117, R42 ;  /* 0x0000002a75757221 */ /* 0x000fc80000010000 */
[----:B------:R-:W-:Y:S02]  /*45a0*/  FADD.FTZ R44, R44, R117 ;  /* 0x000000752c2c7221 */ /* 0x000fe40000010000 */
[----:B------:R-:W0:Y:S01]  /*45b0*/  MUFU.EX2 R58, R51 ;  /* 0x00000033003a7308 */ /* 0x000e220000000800 */
[----:B--2---:R-:W-:-:S01]  /*45c0*/  FADD.FTZ R10, R56, R31 ;  /* 0x0000001f380a7221 */ /* 0x004fc20000010000 */
[----:B------:R-:W-:Y:S01]  /*45d0*/  FADD.FTZ R21, R21, R44 ;  /* 0x0000002c15157221 */ /* 0x000fe20000010000 */
[----:B------:R-:W-:-:S03]  /*45e0*/  F2FP.SATFINITE.E4M3.F32.PACK_AB_MERGE_C R45, R56, R45, RZ ;  /* 0x0000002d382d723e */ /* 0x000fc600048070ff */
[----:B------:R-:W-:Y:S01]  /*45f0*/  FADD.FTZ R32, R32, R21 ;  /* 0x0000001520207221 */ /* 0x000fe20000010000 */
[----:B------:R-:W-:Y:S01]  /*4600*/  F2FP.SATFINITE.E4M3.F32.PACK_AB_MERGE_C R161, R54, R41, R45 ;  /* 0x0000002936a1723e */ /* 0x000fe2000480702d */
[----:B------:R-:W2:Y:S01]  /*4610*/  MUFU.EX2 R91, R91 ;  /* 0x0000005b005b7308 */ /* 0x000ea20000000800 */
[----:B-1----:R-:W-:-:S01]  /*4620*/  FADD.FTZ R31, R49, R10 ;  /* 0x0000000a311f7221 */ /* 0x002fc20000010000 */
[----:B------:R-:W-:-:S06]  /*4630*/  FADD.FTZ R15, R15, R32 ;  /* 0x000000200f0f7221 */ /* 0x000fcc0000010000 */
[----:B------:R-:W1:Y:S01]  /*4640*/  MUFU.EX2 R60, R55 ;  /* 0x00000037003c7308 */ /* 0x000e620000000800 */
[----:B0-----:R-:W-:-:S07]  /*4650*/  FADD.FTZ R12, R58, R31 ;  /* 0x0000001f3a0c7221 */ /* 0x001fce0000010000 */
[----:B------:R-:W0:Y:S01]  /*4660*/  MUFU.EX2 R93, R93 ;  /* 0x0000005d005d7308 */ /* 0x000e220000000800 */
[----:B--2---:R-:W-:-:S07]  /*4670*/  FADD.FTZ R31, R91, R12 ;  /* 0x0000000c5b1f7221 */ /* 0x004fce0000010000 */
[----:B------:R-:W2:Y:S01]  /*4680*/  MUFU.EX2 R62, R59 ;  /* 0x0000003b003e7308 */ /* 0x000ea20000000800 */
[----:B-1----:R-:W-:-:S01]  /*4690*/  FADD.FTZ R12, R60, R31 ;  /* 0x0000001f3c0c7221 */ /* 0x002fc20000010000 */
[----:B------:R-:W-:-:S04]  /*46a0*/  F2FP.SATFINITE.E4M3.F32.PACK_AB_MERGE_C R60, R60, R91, RZ ;  /* 0x0000005b3c3c723e */ /* 0x000fc800048070ff */
[----:B------:R-:W-:Y:S02]  /*46b0*/  F2FP.SATFINITE.E4M3.F32.PACK_AB_MERGE_C R163, R58, R49, R60 ;  /* 0x000000313aa3723e */ /* 0x000fe4000480703c */
[----:B------:R-:W1:Y:S01]  /*46c0*/  MUFU.EX2 R95, R95 ;  /* 0x0000005f005f7308 */ /* 0x000e620000000800 */
[----:B0-----:R-:W-:-:S07]  /*46d0*/  FADD.FTZ R29, R93, R12 ;  /* 0x0000000c5d1d7221 */ /* 0x001fce0000010000 */
[----:B------:R-:W0:Y:S01]  /*46e0*/  MUFU.EX2 R64, R63 ;  /* 0x0000003f00407308 */ /* 0x000e220000000800 */
[----:B--2---:R-:W-:-:S07]  /*46f0*/  FADD.FTZ R14, R62, R29 ;  /* 0x0000001d3e0e7221 */ /* 0x004fce0000010000 */
[----:B------:R-:W2:Y:S01]  /*4700*/  MUFU.EX2 R97, R97 ;  /* 0x0000006100617308 */ /* 0x000ea20000000800 */
[----:B-1----:R-:W-:-:S07]  /*4710*/  FADD.FTZ R29, R95, R14 ;  /* 0x0000000e5f1d7221 */ /* 0x002fce0000010000 */
[----:B------:R-:W-:Y:S01]  /*4720*/  MUFU.EX2 R26, R26 ;  /* 0x0000001a001a7308 */ /* 0x000fe20000000800 */
[C---:B0-----:R-:W-:Y:S01]  /*4730*/  F2FP.SATFINITE.E4M3.F32.PACK_AB_MERGE_C R95, R64.reuse, R95, RZ ;  /* 0x0000005f405f723e */ /* 0x041fe200048070ff */
[----:B------:R-:W-:-:S03]  /*4740*/  FADD.FTZ R64, R64, R29 ;  /* 0x0000001d40407221 */ /* 0x000fc60000010000 */
[----:B------:R-:W-:-:S03]  /*4750*/  F2FP.SATFINITE.E4M3.F32.PACK_AB_MERGE_C R157, R62, R93, R95 ;  /* 0x0000005d3e9d723e */ /* 0x000fc6000480705f */
[----:B------:R-:W0:Y:S01]  /*4760*/  MUFU.EX2 R11, R11 ;  /* 0x0000000b000b7308 */ /* 0x000e220000000800 */
[----:B--2---:R-:W-:-:S07]  /*4770*/  FADD.FTZ R21, R97, R64 ;  /* 0x0000004061157221 */ /* 0x004fce0000010000 */
[----:B------:R-:W1:Y:S08]  /*4780*/  MUFU.EX2 R0, R67 ;  /* 0x0000004300007308 */ /* 0x000e700000000800 */
[----:B------:R-:W2:Y:S01]  /*4790*/  MUFU.EX2 R13, R13 ;  /* 0x0000000d000d7308 */ /* 0x000ea20000000800 */
[----:B0-----:R-:W-:-:S07]  /*47a0*/  F2FP.SATFINITE.E4M3.F32.PACK_AB_MERGE_C R14, R11, R26, RZ ;  /* 0x0000001a0b0e723e */ /* 0x001fce00048070ff */
[----:B------:R-:W0:Y:S01]  /*47b0*/  MUFU.EX2 R99, R99 ;  /* 0x0000006300637308 */ /* 0x000e220000000800 */
[----:B-1----:R-:W-:-:S07]  /*47c0*/  FADD.FTZ R24, R0, R21 ;  /* 0x0000001500187221 */ /* 0x002fce0000010000 */
[----:B------:R-:W1:Y:S01]  /*47d0*/  MUFU.EX2 R8, R71 ;  /* 0x0000004700087308 */ /* 0x000e620000000800 */
[----:B--2---:R-:W-:Y:S01]  /*47e0*/  F2FP.SATFINITE.E4M3.F32.PACK_AB_MERGE_C R152, R13, R30, R14 ;  /* 0x0000001e0d98723e */ /* 0x004fe2000480700e */
[----:B------:R-:W-:-:S04]  /*47f0*/  FADD.FTZ R30, R30, R15 ;  /* 0x0000000f1e1e7221 */ /* 0x000fc80000010000 */
[----:B------:R-:W-:Y:S02]  /*4800*/  FADD.FTZ R21, R13, R30 ;  /* 0x0000001e0d157221 */ /* 0x000fe40000010000 */
[----:B------:R-:W2:Y:S01]  /*4810*/  MUFU.EX2 R101, R101 ;  /* 0x0000006500657308 */ /* 0x000ea20000000800 */
[----:B0-----:R-:W-:-:S01]  /*4820*/  FADD.FTZ R15, R99, R24 ;  /* 0x00000018630f7221 */ /* 0x001fc20000010000 */
[----:B------:R-:W-:-:S06]  /*4830*/  FADD.FTZ R26, R26, R21 ;  /* 0x000000151a1a7221 */ /* 0x000fcc0000010000 */
[----:B------:R-:W0:Y:S01]  /*4840*/  MUFU.EX2 R10, R75 ;  /* 0x0000004b000a7308 */ /* 0x000e220000000800 */
[C---:B-1----:R-:W-:Y:S01]  /*4850*/  F2FP.SATFINITE.E4M3.F32.PACK_AB_MERGE_C R99, R8.reuse, R99, RZ ;  /* 0x000000630863723e */ /* 0x042fe200048070ff */
[----:B------:R-:W-:-:S03]  /*4860*/  FADD.FTZ R8, R8, R15 ;  /* 0x0000000f08087221 */ /* 0x000fc60000010000 */
[----:B------:R-:W-:-:S03]  /*4870*/  F2FP.SATFINITE.E4M3.F32.PACK_AB_MERGE_C R159, R0, R97, R99 ;  /* 0x00000061009f723e */ /* 0x000fc60004807063 */
[----:B------:R-:W1:Y:S01]  /*4880*/  MUFU.EX2 R53, R53 ;  /* 0x0000003500357308 */ /* 0x000e620000000800 */
[----:B--2---:R-:W-:-:S07]  /*4890*/  FADD.FTZ R13, R101, R8 ;  /* 0x00000008650d7221 */ /* 0x004fce0000010000 */
[----:B------:R-:W-:Y:S01]  /*48a0*/  MUFU.EX2 R3, R3 ;  /* 0x0000000300037308 */ /* 0x000fe20000000800 */
[----:B0-----:R-:W-:-:S01]  /*48b0*/  FADD.FTZ R0, R10, R13 ;  /* 0x0000000d0a007221 */ /* 0x001fc20000010000 */
[----:B------:R-:W-:-:S06]  /*48c0*/  FADD.FTZ R13, R11, R26 ;  /* 0x0000001a0b0d7221 */ /* 0x000fcc0000010000 */
[----:B------:R-:W0:Y:S01]  /*48d0*/  MUFU.EX2 R28, R28 ;  /* 0x0000001c001c7308 */ /* 0x000e220000000800 */
[----:B-1----:R-:W-:-:S07]  /*48e0*/  FADD.FTZ R11, R53, R0 ;  /* 0x00000000350b7221 */ /* 0x002fce0000010000 */
[----:B------:R-:W1:Y:S08]  /*48f0*/  MUFU.EX2 R12, R79 ;  /* 0x0000004f000c7308 */ /* 0x000e700000000800 */
[----:B------:R-:W-:Y:S01]  /*4900*/  MUFU.EX2 R20, R20 ;  /* 0x0000001400147308 */ /* 0x000fe20000000800 */
[----:B0-----:R-:W-:-:S07]  /*4910*/  F2FP.SATFINITE.E4M3.F32.PACK_AB_MERGE_C R8, R28, R3, RZ ;  /* 0x000000031c08723e */ /* 0x001fce00048070ff */
[----:B------:R-:W0:Y:S01]  /*4920*/  MUFU.EX2 R9, R9 ;  /* 0x0000000900097308 */ /* 0x000e220000000800 */
[C---:B-1----:R-:W-:Y:S01]  /*4930*/  F2FP.SATFINITE.E4M3.F32.PACK_AB_MERGE_C R53, R12.reuse, R53, RZ ;  /* 0x000000350c35723e */ /* 0x042fe200048070ff */
[----:B------:R-:W-:-:S03]  /*4940*/  FADD.FTZ R12, R12, R11 ;  /* 0x0000000b0c0c7221 */ /* 0x000fc60000010000 */
[----:B------:R-:W-:-:S03]  /*4950*/  F2FP.SATFINITE.E4M3.F32.PACK_AB_MERGE_C R153, R10, R101, R53 ;  /* 0x000000650a99723e */ /* 0x000fc60004807035 */
[----:B------:R-:W1:Y:S08]  /*4960*/  MUFU.EX2 R25, R25 ;  /* 0x0000001900197308 */ /* 0x000e700000000800 */
[----:B------:R-:W2:Y:S01]  /*4970*/  MUFU.EX2 R14, R83 ;  /* 0x00000053000e7308 */ /* 0x000ea20000000800 */
[----:B0-----:R-:W-:Y:S01]  /*4980*/  F2FP.SATFINITE.E4M3.F32.PACK_AB_MERGE_C R154, R9, R20, R8 ;  /* 0x00000014099a723e */ /* 0x001fe20004807008 */
[----:B------:R-:W-:-:S04]  /*4990*/  FADD.FTZ R20, R20, R13 ;  /* 0x0000000d14147221 */ /* 0x000fc80000010000 */
[----:B------:R-:W-:Y:S02]  /*49a0*/  FADD.FTZ R20, R9, R20 ;  /* 0x0000001409147221 */ /* 0x000fe40000010000 */
[----:B------:R-:W-:Y:S01]  /*49b0*/  MUFU.EX2 R57, R57 ;  /* 0x0000003900397308 */ /* 0x000fe20000000800 */
[----:B-1----:R-:W-:-:S01]  /*49c0*/  FADD.FTZ R11, R25, R12 ;  /* 0x0000000c190b7221 */ /* 0x002fc20000010000 */
[----:B------:R-:W-:Y:S01]  /*49d0*/  FADD.FTZ R3, R3, R20 ;  /* 0x0000001403037221 */ /* 0x000fe20000010000 */
[----:B------:R-:W-:-:S03]  /*49e0*/  VIADD R12, R89, 0xfffffffe ;  /* 0xfffffffe590c7836 */ /* 0x000fc60000000000 */
[----:B------:R-:W-:Y:S02]  /*49f0*/  FADD.FTZ R3, R28, R3 ;  /* 0x000000031c037221 */ /* 0x000fe40000010000 */
[----:B------:R-:W0:Y:S01]  /*4a00*/  MUFU.EX2 R46, R46 ;  /* 0x0000002e002e7308 */ /* 0x000e220000000800 */
[----:B--2---:R-:W-:-:S01]  /*4a10*/  FADD.FTZ R0, R14, R11 ;  /* 0x0000000b0e007221 */ /* 0x004fc20000010000 */
[----:B0-----:R-:W-:-:S03]  /*4a20*/  F2FP.SATFINITE.E4M3.F32.PACK_AB_MERGE_C R8, R46, R57, RZ ;  /* 0x000000392e08723e */ /* 0x001fc600048070ff */
[----:B------:R-:W-:Y:S01]  /*4a30*/  FADD.FTZ R57, R57, R0 ;  /* 0x0000000039397221 */ /* 0x000fe20000010000 */
[----:B------:R-:W-:Y:S01]  /*4a40*/  F2FP.SATFINITE.E4M3.F32.PACK_AB_MERGE_C R155, R14, R25, R8 ;  /* 0x000000190e9b723e */ /* 0x000fe20004807008 */
[----:B------:R-:W-:Y:S02]  /*4a50*/  IMAD.U32 R8, RZ, RZ, UR6 ;  /* 0x00000006ff087e24 */ /* 0x000fe4000f8e00ff */
[----:B------:R-:W-:-:S01]  /*4a60*/  FADD.FTZ R0, R46, R57 ;  /* 0x000000392e007221 */ /* 0x000fc20000010000 */
[----:B------:R-:W-:Y:S06]  /*4a70*/  @P1 BRA `(.L_x_1011) ;  /* 0x00000000004c1947 */ /* 0x000fec0003800000 */
[----:B------:R-:W-:Y:S01]  /*4a80*/  ISETP.LT.AND P1, PT, RZ, UR47, PT ;  /* 0x0000002fff007c0c */ /* 0x000fe2000bf21270 */
[----:B------:R-:W-:-:S06]  /*4a90*/  UIADD3 UR6, UR47, -0x1, URZ ;  /* 0xffffffff2f067890 */ /* 0x000fcc000fffe03f */
[----:B------:R-:W-:-:S06]  /*4aa0*/  IMAD.U32 R9, RZ, RZ, UR6 ;  /* 0x00000006ff097e24 */ /* 0x000fcc000f8e00ff */
[----:B------:R-:W-:Y:S05]  /*4ab0*/  @P1 BRA `(.L_x_1012) ;  /* 0x0000000000201947 */ /* 0x000fea0003800000 */
[----:B------:R-:W0:Y:S01]  /*4ac0*/  LDC R14, c[0x0][0x9e4] ;  /* 0x00027900ff0e7b82 */ /* 0x000e220000000800 */
[----:B------:R-:W-:Y:S01]  /*4ad0*/  IMAD R9, RZ, RZ, -UR47 ;  /* 0x8000002fff097e24 */ /* 0x000fe2000f8e02ff */
[----:B0-----:R-:W-:-:S13]  /*4ae0*/  ISETP.NE.AND P1, PT, R14, 0x1, PT ;  /* 0x000000010e00780c */ /* 0x001fda0003f25270 */
[----:B------:R-:W0:Y:S02]  /*4af0*/  @P1 LDC.64 R10, c[0x0][0x9e8] ;  /* 0x00027a00ff0a1b82 */ /* 0x000e240000000a00 */
[----:B0-----:R-:W-:-:S05]  /*4b00*/  @P1 IMAD.HI.U32 R10, R9, R10, RZ ;  /* 0x0000000a090a1227 */ /* 0x001fca00078e00ff */
[----:B------:R-:W-:-:S04]  /*4b10*/  @P1 SHF.R.U32.HI R9, RZ, R11, R10 ;  /* 0x0000000bff091219 */ /* 0x000fc8000001160a */
[----:B------:R-:W-:Y:S01]  /*4b20*/  LOP3.LUT R9, RZ, R9, RZ, 0x33, !PT ;  /* 0x00000009ff097212 */ /* 0x000fe200078e33ff */
[----:B------:R-:W-:Y:S06]  /*4b30*/  BRA `(.L_x_1013) ;  /* 0x0000000000147947 */ /* 0x000fec0003800000 */
.L_x_1012:
[----:B------:R-:W0:Y:S02]  /*4b40*/  LDC R14, c[0x0][0x9e4] ;  /* 0x00027900ff0e7b82 */ /* 0x000e240000000800 */
[----:B0-----:R-:W-:-:S13]  /*4b50*/  ISETP.NE.AND P1, PT, R14, 0x1, PT ;  /* 0x000000010e00780c */ /* 0x001fda0003f25270 */
[----:B------:R-:W0:Y:S02]  /*4b60*/  @P1 LDC.64 R10, c[0x0][0x9e8] ;  /* 0x00027a00ff0a1b82 */ /* 0x000e240000000a00 */
[----:B0-----:R-:W-:-:S05]  /*4b70*/  @P1 IMAD.HI.U32 R10, R9, R10, RZ ;  /* 0x0000000a090a1227 */ /* 0x001fca00078e00ff */
[----:B------:R-:W-:-:S07]  /*4b80*/  @P1 SHF.R.U32.HI R9, RZ, R11, R10 ;  /* 0x0000000bff091219 */ /* 0x000fce000001160a */
.L_x_1013:
[----:B------:R-:W-:-:S05]  /*4b90*/  IMAD R9, R9, R14, R14 ;  /* 0x0000000e09097224 */ /* 0x000fca00078e020e */
[----:B------:R-:W-:-:S07]  /*4ba0*/  VIMNMX R8, R8, R9, PT ;  /* 0x0000000908087248 */ /* 0x000fce0003fe0100 */
.L_x_1011:
[----:B------:R-:W-:Y:S02]  /*4bb0*/  SHF.R.S32.HI R9, RZ, 0x1f, R8 ;  /* 0x0000001fff097819 */ /* 0x000fe40000011408 */
[----:B------:R-:W-:Y:S02]  /*4bc0*/  CS2R R150, SRZ ;  /* 0x0000000000967805 */ /* 0x000fe4000001ff00 */
[----:B------:R-:W-:Y:S02]  /*4bd0*/  CS2R R148, SRZ ;  /* 0x0000000000947805 */ /* 0x000fe4000001ff00 */
[----:B------:R-:W-:Y:S02]  /*4be0*/  CS2R R146, SRZ ;  /* 0x0000000000927805 */ /* 0x000fe4000001ff00 */
[----:B------:R-:W-:Y:S02]  /*4bf0*/  LEA.HI R9, R9, R8, RZ, 0x7 ;  /* 0x0000000809097211 */ /* 0x000fe400078f38ff */
[----:B------:R-:W-:-:S02]  /*4c00*/  CS2R R144, SRZ ;  /* 0x0000000000907805 */ /* 0x000fc4000001ff00 */
[----:B------:R-:W-:Y:S02]  /*4c10*/  CS2R R142, SRZ ;  /* 0x00000000008e7805 */ /* 0x000fe4000001ff00 */
[----:B------:R-:W-:Y:S02]  /*4c20*/  CS2R R140, SRZ ;  /* 0x00000000008c7805 */ /* 0x000fe4000001ff00 */
[----:B------:R-:W-:Y:S02]  /*4c30*/  SHF.R.S32.HI R9, RZ, 0x7, R9 ;  /* 0x00000007ff097819 */ /* 0x000fe40000011409 */
[----:B------:R-:W-:Y:S02]  /*4c40*/  CS2R R138, SRZ ;  /* 0x00000000008a7805 */ /* 0x000fe4000001ff00 */
[----:B------:R-:W-:Y:S02]  /*4c50*/  CS2R R136, SRZ ;  /* 0x0000000000887805 */ /* 0x000fe4000001ff00 */
[----:B------:R-:W-:-:S02]  /*4c60*/  CS2R R134, SRZ ;  /* 0x0000000000867805 */ /* 0x000fc4000001ff00 */
[----:B------:R-:W-:Y:S02]  /*4c70*/  VIMNMX R9, R22, R9, !PT ;  /* 0x0000000916097248 */ /* 0x000fe40007fe0100 */
        /* <DEDUP_REMOVED lines=23> */
[----:B------:R-:W-:Y:S01]  /*4df0*/  CS2R R88, SRZ ;  /* 0x0000000000587805 */ /* 0x000fe2000001ff00 */
[----:B------:R-:W-:Y:S06]  /*4e00*/  @!P1 BRA `(.L_x_1014) ;  /* 0x0000002c00fc9947 */ /* 0x000fec0003800000 */
[----:B------:R-:W-:Y:S01]  /*4e10*/  IMAD.MOV.U32 R10, RZ, RZ, R7 ;  /* 0x000000ffff0a7224 */ /* 0x000fe200078e0007 */
[----:B------:R-:W-:Y:S01]  /*4e20*/  UMOV UR33, UR37 ;  /* 0x0000002500217c82 */ /* 0x000fe20008000000 */
[----:B------:R-:W-:Y:S01]  /*4e30*/  IMAD.MOV.U32 R8, RZ, RZ, R4 ;  /* 0x000000ffff087224 */ /* 0x000fe200078e0004 */
[----:B------:R-:W-:Y:S01]  /*4e40*/  UMOV UR32, UR36 ;  /* 0x0000002400207c82 */ /* 0x000fe20008000000 */
[----:B------:R-:W-:Y:S01]  /*4e50*/  IMAD.MOV.U32 R151, RZ, RZ, RZ ;  /* 0x000000ffff977224 */ /* 0x000fe200078e00ff */
[----:B------:R-:W-:Y:S01]  /*4e60*/  ULDC UR29, c[0x0][0x9e4] ;  /* 0x00027900001d7ab9 */ /* 0x000fe20000000800 */
[----:B------:R-:W-:Y:S01]  /*4e70*/  ULDC UR30, c[0x0][0x9dc] ;  /* 0x00027700001e7ab9 */ /* 0x000fe20000000800 */
[----:B------:R-:W-:-:S05]  /*4e80*/  ULDC UR31, c[0x0][0x9e0] ;  /* 0x00027800001f7ab9 */ /* 0x000fca0000000800 */
.L_x_1033:
[----:B------:R-:W-:Y:S01]  /*4e90*/  ISETP.NE.AND P2, PT, RZ, UR39, PT ;  /* 0x00000027ff007c0c */ /* 0x000fe2000bf45270 */
[----:B------:R-:W-:-:S04]  /*4ea0*/  UISETP.NE.AND UP0, UPT, UR32, 0x1, UPT ;  /* 0x000000012000788c */ /* 0x000fc8000bf05270 */
[----:B------:R-:W-:-:S04]  /*4eb0*/  USEL UR37, URZ, 0x1, UP0 ;  /* 0x000000013f257887 */ /* 0x000fc80008000000 */
[----:B------:R-:W-:-:S04]  /*4ec0*/  ULOP3.LUT UR37, UR33, UR37, URZ, 0x3c, !UPT ;  /* 0x0000002521257292 */ /* 0x000fc8000f8e3c3f */
[----:B------:R-:W-:Y:S08]  /*4ed0*/  @P2 BRA `(.L_x_1015) ;  /* 0x0000000000382947 */ /* 0x000ff00003800000 */
[----:B------:R-:W-:Y:S05]  /*4ee0*/  @!P0 BRA `(.L_x_1016) ;  /* 0x0000000000048947 */ /* 0x000fea0003800000 */
[----:B------:R-:W-:Y:S01]  /*4ef0*/  BPT.TRAP 0x1 ;  /* 0x000000040000795c */ /* 0x000fe20000300000 */
.L_x_1016:
        /* <DEDUP_REMOVED lines=9> */
.L_x_1017:
[----:B-1----:R-:W-:Y:S05]  /*4f90*/  @P1 BRA `(.L_x_1015) ;  /* 0x0000000000081947 */ /* 0x002fea0003800000 */
[----:B------:R-:W1:Y:S02]  /*4fa0*/  SYNCS.PHASECHK.TRANS64.TRYWAIT P1, [UR6+0x22830], R4 ;  /* 0x02283004ff0075a7 */ /* 0x000e640008020146 */
[----:B-1----:R-:W-:Y:S05]  /*4fb0*/  @!P1 BRA `(.L_x_1018) ;  /* 0x000000f800449947 */ /* 0x002fea0003800000 */
.L_x_1015:
[----:B-1----:R-:W1:Y:S01]  /*4fc0*/  S2R R5, SR_TID.X ;  /* 0x0000000000057919 */ /* 0x002e620000002100 */
[----:B------:R-:W-:Y:S01]  /*4fd0*/  UIADD3 UR36, UR32, 0x1, URZ ;  /* 0x0000000120247890 */ /* 0x000fe2000fffe03f */
[----:B------:R-:W-:Y:S01]  /*4fe0*/  UMOV UR27, 0x80000020 ;  /* 0x80000020001b7882 */ /* 0x000fe20000000000 */
[----:B------:R-:W-:Y:S02]  /*4ff0*/  UMOV UR7, 0x80000020 ;  /* 0x8000002000077882 */ /* 0x000fe40000000000 */
[----:B------:R-:W-:Y:S01]  /*5000*/  UISETP.NE.AND UP0, UPT, UR36, 0x2, UPT ;  /* 0x000000022400788c */ /* 0x000fe2000bf05270 */
[----:B------:R-:W-:Y:S01]  /*5010*/  UMOV UR11, 0x80000020 ;  /* 0x80000020000b7882 */ /* 0x000fe20000000000 */
[----:B------:R-:W-:Y:S02]  /*5020*/  UMOV UR15, 0x80000020 ;  /* 0x80000020000f7882 */ /* 0x000fe40000000000 */
[----:B------:R-:W-:Y:S01]  /*5030*/  USEL UR36, UR36, URZ, UP0 ;  /* 0x0000003f24247287 */ /* 0x000fe20008000000 */
[----:B------:R-:W-:Y:S01]  /*5040*/  UMOV UR19, 0x80000020 ;  /* 0x8000002000137882 */ /* 0x000fe20000000000 */
[----:B------:R-:W-:-:S02]  /*5050*/  UMOV UR23, 0x80000020 ;  /* 0x8000002000177882 */ /* 0x000fc40000000000 */
[----:B------:R-:W-:-:S04]  /*5060*/  UIMAD UR26, UR36, 0x600, UR28 ;  /* 0x00000600241a78a4 */ /* 0x000fc8000f8e021c */
[----:B------:R-:W-:Y:S02]  /*5070*/  UIADD3 UR6, UR26, 0x2, URZ ;  /* 0x000000021a067890 */ /* 0x000fe4000fffe03f */
[----:B------:R-:W-:Y:S02]  /*5080*/  UIADD3 UR10, UR26, 0x200, URZ ;  /* 0x000002001a0a7890 */ /* 0x000fe4000fffe03f */
[----:B------:R-:W-:Y:S02]  /*5090*/  UIADD3 UR14, UR26, 0x202, URZ ;  /* 0x000002021a0e7890 */ /* 0x000fe4000fffe03f */
[----:B------:R-:W-:Y:S02]  /*50a0*/  UIADD3 UR18, UR26, 0x400, URZ ;  /* 0x000004001a127890 */ /* 0x000fe4000fffe03f */
[----:B------:R-:W-:Y:S01]  /*50b0*/  UIADD3 UR22, UR26, 0x402, URZ ;  /* 0x000004021a167890 */ /* 0x000fe2000fffe03f */
[----:B-1----:R-:W-:-:S05]  /*50c0*/  SHF.R.U32.HI R5, RZ, 0x7, R5 ;  /* 0x00000007ff057819 */ /* 0x002fca0000011605 */
[----:B0-----:R-:W-:-:S05]  /*50d0*/  VIADD R4, R5, 0x8 ;  /* 0x0000000805047836 */ /* 0x001fca0000000000 */
[----:B------:R0:W-:Y:S06]  /*50e0*/  BAR.SYNC.DEFER_BLOCKING R4, 0x100 ;  /* 0x000400040000751d */ /* 0x0001ec0000010000 */
[----:B------:R-:W-:-:S06]  /*50f0*/  WARPGROUP.ARRIVE ;  /* 0x00000000000079c5 */ /* 0x000fcc0000000000 */
[----:B------:R-:W-:Y:S03]  /*5100*/  QGMMA.64x128x32.F32.E4M3.E4M3 R24, gdesc[UR24], RZ, !UPT, gsb0 ;  /* 0x01e00000181879f3 */ /* 0x000fe6000c0008ff */
        /* <DEDUP_REMOVED lines=16> */
[----:B0-----:R-:W-:Y:S05]  /*5210*/  @P2 BRA `(.L_x_1019) ;  /* 0x00000000002c2947 */ /* 0x001fea0003800000 */
[----:B------:R-:W-:Y:S05]  /*5220*/  @!P0 BRA `(.L_x_1020) ;  /* 0x0000000000048947 */ /* 0x000fea0003800000 */
[----:B------:R-:W-:Y:S01]  /*5230*/  BPT.TRAP 0x1 ;  /* 0x000000040000795c */ /* 0x000fe20000300000 */
.L_x_1020:
[----:B------:R-:W-:Y:S01]  /*5240*/  ULEA UR6, UR32, UR38, 0x3 ;  /* 0x0000002620067291 */ /* 0x000fe2000f8e183f */
[----:B------:R-:W-:-:S05]  /*5250*/  IMAD.U32 R4, RZ, RZ, UR33 ;  /* 0x00000021ff047e24 */ /* 0x000fca000f8e00ff */
[----:B------:R-:W-:-:S04]  /*5260*/  SHF.L.U32 R4, R4, 0x1f, RZ ;  /* 0x0000001f04047819 */ /* 0x000fc800000006ff */
[----:B------:R0:W1:Y:S01]  /*5270*/  SYNCS.PHASECHK.TRANS64.TRYWAIT P1, [UR6+0x22850], R4 ;  /* 0x02285004ff0075a7 */ /* 0x0000620008020146 */
[----:B------:R-:W-:Y:S05]  /*5280*/  @!P0 BRA `(.L_x_1021) ;  /* 0x0000000000048947 */ /* 0x000fea0003800000 */
[----:B------:R-:W-:Y:S01]  /*5290*/  BPT.TRAP 0x1 ;  /* 0x000000040000795c */ /* 0x000fe20000300000 */
.L_x_1021:
[----:B-1----:R-:W-:Y:S05]  /*52a0*/  @P1 BRA `(.L_x_1019) ;  /* 0x0000000000081947 */ /* 0x002fea0003800000 */
[----:B------:R-:W1:Y:S02]  /*52b0*/  SYNCS.PHASECHK.TRANS64.TRYWAIT P1, [UR6+0x22850], R4 ;  /* 0x02285004ff0075a7 */ /* 0x000e640008020146 */
[----:B-1----:R-:W-:Y:S05]  /*52c0*/  @!P1 BRA `(.L_x_1022) ;  /* 0x000000f400989947 */ /* 0x002fea0003800000 */
.L_x_1019:
[----:B------:R-:W-:Y:S01]  /*52d0*/  UIADD3 UR6, UR38, 0x400, URZ ;  /* 0x0000040026067890 */ /* 0x000fe2000fffe03f */
[----:B------:R-:W-:Y:S01]  /*52e0*/  WARPGROUP.ARRIVE ;  /* 0x00000000000079c5 */ /* 0x000fe20000000000 */
[----:B------:R-:W-:-:S05]  /*52f0*/  UMOV UR7, 0x40000040 ;  /* 0x4000004000077882 */ /* 0x000fca0000000000 */
[----:B-1----:R-:W1:Y:S01]  /*5300*/  S2R R5, SR_TID.X ;  /* 0x0000000000057919 */ /* 0x002e620000002100 */
[----:B------:R-:W-:-:S04]  /*5310*/  USHF.R.U32.HI UR6, URZ, 0x4, UR6 ;  /* 0x000000043f067899 */ /* 0x000fc80008011606 */
[----:B------:R-:W-:-:S04]  /*5320*/  ULOP3.LUT UR6, UR6, 0x3fff, URZ, 0xc0, !UPT ;  /* 0x00003fff06067892 */ /* 0x000fc8000f8ec03f */
[----:B------:R-:W-:-:S04]  /*5330*/  ULOP3.LUT UR6, UR6, 0x10000, URZ, 0xfc, !UPT ;  /* 0x0001000006067892 */ /* 0x000fc8000f8efc3f */
[----:B------:R-:W-:-:S07]  /*5340*/  ULEA UR10, UR32, UR6, 0xa ;  /* 0x00000006200a7291 */ /* 0x000fce000f8e503f */
[----:B------:R-:W-:Y:S02]  /*5350*/  UMOV UR6, UR10 ;  /* 0x0000000a00067c82 */ /* 0x000fe40008000000 */
[----:B------:R-:W-:Y:S01]  /*5360*/  QGMMA.64x128x32.F32.E4M3.E4M3 R88, R164, gdesc[UR4], R88, gsb0 ;  /* 0x01e00004a4587df3 */ /* 0x000fe20008000858 */
[----:B------:R-:W-:Y:S01]  /*5370*/  UIADD3 UR6, UR10, 0x2, URZ ;  /* 0x000000020a067890 */ /* 0x000fe2000fffe03f */
[----:B------:R-:W-:Y:S01]  /*5380*/  UMOV UR7, 0x40000040 ;  /* 0x4000004000077882 */ /* 0x000fe20000000000 */
[----:B-1----:R-:W-:-:S04]  /*5390*/  SHF.R.U32.HI R5, RZ, 0x7, R5 ;  /* 0x00000007ff057819 */ /* 0x002fc80000011605 */
[----:B0-----:R-:W-:Y:S01]  /*53a0*/  IADD3 R4, -R5, 0xb, RZ ;  /* 0x0000000b05047810 */ /* 0x001fe20007ffe1ff */
[----:B------:R-:W-:Y:S02]  /*53b0*/  WARPGROUP.DEPBAR.LE gsb0, 0x0 ;  /* 0x00008000000079c5 */ /* 0x000fe40000010000 */
[----:B------:R-:W-:-:S06]  /*53c0*/  WARPGROUP.ARRIVE ;  /* 0x00000000000079c5 */ /* 0x000fcc0000000000 */
        /* <DEDUP_REMOVED lines=15> */
.L_x_1023:
[----:B------:R-:W-:Y:S01]  /*54c0*/  UISETP.NE.AND UP1, UPT, UR46, URZ, UPT ;  /* 0x0000003f2e00728c */ /* 0x000fe2000bf25270 */
[----:B0-----:R-:W-:Y:S01]  /*54d0*/  VIADD R4, R17, UR42 ;  /* 0x0000002a11047c36 */ /* 0x001fe20008000000 */
[----:B------:R-:W0:Y:S01]  /*54e0*/  LDC R5, c[0x0][0x2f0] ;  /* 0x0000bc00ff057b82 */ /* 0x000e220000000800 */
[----:B------:R-:W-:Y:S01]  /*54f0*/  ULEA UR6, UR36, UR38, 0x3 ;  /* 0x0000002624067291 */ /* 0x000fe2000f8e183f */
[----:B------:R-:W-:Y:S01]  /*5500*/  IMAD.SHL.U32 R154, R12, 0x80, RZ ;  /* 0x000000800c9a7824 */ /* 0x000fe200078e00ff */
[----:B------:R-:W-:Y:S01]  /*5510*/  UISETP.NE.AND UP0, UPT, UR45, URZ, UPT ;  /* 0x0000003f2d00728c */ /* 0x000fe2000bf05270 */
[----:B------:R-:W-:Y:S01]  /*5520*/  PLOP3.LUT P1, PT, PT, PT, UP1, 0x80, 0x0 ;  /* 0x000000000000781c */ /* 0x000fe20003f2f018 */
[----:B------:R-:W-:Y:S01]  /*5530*/  UIADD3 UR6, UR6, 0x22840, URZ ;  /* 0x0002284006067890 */ /* 0x000fe2000fffe03f */
[----:B------:R-:W-:Y:S02]  /*5540*/  PLOP3.LUT P2, PT, PT, PT, UP1, 0x80, 0x0 ;  /* 0x000000000000781c */ /* 0x000fe40003f4f018 */
[----:B------:R-:W1:Y:S01]  /*5550*/  LDC R6, c[0x0][0x288] ;  /* 0x0000a200ff067b82 */ /* 0x000e620000000800 */
[----:B------:R-:W-:Y:S01]  /*5560*/  @UP1 ULDC UR7, c[0x0][0x44c] ;  /* 0x0001130000071ab9 */ /* 0x000fe20000000800 */
[----:B------:R-:W-:-:S07]  /*5570*/  UPRMT UR6, UR40, 0x654, UR6 ;  /* 0x0000065428067896 */ /* 0x000fce0008000006 */
[----:B------:R-:W-:Y:S01]  /*5580*/  @P1 IMAD.HI.U32 R7, R4, UR7, RZ ;  /* 0x0000000704071c27 */ /* 0x000fe2000f8e00ff */
[----:B------:R-:W-:Y:S01]  /*5590*/  @UP1 ULDC UR7, c[0x0][0x450] ;  /* 0x0001140000071ab9 */ /* 0x000fe20000000800 */
[----:B------:R-:W-:Y:S01]  /*55a0*/  PLOP3.LUT P1, PT, PT, PT, UP0, 0x40, 0x0 ;  /* 0x000000000000781c */ /* 0x000fe20003f2e808 */
[----:B------:R-:W-:Y:S01]  /*55b0*/  SYNCS.ARRIVE.TRANS64.RED.A1T0 RZ, [UR6], RZ ;  /* 0x000000ffffff79a7 */ /* 0x000fe20008100406 */
[----:B------:R-:W-:Y:S01]  /*55c0*/  ULOP3.LUT UR6, URZ, UR30, URZ, 0x33, !UPT ;  /* 0x0000001e3f067292 */ /* 0x000fe2000f8e333f */
[----:B------:R-:W-:Y:S02]  /*55d0*/  @P2 SHF.R.U32.HI R4, RZ, UR7, R7 ;  /* 0x00000007ff042c19 */ /* 0x000fe40008011607 */
[----:B------:R-:W-:-:S03]  /*55e0*/  IADD3 R7, -R154, 0x1, RZ ;  /* 0x000000019a077810 */ /* 0x000fc60007ffe1ff */
[----:B------:R-:W2:Y:S02]  /*55f0*/  SHFL.IDX PT, R11, R4, RZ, 0x1c1f ;  /* 0x001c1fff040b7589 */ /* 0x000ea400000e0000 */
[----:B------:R-:W-:-:S04]  /*5600*/  IMAD R14, R16, -0x2, R7 ;  /* 0xfffffffe100e7824 */ /* 0x000fc800078e0207 */
[----:B0-----:R-:W-:-:S04]  /*5610*/  IMAD R7, R5, UR41, R14 ;  /* 0x0000002905077c24 */ /* 0x001fc8000f8e020e */
[----:B-1----:R-:W-:-:S04]  /*5620*/  IMAD.IADD R7, R7, 0x1, -R6 ;  /* 0x0000000107077824 */ /* 0x002fc800078e0a06 */
[C---:B------:R-:W-:Y:S02]  /*5630*/  VIADD R156, R7.reuse, UR31 ;  /* 0x0000001f079c7c36 */ /* 0x040fe40008000000 */
[----:B------:R-:W-:Y:S02]  /*5640*/  VIADD R158, R7, UR6 ;  /* 0x00000006079e7c36 */ /* 0x000fe40008000000 */
[--C-:B--2---:R-:W-:Y:S02]  /*5650*/  IMAD.IADD R14, R156, 0x1, R11.reuse ;  /* 0x000000019c0e7824 */ /* 0x104fe400078e020b */
[----:B------:R-:W-:Y:S01]  /*5660*/  IMAD.IADD R152, R158, 0x1, R11 ;  /* 0x000000019e987824 */ /* 0x000fe200078e020b */
[----:B------:R-:W-:Y:S06]  /*5670*/  @P1 BRA `(.L_x_1024) ;  /* 0x00000000005c1947 */ /* 0x000fec0003800000 */
[----:B------:R-:W-:Y:S01]  /*5680*/  IMAD R7, R5, UR41, R11 ;  /* 0x0000002905077c24 */ /* 0x000fe2000f8e020b */
[----:B------:R-:W-:Y:S03]  /*5690*/  BSSY B0, `(.L_x_1025) ;  /* 0x0000011000007945 */ /* 0x000fe60003800000 */
[----:B------:R-:W-:-:S05]  /*56a0*/  IMAD.IADD R7, R7, 0x1, -R6 ;  /* 0x0000000107077824 */ /* 0x000fca00078e0a06 */
[----:B------:R-:W-:-:S13]  /*56b0*/  ISETP.GT.AND P1, PT, R7, -0x1, PT ;  /* 0xffffffff0700780c */ /* 0x000fda0003f24270 */
[----:B------:R-:W-:Y:S05]  /*56c0*/  @P1 BRA `(.L_x_1026) ;  /* 0x0000000000201947 */ /* 0x000fea0003800000 */
[----:B------:R-:W-:Y:S01]  /*56d0*/  IMAD.U32 R11, RZ, RZ, UR29 ;  /* 0x0000001dff0b7e24 */ /* 0x000fe2000f8e00ff */
[----:B------:R-:W-:-:S04]  /*56e0*/  LOP3.LUT R7, RZ, R7, RZ, 0x33, !PT ;  /* 0x00000007ff077212 */ /* 0x000fc800078e33ff */
[----:B------:R-:W-:-:S13]  /*56f0*/  ISETP.NE.AND P1, PT, R11, 0x1, PT ;  /* 0x000000010b00780c */ /* 0x000fda0003f25270 */
[----:B------:R-:W0:Y:S02]  /*5700*/  @P1 LDC.64 R20, c[0x0][0x9e8] ;  /* 0x00027a00ff141b82 */ /* 0x000e240000000a00 */
[----:B0-----:R-:W-:-:S05]  /*5710*/  @P1 IMAD.HI.U32 R20, R7, R20, RZ ;  /* 0x0000001407141227 */ /* 0x001fca00078e00ff */
[----:B------:R-:W-:-:S04]  /*5720*/  @P1 SHF.R.U32.HI R7, RZ, R21, R20 ;  /* 0x00000015ff071219 */ /* 0x000fc80000011614 */
[----:B------:R-:W-:Y:S01]  /*5730*/  LOP3.LUT R7, RZ, R7, RZ, 0x33, !PT ;  /* 0x00000007ff077212 */ /* 0x000fe200078e33ff */
[----:B------:R-:W-:Y:S06]  /*5740*/  BRA `(.L_x_1027) ;  /* 0x0000000000147947 */ /* 0x000fec0003800000 */
.L_x_1026:
[----:B------:R-:W-:-:S05]  /*5750*/  IMAD.U32 R11, RZ, RZ, UR29 ;  /* 0x0000001dff0b7e24 */ /* 0x000fca000f8e00ff */
[----:B------:R-:W-:-:S13]  /*5760*/  ISETP.NE.AND P1, PT, R11, 0x1, PT ;  /* 0x000000010b00780c */ /* 0x000fda0003f25270 */
[----:B------:R-:W0:Y:S02]  /*5770*/  @P1 LDC.64 R20, c[0x0][0x9e8] ;  /* 0x00027a00ff141b82 */ /* 0x000e240000000a00 */
[----:B0-----:R-:W-:-:S05]  /*5780*/  @P1 IMAD.HI.U32 R20, R7, R20, RZ ;  /* 0x0000001407141227 */ /* 0x001fca00078e00ff */
[----:B------:R-:W-:-:S07]  /*5790*/  @P1 SHF.R.U32.HI R7, RZ, R21, R20 ;  /* 0x00000015ff071219 */ /* 0x000fce0000011614 */
.L_x_1027:
[----:B------:R-:W-:Y:S05]  /*57a0*/  BSYNC B0 ;  /* 0x0000000000007941 */ /* 0x000fea0003800000 */
.L_x_1025:
[----:B------:R-:W-:-:S04]  /*57b0*/  IMAD R7, R7, R11, -R154 ;  /* 0x0000000b07077224 */ /* 0x000fc800078e0a9a */
[----:B------:R-:W-:-:S05]  /*57c0*/  IMAD R7, R16, -0x2, R7 ;  /* 0xfffffffe10077824 */ /* 0x000fca00078e0207 */
[----:B------:R-:W-:Y:S02]  /*57d0*/  VIADDMNMX R14, R7, R11, R14, PT ;  /* 0x0000000b070e7246 */ /* 0x000fe4000380010e */
[----:B------:R-:W-:-:S07]  /*57e0*/  VIMNMX R152, R152, R7, !PT ;  /* 0x0000000798987248 */ /* 0x000fce0007fe0100 */
.L_x_1024:
[----:B------:R-:W-:Y:S01]  /*57f0*/  ISETP.GT.AND P1, PT, R12, -0x1, PT ;  /* 0xffffffff0c00780c */ /* 0x000fe20003f24270 */
[----:B------:R-:W0:Y:S01]  /*5800*/  SHFL.IDX PT, R159, R4, 0x1, 0x1c1f ;  /* 0x003c1f00049f7f89 */ /* 0x000e2200000e0000 */
[----:B------:R-:W-:Y:S02]  /*5810*/  UISETP.NE.AND UP0, UPT, UR45, URZ, UPT ;  /* 0x0000003f2d00728c */ /* 0x000fe4000bf05270 */
[C---:B------:R-:W-:Y:S02]  /*5820*/  ISETP.GT.AND P3, PT, R152.reuse, 0x8, P1 ;  /* 0x000000089800780c */ /* 0x040fe40000f64270 */
[----:B------:R-:W-:Y:S02]  /*5830*/  ISETP.GT.AND P6, PT, R152, RZ, P1 ;  /* 0x000000ff9800720c */ /* 0x000fe40000fc4270 */
[----:B------:R-:W-:Y:S02]  /*5840*/  ISETP.LT.OR P3, PT, R14, 0x9, P3 ;  /* 0x000000090e00780c */ /* 0x000fe40001f61670 */
[----:B------:R-:W-:-:S02]  /*5850*/  ISETP.GT.AND P2, PT, R152, 0x1, P1 ;  /* 0x000000019800780c */ /* 0x000fc40000f44270 */
[----:B------:R-:W-:Y:S02]  /*5860*/  FSEL R13, R28, -INF , !P3 ;  /* 0xff8000001c0d7808 */ /* 0x000fe40005800000 */
[----:B------:R-:W-:Y:S02]  /*5870*/  ISETP.GT.AND P3, PT, R152, 0x19, P1 ;  /* 0x000000199800780c */ /* 0x000fe40000f64270 */
[C---:B------:R-:W-:Y:S02]  /*5880*/  ISETP.LT.OR P6, PT, R14.reuse, 0x1, P6 ;  /* 0x000000010e00780c */ /* 0x040fe400037c1670 */
[C---:B------:R-:W-:Y:S02]  /*5890*/  ISETP.LT.OR P2, PT, R14.reuse, 0x2, P2 ;  /* 0x000000020e00780c */ /* 0x040fe40001741670 */
[----:B------:R-:W-:Y:S02]  /*58a0*/  ISETP.LT.OR P3, PT, R14, 0x1a, P3 ;  /* 0x0000001a0e00780c */ /* 0x000fe40001f61670 */
[----:B------:R-:W-:-:S02]  /*58b0*/  ISETP.GT.AND P5, PT, R152, 0x9, P1 ;  /* 0x000000099800780c */ /* 0x000fc40000fa4270 */
[----:B------:R-:W-:Y:S01]  /*58c0*/  FSEL R163, R24, -INF , !P6 ;  /* 0xff80000018a37808 */ /* 0x000fe20007000000 */
[----:B0-----:R-:W-:Y:S01]  /*58d0*/  IMAD.IADD R28, R156, 0x1, R159 ;  /* 0x000000019c1c7824 */ /* 0x001fe200078e029f */
[----:B------:R-:W-:Y:S02]  /*58e0*/  FSEL R11, R25, -INF , !P2 ;  /* 0xff800000190b7808 */ /* 0x000fe40005000000 */
[C---:B------:R-:W-:Y:S02]  /*58f0*/  ISETP.GT.AND P4, PT, R152.reuse, 0x10, P1 ;  /* 0x000000109800780c */ /* 0x040fe40000f84270 */
[C---:B------:R-:W-:Y:S02]  /*5900*/  ISETP.GT.AND P6, PT, R152.reuse, 0x11, P1 ;  /* 0x000000119800780c */ /* 0x040fe40000fc4270 */
[----:B------:R-:W-:Y:S02]  /*5910*/  ISETP.GT.AND P2, PT, R152, 0x18, P1 ;  /* 0x000000189800780c */ /* 0x000fe40000f44270 */
[----:B------:R-:W-:-:S02]  /*5920*/  FSEL R185, R37, -INF , !P3 ;  /* 0xff80000025b97808 */ /* 0x000fc40005800000 */
[----:B------:R-:W-:Y:S02]  /*5930*/  ISETP.GT.AND P3, PT, R152, 0x30, P1 ;  /* 0x000000309800780c */ /* 0x000fe40000f64270 */
[C---:B------:R-:W-:Y:S02]  /*5940*/  ISETP.LT.OR P5, PT, R14.reuse, 0xa, P5 ;  /* 0x0000000a0e00780c */ /* 0x040fe40002fa1670 */
[C---:B------:R-:W-:Y:S02]  /*5950*/  ISETP.LT.OR P4, PT, R14.reuse, 0x11, P4 ;  /* 0x000000110e00780c */ /* 0x040fe40002781670 */
[C---:B------:R-:W-:Y:S02]  /*5960*/  ISETP.LT.OR P6, PT, R14.reuse, 0x12, P6 ;  /* 0x000000120e00780c */ /* 0x040fe400037c1670 */
[C---:B------:R-:W-:Y:S02]  /*5970*/  ISETP.LT.OR P2, PT, R14.reuse, 0x19, P2 ;  /* 0x000000190e00780c */ /* 0x040fe40001741670 */
[----:B------:R-:W-:-:S02]  /*5980*/  ISETP.LT.OR P3, PT, R14, 0x31, P3 ;  /* 0x000000310e00780c */ /* 0x000fc40001f61670 */
[----:B------:R-:W-:Y:S02]  /*5990*/  FSEL R20, R29, -INF , !P5 ;  /* 0xff8000001d147808 */ /* 0x000fe40006800000 */
[----:B------:R-:W-:Y:S02]  /*59a0*/  ISETP.GT.AND P5, PT, R152, 0x20, P1 ;  /* 0x000000209800780c */ /* 0x000fe40000fa4270 */
[----:B------:R-:W-:Y:S01]  /*59b0*/  FSEL R15, R32, -INF , !P4 ;  /* 0xff800000200f7808 */ /* 0x000fe20006000000 */
[----:B------:R-:W-:Y:S01]  /*59c0*/  IMAD.IADD R32, R158, 0x1, R159 ;  /* 0x000000019e207824 */ /* 0x000fe200078e029f */
[----:B------:R-:W-:Y:S02]  /*59d0*/  FSEL R21, R33, -INF , !P6 ;  /* 0xff80000021157808 */ /* 0x000fe40007000000 */
[----:B------:R-:W-:Y:S02]  /*59e0*/  FSEL R36, R36, -INF , !P2 ;  /* 0xff80000024247808 */ /* 0x000fe40005000000 */
[----:B------:R-:W-:-:S02]  /*59f0*/  ISETP.GT.AND P4, PT, R152, 0x21, P1 ;  /* 0x000000219800780c */ /* 0x000fc40000f84270 */
[C---:B------:R-:W-:Y:S02]  /*5a00*/  ISETP.GT.AND P6, PT, R152.reuse, 0x28, P1 ;  /* 0x000000289800780c */ /* 0x040fe40000fc4270 */
[----:B------:R-:W-:Y:S02]  /*5a10*/  ISETP.GT.AND P2, PT, R152, 0x29, P1 ;  /* 0x000000299800780c */ /* 0x000fe40000f44270 */
[----:B------:R-:W-:Y:S02]  /*5a20*/  FSEL R157, R48, -INF , !P3 ;  /* 0xff800000309d7808 */ /* 0x000fe40005800000 */
[----:B------:R-:W-:Y:S02]  /*5a30*/  ISETP.GT.AND P3, PT, R152, 0x41, P1 ;  /* 0x000000419800780c */ /* 0x000fe40000f64270 */
[C---:B------:R-:W-:Y:S02]  /*5a40*/  ISETP.LT.OR P5, PT, R14.reuse, 0x21, P5 ;  /* 0x000000210e00780c */ /* 0x040fe40002fa1670 */
[----:B------:R-:W-:-:S02]  /*5a50*/  ISETP.LT.OR P4, PT, R14, 0x22, P4 ;  /* 0x000000220e00780c */ /* 0x000fc40002781670 */
[C---:B------:R-:W-:Y:S02]  /*5a60*/  ISETP.LT.OR P6, PT, R14.reuse, 0x29, P6 ;  /* 0x000000290e00780c */ /* 0x040fe400037c1670 */
[C---:B------:R-:W-:Y:S02]  /*5a70*/  ISETP.LT.OR P2, PT, R14.reuse, 0x2a, P2 ;  /* 0x0000002a0e00780c */ /* 0x040fe40001741670 */
[----:B------:R-:W-:Y:S02]  /*5a80*/  ISETP.LT.OR P3, PT, R14, 0x42, P3 ;  /* 0x000000420e00780c */ /* 0x000fe40001f61670 */
[----:B------:R-:W-:Y:S02]  /*5a90*/  FSEL R181, R40, -INF , !P5 ;  /* 0xff80000028b57808 */ /* 0x000fe40006800000 */
[----:B------:R-:W-:Y:S02]  /*5aa0*/  ISETP.GT.AND P5, PT, R152, 0x31, P1 ;  /* 0x000000319800780c */ /* 0x000fe40000fa4270 */
[----:B------:R-:W-:-:S02]  /*5ab0*/  FSEL R167, R41, -INF , !P4 ;  /* 0xff80000029a77808 */ /* 0x000fc40006000000 */
[----:B------:R-:W-:Y:S02]  /*5ac0*/  FSEL R165, R44, -INF , !P6 ;  /* 0xff8000002ca57808 */ /* 0x000fe40007000000 */
        /* <DEDUP_REMOVED lines=12> */
[----:B------:R-:W-:Y:S02]  /*5b90*/  FSEL R153, R52, -INF , !P4 ;  /* 0xff80000034997808 */ /* 0x000fe40006000000 */
[----:B------:R-:W-:Y:S02]  /*5ba0*/  FSEL R53, R53, -INF , !P6 ;  /* 0xff80000035357808 */ /* 0x000fe40007000000 */
[----:B------:R-:W-:Y:S02]  /*5bb0*/  FSEL R49, R56, -INF , !P2 ;  /* 0xff80000038317808 */ /* 0x000fe40005000000 */
[C---:B------:R-:W-:Y:S02]  /*5bc0*/  ISETP.GT.AND P5, PT, R152.reuse, 0x48, P1 ;  /* 0x000000489800780c */ /* 0x040fe40000fa4270 */
        /* <DEDUP_REMOVED lines=11> */
[----:B------:R-:W-:Y:S02]  /*5c80*/  FSEL R61, R61, -INF , !P4 ;  /* 0xff8000003d3d7808 */ /* 0x000fe40006000000 */
[----:B------:R-:W-:-:S02]  /*5c90*/  FSEL R7, R64, -INF , !P6 ;  /* 0xff80000040077808 */ /* 0x000fc40007000000 */
[----:B------:R-:W-:Y:S02]  /*5ca0*/  FSEL R65, R65, -INF , !P2 ;  /* 0xff80000041417808 */ /* 0x000fe40005000000 */
[C---:B------:R-:W-:Y:S02]  /*5cb0*/  ISETP.GT.AND P5, PT, R152.reuse, 0x59, P1 ;  /* 0x000000599800780c */ /* 0x040fe40000fa4270 */
[C---:B------:R-:W-:Y:S02]  /*5cc0*/  ISETP.GT.AND P4, PT, R152.reuse, 0x60, P1 ;  /* 0x000000609800780c */ /* 0x040fe40000f84270 */
[C---:B------:R-:W-:Y:S02]  /*5cd0*/  ISETP.GT.AND P6, PT, R152.reuse, 0x61, P1 ;  /* 0x000000619800780c */ /* 0x040fe40000fc4270 */
[----:B------:R-:W-:Y:S02]  /*5ce0*/  ISETP.GT.AND P2, PT, R152, 0x68, P1 ;  /* 0x000000689800780c */ /* 0x000fe40000f44270 */
[----:B------:R-:W-:-:S02]  /*5cf0*/  FSEL R77, R77, -INF , !P3 ;  /* 0xff8000004d4d7808 */ /* 0x000fc40005800000 */
[----:B------:R-:W-:Y:S02]  /*5d00*/  PLOP3.LUT P3, PT, PT, PT, UP0, 0x40, 0x0 ;  /* 0x000000000000781c */ /* 0x000fe40003f6e808 */
[C---:B------:R-:W-:Y:S02]  /*5d10*/  ISETP.LT.OR P5, PT, R14.reuse, 0x5a, P5 ;  /* 0x0000005a0e00780c */ /* 0x040fe40002fa1670 */
[C---:B------:R-:W-:Y:S02]  /*5d20*/  ISETP.LT.OR P4, PT, R14.reuse, 0x61, P4 ;  /* 0x000000610e00780c */ /* 0x040fe40002781670 */
[C---:B------:R-:W-:Y:S02]  /*5d30*/  ISETP.LT.OR P6, PT, R14.reuse, 0x62, P6 ;  /* 0x000000620e00780c */ /* 0x040fe400037c1670 */
[----:B------:R-:W-:Y:S02]  /*5d40*/  ISETP.LT.OR P2, PT, R14, 0x69, P2 ;  /* 0x000000690e00780c */ /* 0x000fe40001741670 */
[----:B------:R-:W-:-:S02]  /*5d50*/  FSEL R69, R69, -INF , !P5 ;  /* 0xff80000045457808 */ /* 0x000fc40006800000 */
[----:B------:R-:W-:Y:S02]  /*5d60*/  FSEL R29, R72, -INF , !P4 ;  /* 0xff800000481d7808 */ /* 0x000fe40006000000 */
[----:B------:R-:W-:Y:S02]  /*5d70*/  FSEL R73, R73, -INF , !P6 ;  /* 0xff80000049497808 */ /* 0x000fe40007000000 */
[----:B------:R-:W-:Y:S02]  /*5d80*/  FSEL R33, R76, -INF , !P2 ;  /* 0xff8000004c217808 */ /* 0x000fe40005000000 */
[C---:B------:R-:W-:Y:S02]  /*5d90*/  ISETP.GT.AND P5, PT, R152.reuse, 0x70, P1 ;  /* 0x000000709800780c */ /* 0x040fe40000fa4270 */
[C---:B------:R-:W-:Y:S02]  /*5da0*/  ISETP.GT.AND P4, PT, R152.reuse, 0x71, P1 ;  /* 0x000000719800780c */ /* 0x040fe40000f84270 */
[----:B------:R-:W-:-:S02]  /*5db0*/  ISETP.GT.AND P6, PT, R152, 0x78, P1 ;  /* 0x000000789800780c */ /* 0x000fc40000fc4270 */
[----:B------:R-:W-:Y:S02]  /*5dc0*/  ISETP.GT.AND P2, PT, R152, 0x79, P1 ;  /* 0x000000799800780c */ /* 0x000fe40000f44270 */
[C---:B------:R-:W-:Y:S02]  /*5dd0*/  ISETP.LT.OR P5, PT, R14.reuse, 0x71, P5 ;  /* 0x000000710e00780c */ /* 0x040fe40002fa1670 */
[C---:B------:R-:W-:Y:S02]  /*5de0*/  ISETP.LT.OR P4, PT, R14.reuse, 0x72, P4 ;  /* 0x000000720e00780c */ /* 0x040fe40002781670 */
[C---:B------:R-:W-:Y:S02]  /*5df0*/  ISETP.LT.OR P6, PT, R14.reuse, 0x79, P6 ;  /* 0x000000790e00780c */ /* 0x040fe400037c1670 */
[----:B------:R-:W-:Y:S02]  /*5e00*/  ISETP.LT.OR P2, PT, R14, 0x7a, P2 ;  /* 0x0000007a0e00780c */ /* 0x000fe40001741670 */
[----:B------:R-:W-:-:S02]  /*5e10*/  FSEL R37, R80, -INF , !P5 ;  /* 0xff80000050257808 */ /* 0x000fc40006800000 */
[----:B------:R-:W-:Y:S02]  /*5e20*/  FSEL R81, R81, -INF , !P4 ;  /* 0xff80000051517808 */ /* 0x000fe40006000000 */
[----:B------:R-:W-:Y:S02]  /*5e30*/  FSEL R41, R84, -INF , !P6 ;  /* 0xff80000054297808 */ /* 0x000fe40007000000 */
[----:B------:R-:W-:Y:S01]  /*5e40*/  FSEL R85, R85, -INF , !P2 ;  /* 0xff80000055557808 */ /* 0x000fe20005000000 */
        /* <DEDUP_REMOVED lines=14> */
.L_x_1030:
[----:B------:R-:W-:-:S05]  /*5f30*/  IMAD.U32 R4, RZ, RZ, UR29 ;  /* 0x0000001dff047e24 */ /* 0x000fca000f8e00ff */
[----:B------:R-:W-:-:S13]  /*5f40*/  ISETP.NE.AND P2, PT, R4, 0x1, PT ;  /* 0x000000010400780c */ /* 0x000fda0003f45270 */
[----:B------:R-:W0:Y:S02]  /*5f50*/  @P2 LDC.64 R158, c[0x0][0x9e8] ;  /* 0x00027a00ff9e2b82 */ /* 0x000e240000000a00 */
[----:B0-----:R-:W-:-:S05]  /*5f60*/  @P2 IMAD.HI.U32 R158, R179, R158, RZ ;  /* 0x0000009eb39e2227 */ /* 0x001fca00078e00ff */
[----:B------:R-:W-:-:S07]  /*5f70*/  @P2 SHF.R.U32.HI R179, RZ, R159, R158 ;  /* 0x0000009fffb32219 */ /* 0x000fce000001169e */
.L_x_1031:
[----:B------:R-:W-:Y:S05]  /*5f80*/  BSYNC B0 ;  /* 0x0000000000007941 */ /* 0x000fea0003800000 */
.L_x_1029:
[----:B------:R-:W-:-:S04]  /*5f90*/  IMAD R179, R179, R4, -R154 ;  /* 0x00000004b3b37224 */ /* 0x000fc800078e0a9a */
[----:B------:R-:W-:-:S05]  /*5fa0*/  IMAD R179, R16, -0x2, R179 ;  /* 0xfffffffe10b37824 */ /* 0x000fca00078e02b3 */
[----:B------:R-:W-:Y:S02]  /*5fb0*/  VIADDMNMX R28, R179, R4, R28, PT ;  /* 0x00000004b31c7246 */ /* 0x000fe4000380011c */
[----:B------:R-:W-:-:S07]  /*5fc0*/  VIMNMX R32, R32, R179, !PT ;  /* 0x000000b320207248 */ /* 0x000fce0007fe0100 */
.L_x_1028:
[----:B------:R-:W-:Y:S02]  /*5fd0*/  FMNMX.FTZ R4, R163, R8, !PT ;  /* 0x00000008a3047209 */ /* 0x000fe40007810000 */
[----:B------:R-:W-:Y:S02]  /*5fe0*/  ISETP.GT.AND P5, PT, R32, 0x10, P1 ;  /* 0x000000102000780c */ /* 0x000fe40000fa4270 */
[----:B------:R-:W-:Y:S02]  /*5ff0*/  FMNMX.FTZ R4, R11, R4, !PT ;  /* 0x000000040b047209 */ /* 0x000fe40007810000 */
[----:B------:R-:W-:Y:S02]  /*6000*/  ISETP.LT.OR P5, PT, R28, 0x11, P5 ;  /* 0x000000111c00780c */ /* 0x000fe40002fa1670 */
[----:B------:R-:W-:Y:S02]  /*6010*/  FMNMX.FTZ R159, R13, R4, !PT ;  /* 0x000000040d9f7209 */ /* 0x000fe40007810000 */
[----:B------:R-:W-:-:S02]  /*6020*/  ISETP.GT.AND P2, PT, R32, 0x1, P1 ;  /* 0x000000012000780c */ /* 0x000fc40000f44270 */
[----:B------:R-:W-:Y:S02]  /*6030*/  FMNMX.FTZ R4, R20, R159, !PT ;  /* 0x0000009f14047209 */ /* 0x000fe40007810000 */
[----:B------:R-:W-:Y:S02]  /*6040*/  ISETP.GT.AND P3, PT, R32, 0x8, P1 ;  /* 0x000000082000780c */ /* 0x000fe40000f64270 */
[----:B------:R-:W-:Y:S02]  /*6050*/  FMNMX.FTZ R4, R15, R4, !PT ;  /* 0x000000040f047209 */ /* 0x000fe40007810000 */
[----:B------:R-:W-:Y:S02]  /*6060*/  ISETP.LT.OR P2, PT, R28, 0x2, P2 ;  /* 0x000000021c00780c */ /* 0x000fe40001741670 */
[----:B------:R-:W-:Y:S02]  /*6070*/  FMNMX.FTZ R159, R21, R4, !PT ;  /* 0x00000004159f7209 */ /* 0x000fe40007810000 */
[----:B------:R-:W-:-:S02]  /*6080*/  ISETP.GT.AND P4, PT, R32, 0x9, P1 ;  /* 0x000000092000780c */ /* 0x000fc40000f84270 */
[----:B------:R-:W-:Y:S02]  /*6090*/  FMNMX.FTZ R4, R36, R159, !PT ;  /* 0x0000009f24047209 */ /* 0x000fe40007810000 */
[C---:B------:R-:W-:Y:S02]  /*60a0*/  ISETP.LT.OR P3, PT, R28.reuse, 0x9, P3 ;  /* 0x000000091c00780c */ /* 0x040fe40001f61670 */
[----:B------:R-:W-:Y:S02]  /*60b0*/  FMNMX.FTZ R4, R185, R4, !PT ;  /* 0x00000004b9047209 */ /* 0x000fe40007810000 */
[----:B------:R-:W-:Y:S02]  /*60c0*/  FSEL R27, R27, -INF , !P2 ;  /* 0xff8000001b1b7808 */ /* 0x000fe40005000000 */
[----:B------:R-:W-:Y:S02]  /*60d0*/  FMNMX.FTZ R4, R181, R4, !PT ;  /* 0x00000004b5047209 */ /* 0x000fe40007810000 */
[----:B------:R-:W-:-:S02]  /*60e0*/  ISETP.LT.OR P4, PT, R28, 0xa, P4 ;  /* 0x0000000a1c00780c */ /* 0x000fc40002781670 */
[----:B------:R-:W-:Y:S02]  /*60f0*/  FMNMX.FTZ R4, R167, R4, !PT ;  /* 0x00000004a7047209 */ /* 0x000fe40007810000 */
[----:B------:R-:W-:Y:S02]  /*6100*/  ISETP.GT.AND P2, PT, R32, 0x11, P1 ;  /* 0x000000112000780c */ /* 0x000fe40000f44270 */
        /* <DEDUP_REMOVED lines=17> */
[C---:B------:R-:W-:Y:S02]  /*6220*/  ISETP.GT.AND P4, PT, R32.reuse, 0x29, P1 ;  /* 0x000000292000780c */ /* 0x040fe40000f84270 */
[----:B------:R-:W-:Y:S02]  /*6230*/  FMNMX.FTZ R4, R61, R4, !PT ;  /* 0x000000043d047209 */ /* 0x000fe40007810000 */
[----:B------:R-:W-:Y:S02]  /*6240*/  FSEL R43, R43, -INF , !P2 ;  /* 0xff8000002b2b7808 */ /* 0x000fe40005000000 */
[----:B------:R-:W-:Y:S02]  /*6250*/  FMNMX.FTZ R4, R7, R4, !PT ;  /* 0x0000000407047209 */ /* 0x000fe40007810000 */
[----:B------:R-:W-:-:S02]  /*6260*/  ISETP.GT.AND P2, PT, R32, 0x30, P1 ;  /* 0x000000302000780c */ /* 0x000fc40000f44270 */
[----:B------:R-:W-:Y:S02]  /*6270*/  FMNMX.FTZ R4, R65, R4, !PT ;  /* 0x0000000441047209 */ /* 0x000fe40007810000 */
[C---:B------:R-:W-:Y:S02]  /*6280*/  ISETP.LT.OR P4, PT, R28.reuse, 0x2a, P4 ;  /* 0x0000002a1c00780c */ /* 0x040fe40002781670 */
[----:B------:R-:W-:Y:S02]  /*6290*/  FMNMX.FTZ R4, R25, R4, !PT ;  /* 0x0000000419047209 */ /* 0x000fe40007810000 */
[----:B------:R-:W-:Y:S02]  /*62a0*/  ISETP.LT.OR P2, PT, R28, 0x31, P2 ;  /* 0x000000311c00780c */ /* 0x000fe40001741670 */
[----:B------:R-:W-:Y:S02]  /*62b0*/  FMNMX.FTZ R4, R69, R4, !PT ;  /* 0x0000000445047209 */ /* 0x000fe40007810000 */
[----:B------:R-:W-:-:S02]  /*62c0*/  FSEL R47, R47, -INF , !P4 ;  /* 0xff8000002f2f7808 */ /* 0x000fc40006000000 */
[----:B------:R-:W-:Y:S02]  /*62d0*/  FMNMX.FTZ R4, R29, R4, !PT ;  /* 0x000000041d047209 */ /* 0x000fe40007810000 */
[----:B------:R-:W-:Y:S02]  /*62e0*/  FSEL R191, R50, -INF , !P2 ;  /* 0xff80000032bf7808 */ /* 0x000fe40005000000 */
[----:B------:R-:W-:Y:S02]  /*62f0*/  FMNMX.FTZ R4, R73, R4, !PT ;  /* 0x0000000449047209 */ /* 0x000fe40007810000 */
[C---:B------:R-:W-:Y:S02]  /*6300*/  ISETP.GT.AND P4, PT, R32.reuse, 0x39, P1 ;  /* 0x000000392000780c */ /* 0x040fe40000f84270 */
        /* <DEDUP_REMOVED lines=9> */
[----:B------:R-:W-:Y:S02]  /*63a0*/  ISETP.GT.AND P4, PT, R32, 0x49, P1 ;  /* 0x000000492000780c */ /* 0x000fe40000f84270 */
[----:B------:R-:W-:Y:S02]  /*63b0*/  FMNMX.FTZ R14, R85, R4, !PT ;  /* 0x00000004550e7209 */ /* 0x000fe40007810000 */
[----:B------:R-:W-:-:S03]  /*63c0*/  ISETP.LT.OR P4, PT, R28, 0x4a, P4 ;  /* 0x0000004a1c00780c */ /* 0x000fc60002781670 */
[----:B------:R-:W0:Y:S01]  /*63d0*/  SHFL.BFLY PT, R159, R14, 0x2, 0x1f ;  /* 0x0c401f000e9f7f89 */ /* 0x000e2200000e0000 */
[----:B------:R-:W-:Y:S02]  /*63e0*/  FSEL R63, R63, -INF , !P4 ;  /* 0xff8000003f3f7808 */ /* 0x000fe40006000000 */
[----:B------:R-:W-:-:S04]  /*63f0*/  ISETP.GT.AND P4, PT, R32, 0x59, P1 ;  /* 0x000000592000780c */ /* 0x000fc80000f84270 */
[----:B------:R-:W-:-:S04]  /*6400*/  ISETP.LT.OR P4, PT, R28, 0x5a, P4 ;  /* 0x0000005a1c00780c */ /* 0x000fc80002781670 */
[----:B------:R-:W-:Y:S02]  /*6410*/  FSEL R71, R71, -INF , !P4 ;  /* 0xff80000047477808 */ /* 0x000fe40006000000 */
[----:B------:R-:W-:-:S04]  /*6420*/  ISETP.GT.AND P4, PT, R32, 0x69, P1 ;  /* 0x000000692000780c */ /* 0x000fc80000f84270 */
[----:B------:R-:W-:-:S04]  /*6430*/  ISETP.LT.OR P4, PT, R28, 0x6a, P4 ;  /* 0x0000006a1c00780c */ /* 0x000fc80002781670 */
[----:B------:R-:W-:Y:S02]  /*6440*/  FSEL R79, R79, -INF , !P4 ;  /* 0xff8000004f4f7808 */ /* 0x000fe40006000000 */
[----:B0-----:R-:W-:-:S05]  /*6450*/  FMNMX.FTZ R159, R14, R159, !PT ;  /* 0x0000009f0e9f7209 */ /* 0x001fca0007810000 */
[----:B------:R-:W0:Y:S02]  /*6460*/  SHFL.BFLY PT, R4, R159, 0x1, 0x1f ;  /* 0x0c201f009f047f89 */ /* 0x000e2400000e0000 */
[----:B0-----:R-:W-:Y:S02]  /*6470*/  FMNMX.FTZ R4, R159, R4, !PT ;  /* 0x000000049f047209 */ /* 0x001fe40007810000 */
[----:B------:R-:W-:Y:S02]  /*6480*/  FSEL R159, R30, -INF , !P3 ;  /* 0xff8000001e9f7808 */ /* 0x000fe40005800000 */
[----:B------:R-:W-:Y:S01]  /*6490*/  FSETP.NEU.FTZ.AND P6, PT, R4, -INF , PT ;  /* 0xff8000000400780b */ /* 0x000fe20003fdd000 */
[----:B------:R-:W-:-:S01]  /*64a0*/  FFMA.FTZ R189, R2, R4, -8 ;  /* 0xc100000002bd7423 */ /* 0x000fc20000010004 */
[----:B------:R-:W-:-:S04]  /*64b0*/  ISETP.GT.AND P3, PT, R32, 0x18, P1 ;  /* 0x000000182000780c */ /* 0x000fc80000f64270 */
[----:B------:R-:W-:Y:S02]  /*64c0*/  FSEL R189, R189, RZ, P6 ;  /* 0x000000ffbdbd7208 */ /* 0x000fe40003000000 */
[----:B------:R-:W-:-:S03]  /*64d0*/  ISETP.LT.OR P3, PT, R28, 0x19, P3 ;  /* 0x000000191c00780c */ /* 0x000fc60001f61670 */
[--C-:B------:R-:W-:Y:S01]  /*64e0*/  FFMA.FTZ R14, R2, R163, -R189.reuse ;  /* 0x000000a3020e7223 */ /* 0x100fe200000108bd */
[----:B------:R-:W-:Y:S01]  /*64f0*/  FSEL R163, R34, -INF , !P5 ;  /* 0xff80000022a37808 */ /* 0x000fe20006800000 */
[--C-:B------:R-:W-:Y:S01]  /*6500*/  FFMA.FTZ R30, R2, R21, -R189.reuse ;  /* 0x00000015021e7223 */ /* 0x100fe200000108bd */
[----:B------:R-:W-:Y:S01]  /*6510*/  ISETP.GT.AND P5, PT, R32, 0x20, P1 ;  /* 0x000000202000780c */ /* 0x000fe20000fa4270 */
[--C-:B------:R-:W-:Y:S01]  /*6520*/  FFMA.FTZ R21, R2, R36, -R189.reuse ;  /* 0x0000002402157223 */ /* 0x100fe200000108bd */
[----:B------:R-:W-:Y:S01]  /*6530*/  FSEL R179, R38, -INF , !P3 ;  /* 0xff80000026b37808 */ /* 0x000fe20005800000 */
[--C-:B------:R-:W-:Y:S01]  /*6540*/  FFMA.FTZ R36, R2, R185, -R189.reuse ;  /* 0x000000b902247223 */ /* 0x100fe200000108bd */
[----:B------:R-:W-:Y:S01]  /*6550*/  ISETP.LT.OR P5, PT, R28, 0x21, P5 ;  /* 0x000000211c00780c */ /* 0x000fe20002fa1670 */
[--C-:B------:R-:W-:Y:S01]  /*6560*/  FFMA.FTZ R38, R2, R181, -R189.reuse ;  /* 0x000000b502267223 */ /* 0x100fe200000108bd */
[----:B------:R-:W-:Y:S01]  /*6570*/  ISETP.GT.AND P3, PT, R32, 0x28, P1 ;  /* 0x000000282000780c */ /* 0x000fe20000f64270 */
[--C-:B------:R-:W-:Y:S01]  /*6580*/  FFMA.FTZ R40, R2, R157, -R189.reuse ;  /* 0x0000009d02287223 */ /* 0x100fe200000108bd */
[----:B------:R-:W-:Y:S01]  /*6590*/  FSEL R183, R42, -INF , !P5 ;  /* 0xff8000002ab77808 */ /* 0x000fe20006800000 */
[--C-:B------:R-:W-:Y:S01]  /*65a0*/  FFMA.FTZ R42, R2, R153, -R189.reuse ;  /* 0x00000099022a7223 */ /* 0x100fe200000108bd */
[----:B------:R-:W-:Y:S01]  /*65b0*/  ISETP.GT.AND P5, PT, R32, RZ, P1 ;  /* 0x000000ff2000720c */ /* 0x000fe20000fa4270 */
[--C-:B------:R-:W-:Y:S01]  /*65c0*/  FFMA.FTZ R44, R2, R49, -R189.reuse ;  /* 0x00000031022c7223 */ /* 0x100fe200000108bd */
[----:B------:R-:W-:Y:S01]  /*65d0*/  ISETP.LT.OR P3, PT, R28, 0x29, P3 ;  /* 0x000000291c00780c */ /* 0x000fe20001f61670 */
[--C-:B------:R-:W-:Y:S01]  /*65e0*/  FFMA.FTZ R11, R2, R11, -R189.reuse ;  /* 0x0000000b020b7223 */ /* 0x100fe200000108bd */
[----:B------:R-:W-:Y:S01]  /*65f0*/  ISETP.LT.OR P5, PT, R28, 0x1, P5 ;  /* 0x000000011c00780c */ /* 0x000fe20002fa1670 */
[----:B------:R-:W-:Y:S01]  /*6600*/  MUFU.EX2 R14, R14 ;  /* 0x0000000e000e7308 */ /* 0x000fe20000000800 */
[----:B------:R-:W-:Y:S01]  /*6610*/  FSEL R187, R46, -INF , !P3 ;  /* 0xff8000002ebb7808 */ /* 0x000fe20005800000 */
[--C-:B------:R-:W-:Y:S01]  /*6620*/  FFMA.FTZ R13, R2, R13, -R189.reuse ;  /* 0x0000000d020d7223 */ /* 0x100fe200000108bd */
[----:B------:R-:W-:Y:S01]  /*6630*/  FSEL R195, R26, -INF , !P5 ;  /* 0xff8000001ac37808 */ /* 0x000fe20006800000 */
[--C-:B------:R-:W-:Y:S01]  /*6640*/  FFMA.FTZ R20, R2, R20, -R189.reuse ;  /* 0x0000001402147223 */ /* 0x100fe200000108bd */
[----:B------:R-:W-:Y:S01]  /*6650*/  ISETP.GT.AND P3, PT, R32, 0x31, P1 ;  /* 0x000000312000780c */ /* 0x000fe20000f64270 */
[--C-:B------:R-:W-:Y:S01]  /*6660*/  FFMA.FTZ R15, R2, R15, -R189.reuse ;  /* 0x0000000f020f7223 */ /* 0x100fe200000108bd */
[----:B------:R-:W-:Y:S01]  /*6670*/  FMNMX.FTZ R24, R195, R10, !PT ;  /* 0x0000000ac3187209 */ /* 0x000fe20007810000 */
[----:B------:R-:W-:Y:S01]  /*6680*/  MUFU.EX2 R11, R11 ;  /* 0x0000000b000b7308 */ /* 0x000fe20000000800 */
[----:B------:R-:W-:Y:S01]  /*6690*/  ISETP.GT.AND P5, PT, R32, 0x38, P1 ;  /* 0x000000382000780c */ /* 0x000fe20000fa4270 */
[C-C-:B------:R-:W-:Y:S01]  /*66a0*/  FFMA.FTZ R48, R2.reuse, R81, -R189.reuse ;  /* 0x0000005102307223 */ /* 0x140fe200000108bd */
[----:B------:R-:W-:Y:S01]  /*66b0*/  FMNMX.FTZ R26, R27, R24, !PT ;  /* 0x000000181b1a7209 */ /* 0x000fe20007810000 */
[--C-:B------:R-:W-:Y:S01]  /*66c0*/  FFMA.FTZ R85, R2, R85, -R189.reuse ;  /* 0x0000005502557223 */ /* 0x100fe200000108bd */
[----:B------:R-:W-:Y:S01]  /*66d0*/  ISETP.LT.OR P3, PT, R28, 0x32, P3 ;  /* 0x000000321c00780c */ /* 0x000fe20001f61670 */
[--C-:B------:R-:W-:Y:S01]  /*66e0*/  FFMA.FTZ R53, R2, R53, -R189.reuse ;  /* 0x0000003502357223 */ /* 0x100fe200000108bd */
[----:B------:R-:W-:Y:S01]  /*66f0*/  FMNMX.FTZ R26, R159, R26, !PT ;  /* 0x0000001a9f1a7209 */ /* 0x000fe20007810000 */
[----:B------:R0:W-:Y:S01]  /*6700*/  MUFU.EX2 R24, R30 ;  /* 0x0000001e00187308 */ /* 0x0001e20000000800 */
[----:B------:R-:W-:Y:S01]  /*6710*/  ISETP.LT.OR P5, PT, R28, 0x39, P5 ;  /* 0x000000391c00780c */ /* 0x000fe20002fa1670 */
[C-C-:B------:R-:W-:Y:S01]  /*6720*/  FFMA.FTZ R57, R2.reuse, R57, -R189.reuse ;  /* 0x0000003902397223 */ /* 0x140fe200000108bd */
[----:B------:R-:W-:Y:S01]  /*6730*/  FMNMX.FTZ R26, R31, R26, !PT ;  /* 0x0000001a1f1a7209 */ /* 0x000fe20007810000 */
[C-C-:B------:R-:W-:Y:S01]  /*6740*/  FFMA.FTZ R61, R2.reuse, R61, -R189.reuse ;  /* 0x0000003d023d7223 */ /* 0x140fe200000108bd */
[----:B------:R-:W-:Y:S01]  /*6750*/  FSEL R193, R51, -INF , !P3 ;  /* 0xff80000033c17808 */ /* 0x000fe20005800000 */
[--C-:B------:R-:W-:Y:S01]  /*6760*/  FFMA.FTZ R51, R2, R167, -R189.reuse ;  /* 0x000000a702337223 */ /* 0x100fe200000108bd */
[----:B------:R-:W-:Y:S01]  /*6770*/  FMNMX.FTZ R26, R163, R26, !PT ;  /* 0x0000001aa31a7209 */ /* 0x000fe20007810000 */
[----:B------:R-:W-:Y:S01]  /*6780*/  MUFU.EX2 R13, R13 ;  /* 0x0000000d000d7308 */ /* 0x000fe20000000800 */
[----:B------:R-:W-:Y:S01]  /*6790*/  FSEL R185, R54, -INF , !P5 ;  /* 0xff80000036b97808 */ /* 0x000fe20006800000 */
[C-C-:B------:R-:W-:Y:S01]  /*67a0*/  FFMA.FTZ R65, R2.reuse, R65, -R189.reuse ;  /* 0x0000004102417223 */ /* 0x140fe200000108bd */
[----:B0-----:R-:W-:Y:S01]  /*67b0*/  FMNMX.FTZ R30, R35, R26, !PT ;  /* 0x0000001a231e7209 */ /* 0x001fe20007810000 */
        /* <DEDUP_REMOVED lines=9> */
[----:B------:R-:W-:Y:S01]  /*6850*/  FSEL R181, R58, -INF , !P2 ;  /* 0xff8000003ab57808 */ /* 0x000fe20005000000 */
[----:B------:R-:W-:Y:S01]  /*6860*/  FFMA.FTZ R41, R2, R41, -R189 ;  /* 0x0000002902297223 */ /* 0x000fe200000108bd */
[----:B------:R-:W-:Y:S01]  /*6870*/  FMNMX.FTZ R34, R183, R34, !PT ;  /* 0x00000022b7227209 */ /* 0x000fe20007810000 */
[----:B------:R0:W-:Y:S01]  /*6880*/  MUFU.EX2 R30, R38 ;  /* 0x00000026001e7308 */ /* 0x0001e20000000800 */
[----:B------:R-:W-:-:S02]  /*6890*/  ISETP.LT.OR P3, PT, R28, 0x42, P3 ;  /* 0x000000421c00780c */ /* 0x000fc40001f61670 */
[----:B------:R-:W-:Y:S02]  /*68a0*/  FMNMX.FTZ R34, R43, R34, !PT ;  /* 0x000000222b227209 */ /* 0x000fe40007810000 */
[----:B------:R-:W-:Y:S02]  /*68b0*/  ISETP.LT.OR P5, PT, R28, 0x49, P5 ;  /* 0x000000491c00780c */ /* 0x000fe40002fa1670 */
[----:B------:R-:W-:Y:S01]  /*68c0*/  FMNMX.FTZ R34, R187, R34, !PT ;  /* 0x00000022bb227209 */ /* 0x000fe20007810000 */
[----:B------:R-:W-:Y:S01]  /*68d0*/  MUFU.EX2 R20, R20 ;  /* 0x0000001400147308 */ /* 0x000fe20000000800 */
[----:B0-----:R-:W-:-:S01]  /*68e0*/  FFMA.FTZ R38, R2, R165, -R189 ;  /* 0x000000a502267223 */ /* 0x001fc200000108bd */
[----:B------:R-:W-:Y:S01]  /*68f0*/  FSEL R167, R59, -INF , !P3 ;  /* 0xff8000003ba77808 */ /* 0x000fe20005800000 */
[----:B------:R-:W-:-:S01]  /*6900*/  FFMA.FTZ R59, R2, R161, -R189 ;  /* 0x000000a1023b7223 */ /* 0x000fc200000108bd */
[----:B------:R-:W-:Y:S02]  /*6910*/  FMNMX.FTZ R36, R47, R34, !PT ;  /* 0x000000222f247209 */ /* 0x000fe40007810000 */
[----:B------:R-:W-:-:S02]  /*6920*/  ISETP.GT.AND P2, PT, R32, 0x50, P1 ;  /* 0x000000502000780c */ /* 0x000fc40000f44270 */
[----:B------:R-:W-:Y:S01]  /*6930*/  FMNMX.FTZ R36, R191, R36, !PT ;  /* 0x00000024bf247209 */ /* 0x000fe20007810000 */
[----:B------:R0:W-:Y:S01]  /*6940*/  MUFU.EX2 R34, R38 ;  /* 0x0000002600227308 */ /* 0x0001e20000000800 */
[----:B------:R-:W-:Y:S02]  /*6950*/  FSEL R165, R62, -INF , !P5 ;  /* 0xff8000003ea57808 */ /* 0x000fe40006800000 */
[----:B------:R-:W-:Y:S02]  /*6960*/  FMNMX.FTZ R36, R193, R36, !PT ;  /* 0x00000024c1247209 */ /* 0x000fe40007810000 */
[----:B------:R-:W-:Y:S02]  /*6970*/  ISETP.GT.AND P3, PT, R32, 0x51, P1 ;  /* 0x000000512000780c */ /* 0x000fe40000f64270 */
[----:B------:R-:W-:Y:S01]  /*6980*/  FMNMX.FTZ R36, R185, R36, !PT ;  /* 0x00000024b9247209 */ /* 0x000fe20007810000 */
[----:B------:R-:W-:Y:S01]  /*6990*/  MUFU.EX2 R15, R15 ;  /* 0x0000000f000f7308 */ /* 0x000fe20000000800 */
[----:B------:R-:W-:-:S02]  /*69a0*/  ISETP.LT.OR P2, PT, R28, 0x51, P2 ;  /* 0x000000511c00780c */ /* 0x000fc40001741670 */
[----:B0-----:R-:W-:Y:S02]  /*69b0*/  FMNMX.FTZ R38, R55, R36, !PT ;  /* 0x0000002437267209 */ /* 0x001fe40007810000 */
[----:B------:R-:W-:Y:S02]  /*69c0*/  ISETP.GT.AND P5, PT, R32, 0x58, P1 ;  /* 0x000000582000780c */ /* 0x000fe40000fa4270 */
[----:B------:R-:W-:Y:S01]  /*69d0*/  FMNMX.FTZ R38, R181, R38, !PT ;  /* 0x00000026b5267209 */ /* 0x000fe20007810000 */
[----:B------:R0:W-:Y:S01]  /*69e0*/  MUFU.EX2 R36, R40 ;  /* 0x0000002800247308 */ /* 0x0001e20000000800 */
[----:B------:R-:W-:Y:S02]  /*69f0*/  FSEL R161, R66, -INF , !P2 ;  /* 0xff80000042a17808 */ /* 0x000fe40005000000 */
[----:B------:R-:W-:Y:S02]  /*6a00*/  FMNMX.FTZ R38, R167, R38, !PT ;  /* 0x00000026a7267209 */ /* 0x000fe40007810000 */
[----:B------:R-:W-:-:S02]  /*6a10*/  ISETP.LT.OR P3, PT, R28, 0x52, P3 ;  /* 0x000000521c00780c */ /* 0x000fc40001f61670 */
[----:B------:R-:W-:Y:S01]  /*6a20*/  FMNMX.FTZ R38, R165, R38, !PT ;  /* 0x00000026a5267209 */ /* 0x000fe20007810000 */
[----:B------:R-:W-:Y:S01]  /*6a30*/  MUFU.EX2 R21, R21 ;  /* 0x0000001500157308 */ /* 0x000fe20000000800 */
[----:B------:R-:W-:Y:S02]  /*6a40*/  ISETP.LT.OR P5, PT, R28, 0x59, P5 ;  /* 0x000000591c00780c */ /* 0x000fe40002fa1670 */
[----:B0-----:R-:W-:Y:S02]  /*6a50*/  FMNMX.FTZ R40, R63, R38, !PT ;  /* 0x000000263f287209 */ /* 0x001fe40007810000 */
[----:B------:R-:W-:Y:S01]  /*6a60*/  FSEL R157, R67, -INF , !P3 ;  /* 0xff800000439d7808 */ /* 0x000fe20005800000 */
[----:B------:R-:W-:Y:S01]  /*6a70*/  FFMA.FTZ R67, R2, R155, -R189 ;  /* 0x0000009b02437223 */ /* 0x000fe200000108bd */
[----:B------:R-:W-:Y:S01]  /*6a80*/  FMNMX.FTZ R40, R161, R40, !PT ;  /* 0x00000028a1287209 */ /* 0x000fe20007810000 */
[----:B------:R0:W-:Y:S01]  /*6a90*/  MUFU.EX2 R38, R42 ;  /* 0x0000002a00267308 */ /* 0x0001e20000000800 */
[----:B------:R-:W-:-:S02]  /*6aa0*/  ISETP.GT.AND P2, PT, R32, 0x60, P1 ;  /* 0x000000602000780c */ /* 0x000fc40000f44270 */
[----:B------:R-:W-:Y:S02]  /*6ab0*/  FSEL R155, R70, -INF , !P5 ;  /* 0xff800000469b7808 */ /* 0x000fe40006800000 */
[----:B------:R-:W-:Y:S02]  /*6ac0*/  FMNMX.FTZ R40, R157, R40, !PT ;  /* 0x000000289d287209 */ /* 0x000fe40007810000 */
[----:B------:R-:W-:Y:S01]  /*6ad0*/  ISETP.GT.AND P3, PT, R32, 0x61, P1 ;  /* 0x000000612000780c */ /* 0x000fe20000f64270 */
[----:B------:R-:W-:Y:S01]  /*6ae0*/  MUFU.EX2 R51, R51 ;  /* 0x0000003300337308 */ /* 0x000fe20000000800 */
[----:B------:R-:W-:Y:S02]  /*6af0*/  ISETP.LT.OR P2, PT, R28, 0x61, P2 ;  /* 0x000000611c00780c */ /* 0x000fe40001741670 */
[----:B------:R-:W-:Y:S02]  /*6b00*/  FMNMX.FTZ R40, R155, R40, !PT ;  /* 0x000000289b287209 */ /* 0x000fe40007810000 */
[----:B------:R-:W-:-:S02]  /*6b10*/  ISETP.GT.AND P5, PT, R32, 0x68, P1 ;  /* 0x000000682000780c */ /* 0x000fc40000fa4270 */
[----:B------:R-:W-:Y:S01]  /*6b20*/  FSEL R153, R74, -INF , !P2 ;  /* 0xff8000004a997808 */ /* 0x000fe20005000000 */
[----:B------:R-:W-:Y:S01]  /*6b30*/  MUFU.EX2 R59, R59 ;  /* 0x0000003b003b7308 */ /* 0x000fe20000000800 */
[C---:B------:R-:W-:Y:S02]  /*6b40*/  ISETP.LT.OR P3, PT, R28.reuse, 0x62, P3 ;  /* 0x000000621c00780c */ /* 0x040fe40001f61670 */
[----:B0-----:R-:W-:Y:S02]  /*6b50*/  FMNMX.FTZ R42, R71, R40, !PT ;  /* 0x00000028472a7209 */ /* 0x001fe40007810000 */
[----:B------:R-:W-:Y:S02]  /*6b60*/  ISETP.LT.OR P5, PT, R28, 0x69, P5 ;  /* 0x000000691c00780c */ /* 0x000fe40002fa1670 */
[----:B------:R-:W-:Y:S01]  /*6b70*/  FSEL R75, R75, -INF , !P3 ;  /* 0xff8000004b4b7808 */ /* 0x000fe20005800000 */
[----:B------:R0:W-:Y:S01]  /*6b80*/  MUFU.EX2 R40, R44 ;  /* 0x0000002c00287308 */ /* 0x0001e20000000800 */
[----:B------:R-:W-:-:S02]  /*6b90*/  FMNMX.FTZ R42, R153, R42, !PT ;  /* 0x0000002a992a7209 */ /* 0x000fc40007810000 */
[----:B------:R-:W-:Y:S02]  /*6ba0*/  ISETP.GT.AND P2, PT, R32, 0x70, P1 ;  /* 0x000000702000780c */ /* 0x000fe40000f44270 */
[----:B------:R-:W-:Y:S02]  /*6bb0*/  FSEL R49, R78, -INF , !P5 ;  /* 0xff8000004e317808 */ /* 0x000fe40006800000 */
[----:B------:R-:W-:Y:S01]  /*6bc0*/  FMNMX.FTZ R42, R75, R42, !PT ;  /* 0x0000002a4b2a7209 */ /* 0x000fe20007810000 */
[----:B------:R-:W-:Y:S01]  /*6bd0*/  MUFU.EX2 R67, R67 ;  /* 0x0000004300437308 */ /* 0x000fe20000000800 */
[----:B------:R-:W-:Y:S01]  /*6be0*/  ISETP.GT.AND P3, PT, R32, 0x71, P1 ;  /* 0x000000712000780c */ /* 0x000fe20000f64270 */
[----:B0-----:R-:W-:Y:S01]  /*6bf0*/  FFMA.FTZ R44, R2, R73, -R189 ;  /* 0x00000049022c7223 */ /* 0x001fe200000108bd */
[----:B------:R-:W-:Y:S02]  /*6c00*/  ISETP.LT.OR P2, PT, R28, 0x71, P2 ;  /* 0x000000711c00780c */ /* 0x000fe40001741670 */
[----:B------:R-:W-:-:S02]  /*6c10*/  FMNMX.FTZ R42, R49, R42, !PT ;  /* 0x0000002a312a7209 */ /* 0x000fc40007810000 */
[----:B------:R-:W-:Y:S01]  /*6c20*/  ISETP.GT.AND P5, PT, R32, 0x78, P1 ;  /* 0x000000782000780c */ /* 0x000fe20000fa4270 */
[----:B------:R-:W-:Y:S01]  /*6c30*/  MUFU.EX2 R53, R53 ;  /* 0x0000003500357308 */ /* 0x000fe20000000800 */
[----:B------:R-:W-:Y:S02]  /*6c40*/  ISETP.LT.OR P3, PT, R28, 0x72, P3 ;  /* 0x000000721c00780c */ /* 0x000fe40001f61670 */
[----:B------:R-:W-:Y:S02]  /*6c50*/  FSEL R197, R82, -INF , !P2 ;  /* 0xff80000052c57808 */ /* 0x000fe40005000000 */
[----:B------:R-:W-:Y:S02]  /*6c60*/  FMNMX.FTZ R42, R79, R42, !PT ;  /* 0x0000002a4f2a7209 */ /* 0x000fe40007810000 */
[----:B------:R-:W-:Y:S01]  /*6c70*/  ISETP.GT.AND P1, PT, R32, 0x79, P1 ;  /* 0x000000792000780c */ /* 0x000fe20000f24270 */
[----:B------:R-:W-:-:S01]  /*6c80*/  FFMA.FTZ R32, R2, R45, -R189 ;  /* 0x0000002d02207223 */ /* 0x000fc200000108bd */
[----:B------:R-:W-:Y:S01]  /*6c90*/  ISETP.LT.OR P5, PT, R28, 0x79, P5 ;  /* 0x000000791c00780c */ /* 0x000fe20002fa1670 */
[----:B------:R-:W-:Y:S01]  /*6ca0*/  MUFU.EX2 R57, R57 ;  /* 0x0000003900397308 */ /* 0x000fe20000000800 */
[----:B------:R-:W-:-:S02]  /*6cb0*/  FSEL R83, R83, -INF , !P3 ;  /* 0xff80000053537808 */ /* 0x000fc40005800000 */
[----:B------:R-:W-:Y:S02]  /*6cc0*/  FMNMX.FTZ R42, R197, R42, !PT ;  /* 0x0000002ac52a7209 */ /* 0x000fe40007810000 */
[----:B------:R-:W-:Y:S01]  /*6cd0*/  ISETP.LT.OR P1, PT, R28, 0x7a, P1 ;  /* 0x0000007a1c00780c */ /* 0x000fe20000f21670 */
[----:B------:R-:W-:Y:S01]  /*6ce0*/  FFMA.FTZ R28, R2, R7, -R189 ;  /* 0x00000007021c7223 */ /* 0x000fe200000108bd */
[----:B------:R-:W-:Y:S01]  /*6cf0*/  FSEL R45, R86, -INF , !P5 ;  /* 0xff800000562d7808 */ /* 0x000fe20006800000 */
[----:B------:R-:W-:Y:S01]  /*6d00*/  MUFU.EX2 R32, R32 ;  /* 0x0000002000207308 */ /* 0x000fe20000000800 */
[----:B------:R-:W-:Y:S02]  /*6d10*/  FMNMX.FTZ R42, R83, R42, !PT ;  /* 0x0000002a532a7209 */ /* 0x000fe40007810000 */
[----:B------:R-:W-:Y:S02]  /*6d20*/  FSEL R87, R87, -INF , !P1 ;  /* 0xff80000057577808 */ /* 0x000fe40004800000 */
[----:B------:R-:W-:-:S03]  /*6d30*/  FMNMX.FTZ R42, R45, R42, !PT ;  /* 0x0000002a2d2a7209 */ /* 0x000fc60007810000 */
[----:B------:R-:W-:Y:S01]  /*6d40*/  MUFU.EX2 R61, R61 ;  /* 0x0000003d003d7308 */ /* 0x000fe20000000800 */
[----:B------:R-:W-:Y:S01]  /*6d50*/  FMNMX.FTZ R7, R87, R42, !PT ;  /* 0x0000002a57077209 */ /* 0x000fe20007810000 */
[----:B------:R-:W-:Y:S01]  /*6d60*/  FFMA.FTZ R42, R2, R69, -R189 ;  /* 0x00000045022a7223 */ /* 0x000fe200000108bd */
[----:B------:R-:W-:-:S03]  /*6d70*/  FSEL R69, R4, RZ, P6 ;  /* 0x000000ff04457208 */ /* 0x000fc60003000000 */
[----:B------:R-:W0:Y:S02]  /*6d80*/  SHFL.BFLY PT, R46, R7, 0x2, 0x1f ;  /* 0x0c401f00072e7f89 */ /* 0x000e2400000e0000 */
[----:B------:R-:W-:-:S01]  /*6d90*/  FADD.FTZ R69, -R69, R8 ;  /* 0x0000000845457221 */ /* 0x000fc20000010100 */
[----:B------:R-:W-:Y:S03]  /*6da0*/  MUFU.EX2 R28, R28 ;  /* 0x0000001c001c7308 */ /* 0x000fe60000000800 */
[----:B------:R-:W-:-:S05]  /*6db0*/  FMUL.FTZ R69, R2, R69 ;  /* 0x0000004502457220 */ /* 0x000fca0000410000 */
[----:B------:R-:W-:Y:S08]  /*6dc0*/  MUFU.EX2 R8, R85 ;  /* 0x0000005500087308 */ /* 0x000ff00000000800 */
[----:B------:R-:W1:Y:S01]  /*6dd0*/  MUFU.EX2 R69, R69 ;  /* 0x0000004500457308 */ /* 0x000e620000000800 */
[----:B0-----:R-:W-:Y:S01]  /*6de0*/  FMNMX.FTZ R50, R7, R46, !PT ;  /* 0x0000002e07327209 */ /* 0x001fe20007810000 */
[----:B------:R-:W-:-:S06]  /*6df0*/  FFMA.FTZ R46, R2, R77, -R189 ;  /* 0x0000004d022e7223 */ /* 0x000fcc00000108bd */
[----:B------:R-:W-:Y:S01]  /*6e00*/  MUFU.EX2 R65, R65 ;  /* 0x0000004100417308 */ /* 0x000fe20000000800 */
[----:B------:R-:W0:Y:S07]  /*6e10*/  SHFL.BFLY PT, R7, R50, 0x1, 0x1f ;  /* 0x0c201f0032077f89 */ /* 0x000e2e00000e0000 */
[----:B------:R-:W-:Y:S01]  /*6e20*/  MUFU.EX2 R25, R25 ;  /* 0x0000001900197308 */ /* 0x000fe20000000800 */
[----:B-1----:R-:W-:-:S04]  /*6e30*/  FFMA.FTZ R72, R69, R3, R14 ;  /* 0x0000000345487223 */ /* 0x002fc8000001000e */
[----:B------:R-:W-:-:S03]  /*6e40*/  FADD.FTZ R72, R11, R72 ;  /* 0x000000480b487221 */ /* 0x000fc60000010000 */
[----:B------:R-:W-:Y:S08]  /*6e50*/  MUFU.EX2 R42, R42 ;  /* 0x0000002a002a7308 */ /* 0x000ff00000000800 */
[----:B------:R-:W-:Y:S01]  /*6e60*/  MUFU.EX2 R29, R29 ;  /* 0x0000001d001d7308 */ /* 0x000fe20000000800 */
[----:B0-----:R-:W-:-:S04]  /*6e70*/  FMNMX.FTZ R7, R50, R7, !PT ;  /* 0x0000000732077209 */ /* 0x001fc80007810000 */
[----:B------:R-:W-:Y:S01]  /*6e80*/  FSETP.NEU.FTZ.AND P1, PT, R7, -INF , PT ;  /* 0xff8000000700780b */ /* 0x000fe20003f3d000 */
[----:B------:R-:W-:-:S02]  /*6e90*/  FFMA.FTZ R50, R2, R7, -8 ;  /* 0xc100000002327423 */ /* 0x000fc40000010007 */
[----:B------:R-:W-:Y:S01]  /*6ea0*/  MUFU.EX2 R44, R44 ;  /* 0x0000002c002c7308 */ /* 0x000fe20000000800 */
[----:B------:R-:W-:Y:S02]  /*6eb0*/  FSEL R77, R7, RZ, P1 ;  /* 0x000000ff074d7208 */ /* 0x000fe40000800000 */
[----:B------:R-:W-:-:S03]  /*6ec0*/  FSEL R50, R50, RZ, P1 ;  /* 0x000000ff32327208 */ /* 0x000fc60000800000 */
[----:B------:R-:W-:Y:S02]  /*6ed0*/  FADD.FTZ R77, -R77, R10 ;  /* 0x0000000a4d4d7221 */ /* 0x000fe40000010100 */
[----:B------:R-:W-:Y:S01]  /*6ee0*/  MUFU.EX2 R33, R33 ;  /* 0x0000002100217308 */ /* 0x000fe20000000800 */
[----:B------:R-:W-:-:S01]  /*6ef0*/  FFMA.FTZ R73, R2, R195, -R50 ;  /* 0x000000c302497223 */ /* 0x000fc20000010832 */
[C-C-:B------:R-:W-:Y:S01]  /*6f00*/  FFMA.FTZ R52, R2.reuse, R27, -R50.reuse ;  /* 0x0000001b02347223 */ /* 0x140fe20000010832 */
[C---:B------:R-:W-:Y:S01]  /*6f10*/  FMUL.FTZ R66, R2.reuse, R77 ;  /* 0x0000004d02427220 */ /* 0x040fe20000410000 */
        /* <DEDUP_REMOVED lines=12> */
[----:B------:R-:W0:Y:S01]  /*6fe0*/  MUFU.EX2 R66, R66 ;  /* 0x0000004200427308 */ /* 0x000e220000000800 */
        /* <DEDUP_REMOVED lines=13> */
[----:B------:R-:W-:-:S02]  /*70c0*/  FFMA.FTZ R45, R2, R45, -R50 ;  /* 0x0000002d022d7223 */ /* 0x000fc40000010832 */
[----:B------:R-:W2:Y:S01]  /*70d0*/  MUFU.EX2 R27, R27 ;  /* 0x0000001b001b7308 */ /* 0x000ea20000000800 */
[----:B0-----:R-:W-:-:S07]  /*70e0*/  FFMA.FTZ R3, R66, R0, R73 ;  /* 0x0000000042037223 */ /* 0x001fce0000010049 */
[----:B------:R-:W0:Y:S01]  /*70f0*/  MUFU.EX2 R54, R54 ;  /* 0x0000003600367308 */ /* 0x000e220000000800 */
[----:B-1----:R-:W-:-:S01]  /*7100*/  FADD.FTZ R0, R52, R3 ;  /* 0x0000000334007221 */ /* 0x002fc20000010000 */
[----:B------:R-:W-:Y:S01]  /*7110*/  FADD.FTZ R3, R13, R72 ;  /* 0x000000480d037221 */ /* 0x000fe20000010000 */
[----:B------:R-:W-:-:S05]  /*7120*/  FFMA.FTZ R72, R2, R161, -R50 ;  /* 0x000000a102487223 */ /* 0x000fca0000010832 */
[----:B------:R-:W1:Y:S01]  /*7130*/  MUFU.EX2 R31, R31 ;  /* 0x0000001f001f7308 */ /* 0x000e620000000800 */
[----:B--2---:R-:W-:-:S01]  /*7140*/  FADD.FTZ R81, R27, R0 ;  /* 0x000000001b517221 */ /* 0x004fc20000010000 */
[----:B------:R-:W-:-:S04]  /*7150*/  FADD.FTZ R0, R20, R3 ;  /* 0x0000000314007221 */ /* 0x000fc80000010000 */
[----:B------:R-:W-:Y:S02]  /*7160*/  FADD.FTZ R3, R15, R0 ;  /* 0x000000000f037221 */ /* 0x000fe40000010000 */
[----:B------:R-:W2:Y:S01]  /*7170*/  MUFU.EX2 R56, R56 ;  /* 0x0000003800387308 */ /* 0x000ea20000000800 */
[----:B0-----:R-:W-:-:S01]  /*7180*/  FADD.FTZ R74, R54, R81 ;  /* 0x00000051364a7221 */ /* 0x001fc20000010000 */
[----:B------:R-:W-:-:S04]  /*7190*/  FADD.FTZ R0, R24, R3 ;  /* 0x0000000318007221 */ /* 0x000fc80000010000 */
[----:B------:R-:W-:Y:S02]  /*71a0*/  FADD.FTZ R3, R21, R0 ;  /* 0x0000000015037221 */ /* 0x000fe40000010000 */
[----:B------:R-:W0:Y:S01]  /*71b0*/  MUFU.EX2 R35, R35 ;  /* 0x0000002300237308 */ /* 0x000e220000000800 */
[----:B-1----:R-:W-:-:S01]  /*71c0*/  FADD.FTZ R81, R31, R74 ;  /* 0x0000004a1f517221 */ /* 0x002fc20000010000 */
[----:B------:R-:W-:-:S06]  /*71d0*/  FADD.FTZ R3, R26, R3 ;  /* 0x000000031a037221 */ /* 0x000fcc0000010000 */
[----:B------:R-:W1:Y:S01]  /*71e0*/  MUFU.EX2 R58, R58 ;  /* 0x0000003a003a7308 */ /* 0x000e620000000800 */
[----:B--2---:R-:W-:-:S01]  /*71f0*/  FADD.FTZ R74, R56, R81 ;  /* 0x00000051384a7221 */ /* 0x004fc20000010000 */
[----:B------:R-:W-:-:S06]  /*7200*/  FFMA.FTZ R81, R2, R157, -R50 ;  /* 0x0000009d02517223 */ /* 0x000fcc0000010832 */
[----:B------:R-:W2:Y:S01]  /*7210*/  MUFU.EX2 R39, R39 ;  /* 0x0000002700277308 */ /* 0x000ea20000000800 */
[----:B0-----:R-:W-:-:S01]  /*7220*/  FADD.FTZ R85, R35, R74 ;  /* 0x0000004a23557221 */ /* 0x001fc20000010000 */
[----:B------:R-:W-:-:S06]  /*7230*/  FADD.FTZ R74, R30, R3 ;  /* 0x000000031e4a7221 */ /* 0x000fcc0000010000 */
[----:B------:R-:W0:Y:S01]  /*7240*/  MUFU.EX2 R60, R60 ;  /* 0x0000003c003c7308 */ /* 0x000e220000000800 */
[----:B-1----:R-:W-:-:S01]  /*7250*/  FADD.FTZ R0, R58, R85 ;  /* 0x000000553a007221 */ /* 0x002fc20000010000 */
[----:B------:R-:W-:-:S04]  /*7260*/  FADD.FTZ R85, R51, R74 ;  /* 0x0000004a33557221 */ /* 0x000fc80000010000 */
[----:B------:R-:W-:Y:S02]  /*7270*/  FADD.FTZ R78, R34, R85 ;  /* 0x00000055224e7221 */ /* 0x000fe40000010000 */
[----:B------:R-:W1:Y:S01]  /*7280*/  MUFU.EX2 R43, R43 ;  /* 0x0000002b002b7308 */ /* 0x000e620000000800 */
[----:B--2---:R-:W-:-:S01]  /*7290*/  FADD.FTZ R3, R39, R0 ;  /* 0x0000000027037221 */ /* 0x004fc20000010000 */
[----:B------:R-:W-:Y:S01]  /*72a0*/  FADD.FTZ R85, R59, R78 ;  /* 0x0000004e3b557221 */ /* 0x000fe20000010000 */
[----:B------:R-:W-:-:S01]  /*72b0*/  FFMA.FTZ R0, R2, R71, -R50 ;  /* 0x0000004702007223 */ /* 0x000fc20000010832 */
[----:B------:R-:W-:Y:S02]  /*72c0*/  FFMA.FTZ R71, R2, R153, -R50 ;  /* 0x0000009902477223 */ /* 0x000fe40000010832 */
[----:B------:R-:W-:-:S02]  /*72d0*/  FADD.FTZ R78, R36, R85 ;  /* 0x00000055244e7221 */ /* 0x000fc40000010000 */
[----:B------:R-:W2:Y:S01]  /*72e0*/  MUFU.EX2 R62, R62 ;  /* 0x0000003e003e7308 */ /* 0x000ea20000000800 */
[----:B0-----:R-:W-:-:S01]  /*72f0*/  FADD.FTZ R74, R60, R3 ;  /* 0x000000033c4a7221 */ /* 0x001fc20000010000 */
[----:B------:R-:W-:-:S04]  /*7300*/  FADD.FTZ R85, R67, R78 ;  /* 0x0000004e43557221 */ /* 0x000fc80000010000 */
[----:B------:R-:W-:Y:S02]  /*7310*/  FADD.FTZ R78, R38, R85 ;  /* 0x00000055264e7221 */ /* 0x000fe40000010000 */
[----:B------:R-:W0:Y:S01]  /*7320*/  MUFU.EX2 R47, R47 ;  /* 0x0000002f002f7308 */ /* 0x000e220000000800 */
[----:B-1----:R-:W-:-:S07]  /*7330*/  FADD.FTZ R3, R43, R74 ;  /* 0x0000004a2b037221 */ /* 0x002fce0000010000 */
[----:B------:R-:W1:Y:S01]  /*7340*/  MUFU.EX2 R64, R64 ;  /* 0x0000004000407308 */ /* 0x000e620000000800 */
[----:B--2---:R-:W-:-:S07]  /*7350*/  FADD.FTZ R74, R62, R3 ;  /* 0x000000033e4a7221 */ /* 0x004fce0000010000 */
[----:B------:R-:W2:Y:S01]  /*7360*/  MUFU.EX2 R10, R185 ;  /* 0x000000b9000a7308 */ /* 0x000ea20000000800 */
[----:B0-----:R-:W-:-:S01]  /*7370*/  FADD.FTZ R3, R47, R74 ;  /* 0x0000004a2f037221 */ /* 0x001fc20000010000 */
[C-C-:B------:R-:W-:Y:S01]  /*7380*/  FFMA.FTZ R74, R2.reuse, R75, -R50.reuse ;  /* 0x0000004b024a7223 */ /* 0x140fe20000010832 */
[----:B------:R-:W-:-:S05]  /*7390*/  FFMA.FTZ R50, R2, R87, -R50 ;  /* 0x0000005702327223 */ /* 0x000fca0000010832 */
[----:B------:R-:W0:Y:S01]  /*73a0*/  MUFU.EX2 R55, R55 ;  /* 0x0000003700377308 */ /* 0x000e220000000800 */
[----:B-1----:R-:W-:-:S07]  /*73b0*/  FADD.FTZ R3, R64, R3 ;  /* 0x0000000340037221 */ /* 0x002fce0000010000 */
[----:B------:R-:W1:Y:S08]  /*73c0*/  MUFU.EX2 R68, R68 ;  /* 0x0000004400447308 */ /* 0x000e700000000800 */
[----:B------:R-:W3:Y:S08]  /*73d0*/  MUFU.EX2 R77, R77 ;  /* 0x0000004d004d7308 */ /* 0x000ef00000000800 */
[----:B------:R-:W4:Y:S08]  /*73e0*/  MUFU.EX2 R70, R70 ;  /* 0x0000004600467308 */ /* 0x000f300000000800 */
[----:B------:R2:W-:Y:S08]  /*73f0*/  MUFU.EX2 R80, R0 ;  /* 0x0000000000507308 */ /* 0x0005f00000000800 */
[----:B------:R-:W5:Y:S01]  /*7400*/  MUFU.EX2 R63, R63 ;  /* 0x0000003f003f7308 */ /* 0x000f620000000800 */
[----:B--2---:R-:W-:-:S01]  /*7410*/  FADD.FTZ R0, R10, R3 ;  /* 0x000000030a007221 */ /* 0x004fc20000010000 */
[----:B------:R-:W-:-:S03]  /*7420*/  FADD.FTZ R3, R53, R78 ;  /* 0x0000004e35037221 */ /* 0x000fc60000010000 */
[----:B0-----:R-:W-:Y:S01]  /*7430*/  FADD.FTZ R75, R55, R0 ;  /* 0x00000000374b7221 */ /* 0x001fe20000010000 */
[----:B------:R-:W-:-:S02]  /*7440*/  FADD.FTZ R0, R40, R3 ;  /* 0x0000000328007221 */ /* 0x000fc40000010000 */
[----:B------:R-:W0:Y:S01]  /*7450*/  MUFU.EX2 R72, R72 ;  /* 0x0000004800487308 */ /* 0x000e220000000800 */
[----:B-1----:R-:W-:-:S01]  /*7460*/  FADD.FTZ R78, R68, R75 ;  /* 0x0000004b444e7221 */ /* 0x002fc20000010000 */
[----:B------:R-:W-:-:S03]  /*7470*/  FADD.FTZ R3, R57, R0 ;  /* 0x0000000039037221 */ /* 0x000fc60000010000 */
[----:B---3--:R-:W-:Y:S01]  /*7480*/  FADD.FTZ R75, R77, R78 ;  /* 0x0000004e4d4b7221 */ /* 0x008fe20000010000 */
[----:B------:R-:W-:-:S02]  /*7490*/  FADD.FTZ R0, R32, R3 ;  /* 0x0000000320007221 */ /* 0x000fc40000010000 */
[----:B------:R-:W1:Y:S01]  /*74a0*/  MUFU.EX2 R81, R81 ;  /* 0x0000005100517308 */ /* 0x000e620000000800 */
[----:B----4-:R-:W-:-:S01]  /*74b0*/  FADD.FTZ R78, R70, R75 ;  /* 0x0000004b464e7221 */ /* 0x010fc20000010000 */
[----:B------:R-:W-:-:S03]  /*74c0*/  FADD.FTZ R3, R61, R0 ;  /* 0x000000003d037221 */ /* 0x000fc60000010000 */
[----:B-----5:R-:W-:Y:S01]  /*74d0*/  FADD.FTZ R75, R63, R78 ;  /* 0x0000004e3f4b7221 */ /* 0x020fe20000010000 */
[----:B------:R-:W-:-:S02]  /*74e0*/  FADD.FTZ R0, R28, R3 ;  /* 0x000000031c007221 */ /* 0x000fc40000010000 */
[----:B------:R-:W2:Y:S01]  /*74f0*/  MUFU.EX2 R76, R76 ;  /* 0x0000004c004c7308 */ /* 0x000ea20000000800 */
[----:B0-----:R-:W-:-:S01]  /*7500*/  FADD.FTZ R78, R72, R75 ;  /* 0x0000004b484e7221 */ /* 0x001fc20000010000 */
[----:B------:R-:W-:-:S06]  /*7510*/  FADD.FTZ R0, R65, R0 ;  /* 0x0000000041007221 */ /* 0x000fcc0000010000 */
[----:B------:R-:W0:Y:S01]  /*7520*/  MUFU.EX2 R71, R71 ;  /* 0x0000004700477308 */ /* 0x000e220000000800 */
[----:B-1----:R-:W-:-:S07]  /*7530*/  FADD.FTZ R3, R81, R78 ;  /* 0x0000004e51037221 */ /* 0x002fce0000010000 */
[----:B------:R-:W1:Y:S01]  /*7540*/  MUFU.EX2 R74, R74 ;  /* 0x0000004a004a7308 */ /* 0x000e620000000800 */
[----:B--2---:R-:W-:-:S04]  /*7550*/  FADD.FTZ R3, R76, R3 ;  /* 0x000000034c037221 */ /* 0x004fc80000010000 */
[----:B------:R-:W-:-:S03]  /*7560*/  FADD.FTZ R78, R80, R3 ;  /* 0x00000003504e7221 */ /* 0x000fc60000010000 */
[----:B------:R2:W3:Y:S08]  /*7570*/  MUFU.EX2 R82, R49 ;  /* 0x0000003100527308 */ /* 0x0004f00000000800 */
[----:B------:R-:W4:Y:S01]  /*7580*/  MUFU.EX2 R46, R46 ;  /* 0x0000002e002e7308 */ /* 0x000f220000000800 */
[----:B--2---:R-:W-:-:S04]  /*7590*/  FADD.FTZ R49, R25, R0 ;  /* 0x0000000019317221 */ /* 0x004fc80000010000 */
[----:B------:R-:W-:Y:S01]  /*75a0*/  FADD.FTZ R0, R42, R49 ;  /* 0x000000312a007221 */ /* 0x000fe20000010000 */
[----:B0-----:R-:W-:-:S02]  /*75b0*/  FADD.FTZ R49, R71, R78 ;  /* 0x0000004e47317221 */ /* 0x001fc40000010000 */
[----:B------:R-:W0:Y:S01]  /*75c0*/  MUFU.EX2 R79, R79 ;  /* 0x0000004f004f7308 */ /* 0x000e220000000800 */
[----:B------:R-:W-:-:S01]  /*75d0*/  FADD.FTZ R3, R29, R0 ;  /* 0x000000001d037221 */ /* 0x000fc20000010000 */
[----:B-1----:R-:W-:-:S03]  /*75e0*/  FADD.FTZ R49, R74, R49 ;  /* 0x000000314a317221 */ /* 0x002fc60000010000 */
[----:B------:R-:W-:Y:S01]  /*75f0*/  FADD.FTZ R0, R44, R3 ;  /* 0x000000032c007221 */ /* 0x000fe20000010000 */
[----:B---3--:R-:W-:-:S02]  /*7600*/  FADD.FTZ R49, R82, R49 ;  /* 0x0000003152317221 */ /* 0x008fc40000010000 */
[----:B------:R-:W1:Y:S01]  /*7610*/  MUFU.EX2 R37, R37 ;  /* 0x0000002500257308 */ /* 0x000e620000000800 */
[----:B------:R-:W-:-:S04]  /*7620*/  FADD.FTZ R3, R33, R0 ;  /* 0x0000000021037221 */ /* 0x000fc80000010000 */
[----:B----4-:R-:W-:-:S03]  /*7630*/  FADD.FTZ R0, R46, R3 ;  /* 0x000000032e007221 */ /* 0x010fc60000010000 */
        /* <DEDUP_REMOVED lines=11> */
[----:B--2---:R-:W-:-:S04]  /*76f0*/  FADD.FTZ R3, R41, R0 ;  /* 0x0000000029037221 */ /* 0x004fc80000010000 */
[----:B------:R-:W-:Y:S01]  /*7700*/  FADD.FTZ R3, R8, R3 ;  /* 0x0000000308037221 */ /* 0x000fe20000010000 */
[----:B0-----:R-:W-:-:S04]  /*7710*/  FADD.FTZ R49, R78, R49 ;  /* 0x000000314e317221 */ /* 0x001fc80000010000 */
[----:B-1----:R-:W-:Y:S01]  /*7720*/  FADD.FTZ R0, R50, R49 ;  /* 0x0000003132007221 */ /* 0x002fe20000010000 */
[----:B------:R-:W-:Y:S06]  /*7730*/  @!P0 BRA `(.L_x_1032) ;  /* 0x0000000000048947 */ /* 0x000fec0003800000 */
[----:B------:R-:W-:Y:S01]  /*7740*/  BPT.TRAP 0x1 ;  /* 0x000000040000795c */ /* 0x000fe20000300000 */
.L_x_1032:
[----:B------:R-:W-:Y:S01]  /*7750*/  ULEA UR6, UR32, UR38, 0x3 ;  /* 0x0000002620067291 */ /* 0x000fe2000f8e183f */
[----:B------:R-:W-:Y:S01]  /*7760*/  ISETP.GT.AND P1, PT, R12, R9, PT ;  /* 0x000000090c00720c */ /* 0x000fe20003f24270 */
[----:B------:R-:W-:Y:S01]  /*7770*/  UMOV UR33, UR37 ;  /* 0x0000002500217c82 */ /* 0x000fe20008000000 */
[----:B------:R-:W-:Y:S01]  /*7780*/  F2FP.SATFINITE.E4M3.F32.PACK_AB_MERGE_C R13, R20, R13, RZ ;  /* 0x0000000d140d723e */ /* 0x000fe200048070ff */
[----:B------:R-:W-:Y:S01]  /*7790*/  UIADD3 UR6, UR6, 0x22860, URZ ;  /* 0x0002286006067890 */ /* 0x000fe2000fffe03f */
[----:B------:R-:W-:Y:S01]  /*77a0*/  F2FP.SATFINITE.E4M3.F32.PACK_AB_MERGE_C R21, R26, R21, RZ ;  /* 0x000000151a15723e */ /* 0x000fe200048070ff */
[----:B------:R-:W-:Y:S01]  /*77b0*/  UMOV UR32, UR36 ;  /* 0x0000002400207c82 */ /* 0x000fe20008000000 */
[----:B------:R-:W-:Y:S01]  /*77c0*/  F2FP.SATFINITE.E4M3.F32.PACK_AB_MERGE_C R10, R55, R10, RZ ;  /* 0x0000000a370a723e */ /* 0x000fe200048070ff */
[----:B------:R-:W-:Y:S01]  /*77d0*/  UPRMT UR6, UR40, 0x654, UR6 ;  /* 0x0000065428067896 */ /* 0x000fe20008000006 */
[----:B------:R-:W-:Y:S01]  /*77e0*/  F2FP.SATFINITE.E4M3.F32.PACK_AB_MERGE_C R8, R8, R41, RZ ;  /* 0x000000290808723e */ /* 0x000fe200048070ff */
[----:B------:R-:W-:Y:S01]  /*77f0*/  FMUL.FTZ R88, R88, R69 ;  /* 0x0000004558587220 */ /* 0x000fe20000410000 */
[----:B------:R-:W-:Y:S01]  /*7800*/  F2FP.SATFINITE.E4M3.F32.PACK_AB_MERGE_C R27, R54, R27, RZ ;  /* 0x0000001b361b723e */ /* 0x000fe200048070ff */
[----:B------:R-:W-:Y:S01]  /*7810*/  FMUL.FTZ R89, R89, R69 ;  /* 0x0000004559597220 */ /* 0x000fe20000410000 */
[----:B------:R-:W-:Y:S01]  /*7820*/  F2FP.SATFINITE.E4M3.F32.PACK_AB_MERGE_C R35, R58, R35, RZ ;  /* 0x000000233a23723e */ /* 0x000fe200048070ff */
[-C--:B------:R-:W-:Y:S01]  /*7830*/  FMUL.FTZ R92, R92, R69.reuse ;  /* 0x000000455c5c7220 */ /* 0x080fe20000410000 */
[----:B------:R-:W-:Y:S01]  /*7840*/  F2FP.SATFINITE.E4M3.F32.PACK_AB_MERGE_C R34, R59, R34, RZ ;  /* 0x000000223b22723e */ /* 0x000fe200048070ff */
[----:B------:R-:W-:Y:S01]  /*7850*/  FMUL.FTZ R93, R93, R69 ;  /* 0x000000455d5d7220 */ /* 0x000fe20000410000 */
[----:B------:R-:W-:Y:S01]  /*7860*/  F2FP.SATFINITE.E4M3.F32.PACK_AB_MERGE_C R43, R62, R43, RZ ;  /* 0x0000002b3e2b723e */ /* 0x000fe200048070ff */
[----:B------:R-:W-:Y:S01]  /*7870*/  SYNCS.ARRIVE.TRANS64.RED.A1T0 RZ, [UR6], RZ ;  /* 0x000000ffffff79a7 */ /* 0x000fe20008100406 */
        /* <DEDUP_REMOVED lines=15> */
[----:B------:R-:W-:Y:S01]  /*7970*/  FMUL.FTZ R109, R109, R69 ;  /* 0x000000456d6d7220 */ /* 0x000fe20000410000 */
[----:B------:R-:W-:Y:S01]  /*7980*/  F2FP.SATFINITE.E4M3.F32.PACK_AB_MERGE_C R163, R64, R47, R10 ;  /* 0x0000002f40a3723e */ /* 0x000fe2000480700a */
[----:B------:R-:W-:Y:S01]  /*7990*/  FMUL.FTZ R112, R112, R69 ;  /* 0x0000004570707220 */ /* 0x000fe20000410000 */
[----:B------:R-:W-:Y:S01]  /*79a0*/  F2FP.SATFINITE.E4M3.F32.PACK_AB_MERGE_C R154, R48, R37, R8 ;  /* 0x00000025309a723e */ /* 0x000fe20004807008 */
[-C--:B------:R-:W-:Y:S01]  /*79b0*/  FMUL.FTZ R113, R113, R69.reuse ;  /* 0x0000004571717220 */ /* 0x080fe20000410000 */
[----:B------:R-:W-:Y:S01]  /*79c0*/  F2FP.SATFINITE.E4M3.F32.PACK_AB_MERGE_C R164, R11, R14, R13 ;  /* 0x0000000e0ba4723e */ /* 0x000fe2000480700d */
[----:B------:R-:W-:Y:S01]  /*79d0*/  FMUL.FTZ R116, R116, R69 ;  /* 0x0000004574747220 */ /* 0x000fe20000410000 */
[----:B------:R-:W-:Y:S01]  /*79e0*/  F2FP.SATFINITE.E4M3.F32.PACK_AB_MERGE_C R165, R52, R73, R27 ;  /* 0x0000004934a5723e */ /* 0x000fe2000480701b */
        /* <DEDUP_REMOVED lines=8> */
[-C--:B------:R-:W-:Y:S01]  /*7a70*/  FMUL.FTZ R125, R125, R69.reuse ;  /* 0x000000457d7d7220 */ /* 0x080fe20000410000 */
        /* <DEDUP_REMOVED lines=52> */
[----:B------:R-:W-:-:S02]  /*7dc0*/  VIADD R12, R12, 0xffffffff ;  /* 0xffffffff0c0c7836 */ /* 0x000fc40000000000 */
[----:B------:R-:W-:Y:S02]  /*7dd0*/  IMAD.MOV.U32 R10, RZ, RZ, R7 ;  /* 0x000000ffff0a7224 */ /* 0x000fe400078e0007 */
[----:B------:R-:W-:Y:S01]  /*7de0*/  IMAD.MOV.U32 R8, RZ, RZ, R4 ;  /* 0x000000ffff087224 */ /* 0x000fe200078e0004 */
[----:B------:R-:W-:Y:S06]  /*7df0*/  @P1 BRA `(.L_x_1033) ;  /* 0xffffffd000241947 */ /* 0x000fec000383ffff */
.L_x_1014:
[----:B------:R-:W-:Y:S01]  /*7e00*/  UISETP.NE.AND UP1, UPT, UR46, URZ, UPT ;  /* 0x0000003f2e00728c */ /* 0x000fe2000bf25270 */
[----:B------:R-:W-:Y:S01]  /*7e10*/  IADD3 R6, -R6, 0x1, RZ ;  /* 0x0000000106067810 */ /* 0x000fe20007ffe1ff */
[----:B------:R-:W-:Y:S02]  /*7e20*/  UISETP.NE.AND UP0, UPT, UR45, URZ, UPT ;  /* 0x0000003f2d00728c */ /* 0x000fe4000bf05270 */
[----:B------:R-:W-:Y:S02]  /*7e30*/  UIADD3 UR10, UR42, 0x7f, URZ ;  /* 0x0000007f2a0a7890 */ /* 0x000fe4000fffe03f */
[----:B------:R-:W-:Y:S02]  /*7e40*/  IMAD R5, R5, UR41, R6 ;  /* 0x0000002905057c24 */ /* 0x000fe4000f8e0206 */
[----:B------:R-:W-:-:S03]  /*7e50*/  PLOP3.LUT P1, PT, PT, PT, UP0, 0x40, 0x0 ;  /* 0x000000000000781c */ /* 0x000fc60003f2e808 */
[----:B------:R-:W-:Y:S01]  /*7e60*/  @UP1 ULDC UR6, c[0x0][0x44c] ;  /* 0x0001130000061ab9 */ /* 0x000fe20000000800 */
[----:B------:R-:W-:Y:S01]  /*7e70*/  @UP1 ULDC UR11, c[0x0][0x450] ;  /* 0x00011400000b1ab9 */ /* 0x000fe20000000800 */
[----:B------:R-:W-:-:S04]  /*7e80*/  UIMAD.WIDE.U32 UR6, UR10, UR6, URZ ;  /* 0x000000060a0672a5 */ /* 0x000fc8000f8e003f */
[----:B------:R-:W-:-:S06]  /*7e90*/  @UP1 USHF.R.U32.HI UR10, URZ, UR11, UR7 ;  /* 0x0000000b3f0a1299 */ /* 0x000fcc0008011607 */
[----:B------:R-:W-:-:S04]  /*7ea0*/  VIADD R5, R5, UR10 ;  /* 0x0000000a05057c36 */ /* 0x000fc80008000000 */
[----:B------:R-:W-:Y:S01]  /*7eb0*/  VIADD R6, R5, -UR30 ;  /* 0x8000001e05067c36 */ /* 0x000fe20008000000 */
[----:B------:R-:W-:Y:S06]  /*7ec0*/  @P1 BRA `(.L_x_1034) ;  /* 0x0000000000441947 */ /* 0x000fec0003800000 */
[----:B------:R-:W-:-:S13]  /*7ed0*/  ISETP.GT.AND P1, PT, R5, -0x1, PT ;  /* 0xffffffff0500780c */ /* 0x000fda0003f24270 */
[----:B------:R-:W-:Y:S05]  /*7ee0*/  @P1 BRA `(.L_x_1035) ;  /* 0x0000000000201947 */ /* 0x000fea0003800000 */
[----:B------:R-:W0:Y:S01]  /*7ef0*/  LDC R10, c[0x0][0x9e4] ;  /* 0x00027900ff0a7b82 */ /* 0x000e220000000800 */
[----:B------:R-:W-:Y:S02]  /*7f00*/  LOP3.LUT R5, RZ, R5, RZ, 0x33, !PT ;  /* 0x00000005ff057212 */ /* 0x000fe400078e33ff */
[----:B0-----:R-:W-:-:S13]  /*7f10*/  ISETP.NE.AND P1, PT, R10, 0x1, PT ;  /* 0x000000010a00780c */ /* 0x001fda0003f25270 */
[----:B------:R-:W0:Y:S02]  /*7f20*/  @P1 LDC.64 R8, c[0x0][0x9e8] ;  /* 0x00027a00ff081b82 */ /* 0x000e240000000a00 */
[----:B0-----:R-:W-:-:S05]  /*7f30*/  @P1 IMAD.HI.U32 R8, R5, R8, RZ ;  /* 0x0000000805081227 */ /* 0x001fca00078e00ff */
[----:B------:R-:W-:-:S04]  /*7f40*/  @P1 SHF.R.U32.HI R5, RZ, R9, R8 ;  /* 0x00000009ff051219 */ /* 0x000fc80000011608 */
[----:B------:R-:W-:Y:S01]  /*7f50*/  LOP3.LUT R5, RZ, R5, RZ, 0x33, !PT ;  /* 0x00000005ff057212 */ /* 0x000fe200078e33ff */
[----:B------:R-:W-:Y:S06]  /*7f60*/  BRA `(.L_x_1036) ;  /* 0x0000000000147947 */ /* 0x000fec0003800000 */
.L_x_1035:
[----:B------:R-:W0:Y:S02]  /*7f70*/  LDC R10, c[0x0][0x9e4] ;  /* 0x00027900ff0a7b82 */ /* 0x000e240000000800 */
[----:B0-----:R-:W-:-:S13]  /*7f80*/  ISETP.NE.AND P1, PT, R10, 0x1, PT ;  /* 0x000000010a00780c */ /* 0x001fda0003f25270 */
[----:B------:R-:W0:Y:S02]  /*7f90*/  @P1 LDC.64 R8, c[0x0][0x9e8] ;  /* 0x00027a00ff081b82 */ /* 0x000e240000000a00 */
[----:B0-----:R-:W-:-:S05]  /*7fa0*/  @P1 IMAD.HI.U32 R8, R5, R8, RZ ;  /* 0x0000000805081227 */ /* 0x001fca00078e00ff */
[----:B------:R-:W-:-:S07]  /*7fb0*/  @P1 SHF.R.U32.HI R5, RZ, R9, R8 ;  /* 0x00000009ff051219 */ /* 0x000fce0000011608 */
.L_x_1036:
[----:B------:R-:W-:-:S05]  /*7fc0*/  IMAD R5, R5, R10, RZ ;  /* 0x0000000a05057224 */ /* 0x000fca00078e02ff */
[----:B------:R-:W-:-:S07]  /*7fd0*/  VIMNMX R6, R6, R5, !PT ;  /* 0x0000000506067248 */ /* 0x000fce0007fe0100 */
.L_x_1034:
[----:B------:R-:W-:-:S05]  /*7fe0*/  VIADD R6, R6, 0x7f ;  /* 0x0000007f06067836 */ /* 0x000fca0000000000 */
[----:B------:R-:W-:-:S04]  /*7ff0*/  SHF.R.S32.HI R5, RZ, 0x1f, R6 ;  /* 0x0000001fff057819 */ /* 0x000fc80000011406 */
[----:B------:R-:W-:-:S04]  /*8000*/  LEA.HI R5, R5, R6, RZ, 0x7 ;  /* 0x0000000605057211 */ /* 0x000fc800078f38ff */
[----:B------:R-:W-:-:S04]  /*8010*/  SHF.R.S32.HI R5, RZ, 0x7, R5 ;  /* 0x00000007ff057819 */ /* 0x000fc80000011405 */
[----:B------:R-:W-:-:S04]  /*8020*/  VIMNMX R5, R22, R5, !PT ;  /* 0x0000000516057248 */ /* 0x000fc80007fe0100 */
[----:B------:R-:W-:-:S13]  /*8030*/  ISETP.GE.AND P1, PT, R12, R5, PT ;  /* 0x000000050c00720c */ /* 0x000fda0003f26270 */
[----:B------:R-:W-:Y:S05]  /*8040*/  @!P1 BRA `(.L_x_1037) ;  /* 0x0000001c00a89947 */ /* 0x000fea0003800000 */
[----:B------:R-:W-:Y:S01]  /*8050*/  IMAD.MOV.U32 R8, RZ, RZ, R7 ;  /* 0x000000ffff087224 */ /* 0x000fe200078e0007 */
[----:B------:R-:W-:Y:S01]  /*8060*/  UMOV UR30, UR37 ;  /* 0x00000025001e7c82 */ /* 0x000fe20008000000 */
[----:B------:R-:W-:Y:S01]  /*8070*/  IMAD.MOV.U32 R9, RZ, RZ, R4 ;  /* 0x000000ffff097224 */ /* 0x000fe200078e0004 */
[----:B------:R-:W-:Y:S01]  /*8080*/  UMOV UR29, UR36 ;  /* 0x00000024001d7c82 */ /* 0x000fe20008000000 */
[----:B------:R-:W-:-:S07]  /*8090*/  IMAD.MOV.U32 R6, RZ, RZ, R12 ;  /* 0x000000ffff067224 */ /* 0x000fce00078e000c */
.L_x_1048:
[----:B------:R-:W-:Y:S01]  /*80a0*/  ISETP.NE.AND P2, PT, RZ, UR39, PT ;  /* 0x00000027ff007c0c */ /* 0x000fe2000bf45270 */
[----:B------:R-:W-:-:S04]  /*80b0*/  UISETP.NE.AND UP0, UPT, UR29, 0x1, UPT ;  /* 0x000000011d00788c */ /* 0x000fc8000bf05270 */
[----:B------:R-:W-:-:S04]  /*80c0*/  USEL UR37, URZ, 0x1, UP0 ;  /* 0x000000013f257887 */ /* 0x000fc80008000000 */
[----:B------:R-:W-:-:S04]  /*80d0*/  ULOP3.LUT UR37, UR30, UR37, URZ, 0x3c, !UPT ;  /* 0x000000251e257292 */ /* 0x000fc8000f8e3c3f */
[----:B------:R-:W-:Y:S08]  /*80e0*/  @P2 BRA `(.L_x_1038) ;  /* 0x0000000000382947 */ /* 0x000ff00003800000 */
[----:B------:R-:W-:Y:S05]  /*80f0*/  @!P0 BRA `(.L_x_1039) ;  /* 0x0000000000048947 */ /* 0x000fea0003800000 */
[----:B------:R-:W-:Y:S01]  /*8100*/  BPT.TRAP 0x1 ;  /* 0x000000040000795c */ /* 0x000fe20000300000 */
.L_x_1039:
        /* <DEDUP_REMOVED lines=9> */
.L_x_1040:
[----:B-1----:R-:W-:Y:S05]  /*81a0*/  @P1 BRA `(.L_x_1038) ;  /* 0x0000000000081947 */ /* 0x002fea0003800000 */
[----:B------:R-:W1:Y:S02]  /*81b0*/  SYNCS.PHASECHK.TRANS64.TRYWAIT P1, [UR6+0x22830], R4 ;  /* 0x02283004ff0075a7 */ /* 0x000e640008020146 */
[----:B-1----:R-:W-:Y:S05]  /*81c0*/  @!P1 BRA `(.L_x_1041) ;  /* 0x000000c400f09947 */ /* 0x002fea0003800000 */
.L_x_1038:
        /* <DEDUP_REMOVED lines=40> */
.L_x_1043:
[----:B------:R-:W-:Y:S01]  /*8450*/  ULEA UR6, UR29, UR38, 0x3 ;  /* 0x000000261d067291 */ /* 0x000fe2000f8e183f */
[----:B------:R-:W-:-:S05]  /*8460*/  IMAD.U32 R4, RZ, RZ, UR30 ;  /* 0x0000001eff047e24 */ /* 0x000fca000f8e00ff */
[----:B------:R-:W-:-:S04]  /*8470*/  SHF.L.U32 R4, R4, 0x1f, RZ ;  /* 0x0000001f04047819 */ /* 0x000fc800000006ff */
[----:B------:R0:W1:Y:S01]  /*8480*/  SYNCS.PHASECHK.TRANS64.TRYWAIT P1, [UR6+0x22850], R4 ;  /* 0x02285004ff0075a7 */ /* 0x0000620008020146 */
[----:B------:R-:W-:Y:S05]  /*8490*/  @!P0 BRA `(.L_x_1044) ;  /* 0x0000000000048947 */ /* 0x000fea0003800000 */
[----:B------:R-:W-:Y:S01]  /*84a0*/  BPT.TRAP 0x1 ;  /* 0x000000040000795c */ /* 0x000fe20000300000 */
.L_x_1044:
[----:B-1----:R-:W-:Y:S05]  /*84b0*/  @P1 BRA `(.L_x_1042) ;  /* 0x0000000000081947 */ /* 0x002fea0003800000 */
[----:B------:R-:W1:Y:S02]  /*84c0*/  SYNCS.PHASECHK.TRANS64.TRYWAIT P1, [UR6+0x22850], R4 ;  /* 0x02285004ff0075a7 */ /* 0x000e640008020146 */
[----:B-1----:R-:W-:Y:S05]  /*84d0*/  @!P1 BRA `(.L_x_1045) ;  /* 0x000000c400449947 */ /* 0x002fea0003800000 */
.L_x_1042:
        /* <DEDUP_REMOVED lines=31> */
.L_x_1046:
[----:B0-----:R-:W-:Y:S01]  /*86d0*/  FMNMX.FTZ R4, R24, R9, !PT ;  /* 0x0000000918047209 */ /* 0x001fe20007810000 */
        /* <DEDUP_REMOVED lines=75> */
[----:B------:R-:W-:Y:S01]  /*8b90*/  FFMA.FTZ R153, R2, R4, -8 ;  /* 0xc100000002997423 */ /* 0x000fe20000010004 */
[----:B------:R-:W-:-:S03]  /*8ba0*/  FADD.FTZ R9, -R4, R9 ;  /* 0x0000000904097221 */ /* 0x000fc60000010100 */
[C-C-:B------:R-:W-:Y:S01]  /*8bb0*/  FFMA.FTZ R21, R2.reuse, R37, -R153.reuse ;  /* 0x0000002502157223 */ /* 0x140fe20000010899 */
[----:B------:R-:W-:-:S01]  /*8bc0*/  FFMA.FTZ R37, R2, R53, -R153 ;  /* 0x0000003502257223 */ /* 0x000fc20000010899 */
[C---:B------:R-:W-:Y:S01]  /*8bd0*/  FMUL.FTZ R14, R2.reuse, R9 ;  /* 0x00000009020e7220 */ /* 0x040fe20000410000 */
[----:B------:R-:W-:-:S01]  /*8be0*/  FFMA.FTZ R53, R2, R69, -R153 ;  /* 0x0000004502357223 */ /* 0x000fc20000010899 */
[----:B------:R-:W-:Y:S01]  /*8bf0*/  FADD.FTZ R9, -R7, R8 ;  /* 0x0000000807097221 */ /* 0x000fe20000010100 */
[----:B------:R-:W-:-:S01]  /*8c00*/  FFMA.FTZ R69, R2, R7, -8 ;  /* 0xc100000002457423 */ /* 0x000fc20000010007 */
[C-C-:B------:R-:W-:Y:S01]  /*8c10*/  FFMA.FTZ R11, R2.reuse, R24, -R153.reuse ;  /* 0x00000018020b7223 */ /* 0x140fe20000010899 */
[----:B------:R-:W-:-:S01]  /*8c20*/  FFMA.FTZ R10, R2, R25, -R153 ;  /* 0x00000019020a7223 */ /* 0x000fc20000010899 */
[C---:B------:R-:W-:Y:S01]  /*8c30*/  FMUL.FTZ R9, R2.reuse, R9 ;  /* 0x0000000902097220 */ /* 0x040fe20000410000 */
[----:B------:R-:W-:-:S01]  /*8c40*/  FFMA.FTZ R26, R2, R26, -R69 ;  /* 0x0000001a021a7223 */ /* 0x000fc20000010845 */
[C---:B------:R-:W-:Y:S01]  /*8c50*/  FFMA.FTZ R27, R2.reuse, R27, -R69 ;  /* 0x0000001b021b7223 */ /* 0x040fe20000010845 */
[----:B------:R0:W-:Y:S01]  /*8c60*/  MUFU.EX2 R8, R14 ;  /* 0x0000000e00087308 */ /* 0x0001e20000000800 */
[----:B------:R-:W-:-:S01]  /*8c70*/  FFMA.FTZ R12, R2, R28, -R153 ;  /* 0x0000001c020c7223 */ /* 0x000fc20000010899 */
[C---:B------:R-:W-:Y:S01]  /*8c80*/  FFMA.FTZ R30, R2.reuse, R30, -R69 ;  /* 0x0000001e021e7223 */ /* 0x040fe20000010845 */
[----:B------:R-:W-:-:S01]  /*8c90*/  FFMA.FTZ R13, R2, R29, -R153 ;  /* 0x0000001d020d7223 */ /* 0x000fc20000010899 */
[C-C-:B------:R-:W-:Y:S01]  /*8ca0*/  FFMA.FTZ R31, R2.reuse, R31, -R69.reuse ;  /* 0x0000001f021f7223 */ /* 0x140fe20000010845 */
[----:B------:R-:W-:-:S01]  /*8cb0*/  FFMA.FTZ R34, R2, R34, -R69 ;  /* 0x0000002202227223 */ /* 0x000fc20000010845 */
[C---:B------:R-:W-:Y:S01]  /*8cc0*/  FFMA.FTZ R15, R2.reuse, R33, -R153 ;  /* 0x00000021020f7223 */ /* 0x040fe20000010899 */
[----:B------:R-:W-:-:S01]  /*8cd0*/  FFMA.FTZ R35, R2, R35, -R69 ;  /* 0x0000002302237223 */ /* 0x000fc20000010845 */
[----:B------:R-:W1:Y:S01]  /*8ce0*/  MUFU.EX2 R11, R11 ;  /* 0x0000000b000b7308 */ /* 0x000e620000000800 */
[----:B0-----:R-:W-:-:S01]  /*8cf0*/  FFMA.FTZ R14, R2, R32, -R153 ;  /* 0x00000020020e7223 */ /* 0x001fc20000010899 */
[C-C-:B------:R-:W-:Y:S01]  /*8d00*/  FFMA.FTZ R20, R2.reuse, R36, -R153.reuse ;  /* 0x0000002402147223 */ /* 0x140fe20000010899 */
[----:B------:R-:W-:-:S01]  /*8d10*/  FFMA.FTZ R29, R2, R45, -R153 ;  /* 0x0000002d021d7223 */ /* 0x000fc20000010899 */
[C---:B------:R-:W-:Y:S01]  /*8d20*/  FFMA.FTZ R38, R2.reuse, R38, -R69 ;  /* 0x0000002602267223 */ /* 0x040fe20000010845 */
[----:B------:R-:W-:-:S01]  /*8d30*/  FFMA.FTZ R45, R2, R61, -R153 ;  /* 0x0000003d022d7223 */ /* 0x000fc20000010899 */
[C-C-:B------:R-:W-:Y:S01]  /*8d40*/  FFMA.FTZ R61, R2.reuse, R77, -R153.reuse ;  /* 0x0000004d023d7223 */ /* 0x140fe20000010899 */
[----:B------:R-:W-:-:S01]  /*8d50*/  FFMA.FTZ R24, R2, R40, -R153 ;  /* 0x0000002802187223 */ /* 0x000fc20000010899 */
[----:B------:R-:W-:Y:S01]  /*8d60*/  MUFU.EX2 R9, R9 ;  /* 0x0000000900097308 */ /* 0x000fe20000000800 */
[----:B------:R-:W-:-:S01]  /*8d70*/  FFMA.FTZ R39, R2, R39, -R69 ;  /* 0x0000002702277223 */ /* 0x000fc20000010845 */
[C-C-:B------:R-:W-:Y:S01]  /*8d80*/  FFMA.FTZ R40, R2.reuse, R56, -R153.reuse ;  /* 0x0000003802287223 */ /* 0x140fe20000010899 */
[----:B------:R-:W-:-:S01]  /*8d90*/  FFMA.FTZ R56, R2, R72, -R153 ;  /* 0x0000004802387223 */ /* 0x000fc20000010899 */
[C---:B------:R-:W-:Y:S01]  /*8da0*/  FFMA.FTZ R42, R2.reuse, R42, -R69 ;  /* 0x0000002a022a7223 */ /* 0x040fe20000010845 */
[----:B------:R-:W-:-:S01]  /*8db0*/  FFMA.FTZ R25, R2, R41, -R153 ;  /* 0x0000002902197223 */ /* 0x000fc20000010899 */
[C---:B------:R-:W-:Y:S01]  /*8dc0*/  FFMA.FTZ R43, R2.reuse, R43, -R69 ;  /* 0x0000002b022b7223 */ /* 0x040fe20000010845 */
[----:B------:R-:W-:-:S01]  /*8dd0*/  FFMA.FTZ R28, R2, R44, -R153 ;  /* 0x0000002c021c7223 */ /* 0x000fc20000010899 */
[----:B------:R-:W0:Y:S01]  /*8de0*/  MUFU.EX2 R26, R26 ;  /* 0x0000001a001a7308 */ /* 0x000e220000000800 */
[----:B-1----:R-:W-:-:S01]  /*8df0*/  FFMA.FTZ R3, R8, R3, R11 ;  /* 0x0000000308037223 */ /* 0x002fc2000001000b */
[C-C-:B------:R-:W-:Y:S01]  /*8e00*/  FFMA.FTZ R46, R2.reuse, R46, -R69.reuse ;  /* 0x0000002e022e7223 */ /* 0x140fe20000010845 */
[----:B------:R-:W-:-:S01]  /*8e10*/  FFMA.FTZ R47, R2, R47, -R69 ;  /* 0x0000002f022f7223 */ /* 0x000fc20000010845 */
[C---:B------:R-:W-:Y:S01]  /*8e20*/  FFMA.FTZ R32, R2.reuse, R48, -R153 ;  /* 0x0000003002207223 */ /* 0x040fe20000010899 */
[----:B------:R-:W-:-:S01]  /*8e30*/  FFMA.FTZ R50, R2, R50, -R69 ;  /* 0x0000003202327223 */ /* 0x000fc20000010845 */
[C---:B------:R-:W-:Y:S01]  /*8e40*/  FFMA.FTZ R33, R2.reuse, R49, -R153 ;  /* 0x0000003102217223 */ /* 0x040fe20000010899 */
[----:B------:R-:W-:-:S01]  /*8e50*/  FFMA.FTZ R51, R2, R51, -R69 ;  /* 0x0000003302337223 */ /* 0x000fc20000010845 */
[----:B------:R-:W1:Y:S01]  /*8e60*/  MUFU.EX2 R10, R10 ;  /* 0x0000000a000a7308 */ /* 0x000e620000000800 */
[----:B------:R-:W-:-:S01]  /*8e70*/  FFMA.FTZ R36, R2, R52, -R153 ;  /* 0x0000003402247223 */ /* 0x000fc20000010899 */
[C-C-:B------:R-:W-:Y:S01]  /*8e80*/  FFMA.FTZ R54, R2.reuse, R54, -R69.reuse ;  /* 0x0000003602367223 */ /* 0x140fe20000010845 */
[----:B------:R-:W-:-:S01]  /*8e90*/  FFMA.FTZ R55, R2, R55, -R69 ;  /* 0x0000003702377223 */ /* 0x000fc20000010845 */
[C---:B------:R-:W-:Y:S01]  /*8ea0*/  FFMA.FTZ R58, R2.reuse, R58, -R69 ;  /* 0x0000003a023a7223 */ /* 0x040fe20000010845 */
[----:B------:R-:W-:-:S01]  /*8eb0*/  FFMA.FTZ R41, R2, R57, -R153 ;  /* 0x0000003902297223 */ /* 0x000fc20000010899 */
[C---:B------:R-:W-:Y:S01]  /*8ec0*/  FFMA.FTZ R59, R2.reuse, R59, -R69 ;  /* 0x0000003b023b7223 */ /* 0x040fe20000010845 */
[----:B------:R-:W-:-:S01]  /*8ed0*/  FFMA.FTZ R44, R2, R60, -R153 ;  /* 0x0000003c022c7223 */ /* 0x000fc20000010899 */
[----:B------:R-:W2:Y:S01]  /*8ee0*/  MUFU.EX2 R27, R27 ;  /* 0x0000001b001b7308 */ /* 0x000ea20000000800 */
[----:B0-----:R-:W-:-:S01]  /*8ef0*/  FFMA.FTZ R0, R9, R0, R26 ;  /* 0x0000000009007223 */ /* 0x001fc2000001001a */
[C-C-:B------:R-:W-:Y:S01]  /*8f00*/  FFMA.FTZ R62, R2.reuse, R62, -R69.reuse ;  /* 0x0000003e023e7223 */ /* 0x140fe20000010845 */
[----:B------:R-:W-:-:S01]  /*8f10*/  FFMA.FTZ R63, R2, R63, -R69 ;  /* 0x0000003f023f7223 */ /* 0x000fc20000010845 */
[C---:B------:R-:W-:Y:S01]  /*8f20*/  FFMA.FTZ R48, R2.reuse, R64, -R153 ;  /* 0x0000004002307223 */ /* 0x040fe20000010899 */
[----:B------:R-:W-:-:S01]  /*8f30*/  FFMA.FTZ R66, R2, R66, -R69 ;  /* 0x0000004202427223 */ /* 0x000fc20000010845 */
[C---:B------:R-:W-:Y:S01]  /*8f40*/  FFMA.FTZ R49, R2.reuse, R65, -R153 ;  /* 0x0000004102317223 */ /* 0x040fe20000010899 */
[----:B------:R-:W-:-:S01]  /*8f50*/  FFMA.FTZ R67, R2, R67, -R69 ;  /* 0x0000004302437223 */ /* 0x000fc20000010845 */
[----:B------:R-:W0:Y:S01]  /*8f60*/  MUFU.EX2 R12, R12 ;  /* 0x0000000c000c7308 */ /* 0x000e220000000800 */
[----:B-1----:R-:W-:-:S01]  /*8f70*/  FADD.FTZ R3, R10, R3 ;  /* 0x000000030a037221 */ /* 0x002fc20000010000 */
[C---:B------:R-:W-:Y:S01]  /*8f80*/  FFMA.FTZ R52, R2.reuse, R68, -R153 ;  /* 0x0000004402347223 */ /* 0x040fe20000010899 */
[----:B------:R-:W-:-:S01]  /*8f90*/  FFMA.FTZ R71, R2, R71, -R69 ;  /* 0x0000004702477223 */ /* 0x000fc20000010845 */
[C---:B------:R-:W-:Y:S01]  /*8fa0*/  FFMA.FTZ R75, R2.reuse, R75, -R69 ;  /* 0x0000004b024b7223 */ /* 0x040fe20000010845 */
[----:B------:R-:W-:-:S01]  /*8fb0*/  FFMA.FTZ R60, R2, R76, -R153 ;  /* 0x0000004c023c7223 */ /* 0x000fc20000010899 */
[C---:B------:R-:W-:Y:S01]  /*8fc0*/  FFMA.FTZ R57, R2.reuse, R73, -R153 ;  /* 0x0000004902397223 */ /* 0x040fe20000010899 */
[----:B------:R-:W-:-:S01]  /*8fd0*/  FFMA.FTZ R78, R2, R78, -R69 ;  /* 0x0000004e024e7223 */ /* 0x000fc20000010845 */
[----:B------:R-:W1:Y:S01]  /*8fe0*/  MUFU.EX2 R30, R30 ;  /* 0x0000001e001e7308 */ /* 0x000e620000000800 */
[----:B--2---:R-:W-:-:S01]  /*8ff0*/  FADD.FTZ R77, R27, R0 ;  /* 0x000000001b4d7221 */ /* 0x004fc20000010000 */
[C---:B------:R-:W-:Y:S01]  /*9000*/  FFMA.FTZ R79, R2.reuse, R79, -R69 ;  /* 0x0000004f024f7223 */ /* 0x040fe20000010845 */
[----:B------:R-:W-:-:S01]  /*9010*/  FFMA.FTZ R65, R2, R81, -R153 ;  /* 0x0000005102417223 */ /* 0x000fc20000010899 */
[C---:B------:R-:W-:Y:S01]  /*9020*/  FFMA.FTZ R64, R2.reuse, R80, -R153 ;  /* 0x0000005002407223 */ /* 0x040fe20000010899 */
[----:B------:R-:W-:-:S01]  /*9030*/  FFMA.FTZ R82, R2, R82, -R69 ;  /* 0x0000005202527223 */ /* 0x000fc20000010845 */
[C---:B------:R-:W-:Y:S01]  /*9040*/  FFMA.FTZ R83, R2.reuse, R83, -R69 ;  /* 0x0000005302537223 */ /* 0x040fe20000010845 */
[----:B------:R-:W-:-:S01]  /*9050*/  FFMA.FTZ R68, R2, R84, -R153 ;  /* 0x0000005402447223 */ /* 0x000fc20000010899 */
[----:B------:R-:W2:Y:S01]  /*9060*/  MUFU.EX2 R13, R13 ;  /* 0x0000000d000d7308 */ /* 0x000ea20000000800 */
[----:B0-----:R-:W-:-:S01]  /*9070*/  FADD.FTZ R0, R12, R3 ;  /* 0x000000030c007221 */ /* 0x001fc20000010000 */
[C---:B------:R-:W-:Y:S01]  /*9080*/  FFMA.FTZ R86, R2.reuse, R86, -R69 ;  /* 0x0000005602567223 */ /* 0x040fe20000010845 */
[----:B------:R-:W-:-:S05]  /*9090*/  FFMA.FTZ R73, R2, R85, -R153 ;  /* 0x0000005502497223 */ /* 0x000fca0000010899 */
        /* <DEDUP_REMOVED lines=21> */
[----:B--2---:R-:W-:-:S01]  /*91f0*/  FADD.FTZ R77, R39, R72 ;  /* 0x00000048274d7221 */ /* 0x004fc20000010000 */
[----:B------:R-:W-:-:S06]  /*9200*/  FFMA.FTZ R72, R2, R70, -R69 ;  /* 0x0000004602487223 */ /* 0x000fcc0000010845 */
        /* <DEDUP_REMOVED lines=15> */
[----:B-1----:R-:W-:-:S01]  /*9300*/  FADD.FTZ R77, R47, R70 ;  /* 0x000000462f4d7221 */ /* 0x002fc20000010000 */
[C-C-:B------:R-:W-:Y:S01]  /*9310*/  FFMA.FTZ R70, R2.reuse, R74, -R69.reuse ;  /* 0x0000004a02467223 */ /* 0x140fe20000010845 */
[----:B------:R-:W-:-:S05]  /*9320*/  FFMA.FTZ R69, R2, R87, -R69 ;  /* 0x0000005702457223 */ /* 0x000fca0000010845 */
        /* <DEDUP_REMOVED lines=26> */
[----:B------:R-:W-:Y:S01]  /*94d0*/  MUFU.EX2 R63, R63 ;  /* 0x0000003f003f7308 */ /* 0x000fe20000000800 */
[----:B0-----:R-:W-:-:S07]  /*94e0*/  FADD.FTZ R74, R62, R77 ;  /* 0x0000004d3e4a7221 */ /* 0x001fce0000010000 */
[----:B------:R-:W0:Y:S01]  /*94f0*/  MUFU.EX2 R48, R48 ;  /* 0x0000003000307308 */ /* 0x000e220000000800 */
[----:B-1----:R-:W-:-:S07]  /*9500*/  FADD.FTZ R3, R45, R0 ;  /* 0x000000002d037221 */ /* 0x002fce0000010000 */
        /* <DEDUP_REMOVED lines=9> */
[----:B------:R-:W0:Y:S08]  /*95a0*/  MUFU.EX2 R76, R71 ;  /* 0x00000047004c7308 */ /* 0x000e300000000800 */
[----:B------:R2:W-:Y:S01]  /*95b0*/  MUFU.EX2 R71, R75 ;  /* 0x0000004b00477308 */ /* 0x0005e20000000800 */
[----:B-1----:R-:W-:-:S07]  /*95c0*/  FADD.FTZ R3, R53, R0 ;  /* 0x0000000035037221 */ /* 0x002fce0000010000 */
[----:B------:R-:W1:Y:S01]  /*95d0*/  MUFU.EX2 R56, R56 ;  /* 0x0000003800387308 */ /* 0x000e620000000800 */
[----:B--2---:R-:W-:-:S04]  /*95e0*/  FADD.FTZ R75, R63, R74 ;  /* 0x0000004a3f4b7221 */ /* 0x004fc80000010000 */
[----:B------:R-:W-:-:S03]  /*95f0*/  FADD.FTZ R74, R66, R75 ;  /* 0x0000004b424a7221 */ /* 0x000fc60000010000 */
[----:B------:R-:W2:Y:S01]  /*9600*/  MUFU.EX2 R70, R70 ;  /* 0x0000004600467308 */ /* 0x000ea20000000800 */
[----:B------:R-:W-:-:S04]  /*9610*/  FADD.FTZ R75, R67, R74 ;  /* 0x0000004a434b7221 */ /* 0x000fc80000010000 */
[----:B------:R-:W-:-:S03]  /*9620*/  FADD.FTZ R75, R72, R75 ;  /* 0x0000004b484b7221 */ /* 0x000fc60000010000 */
[----:B------:R-:W3:Y:S01]  /*9630*/  MUFU.EX2 R57, R57 ;  /* 0x0000003900397308 */ /* 0x000ee20000000800 */
[----:B0-----:R-:W-:-:S01]  /*9640*/  FADD.FTZ R75, R76, R75 ;  /* 0x0000004b4c4b7221 */ /* 0x001fc20000010000 */
[----:B-1----:R-:W-:-:S06]  /*9650*/  FADD.FTZ R0, R56, R3 ;  /* 0x0000000338007221 */ /* 0x002fcc0000010000 */
[----:B------:R-:W0:Y:S01]  /*9660*/  MUFU.EX2 R60, R60 ;  /* 0x0000003c003c7308 */ /* 0x000e220000000800 */
[----:B--2---:R-:W-:-:S04]  /*9670*/  FADD.FTZ R74, R70, R75 ;  /* 0x0000004b464a7221 */ /* 0x004fc80000010000 */
[----:B------:R-:W-:-:S03]  /*9680*/  FADD.FTZ R74, R71, R74 ;  /* 0x0000004a474a7221 */ /* 0x000fc60000010000 */
[----:B------:R-:W1:Y:S01]  /*9690*/  MUFU.EX2 R81, R78 ;  /* 0x0000004e00517308 */ /* 0x000e620000000800 */
[----:B---3--:R-:W-:-:S07]  /*96a0*/  FADD.FTZ R3, R57, R0 ;  /* 0x0000000039037221 */ /* 0x008fce0000010000 */
        /* <DEDUP_REMOVED lines=24> */
.L_x_1047:
        /* <DEDUP_REMOVED lines=14> */
[----:B------:R-:W-:Y:S01]  /*9910*/  FMUL.FTZ R92, R92, R8 ;  /* 0x000000085c5c7220 */ /* 0x000fe20000410000 */
[----:B------:R-:W-:Y:S01]  /*9920*/  F2FP.SATFINITE.E4M3.F32.PACK_AB_MERGE_C R36, R37, R36, RZ ;  /* 0x000000242524723e */ /* 0x000fe200048070ff */
[----:B------:R-:W-:Y:S01]  /*9930*/  FMUL.FTZ R93, R93, R8 ;  /* 0x000000085d5d7220 */ /* 0x000fe20000410000 */
[----:B------:R-:W-:Y:S01]  /*9940*/  F2FP.SATFINITE.E4M3.F32.PACK_AB_MERGE_C R54, R55, R54, RZ ;  /* 0x000000363736723e */ /* 0x000fe200048070ff */
[----:B------:R-:W-:Y:S01]  /*9950*/  SYNCS.ARRIVE.TRANS64.RED.A1T0 RZ, [UR6], RZ ;  /* 0x000000ffffff79a7 */ /* 0x000fe20008100406 */
        /* <DEDUP_REMOVED lines=86> */
[----:B------:R-:W-:Y:S01]  /*9ec0*/  F2FP.SATFINITE.E4M3.F32.PACK_AB_MERGE_C R155, R83, R82, R21 ;  /* 0x00000052539b723e */ /* 0x000fe20004807015 */
[----:B------:R-:W-:Y:S06]  /*9ed0*/  @P1 BRA `(.L_x_1048) ;  /* 0xffffffe000701947 */ /* 0x000fec000383ffff */
[----:B------:R-:W-:-:S07]  /*9ee0*/  IMAD.MOV.U32 R12, RZ, RZ, R6 ;  /* 0x000000ffff0c7224 */ /* 0x000fce00078e0006 */
.L_x_1037:
[----:B------:R-:W-:-:S13]  /*9ef0*/  ISETP.GE.AND P1, PT, R12, R22, PT ;  /* 0x000000160c00720c */ /* 0x000fda0003f26270 */
[----:B------:R-:W-:Y:S05]  /*9f00*/  @!P1 BRA `(.L_x_1049) ;  /* 0x0000002c00e89947 */ /* 0x000fea0003800000 */
[----:B------:R-:W-:Y:S01]  /*9f10*/  IMAD.MOV.U32 R6, RZ, RZ, R7 ;  /* 0x000000ffff067224 */ /* 0x000fe200078e0007 */
[----:B------:R-:W-:Y:S01]  /*9f20*/  UMOV UR34, UR37 ;  /* 0x0000002500227c82 */ /* 0x000fe20008000000 */
[----:B------:R-:W-:Y:S01]  /*9f30*/  IMAD.MOV.U32 R5, RZ, RZ, R4 ;  /* 0x000000ffff057224 */ /* 0x000fe200078e0004 */
[----:B------:R-:W-:Y:S01]  /*9f40*/  UMOV UR33, UR36 ;  /* 0x0000002400217c82 */ /* 0x000fe20008000000 */
[----:B------:R-:W-:Y:S01]  /*9f50*/  ULDC UR29, c[0x0][0x9e4] ;  /* 0x00027900001d7ab9 */ /* 0x000fe20000000800 */
[----:B------:R-:W-:Y:S01]  /*9f60*/  ULDC UR32, c[0x0][0x9dc] ;  /* 0x0002770000207ab9 */ /* 0x000fe20000000800 */
[----:B------:R-:W-:Y:S01]  /*9f70*/  ULDC UR31, c[0x0][0x288] ;  /* 0x0000a200001f7ab9 */ /* 0x000fe20000000800 */
[----:B------:R-:W-:-:S05]  /*9f80*/  ULDC UR30, c[0x0][0x9e0] ;  /* 0x00027800001e7ab9 */ /* 0x000fca0000000800 */
.L_x_1068:
[----:B------:R-:W-:Y:S01]  /*9f90*/  UIADD3 UR36, UR33, 0x1, URZ ;  /* 0x0000000121247890 */ /* 0x000fe2000fffe03f */
[----:B------:R-:W-:-:S03]  /*9fa0*/  ISETP.NE.AND P2, PT, RZ, UR39, PT ;  /* 0x00000027ff007c0c */ /* 0x000fc6000bf45270 */
[----:B------:R-:W-:-:S04]  /*9fb0*/  UISETP.NE.AND UP0, UPT, UR36, 0x2, UPT ;  /* 0x000000022400788c */ /* 0x000fc8000bf05270 */
[----:B------:R-:W-:Y:S02]  /*9fc0*/  USEL UR37, URZ, 0x1, UP0 ;  /* 0x000000013f257887 */ /* 0x000fe40008000000 */
[----:B------:R-:W-:Y:S02]  /*9fd0*/  USEL UR36, UR36, URZ, UP0 ;  /* 0x0000003f24247287 */ /* 0x000fe40008000000 */
[----:B------:R-:W-:Y:S02]  /*9fe0*/  ULOP3.LUT UR37, UR34, UR37, URZ, 0x3c, !UPT ;  /* 0x0000002522257292 */ /* 0x000fe4000f8e3c3f */
[----:B------:R-:W-:Y:S10]  /*9ff0*/  @P2 BRA `(.L_x_1050) ;  /* 0x00000000002c2947 */ /* 0x000ff40003800000 */
[----:B------:R-:W-:Y:S05]  /*a000*/  @!P0 BRA `(.L_x_1051) ;  /* 0x0000000000048947 */ /* 0x000fea0003800000 */
[----:B------:R-:W-:Y:S01]  /*a010*/  BPT.TRAP 0x1 ;  /* 0x000000040000795c */ /* 0x000fe20000300000 */
.L_x_1051:
[----:B------:R-:W-:Y:S01]  /*a020*/  ULEA UR6, UR36, UR38, 0x3 ;  /* 0x0000002624067291 */ /* 0x000fe2000f8e183f */
[----:B------:R-:W-:-:S05]  /*a030*/  IMAD.U32 R4, RZ, RZ, UR37 ;  /* 0x00000025ff047e24 */ /* 0x000fca000f8e00ff */
[----:B------:R-:W-:-:S04]  /*a040*/  SHF.L.U32 R4, R4, 0x1f, RZ ;  /* 0x0000001f04047819 */ /* 0x000fc800000006ff */
[----:B------:R0:W1:Y:S01]  /*a050*/  SYNCS.PHASECHK.TRANS64.TRYWAIT P1, [UR6+0x22830], R4 ;  /* 0x02283004ff0075a7 */ /* 0x0000620008020146 */
[----:B------:R-:W-:Y:S05]  /*a060*/  @!P0 BRA `(.L_x_1052) ;  /* 0x0000000000048947 */ /* 0x000fea0003800000 */
[----:B------:R-:W-:Y:S01]  /*a070*/  BPT.TRAP 0x1 ;  /* 0x000000040000795c */ /* 0x000fe20000300000 */
.L_x_1052:
[----:B-1----:R-:W-:Y:S05]  /*a080*/  @P1 BRA `(.L_x_1050) ;  /* 0x0000000000081947 */ /* 0x002fea0003800000 */
[----:B------:R-:W1:Y:S02]  /*a090*/  SYNCS.PHASECHK.TRANS64.TRYWAIT P1, [UR6+0x22830], R4 ;  /* 0x02283004ff0075a7 */ /* 0x000e640008020146 */
[----:B-1----:R-:W-:Y:S05]  /*a0a0*/  @!P1 BRA `(.L_x_1053) ;  /* 0x000000a800689947 */ /* 0x002fea0003800000 */
.L_x_1050:
[----:B-1----:R-:W1:Y:S01]  /*a0b0*/  S2R R7, SR_TID.X ;  /* 0x0000000000077919 */ /* 0x002e620000002100 */
[----:B------:R-:W-:Y:S01]  /*a0c0*/  UIMAD UR26, UR36, 0x600, UR28 ;  /* 0x00000600241a78a4 */ /* 0x000fe2000f8e021c */
[----:B------:R-:W-:Y:S01]  /*a0d0*/  UMOV UR27, 0x80000020 ;  /* 0x80000020001b7882 */ /* 0x000fe20000000000 */
[----:B------:R-:W-:Y:S02]  /*a0e0*/  UMOV UR7, 0x80000020 ;  /* 0x8000002000077882 */ /* 0x000fe40000000000 */
[----:B------:R-:W-:Y:S02]  /*a0f0*/  UIADD3 UR6, UR26, 0x2, URZ ;  /* 0x000000021a067890 */ /* 0x000fe4000fffe03f */
[----:B------:R-:W-:Y:S01]  /*a100*/  UIADD3 UR10, UR26, 0x200, URZ ;  /* 0x000002001a0a7890 */ /* 0x000fe2000fffe03f */
[----:B------:R-:W-:Y:S01]  /*a110*/  UMOV UR11, 0x80000020 ;  /* 0x80000020000b7882 */ /* 0x000fe20000000000 */
[----:B------:R-:W-:Y:S01]  /*a120*/  UIADD3 UR14, UR26, 0x202, URZ ;  /* 0x000002021a0e7890 */ /* 0x000fe2000fffe03f */
[----:B------:R-:W-:Y:S01]  /*a130*/  UMOV UR15, 0x80000020 ;  /* 0x80000020000f7882 */ /* 0x000fe20000000000 */
[----:B------:R-:W-:Y:S01]  /*a140*/  UIADD3 UR18, UR26, 0x400, URZ ;  /* 0x000004001a127890 */ /* 0x000fe2000fffe03f */
[----:B------:R-:W-:Y:S01]  /*a150*/  UMOV UR19, 0x80000020 ;  /* 0x8000002000137882 */ /* 0x000fe20000000000 */
[----:B------:R-:W-:Y:S01]  /*a160*/  UIADD3 UR22, UR26, 0x402, URZ ;  /* 0x000004021a167890 */ /* 0x000fe2000fffe03f */
[----:B------:R-:W-:Y:S01]  /*a170*/  UMOV UR23, 0x80000020 ;  /* 0x8000002000177882 */ /* 0x000fe20000000000 */
        /* <DEDUP_REMOVED lines=24> */
.L_x_1055:
[----:B------:R-:W-:Y:S01]  /*a300*/  ULEA UR6, UR33, UR38, 0x3 ;  /* 0x0000002621067291 */ /* 0x000fe2000f8e183f */
[----:B------:R-:W-:-:S05]  /*a310*/  IMAD.U32 R4, RZ, RZ, UR34 ;  /* 0x00000022ff047e24 */ /* 0x000fca000f8e00ff */
[----:B------:R-:W-:-:S04]  /*a320*/  SHF.L.U32 R4, R4, 0x1f, RZ ;  /* 0x0000001f04047819 */ /* 0x000fc800000006ff */
[----:B------:R0:W1:Y:S01]  /*a330*/  SYNCS.PHASECHK.TRANS64.TRYWAIT P1, [UR6+0x22850], R4 ;  /* 0x02285004ff0075a7 */ /* 0x0000620008020146 */
[----:B------:R-:W-:Y:S05]  /*a340*/  @!P0 BRA `(.L_x_1056) ;  /* 0x0000000000048947 */ /* 0x000fea0003800000 */
[----:B------:R-:W-:Y:S01]  /*a350*/  BPT.TRAP 0x1 ;  /* 0x000000040000795c */ /* 0x000fe20000300000 */
.L_x_1056:
[----:B-1----:R-:W-:Y:S05]  /*a360*/  @P1 BRA `(.L_x_1054) ;  /* 0x0000000000081947 */ /* 0x002fea0003800000 */
[----:B------:R-:W1:Y:S02]  /*a370*/  SYNCS.PHASECHK.TRANS64.TRYWAIT P1, [UR6+0x22850], R4 ;  /* 0x02285004ff0075a7 */ /* 0x000e640008020146 */
[----:B-1----:R-:W-:Y:S05]  /*a380*/  @!P1 BRA `(.L_x_1057) ;  /* 0x000000a400c89947 */ /* 0x002fea0003800000 */
.L_x_1054:
        /* <DEDUP_REMOVED lines=31> */
.L_x_1058:
        /* <DEDUP_REMOVED lines=8> */
[----:B------:R-:W-:-:S03]  /*a600*/  PLOP3.LUT P2, PT, PT, PT, UP1, 0x80, 0x0 ;  /* 0x000000000000781c */ /* 0x000fc60003f4f018 */
        /* <DEDUP_REMOVED lines=9> */
[----:B------:R-:W1:Y:S02]  /*a6a0*/  SHFL.IDX PT, R9, R4, RZ, 0x1c1f ;  /* 0x001c1fff04097589 */ /* 0x000e6400000e0000 */
[----:B------:R-:W-:-:S04]  /*a6b0*/  IMAD R7, R16, -0x2, R7 ;  /* 0xfffffffe10077824 */ /* 0x000fc800078e0207 */
[----:B0-----:R-:W-:-:S04]  /*a6c0*/  IMAD R7, R156, UR41, R7 ;  /* 0x000000299c077c24 */ /* 0x001fc8000f8e0207 */
[----:B------:R-:W-:-:S04]  /*a6d0*/  VIADD R7, R7, -UR31 ;  /* 0x8000001f07077c36 */ /* 0x000fc80008000000 */
[C---:B------:R-:W-:Y:S02]  /*a6e0*/  VIADD R20, R7.reuse, UR30 ;  /* 0x0000001e07147c36 */ /* 0x040fe40008000000 */
[----:B------:R-:W-:Y:S02]  /*a6f0*/  VIADD R154, R7, UR6 ;  /* 0x00000006079a7c36 */ /* 0x000fe40008000000 */
[--C-:B-1----:R-:W-:Y:S02]  /*a700*/  IMAD.IADD R13, R20, 0x1, R9.reuse ;  /* 0x00000001140d7824 */ /* 0x102fe400078e0209 */
[----:B------:R-:W-:Y:S01]  /*a710*/  IMAD.IADD R15, R154, 0x1, R9 ;  /* 0x000000019a0f7824 */ /* 0x000fe200078e0209 */
[----:B------:R-:W-:Y:S06]  /*a720*/  @P1 BRA `(.L_x_1059) ;  /* 0x00000000005c1947 */ /* 0x000fec0003800000 */
[----:B------:R-:W-:Y:S01]  /*a730*/  IMAD R7, R156, UR41, R9 ;  /* 0x000000299c077c24 */ /* 0x000fe2000f8e0209 */
[----:B------:R-:W-:Y:S03]  /*a740*/  BSSY B0, `(.L_x_1060) ;  /* 0x0000011000007945 */ /* 0x000fe60003800000 */
[----:B------:R-:W-:-:S05]  /*a750*/  VIADD R7, R7, -UR31 ;  /* 0x8000001f07077c36 */ /* 0x000fca0008000000 */
        /* <DEDUP_REMOVED lines=10> */
.L_x_1061:
[----:B------:R-:W-:-:S05]  /*a800*/  IMAD.U32 R9, RZ, RZ, UR29 ;  /* 0x0000001dff097e24 */ /* 0x000fca000f8e00ff */
[----:B------:R-:W-:-:S13]  /*a810*/  ISETP.NE.AND P1, PT, R9, 0x1, PT ;  /* 0x000000010900780c */ /* 0x000fda0003f25270 */
[----:B------:R-:W0:Y:S02]  /*a820*/  @P1 LDC.64 R10, c[0x0][0x9e8] ;  /* 0x00027a00ff0a1b82 */ /* 0x000e240000000a00 */
[----:B0-----:R-:W-:-:S05]  /*a830*/  @P1 IMAD.HI.U32 R8, R7, R10, RZ ;  /* 0x0000000a07081227 */ /* 0x001fca00078e00ff */
[----:B------:R-:W-:-:S07]  /*a840*/  @P1 SHF.R.U32.HI R7, RZ, R11, R8 ;  /* 0x0000000bff071219 */ /* 0x000fce0000011608 */
.L_x_1062:
[----:B------:R-:W-:Y:S05]  /*a850*/  BSYNC B0 ;  /* 0x0000000000007941 */ /* 0x000fea0003800000 */
.L_x_1060:
[----:B------:R-:W-:-:S04]  /*a860*/  IMAD R7, R7, R9, -R152 ;  /* 0x0000000907077224 */ /* 0x000fc800078e0a98 */
[----:B------:R-:W-:-:S05]  /*a870*/  IMAD R8, R16, -0x2, R7 ;  /* 0xfffffffe10087824 */ /* 0x000fca00078e0207 */
[----:B------:R-:W-:Y:S02]  /*a880*/  VIADDMNMX R13, R8, R9, R13, PT ;  /* 0x00000009080d7246 */ /* 0x000fe4000380010d */
[----:B------:R-:W-:-:S07]  /*a890*/  VIMNMX R15, R15, R8, !PT ;  /* 0x000000080f0f7248 */ /* 0x000fce0007fe0100 */
.L_x_1059:
        /* <DEDUP_REMOVED lines=14> */
[--C-:B0-----:R-:W-:Y:S01]  /*a980*/  IMAD.IADD R20, R20, 0x1, R155.reuse ;  /* 0x0000000114147824 */ /* 0x101fe200078e029b */
[----:B------:R-:W-:Y:S01]  /*a990*/  FSEL R9, R25, -INF , !P2 ;  /* 0xff80000019097808 */ /* 0x000fe20005000000 */
[----:B------:R-:W-:Y:S01]  /*a9a0*/  IMAD.IADD R28, R154, 0x1, R155 ;  /* 0x000000019a1c7824 */ /* 0x000fe200078e029b */
        /* <DEDUP_REMOVED lines=12> */
[----:B------:R-:W-:Y:S02]  /*aa70*/  FSEL R32, R32, -INF , !P4 ;  /* 0xff80000020207808 */ /* 0x000fe40006000000 */
[----:B------:R-:W-:Y:S02]  /*aa80*/  FSEL R14, R33, -INF , !P6 ;  /* 0xff800000210e7808 */ /* 0x000fe40007000000 */
[----:B------:R-:W-:Y:S02]  /*aa90*/  FSEL R36, R36, -INF , !P2 ;  /* 0xff80000024247808 */ /* 0x000fe40005000000 */
[----:B------:R-:W-:-:S02]  /*aaa0*/  ISETP.GT.AND P4, PT, R15, 0x21, P1 ;  /* 0x000000210f00780c */ /* 0x000fc40000f84270 */
[C---:B------:R-:W-:Y:S02]  /*aab0*/  ISETP.GT.AND P6, PT, R15.reuse, 0x28, P1 ;  /* 0x000000280f00780c */ /* 0x040fe40000fc4270 */
[C---:B------:R-:W-:Y:S02]  /*aac0*/  ISETP.GT.AND P2, PT, R15.reuse, 0x29, P1 ;  /* 0x000000290f00780c */ /* 0x040fe40000f44270 */
        /* <DEDUP_REMOVED lines=81> */
.L_x_1065:
[----:B------:R-:W-:-:S05]  /*afe0*/  IMAD.U32 R15, RZ, RZ, UR29 ;  /* 0x0000001dff0f7e24 */ /* 0x000fca000f8e00ff */
[----:B------:R-:W-:-:S13]  /*aff0*/  ISETP.NE.AND P2, PT, R15, 0x1, PT ;  /* 0x000000010f00780c */ /* 0x000fda0003f45270 */
[----:B------:R-:W0:Y:S02]  /*b000*/  @P2 LDC.64 R154, c[0x0][0x9e8] ;  /* 0x00027a00ff9a2b82 */ /* 0x000e240000000a00 */
[----:B0-----:R-:W-:-:S05]  /*b010*/  @P2 IMAD.HI.U32 R4, R13, R154, RZ ;  /* 0x0000009a0d042227 */ /* 0x001fca00078e00ff */
[----:B------:R-:W-:-:S07]  /*b020*/  @P2 SHF.R.U32.HI R13, RZ, R155, R4 ;  /* 0x0000009bff0d2219 */ /* 0x000fce0000011604 */
.L_x_1066:
[----:B------:R-:W-:Y:S05]  /*b030*/  BSYNC B0 ;  /* 0x0000000000007941 */ /* 0x000fea0003800000 */
.L_x_1064:
[----:B------:R-:W-:-:S04]  /*b040*/  IMAD R13, R13, R15, -R152 ;  /* 0x0000000f0d0d7224 */ /* 0x000fc800078e0a98 */
[----:B------:R-:W-:-:S05]  /*b050*/  IMAD R13, R16, -0x2, R13 ;  /* 0xfffffffe100d7824 */ /* 0x000fca00078e020d */
[----:B------:R-:W-:Y:S02]  /*b060*/  VIADDMNMX R20, R13, R15, R20, PT ;  /* 0x0000000f0d147246 */ /* 0x000fe40003800114 */
[----:B------:R-:W-:-:S07]  /*b070*/  VIMNMX R28, R28, R13, !PT ;  /* 0x0000000d1c1c7248 */ /* 0x000fce0007fe0100 */
.L_x_1063:
[----:B------:R-:W-:Y:S02]  /*b080*/  FMNMX.FTZ R4, R8, R5, !PT ;  /* 0x0000000508047209 */ /* 0x000fe40007810000 */
[----:B------:R-:W-:Y:S02]  /*b090*/  ISETP.GT.AND P5, PT, R28, 0x10, P1 ;  /* 0x000000101c00780c */ /* 0x000fe40000fa4270 */
[----:B------:R-:W-:Y:S02]  /*b0a0*/  FMNMX.FTZ R13, R9, R4, !PT ;  /* 0x00000004090d7209 */ /* 0x000fe40007810000 */
[----:B------:R-:W-:Y:S02]  /*b0b0*/  ISETP.LT.OR P5, PT, R20, 0x11, P5 ;  /* 0x000000111400780c */ /* 0x000fe40002fa1670 */
[----:B------:R-:W-:Y:S02]  /*b0c0*/  FMNMX.FTZ R4, R10, R13, !PT ;  /* 0x0000000d0a047209 */ /* 0x000fe40007810000 */
[----:B------:R-:W-:-:S02]  /*b0d0*/  FSEL R159, R34, -INF , !P5 ;  /* 0xff800000229f7808 */ /* 0x000fc40006800000 */
[----:B------:R-:W-:Y:S02]  /*b0e0*/  FMNMX.FTZ R13, R11, R4, !PT ;  /* 0x000000040b0d7209 */ /* 0x000fe40007810000 */
[----:B------:R-:W-:Y:S02]  /*b0f0*/  ISETP.GT.AND P5, PT, R28, 0x20, P1 ;  /* 0x000000201c00780c */ /* 0x000fe40000fa4270 */
[----:B------:R-:W-:Y:S02]  /*b100*/  FMNMX.FTZ R13, R32, R13, !PT ;  /* 0x0000000d200d7209 */ /* 0x000fe40007810000 */
[----:B------:R-:W-:Y:S02]  /*b110*/  ISETP.LT.OR P5, PT, R20, 0x21, P5 ;  /* 0x000000211400780c */ /* 0x000fe40002fa1670 */
[----:B------:R-:W-:Y:S02]  /*b120*/  FMNMX.FTZ R13, R14, R13, !PT ;  /* 0x0000000d0e0d7209 */ /* 0x000fe40007810000 */
[----:B------:R-:W-:-:S02]  /*b130*/  FSEL R179, R42, -INF , !P5 ;  /* 0xff8000002ab37808 */ /* 0x000fc40006800000 */
[----:B------:R-:W-:Y:S02]  /*b140*/  FMNMX.FTZ R13, R36, R13, !PT ;  /* 0x0000000d240d7209 */ /* 0x000fe40007810000 */
[----:B------:R-:W-:Y:S02]  /*b150*/  ISETP.GT.AND P5, PT, R28, RZ, P1 ;  /* 0x000000ff1c00720c */ /* 0x000fe40000fa4270 */
[----:B------:R-:W-:Y:S02]  /*b160*/  FMNMX.FTZ R13, R24, R13, !PT ;  /* 0x0000000d180d7209 */ /* 0x000fe40007810000 */
[----:B------:R-:W-:Y:S02]  /*b170*/  ISETP.GT.AND P2, PT, R28, 0x1, P1 ;  /* 0x000000011c00780c */ /* 0x000fe40000f44270 */
[----:B------:R-:W-:Y:S02]  /*b180*/  FMNMX.FTZ R4, R40, R13, !PT ;  /* 0x0000000d28047209 */ /* 0x000fe40007810000 */
[----:B------:R-:W-:-:S02]  /*b190*/  ISETP.LT.OR P5, PT, R20, 0x1, P5 ;  /* 0x000000011400780c */ /* 0x000fc40002fa1670 */
        /* <DEDUP_REMOVED lines=13> */
[----:B------:R-:W-:Y:S02]  /*b270*/  FMNMX.FTZ R26, R191, R6, !PT ;  /* 0x00000006bf1a7209 */ /* 0x000fe40007810000 */
[----:B------:R-:W-:Y:S02]  /*b280*/  FMNMX.FTZ R4, R45, R4, !PT ;  /* 0x000000042d047209 */ /* 0x000fe40007810000 */
[----:B------:R-:W-:Y:S02]  /*b290*/  ISETP.LT.OR P4, PT, R20, 0xa, P4 ;  /* 0x0000000a1400780c */ /* 0x000fe40002781670 */
[----:B------:R-:W-:Y:S02]  /*b2a0*/  FMNMX.FTZ R4, R57, R4, !PT ;  /* 0x0000000439047209 */ /* 0x000fe40007810000 */
[----:B------:R-:W-:-:S02]  /*b2b0*/  FSEL R155, R30, -INF , !P3 ;  /* 0xff8000001e9b7808 */ /* 0x000fc40005800000 */
[----:B------:R-:W-:Y:S02]  /*b2c0*/  FMNMX.FTZ R4, R41, R4, !PT ;  /* 0x0000000429047209 */ /* 0x000fe40007810000 */
[----:B------:R-:W-:Y:S02]  /*b2d0*/  FMNMX.FTZ R26, R27, R26, !PT ;  /* 0x0000001a1b1a7209 */ /* 0x000fe40007810000 */
[----:B------:R-:W-:Y:S02]  /*b2e0*/  FMNMX.FTZ R4, R61, R4, !PT ;  /* 0x000000043d047209 */ /* 0x000fe40007810000 */
[----:B------:R-:W-:Y:S02]  /*b2f0*/  ISETP.GT.AND P2, PT, R28, 0x11, P1 ;  /* 0x000000111c00780c */ /* 0x000fe40000f44270 */
[----:B------:R-:W-:Y:S02]  /*b300*/  FMNMX.FTZ R4, R25, R4, !PT ;  /* 0x0000000419047209 */ /* 0x000fe40007810000 */
[----:B------:R-:W-:-:S02]  /*b310*/  FSEL R31, R31, -INF , !P4 ;  /* 0xff8000001f1f7808 */ /* 0x000fc40006000000 */
[----:B------:R-:W-:Y:S02]  /*b320*/  FMNMX.FTZ R4, R65, R4, !PT ;  /* 0x0000000441047209 */ /* 0x000fe40007810000 */
[----:B------:R-:W-:Y:S02]  /*b330*/  FMNMX.FTZ R26, R155, R26, !PT ;  /* 0x0000001a9b1a7209 */ /* 0x000fe40007810000 */
[----:B------:R-:W-:Y:S02]  /*b340*/  FMNMX.FTZ R4, R7, R4, !PT ;  /* 0x0000000407047209 */ /* 0x000fe40007810000 */
[----:B------:R-:W-:Y:S02]  /*b350*/  ISETP.GT.AND P3, PT, R28, 0x18, P1 ;  /* 0x000000181c00780c */ /* 0x000fe40000f64270 */
[----:B------:R-:W-:Y:S02]  /*b360*/  FMNMX.FTZ R4, R69, R4, !PT ;  /* 0x0000000445047209 */ /* 0x000fe40007810000 */
[----:B------:R-:W-:-:S02]  /*b370*/  ISETP.LT.OR P2, PT, R20, 0x12, P2 ;  /* 0x000000121400780c */ /* 0x000fc40001741670 */
[----:B------:R-:W-:Y:S02]  /*b380*/  FMNMX.FTZ R4, R21, R4, !PT ;  /* 0x0000000415047209 */ /* 0x000fe40007810000 */
[----:B------:R-:W-:Y:S02]  /*b390*/  FMNMX.FTZ R26, R31, R26, !PT ;  /* 0x0000001a1f1a7209 */ /* 0x000fe40007810000 */
[----:B------:R-:W-:Y:S02]  /*b3a0*/  FMNMX.FTZ R4, R73, R4, !PT ;  /* 0x0000000449047209 */ /* 0x000fe40007810000 */
[----:B------:R-:W-:Y:S02]  /*b3b0*/  ISETP.GT.AND P4, PT, R28, 0x19, P1 ;  /* 0x000000191c00780c */ /* 0x000fe40000f84270 */
[----:B------:R-:W-:Y:S02]  /*b3c0*/  FMNMX.FTZ R4, R29, R4, !PT ;  /* 0x000000041d047209 */ /* 0x000fe40007810000 */
[----:B------:R-:W-:-:S02]  /*b3d0*/  ISETP.LT.OR P3, PT, R20, 0x19, P3 ;  /* 0x000000191400780c */ /* 0x000fc40001f61670 */
[----:B------:R-:W-:Y:S02]  /*b3e0*/  FMNMX.FTZ R4, R77, R4, !PT ;  /* 0x000000044d047209 */ /* 0x000fe40007810000 */
[----:B------:R-:W-:Y:S02]  /*b3f0*/  FSEL R35, R35, -INF , !P2 ;  /* 0xff80000023237808 */ /* 0x000fe40005000000 */
[----:B------:R-:W-:Y:S02]  /*b400*/  FMNMX.FTZ R4, R33, R4, !PT ;  /* 0x0000000421047209 */ /* 0x000fe40007810000 */
[----:B------:R-:W-:Y:S02]  /*b410*/  FMNMX.FTZ R26, R159, R26, !PT ;  /* 0x0000001a9f1a7209 */ /* 0x000fe40007810000 */
[----:B------:R-:W-:Y:S02]  /*b420*/  FMNMX.FTZ R4, R81, R4, !PT ;  /* 0x0000000451047209 */ /* 0x000fe40007810000 */
[----:B------:R-:W-:-:S02]  /*b430*/  ISETP.LT.OR P4, PT, R20, 0x1a, P4 ;  /* 0x0000001a1400780c */ /* 0x000fc40002781670 */
[----:B------:R-:W-:Y:S02]  /*b440*/  FMNMX.FTZ R4, R37, R4, !PT ;  /* 0x0000000425047209 */ /* 0x000fe40007810000 */
[----:B------:R-:W-:Y:S02]  /*b450*/  FSEL R165, R38, -INF , !P3 ;  /* 0xff80000026a57808 */ /* 0x000fe40005800000 */
[----:B------:R-:W-:Y:S02]  /*b460*/  FMNMX.FTZ R13, R85, R4, !PT ;  /* 0x00000004550d7209 */ /* 0x000fe40007810000 */
[----:B------:R-:W-:Y:S02]  /*b470*/  FMNMX.FTZ R26, R35, R26, !PT ;  /* 0x0000001a231a7209 */ /* 0x000fe40007810000 */
[----:B------:R-:W-:Y:S01]  /*b480*/  ISETP.GT.AND P2, PT, R28, 0x21, P1 ;  /* 0x000000211c00780c */ /* 0x000fe20000f44270 */
[----:B------:R-:W0:Y:S01]  /*b490*/  SHFL.BFLY PT, R4, R13, 0x2, 0x1f ;  /* 0x0c401f000d047f89 */ /* 0x000e2200000e0000 */
[----:B------:R-:W-:-:S02]  /*b4a0*/  FSEL R39, R39, -INF , !P4 ;  /* 0xff80000027277808 */ /* 0x000fc40006000000 */
[----:B------:R-:W-:Y:S02]  /*b4b0*/  FMNMX.FTZ R26, R165, R26, !PT ;  /* 0x0000001aa51a7209 */ /* 0x000fe40007810000 */
[----:B------:R-:W-:Y:S02]  /*b4c0*/  ISETP.GT.AND P3, PT, R28, 0x28, P1 ;  /* 0x000000281c00780c */ /* 0x000fe40000f64270 */
[----:B------:R-:W-:Y:S02]  /*b4d0*/  ISETP.LT.OR P2, PT, R20, 0x22, P2 ;  /* 0x000000221400780c */ /* 0x000fe40001741670 */
[----:B------:R-:W-:Y:S02]  /*b4e0*/  FMNMX.FTZ R30, R39, R26, !PT ;  /* 0x0000001a271e7209 */ /* 0x000fe40007810000 */
[----:B------:R-:W-:Y:S02]  /*b4f0*/  ISETP.GT.AND P4, PT, R28, 0x29, P1 ;  /* 0x000000291c00780c */ /* 0x000fe40000f84270 */
[----:B------:R-:W-:-:S02]  /*b500*/  ISETP.LT.OR P3, PT, R20, 0x29, P3 ;  /* 0x000000291400780c */ /* 0x000fc40001f61670 */
[----:B------:R-:W-:Y:S02]  /*b510*/  FSEL R43, R43, -INF , !P2 ;  /* 0xff8000002b2b7808 */ /* 0x000fe40005000000 */
[----:B------:R-:W-:Y:S02]  /*b520*/  FMNMX.FTZ R30, R179, R30, !PT ;  /* 0x0000001eb31e7209 */ /* 0x000fe40007810000 */
[----:B------:R-:W-:Y:S02]  /*b530*/  ISETP.GT.AND P2, PT, R28, 0x30, P1 ;  /* 0x000000301c00780c */ /* 0x000fe40000f44270 */
[----:B------:R-:W-:Y:S02]  /*b540*/  FSEL R181, R46, -INF , !P3 ;  /* 0xff8000002eb57808 */ /* 0x000fe40005800000 */
[----:B------:R-:W-:Y:S02]  /*b550*/  ISETP.LT.OR P4, PT, R20, 0x2a, P4 ;  /* 0x0000002a1400780c */ /* 0x000fe40002781670 */
[----:B0-----:R-:W-:-:S02]  /*b560*/  FMNMX.FTZ R15, R13, R4, !PT ;  /* 0x000000040d0f7209 */ /* 0x001fc40007810000 */
[----:B------:R-:W-:Y:S02]  /*b570*/  FMNMX.FTZ R30, R43, R30, !PT ;  /* 0x0000001e2b1e7209 */ /* 0x000fe40007810000 */
[----:B------:R-:W-:Y:S01]  /*b580*/  ISETP.GT.AND P3, PT, R28, 0x31, P1 ;  /* 0x000000311c00780c */ /* 0x000fe20000f64270 */
[----:B------:R-:W0:Y:S01]  /*b590*/  SHFL.BFLY PT, R4, R15, 0x1, 0x1f ;  /* 0x0c201f000f047f89 */ /* 0x000e2200000e0000 */
[----:B------:R-:W-:Y:S02]  /*b5a0*/  ISETP.LT.OR P2, PT, R20, 0x31, P2 ;  /* 0x000000311400780c */ /* 0x000fe40001741670 */
[----:B------:R-:W-:Y:S02]  /*b5b0*/  FSEL R47, R47, -INF , !P4 ;  /* 0xff8000002f2f7808 */ /* 0x000fe40006000000 */
[----:B------:R-:W-:Y:S02]  /*b5c0*/  FMNMX.FTZ R30, R181, R30, !PT ;  /* 0x0000001eb51e7209 */ /* 0x000fe40007810000 */
[----:B------:R-:W-:-:S02]  /*b5d0*/  ISETP.GT.AND P5, PT, R28, 0x38, P1 ;  /* 0x000000381c00780c */ /* 0x000fc40000fa4270 */
[----:B------:R-:W-:Y:S02]  /*b5e0*/  FSEL R185, R50, -INF , !P2 ;  /* 0xff80000032b97808 */ /* 0x000fe40005000000 */
[----:B------:R-:W-:Y:S02]  /*b5f0*/  ISETP.LT.OR P3, PT, R20, 0x32, P3 ;  /* 0x000000321400780c */ /* 0x000fe40001f61670 */
[----:B------:R-:W-:Y:S02]  /*b600*/  ISETP.GT.AND P4, PT, R28, 0x39, P1 ;  /* 0x000000391c00780c */ /* 0x000fe40000f84270 */
[----:B------:R-:W-:Y:S02]  /*b610*/  ISETP.LT.OR P5, PT, R20, 0x39, P5 ;  /* 0x000000391400780c */ /* 0x000fe40002fa1670 */
[----:B------:R-:W-:Y:S02]  /*b620*/  FSEL R187, R51, -INF , !P3 ;  /* 0xff80000033bb7808 */ /* 0x000fe40005800000 */
[----:B------:R-:W-:-:S02]  /*b630*/  ISETP.GT.AND P2, PT, R28, 0x40, P1 ;  /* 0x000000401c00780c */ /* 0x000fc40000f44270 */
[----:B------:R-:W-:Y:S02]  /*b640*/  FSEL R189, R54, -INF , !P5 ;  /* 0xff80000036bd7808 */ /* 0x000fe40006800000 */
[----:B------:R-:W-:Y:S02]  /*b650*/  ISETP.LT.OR P4, PT, R20, 0x3a, P4 ;  /* 0x0000003a1400780c */ /* 0x000fe40002781670 */
[----:B0-----:R-:W-:Y:S02]  /*b660*/  FMNMX.FTZ R4, R15, R4, !PT ;  /* 0x000000040f047209 */ /* 0x001fe40007810000 */
[----:B------:R-:W-:Y:S02]  /*b670*/  ISETP.GT.AND P3, PT, R28, 0x41, P1 ;  /* 0x000000411c00780c */ /* 0x000fe40000f64270 */
[----:B------:R-:W-:Y:S01]  /*b680*/  FSETP.NEU.FTZ.AND P6, PT, R4, -INF , PT ;  /* 0xff8000000400780b */ /* 0x000fe20003fdd000 */
[----:B------:R-:W-:-:S01]  /*b690*/  FFMA.FTZ R183, R2, R4, -8 ;  /* 0xc100000002b77423 */ /* 0x000fc20000010004 */
[----:B------:R-:W-:-:S02]  /*b6a0*/  ISETP.LT.OR P2, PT, R20, 0x41, P2 ;  /* 0x000000411400780c */ /* 0x000fc40001741670 */
[----:B------:R-:W-:Y:S02]  /*b6b0*/  FSEL R55, R55, -INF , !P4 ;  /* 0xff80000037377808 */ /* 0x000fe40006000000 */
[----:B------:R-:W-:Y:S02]  /*b6c0*/  FSEL R183, R183, RZ, P6 ;  /* 0x000000ffb7b77208 */ /* 0x000fe40003000000 */
[----:B------:R-:W-:Y:S02]  /*b6d0*/  ISETP.GT.AND P5, PT, R28, 0x48, P1 ;  /* 0x000000481c00780c */ /* 0x000fe40000fa4270 */
[----:B------:R-:W-:Y:S01]  /*b6e0*/  FSEL R193, R58, -INF , !P2 ;  /* 0xff8000003ac17808 */ /* 0x000fe20005000000 */
[----:B------:R-:W-:-:S01]  /*b6f0*/  FFMA.FTZ R13, R2, R32, -R183 ;  /* 0x00000020020d7223 */ /* 0x000fc200000108b7 */
[----:B------:R-:W-:Y:S01]  /*b700*/  FMNMX.FTZ R32, R47, R30, !PT ;  /* 0x0000001e2f207209 */ /* 0x000fe20007810000 */
[----:B------:R-:W-:-:S01]  /*b710*/  FFMA.FTZ R34, R2, R163, -R183 ;  /* 0x000000a302227223 */ /* 0x000fc200000108b7 */
[----:B------:R-:W-:Y:S01]  /*b720*/  ISETP.LT.OR P3, PT, R20, 0x42, P3 ;  /* 0x000000421400780c */ /* 0x000fe20001f61670 */
[----:B------:R-:W-:-:S01]  /*b730*/  FFMA.FTZ R51, R2, R167, -R183 ;  /* 0x000000a702337223 */ /* 0x000fc200000108b7 */
[----:B------:R-:W-:Y:S01]  /*b740*/  FMNMX.FTZ R32, R185, R32, !PT ;  /* 0x00000020b9207209 */ /* 0x000fe20007810000 */
[----:B------:R0:W-:Y:S01]  /*b750*/  MUFU.EX2 R30, R34 ;  /* 0x00000022001e7308 */ /* 0x0001e20000000800 */
[----:B------:R-:W-:Y:S01]  /*b760*/  ISETP.GT.AND P4, PT, R28, 0x49, P1 ;  /* 0x000000491c00780c */ /* 0x000fe20000f84270 */
[C-C-:B------:R-:W-:Y:S01]  /*b770*/  FFMA.FTZ R15, R2.reuse, R36, -R183.reuse ;  /* 0x00000024020f7223 */ /* 0x140fe200000108b7 */
[----:B------:R-:W-:Y:S01]  /*b780*/  FMNMX.FTZ R32, R187, R32, !PT ;  /* 0x00000020bb207209 */ /* 0x000fe20007810000 */
[--C-:B------:R-:W-:Y:S01]  /*b790*/  FFMA.FTZ R36, R2, R157, -R183.reuse ;  /* 0x0000009d02247223 */ /* 0x100fe200000108b7 */
[----:B------:R-:W-:Y:S01]  /*b7a0*/  ISETP.LT.OR P5, PT, R20, 0x49, P5 ;  /* 0x000000491400780c */ /* 0x000fe20002fa1670 */
[C-C-:B------:R-:W-:Y:S01]  /*b7b0*/  FFMA.FTZ R38, R2.reuse, R49, -R183.reuse ;  /* 0x0000003102267223 */ /* 0x140fe200000108b7 */
[----:B------:R-:W-:Y:S01]  /*b7c0*/  FMNMX.FTZ R32, R189, R32, !PT ;  /* 0x00000020bd207209 */ /* 0x000fe20007810000 */
[C-C-:B------:R-:W-:Y:S01]  /*b7d0*/  FFMA.FTZ R40, R2.reuse, R40, -R183.reuse ;  /* 0x0000002802287223 */ /* 0x140fe200000108b7 */
[----:B------:R-:W-:Y:S01]  /*b7e0*/  FSEL R167, R59, -INF , !P3 ;  /* 0xff8000003ba77808 */ /* 0x000fe20005800000 */
[--C-:B------:R-:W-:Y:S01]  /*b7f0*/  FFMA.FTZ R59, R2, R161, -R183.reuse ;  /* 0x000000a1023b7223 */ /* 0x100fe200000108b7 */
[----:B0-----:R-:W-:Y:S01]  /*b800*/  FMNMX.FTZ R34, R55, R32, !PT ;  /* 0x0000002037227209 */ /* 0x001fe20007810000 */
[----:B------:R0:W-:Y:S01]  /*b810*/  MUFU.EX2 R26, R40 ;  /* 0x00000028001a7308 */ /* 0x0001e20000000800 */
[----:B------:R-:W-:Y:S01]  /*b820*/  ISETP.GT.AND P2, PT, R28, 0x50, P1 ;  /* 0x000000501c00780c */ /* 0x000fe20000f44270 */
[C-C-:B------:R-:W-:Y:S01]  /*b830*/  FFMA.FTZ R8, R2.reuse, R8, -R183.reuse ;  /* 0x0000000802087223 */ /* 0x140fe200000108b7 */
[----:B------:R-:W-:Y:S01]  /*b840*/  FMNMX.FTZ R34, R193, R34, !PT ;  /* 0x00000022c1227209 */ /* 0x000fe20007810000 */
[--C-:B------:R-:W-:Y:S01]  /*b850*/  FFMA.FTZ R9, R2, R9, -R183.reuse ;  /* 0x0000000902097223 */ /* 0x100fe200000108b7 */
[----:B------:R-:W-:Y:S01]  /*b860*/  FSEL R163, R62, -INF , !P5 ;  /* 0xff8000003ea37808 */ /* 0x000fe20006800000 */
[--C-:B------:R-:W-:Y:S01]  /*b870*/  FFMA.FTZ R10, R2, R10, -R183.reuse ;  /* 0x0000000a020a7223 */ /* 0x100fe200000108b7 */
[----:B------:R-:W-:Y:S01]  /*b880*/  ISETP.LT.OR P4, PT, R20, 0x4a, P4 ;  /* 0x0000004a1400780c */ /* 0x000fe20002781670 */
[----:B------:R1:W-:Y:S01]  /*b890*/  MUFU.EX2 R32, R36 ;  /* 0x0000002400207308 */ /* 0x0003e20000000800 */
[----:B------:R-:W-:Y:S01]  /*b8a0*/  FMNMX.FTZ R34, R167, R34, !PT ;  /* 0x00000022a7227209 */ /* 0x000fe20007810000 */
[--C-:B0-----:R-:W-:Y:S01]  /*b8b0*/  FFMA.FTZ R40, R2, R45, -R183.reuse ;  /* 0x0000002d02287223 */ /* 0x101fe200000108b7 */
[----:B------:R-:W-:Y:S01]  /*b8c0*/  ISETP.GT.AND P3, PT, R28, 0x51, P1 ;  /* 0x000000511c00780c */ /* 0x000fe20000f64270 */
[--C-:B------:R-:W-:Y:S01]  /*b8d0*/  FFMA.FTZ R11, R2, R11, -R183.reuse ;  /* 0x0000000b020b7223 */ /* 0x100fe200000108b7 */
[----:B------:R-:W-:Y:S01]  /*b8e0*/  ISETP.LT.OR P2, PT, R20, 0x51, P2 ;  /* 0x000000511400780c */ /* 0x000fe20001741670 */
[C-C-:B------:R-:W-:Y:S01]  /*b8f0*/  FFMA.FTZ R14, R2.reuse, R14, -R183.reuse ;  /* 0x0000000e020e7223 */ /* 0x140fe200000108b7 */
[----:B------:R-:W-:Y:S01]  /*b900*/  FSEL R63, R63, -INF , !P4 ;  /* 0xff8000003f3f7808 */ /* 0x000fe20006000000 */
[----:B------:R-:W-:Y:S01]  /*b910*/  MUFU.EX2 R8, R8 ;  /* 0x0000000800087308 */ /* 0x000fe20000000800 */
[----:B------:R-:W-:Y:S01]  /*b920*/  FMNMX.FTZ R34, R163, R34, !PT ;  /* 0x00000022a3227209 */ /* 0x000fe20007810000 */
[--C-:B------:R-:W-:Y:S01]  /*b930*/  FFMA.FTZ R24, R2, R24, -R183.reuse ;  /* 0x0000001802187223 */ /* 0x100fe200000108b7 */
[----:B------:R-:W-:Y:S01]  /*b940*/  ISETP.GT.AND P5, PT, R28, 0x58, P1 ;  /* 0x000000581c00780c */ /* 0x000fe20000fa4270 */
[--C-:B------:R-:W-:Y:S01]  /*b950*/  FFMA.FTZ R44, R2, R81, -R183.reuse ;  /* 0x00000051022c7223 */ /* 0x100fe200000108b7 */
[----:B------:R-:W-:Y:S01]  /*b960*/  FSEL R161, R66, -INF , !P2 ;  /* 0xff80000042a17808 */ /* 0x000fe20005000000 */
[--C-:B------:R-:W-:Y:S01]  /*b970*/  FFMA.FTZ R53, R2, R53, -R183.reuse ;  /* 0x0000003502357223 */ /* 0x100fe200000108b7 */
[----:B------:R-:W-:Y:S01]  /*b980*/  ISETP.LT.OR P3, PT, R20, 0x52, P3 ;  /* 0x000000521400780c */ /* 0x000fe20001f61670 */
[----:B------:R-:W-:Y:S01]  /*b990*/  MUFU.EX2 R9, R9 ;  /* 0x0000000900097308 */ /* 0x000fe20000000800 */
[----:B-1----:R-:W-:Y:S01]  /*b9a0*/  FMNMX.FTZ R36, R63, R34, !PT ;  /* 0x000000223f247209 */ /* 0x002fe20007810000 */
[--C-:B------:R-:W-:Y:S01]  /*b9b0*/  FFMA.FTZ R57, R2, R57, -R183.reuse ;  /* 0x0000003902397223 */ /* 0x100fe200000108b7 */
[----:B------:R-:W-:Y:S01]  /*b9c0*/  ISETP.GT.AND P4, PT, R28, 0x59, P1 ;  /* 0x000000591c00780c */ /* 0x000fe20000f84270 */
[--C-:B------:R-:W-:Y:S01]  /*b9d0*/  FFMA.FTZ R61, R2, R61, -R183.reuse ;  /* 0x0000003d023d7223 */ /* 0x100fe200000108b7 */
[----:B------:R-:W-:Y:S01]  /*b9e0*/  ISETP.LT.OR P5, PT, R20, 0x59, P5 ;  /* 0x000000591400780c */ /* 0x000fe20002fa1670 */
[C-C-:B------:R-:W-:Y:S01]  /*b9f0*/  FFMA.FTZ R21, R2.reuse, R21, -R183.reuse ;  /* 0x0000001502157223 */ /* 0x140fe200000108b7 */
[----:B------:R-:W-:Y:S01]  /*ba00*/  FSEL R157, R67, -INF , !P3 ;  /* 0xff800000439d7808 */ /* 0x000fe20005800000 */
[--C-:B------:R-:W-:Y:S01]  /*ba10*/  FFMA.FTZ R67, R2, R153, -R183.reuse ;  /* 0x0000009902437223 */ /* 0x100fe200000108b7 */
[----:B------:R-:W-:Y:S01]  /*ba20*/  FMNMX.FTZ R36, R161, R36, !PT ;  /* 0x00000024a1247209 */ /* 0x000fe20007810000 */
[----:B------:R0:W-:Y:S01]  /*ba30*/  MUFU.EX2 R34, R38 ;  /* 0x0000002600227308 */ /* 0x0001e20000000800 */
[----:B------:R-:W-:Y:S01]  /*ba40*/  ISETP.GT.AND P2, PT, R28, 0x60, P1 ;  /* 0x000000601c00780c */ /* 0x000fe20000f44270 */
[--C-:B------:R-:W-:Y:S01]  /*ba50*/  FFMA.FTZ R29, R2, R29, -R183.reuse ;  /* 0x0000001d021d7223 */ /* 0x100fe200000108b7 */
[----:B------:R-:W-:Y:S01]  /*ba60*/  FSEL R153, R70, -INF , !P5 ;  /* 0xff80000046997808 */ /* 0x000fe20006800000 */
[--C-:B------:R-:W-:Y:S01]  /*ba70*/  FFMA.FTZ R33, R2, R33, -R183.reuse ;  /* 0x0000002102217223 */ /* 0x100fe200000108b7 */
[----:B------:R-:W-:Y:S01]  /*ba80*/  ISETP.LT.OR P4, PT, R20, 0x5a, P4 ;  /* 0x0000005a1400780c */ /* 0x000fe20002781670 */
[--C-:B------:R-:W-:Y:S01]  /*ba90*/  FFMA.FTZ R37, R2, R37, -R183.reuse ;  /* 0x0000002502257223 */ /* 0x100fe200000108b7 */
[----:B------:R-:W-:Y:S01]  /*baa0*/  FMNMX.FTZ R36, R157, R36, !PT ;  /* 0x000000249d247209 */ /* 0x000fe20007810000 */
[----:B------:R-:W-:Y:S01]  /*bab0*/  MUFU.EX2 R10, R10 ;  /* 0x0000000a000a7308 */ /* 0x000fe20000000800 */
[----:B------:R-:W-:Y:S01]  /*bac0*/  ISETP.GT.AND P3, PT, R28, 0x61, P1 ;  /* 0x000000611c00780c */ /* 0x000fe20000f64270 */
[----:B------:R-:W-:Y:S01]  /*bad0*/  FFMA.FTZ R85, R2, R85, -R183 ;  /* 0x0000005502557223 */ /* 0x000fe200000108b7 */
[----:B------:R-:W-:-:S02]  /*bae0*/  ISETP.LT.OR P2, PT, R20, 0x61, P2 ;  /* 0x000000611400780c */ /* 0x000fc40001741670 */
[----:B------:R-:W-:Y:S02]  /*baf0*/  FSEL R71, R71, -INF , !P4 ;  /* 0xff80000047477808 */ /* 0x000fe40006000000 */
[----:B------:R-:W-:Y:S01]  /*bb00*/  FMNMX.FTZ R36, R153, R36, !PT ;  /* 0x0000002499247209 */ /* 0x000fe20007810000 */
[----:B------:R-:W-:Y:S01]  /*bb10*/  MUFU.EX2 R11, R11 ;  /* 0x0000000b000b7308 */ /* 0x000fe20000000800 */
[----:B------:R-:W-:Y:S02]  /*bb20*/  ISETP.GT.AND P5, PT, R28, 0x68, P1 ;  /* 0x000000681c00780c */ /* 0x000fe40000fa4270 */
[----:B------:R-:W-:Y:S02]  /*bb30*/  FSEL R49, R74, -INF , !P2 ;  /* 0xff8000004a317808 */ /* 0x000fe40005000000 */
[----:B------:R-:W-:Y:S02]  /*bb40*/  ISETP.LT.OR P3, PT, R20, 0x62, P3 ;  /* 0x000000621400780c */ /* 0x000fe40001f61670 */
[----:B0-----:R-:W-:Y:S01]  /*bb50*/  FMNMX.FTZ R38, R71, R36, !PT ;  /* 0x0000002447267209 */ /* 0x001fe20007810000 */
[----:B------:R-:W-:Y:S01]  /*bb60*/  MUFU.EX2 R13, R13 ;  /* 0x0000000d000d7308 */ /* 0x000fe20000000800 */
[----:B------:R-:W-:-:S02]  /*bb70*/  ISETP.GT.AND P4, PT, R28, 0x69, P1 ;  /* 0x000000691c00780c */ /* 0x000fc40000f84270 */
[----:B------:R-:W-:Y:S02]  /*bb80*/  ISETP.LT.OR P5, PT, R20, 0x69, P5 ;  /* 0x000000691400780c */ /* 0x000fe40002fa1670 */
[----:B------:R-:W-:Y:S02]  /*bb90*/  FSEL R75, R75, -INF , !P3 ;  /* 0xff8000004b4b7808 */ /* 0x000fe40005800000 */
[----:B------:R-:W-:Y:S01]  /*bba0*/  FMNMX.FTZ R38, R49, R38, !PT ;  /* 0x0000002631267209 */ /* 0x000fe20007810000 */
[----:B------:R0:W-:Y:S01]  /*bbb0*/  MUFU.EX2 R36, R40 ;  /* 0x0000002800247308 */ /* 0x0001e20000000800 */
[----:B------:R-:W-:Y:S02]  /*bbc0*/  ISETP.GT.AND P2, PT, R28, 0x70, P1 ;  /* 0x000000701c00780c */ /* 0x000fe40000f44270 */
[----:B------:R-:W-:Y:S02]  /*bbd0*/  FSEL R45, R78, -INF , !P5 ;  /* 0xff8000004e2d7808 */ /* 0x000fe40006800000 */
[----:B------:R-:W-:-:S02]  /*bbe0*/  ISETP.LT.OR P4, PT, R20, 0x6a, P4 ;  /* 0x0000006a1400780c */ /* 0x000fc40002781670 */
[----:B------:R-:W-:Y:S01]  /*bbf0*/  FMNMX.FTZ R38, R75, R38, !PT ;  /* 0x000000264b267209 */ /* 0x000fe20007810000 */
[----:B------:R-:W-:Y:S01]  /*bc00*/  MUFU.EX2 R14, R14 ;  /* 0x0000000e000e7308 */ /* 0x000fe20000000800 */
[----:B------:R-:W-:Y:S01]  /*bc10*/  ISETP.GT.AND P3, PT, R28, 0x71, P1 ;  /* 0x000000711c00780c */ /* 0x000fe20000f64270 */
[----:B0-----:R-:W-:Y:S01]  /*bc20*/  FFMA.FTZ R40, R2, R73, -R183 ;  /* 0x0000004902287223 */ /* 0x001fe200000108b7 */
[----:B------:R-:W-:Y:S02]  /*bc30*/  ISETP.LT.OR P2, PT, R20, 0x71, P2 ;  /* 0x000000711400780c */ /* 0x000fe40001741670 */
[----:B------:R-:W-:Y:S02]  /*bc40*/  FSEL R79, R79, -INF , !P4 ;  /* 0xff8000004f4f7808 */ /* 0x000fe40006000000 */
[----:B------:R-:W-:Y:S01]  /*bc50*/  FMNMX.FTZ R38, R45, R38, !PT ;  /* 0x000000262d267209 */ /* 0x000fe20007810000 */
[----:B------:R-:W-:Y:S01]  /*bc60*/  MUFU.EX2 R15, R15 ;  /* 0x0000000f000f7308 */ /* 0x000fe20000000800 */
[----:B------:R-:W-:-:S02]  /*bc70*/  ISETP.GT.AND P5, PT, R28, 0x78, P1 ;  /* 0x000000781c00780c */ /* 0x000fc40000fa4270 */
[----:B------:R-:W-:Y:S02]  /*bc80*/  ISETP.LT.OR P3, PT, R20, 0x72, P3 ;  /* 0x000000721400780c */ /* 0x000fe40001f61670 */
[----:B------:R-:W-:Y:S02]  /*bc90*/  FSEL R195, R82, -INF , !P2 ;  /* 0xff80000052c37808 */ /* 0x000fe40005000000 */
[----:B------:R-:W-:Y:S01]  /*bca0*/  FMNMX.FTZ R38, R79, R38, !PT ;  /* 0x000000264f267209 */ /* 0x000fe20007810000 */
[----:B------:R-:W-:Y:S01]  /*bcb0*/  MUFU.EX2 R24, R24 ;  /* 0x0000001800187308 */ /* 0x000fe20000000800 */
[----:B------:R-:W-:Y:S01]  /*bcc0*/  ISETP.GT.AND P1, PT, R28, 0x79, P1 ;  /* 0x000000791c00780c */ /* 0x000fe20000f24270 */
[----:B------:R-:W-:Y:S01]  /*bcd0*/  FFMA.FTZ R28, R2, R41, -R183 ;  /* 0x00000029021c7223 */ /* 0x000fe200000108b7 */
[----:B------:R-:W-:Y:S02]  /*bce0*/  ISETP.LT.OR P5, PT, R20, 0x79, P5 ;  /* 0x000000791400780c */ /* 0x000fe40002fa1670 */
[----:B------:R-:W-:-:S02]  /*bcf0*/  FSEL R83, R83, -INF , !P3 ;  /* 0xff80000053537808 */ /* 0x000fc40005800000 */
[----:B------:R-:W-:Y:S01]  /*bd00*/  FMNMX.FTZ R38, R195, R38, !PT ;  /* 0x00000026c3267209 */ /* 0x000fe20007810000 */
[----:B------:R-:W-:Y:S01]  /*bd10*/  MUFU.EX2 R51, R51 ;  /* 0x0000003300337308 */ /* 0x000fe20000000800 */
[----:B------:R-:W-:Y:S01]  /*bd20*/  ISETP.LT.OR P1, PT, R20, 0x7a, P1 ;  /* 0x0000007a1400780c */ /* 0x000fe20000f21670 */
[--C-:B------:R-:W-:Y:S01]  /*bd30*/  FFMA.FTZ R20, R2, R25, -R183.reuse ;  /* 0x0000001902147223 */ /* 0x100fe200000108b7 */
[----:B------:R-:W-:Y:S01]  /*bd40*/  FSEL R41, R86, -INF , !P5 ;  /* 0xff80000056297808 */ /* 0x000fe20006800000 */
[C-C-:B------:R-:W-:Y:S01]  /*bd50*/  FFMA.FTZ R25, R2.reuse, R65, -R183.reuse ;  /* 0x0000004102197223 */ /* 0x140fe200000108b7 */
[----:B------:R-:W-:Y:S01]  /*bd60*/  FMNMX.FTZ R38, R83, R38, !PT ;  /* 0x0000002653267209 */ /* 0x000fe20007810000 */
[----:B------:R-:W-:Y:S01]  /*bd70*/  FFMA.FTZ R65, R2, R69, -R183 ;  /* 0x0000004502417223 */ /* 0x000fe200000108b7 */
[----:B------:R-:W-:Y:S01]  /*bd80*/  FSEL R87, R87, -INF , !P1 ;  /* 0xff80000057577808 */ /* 0x000fe20004800000 */
[----:B------:R-:W-:Y:S01]  /*bd90*/  MUFU.EX2 R59, R59 ;  /* 0x0000003b003b7308 */ /* 0x000fe20000000800 */
[----:B------:R-:W-:-:S02]  /*bda0*/  FMNMX.FTZ R38, R41, R38, !PT ;  /* 0x0000002629267209 */ /* 0x000fc40007810000 */
[----:B------:R-:W-:Y:S02]  /*bdb0*/  FSEL R48, R4, RZ, P6 ;  /* 0x000000ff04307208 */ /* 0x000fe40003000000 */
[----:B------:R-:W-:Y:S01]  /*bdc0*/  FMNMX.FTZ R42, R87, R38, !PT ;  /* 0x00000026572a7209 */ /* 0x000fe20007810000 */
[----:B------:R-:W-:Y:S02]  /*bdd0*/  FFMA.FTZ R38, R2, R7, -R183 ;  /* 0x0000000702267223 */ /* 0x000fe400000108b7 */
[----:B------:R-:W-:-:S01]  /*bde0*/  FADD.FTZ R5, -R48, R5 ;  /* 0x0000000530057221 */ /* 0x000fc20000010100 */
[----:B------:R-:W-:Y:S01]  /*bdf0*/  MUFU.EX2 R67, R67 ;  /* 0x0000004300437308 */ /* 0x000fe20000000800 */
[----:B------:R-:W0:Y:S02]  /*be00*/  SHFL.BFLY PT, R197, R42, 0x2, 0x1f ;  /* 0x0c401f002ac57f89 */ /* 0x000e2400000e0000 */
[----:B------:R-:W-:-:S05]  /*be10*/  FMUL.FTZ R5, R2, R5 ;  /* 0x0000000502057220 */ /* 0x000fca0000410000 */
[----:B------:R-:W-:Y:S08]  /*be20*/  MUFU.EX2 R53, R53 ;  /* 0x0000003500357308 */ /* 0x000ff00000000800 */
[----:B------:R-:W1:Y:S08]  /*be30*/  MUFU.EX2 R5, R5 ;  /* 0x0000000500057308 */ /* 0x000e700000000800 */
[----:B------:R-:W-:Y:S01]  /*be40*/  MUFU.EX2 R57, R57 ;  /* 0x0000003900397308 */ /* 0x000fe20000000800 */
[----:B0-----:R-:W-:Y:S01]  /*be50*/  FMNMX.FTZ R197, R42, R197, !PT ;  /* 0x000000c52ac57209 */ /* 0x001fe20007810000 */
[----:B------:R-:W-:-:S04]  /*be60*/  FFMA.FTZ R42, R2, R77, -R183 ;  /* 0x0000004d022a7223 */ /* 0x000fc800000108b7 */
[----:B------:R-:W0:Y:S02]  /*be70*/  SHFL.BFLY PT, R46, R197, 0x1, 0x1f ;  /* 0x0c201f00c52e7f89 */ /* 0x000e2400000e0000 */
[----:B------:R-:W-:Y:S01]  /*be80*/  MUFU.EX2 R28, R28 ;  /* 0x0000001c001c7308 */ /* 0x000fe20000000800 */
[----:B-1----:R-:W-:-:S04]  /*be90*/  FFMA.FTZ R70, R5, R3, R8 ;  /* 0x0000000305467223 */ /* 0x002fc80000010008 */
[----:B------:R-:W-:-:S03]  /*bea0*/  FADD.FTZ R77, R9, R70 ;  /* 0x00000046094d7221 */ /* 0x000fc60000010000 */
[----:B------:R-:W-:Y:S01]  /*beb0*/  MUFU.EX2 R61, R61 ;  /* 0x0000003d003d7308 */ /* 0x000fe20000000800 */
[----:B------:R-:W-:-:S07]  /*bec0*/  FADD.FTZ R70, R10, R77 ;  /* 0x0000004d0a467221 */ /* 0x000fce0000010000 */
[----:B------:R-:W-:Y:S01]  /*bed0*/  MUFU.EX2 R20, R20 ;  /* 0x0000001400147308 */ /* 0x000fe20000000800 */
[----:B0-----:R-:W-:-:S07]  /*bee0*/  FMNMX.FTZ R7, R197, R46, !PT ;  /* 0x0000002ec5077209 */ /* 0x001fce0007810000 */
[----:B------:R-:W-:Y:S01]  /*bef0*/  MUFU.EX2 R25, R25 ;  /* 0x0000001900197308 */ /* 0x000fe20000000800 */
[----:B------:R-:W-:Y:S01]  /*bf00*/  FSETP.NEU.FTZ.AND P1, PT, R7, -INF , PT ;  /* 0xff8000000700780b */ /* 0x000fe20003f3d000 */
[----:B------:R-:W-:-:S03]  /*bf10*/  FFMA.FTZ R48, R2, R7, -8 ;  /* 0xc100000002307423 */ /* 0x000fc60000010007 */
[----:B------:R-:W-:Y:S02]  /*bf20*/  FSEL R73, R7, RZ, P1 ;  /* 0x000000ff07497208 */ /* 0x000fe40000800000 */
[----:B------:R-:W-:Y:S01]  /*bf30*/  FSEL R48, R48, RZ, P1 ;  /* 0x000000ff30307208 */ /* 0x000fe20000800000 */
[----:B------:R-:W-:Y:S02]  /*bf40*/  MUFU.EX2 R38, R38 ;  /* 0x0000002600267308 */ /* 0x000fe40000000800 */
[----:B------:R-:W-:-:S02]  /*bf50*/  FADD.FTZ R73, -R73, R6 ;  /* 0x0000000649497221 */ /* 0x000fc40000010100 */
[C-C-:B------:R-:W-:Y:S01]  /*bf60*/  FFMA.FTZ R69, R2.reuse, R191, -R48.reuse ;  /* 0x000000bf02457223 */ /* 0x140fe20000010830 */
[----:B------:R-:W-:-:S01]  /*bf70*/  FFMA.FTZ R50, R2, R27, -R48 ;  /* 0x0000001b02327223 */ /* 0x000fc20000010830 */
[C---:B------:R-:W-:Y:S01]  /*bf80*/  FMUL.FTZ R64, R2.reuse, R73 ;  /* 0x0000004902407220 */ /* 0x040fe20000410000 */
        /* <DEDUP_REMOVED lines=30> */
[----:B------:R-:W-:-:S05]  /*c170*/  FFMA.FTZ R41, R2, R41, -R48 ;  /* 0x0000002902297223 */ /* 0x000fca0000010830 */
[----:B------:R-:W0:Y:S01]  /*c180*/  MUFU.EX2 R52, R52 ;  /* 0x0000003400347308 */ /* 0x000e220000000800 */
[----:B-1----:R-:W-:-:S07]  /*c190*/  FADD.FTZ R0, R50, R3 ;  /* 0x0000000332007221 */ /* 0x002fce0000010000 */
[----:B------:R-:W1:Y:S01]  /*c1a0*/  MUFU.EX2 R31, R31 ;  /* 0x0000001f001f7308 */ /* 0x000e620000000800 */
[----:B--2---:R-:W-:-:S01]  /*c1b0*/  FADD.FTZ R3, R27, R0 ;  /* 0x000000001b037221 */ /* 0x004fc20000010000 */
[----:B------:R-:W-:Y:S01]  /*c1c0*/  FADD.FTZ R0, R11, R70 ;  /* 0x000000460b007221 */ /* 0x000fe20000010000 */
[----:B------:R-:W-:-:S05]  /*c1d0*/  FFMA.FTZ R70, R2, R161, -R48 ;  /* 0x000000a102467223 */ /* 0x000fca0000010830 */
[----:B------:R-:W2:Y:S01]  /*c1e0*/  MUFU.EX2 R54, R54 ;  /* 0x0000003600367308 */ /* 0x000ea20000000800 */
[----:B0-----:R-:W-:-:S01]  /*c1f0*/  FADD.FTZ R72, R52, R3 ;  /* 0x0000000334487221 */ /* 0x001fc20000010000 */
[----:B------:R-:W-:-:S04]  /*c200*/  FADD.FTZ R3, R13, R0 ;  /* 0x000000000d037221 */ /* 0x000fc80000010000 */
[----:B------:R-:W-:Y:S02]  /*c210*/  FADD.FTZ R0, R14, R3 ;  /* 0x000000030e007221 */ /* 0x000fe40000010000 */
[----:B------:R-:W0:Y:S01]  /*c220*/  MUFU.EX2 R35, R35 ;  /* 0x0000002300237308 */ /* 0x000e220000000800 */
[----:B-1----:R-:W-:-:S01]  /*c230*/  FADD.FTZ R77, R31, R72 ;  /* 0x000000481f4d7221 */ /* 0x002fc20000010000 */
[----:B------:R-:W-:-:S04]  /*c240*/  FADD.FTZ R3, R15, R0 ;  /* 0x000000000f037221 */ /* 0x000fc80000010000 */
[----:B------:R-:W-:Y:S02]  /*c250*/  FADD.FTZ R3, R24, R3 ;  /* 0x0000000318037221 */ /* 0x000fe40000010000 */
        /* <DEDUP_REMOVED lines=12> */
[----:B------:R-:W-:-:S04]  /*c320*/  FADD.FTZ R81, R59, R72 ;  /* 0x000000483b517221 */ /* 0x000fc80000010000 */
[----:B------:R-:W-:Y:S02]  /*c330*/  FADD.FTZ R72, R32, R81 ;  /* 0x0000005120487221 */ /* 0x000fe40000010000 */
[----:B------:R-:W2:Y:S01]  /*c340*/  MUFU.EX2 R60, R60 ;  /* 0x0000003c003c7308 */ /* 0x000ea20000000800 */
[----:B0-----:R-:W-:-:S01]  /*c350*/  FADD.FTZ R0, R58, R3 ;  /* 0x000000033a007221 */ /* 0x001fc20000010000 */
[----:B------:R-:W-:Y:S01]  /*c360*/  FADD.FTZ R81, R67, R72 ;  /* 0x0000004843517221 */ /* 0x000fe20000010000 */
[----:B------:R-:W-:-:S01]  /*c370*/  FFMA.FTZ R72, R2, R75, -R48 ;  /* 0x0000004b02487223 */ /* 0x000fc20000010830 */
[----:B------:R-:W-:-:S04]  /*c380*/  FFMA.FTZ R48, R2, R87, -R48 ;  /* 0x0000005702307223 */ /* 0x000fc80000010830 */
[----:B------:R-:W0:Y:S01]  /*c390*/  MUFU.EX2 R47, R47 ;  /* 0x0000002f002f7308 */ /* 0x000e220000000800 */
[----:B-1----:R-:W-:-:S07]  /*c3a0*/  FADD.FTZ R3, R43, R0 ;  /* 0x000000002b037221 */ /* 0x002fce0000010000 */
[----:B------:R-:W1:Y:S01]  /*c3b0*/  MUFU.EX2 R62, R62 ;  /* 0x0000003e003e7308 */ /* 0x000e620000000800 */
[----:B--2---:R-:W-:-:S07]  /*c3c0*/  FADD.FTZ R0, R60, R3 ;  /* 0x000000033c007221 */ /* 0x004fce0000010000 */
[----:B------:R-:W2:Y:S01]  /*c3d0*/  MUFU.EX2 R6, R189 ;  /* 0x000000bd00067308 */ /* 0x000ea20000000800 */
[----:B0-----:R-:W-:-:S01]  /*c3e0*/  FADD.FTZ R3, R47, R0 ;  /* 0x000000002f037221 */ /* 0x001fc20000010000 */
[----:B------:R-:W-:-:S06]  /*c3f0*/  FADD.FTZ R0, R34, R81 ;  /* 0x0000005122007221 */ /* 0x000fcc0000010000 */
[----:B------:R-:W0:Y:S01]  /*c400*/  MUFU.EX2 R55, R55 ;  /* 0x0000003700377308 */ /* 0x000e220000000800 */
[----:B-1----:R-:W-:-:S07]  /*c410*/  FADD.FTZ R3, R62, R3 ;  /* 0x000000033e037221 */ /* 0x002fce0000010000 */
[----:B------:R-:W1:Y:S01]  /*c420*/  MUFU.EX2 R66, R66 ;  /* 0x0000004200427308 */ /* 0x000e620000000800 */
[----:B--2---:R-:W-:-:S01]  /*c430*/  FADD.FTZ R76, R6, R3 ;  /* 0x00000003064c7221 */ /* 0x004fc20000010000 */
[----:B------:R-:W-:-:S04]  /*c440*/  FADD.FTZ R3, R53, R0 ;  /* 0x0000000035037221 */ /* 0x000fc80000010000 */
[----:B------:R-:W-:Y:S02]  /*c450*/  FADD.FTZ R0, R36, R3 ;  /* 0x0000000324007221 */ /* 0x000fe40000010000 */
[----:B------:R-:W2:Y:S02]  /*c460*/  MUFU.EX2 R73, R73 ;  /* 0x0000004900497308 */ /* 0x000ea40000000800 */
[----:B------:R-:W-:-:S04]  /*c470*/  FADD.FTZ R3, R57, R0 ;  /* 0x0000000039037221 */ /* 0x000fc80000010000 */
[----:B------:R-:W-:Y:S02]  /*c480*/  FADD.FTZ R0, R28, R3 ;  /* 0x000000031c007221 */ /* 0x000fe40000010000 */
[----:B------:R-:W3:Y:S02]  /*c490*/  MUFU.EX2 R68, R68 ;  /* 0x0000004400447308 */ /* 0x000ee40000000800 */
[----:B------:R-:W-:-:S04]  /*c4a0*/  FADD.FTZ R3, R61, R0 ;  /* 0x000000003d037221 */ /* 0x000fc80000010000 */
[----:B------:R-:W-:Y:S02]  /*c4b0*/  FADD.FTZ R0, R20, R3 ;  /* 0x0000000314007221 */ /* 0x000fe40000010000 */
[----:B------:R-:W4:Y:S02]  /*c4c0*/  MUFU.EX2 R63, R63 ;  /* 0x0000003f003f7308 */ /* 0x000f240000000800 */
[----:B------:R-:W-:-:S04]  /*c4d0*/  FADD.FTZ R3, R25, R0 ;  /* 0x0000000019037221 */ /* 0x000fc80000010000 */
[----:B------:R-:W-:Y:S02]  /*c4e0*/  FADD.FTZ R0, R38, R3 ;  /* 0x0000000326007221 */ /* 0x000fe40000010000 */
[----:B------:R0:W-:Y:S08]  /*c4f0*/  MUFU.EX2 R78, R71 ;  /* 0x00000047004e7308 */ /* 0x0001f00000000800 */
[----:B------:R-:W5:Y:S01]  /*c500*/  MUFU.EX2 R70, R70 ;  /* 0x0000004600467308 */ /* 0x000f620000000800 */
[----:B0-----:R-:W-:-:S04]  /*c510*/  FADD.FTZ R71, R55, R76 ;  /* 0x0000004c37477221 */ /* 0x001fc80000010000 */
[----:B-1----:R-:W-:-:S03]  /*c520*/  FADD.FTZ R76, R66, R71 ;  /* 0x00000047424c7221 */ /* 0x002fc60000010000 */
[----:B------:R-:W-:Y:S01]  /*c530*/  MUFU.EX2 R77, R77 ;  /* 0x0000004d004d7308 */ /* 0x000fe20000000800 */
[----:B--2---:R-:W-:-:S04]  /*c540*/  FADD.FTZ R71, R73, R76 ;  /* 0x0000004c49477221 */ /* 0x004fc80000010000 */
[----:B---3--:R-:W-:-:S03]  /*c550*/  FADD.FTZ R76, R68, R71 ;  /* 0x00000047444c7221 */ /* 0x008fc60000010000 */
[----:B------:R-:W-:Y:S01]  /*c560*/  MUFU.EX2 R74, R74 ;  /* 0x0000004a004a7308 */ /* 0x000fe20000000800 */
[----:B----4-:R-:W-:-:S04]  /*c570*/  FADD.FTZ R71, R63, R76 ;  /* 0x0000004c3f477221 */ /* 0x010fc80000010000 */
[----:B-----5:R-:W-:-:S03]  /*c580*/  FADD.FTZ R76, R70, R71 ;  /* 0x00000047464c7221 */ /* 0x020fc60000010000 */
[----:B------:R-:W0:Y:S08]  /*c590*/  MUFU.EX2 R65, R65 ;  /* 0x0000004100417308 */ /* 0x000e300000000800 */
[----:B------:R-:W1:Y:S08]  /*c5a0*/  MUFU.EX2 R21, R21 ;  /* 0x0000001500157308 */ /* 0x000e700000000800 */
[----:B------:R-:W-:Y:S01]  /*c5b0*/  MUFU.EX2 R49, R49 ;  /* 0x0000003100317308 */ /* 0x000fe20000000800 */
[----:B0-----:R-:W-:-:S07]  /*c5c0*/  FADD.FTZ R0, R65, R0 ;  /* 0x0000000041007221 */ /* 0x001fce0000010000 */
[----:B------:R-:W0:Y:S01]  /*c5d0*/  MUFU.EX2 R40, R40 ;  /* 0x0000002800287308 */ /* 0x000e220000000800 */
[----:B-1----:R-:W-:-:S07]  /*c5e0*/  FADD.FTZ R3, R21, R0 ;  /* 0x0000000015037221 */ /* 0x002fce0000010000 */
[----:B------:R-:W1:Y:S08]  /*c5f0*/  MUFU.EX2 R72, R72 ;  /* 0x0000004800487308 */ /* 0x000e700000000800 */
[----:B------:R2:W-:Y:S01]  /*c600*/  MUFU.EX2 R80, R45 ;  /* 0x0000002d00507308 */ /* 0x0005e20000000800 */
[----:B0-----:R-:W-:-:S07]  /*c610*/  FADD.FTZ R0, R40, R3 ;  /* 0x0000000328007221 */ /* 0x001fce0000010000 */
[----:B------:R-:W0:Y:S01]  /*c620*/  MUFU.EX2 R29, R29 ;  /* 0x0000001d001d7308 */ /* 0x000e220000000800 */
[----:B--2---:R-:W-:-:S04]  /*c630*/  FADD.FTZ R45, R77, R76 ;  /* 0x0000004c4d2d7221 */ /* 0x004fc80000010000 */
[----:B------:R-:W-:-:S03]  /*c640*/  FADD.FTZ R45, R74, R45 ;  /* 0x0000002d4a2d7221 */ /* 0x000fc60000010000 */
[----:B------:R-:W2:Y:S01]  /*c650*/  MUFU.EX2 R42, R42 ;  /* 0x0000002a002a7308 */ /* 0x000ea20000000800 */
[----:B------:R-:W-:-:S04]  /*c660*/  FADD.FTZ R76, R78, R45 ;  /* 0x0000002d4e4c7221 */ /* 0x000fc80000010000 */
[----:B------:R-:W-:-:S03]  /*c670*/  FADD.FTZ R45, R49, R76 ;  /* 0x0000004c312d7221 */ /* 0x000fc60000010000 */
[----:B------:R-:W3:Y:S01]  /*c680*/  MUFU.EX2 R79, R79 ;  /* 0x0000004f004f7308 */ /* 0x000ee20000000800 */
[----:B-1----:R-:W-:-:S01]  /*c690*/  FADD.FTZ R45, R72, R45 ;  /* 0x0000002d482d7221 */ /* 0x002fc20000010000 */
[----:B0-----:R-:W-:-:S03]  /*c6a0*/  FADD.FTZ R3, R29, R0 ;  /* 0x000000001d037221 */ /* 0x001fc60000010000 */
[----:B------:R-:W-:-:S03]  /*c6b0*/  FADD.FTZ R45, R80, R45 ;  /* 0x0000002d502d7221 */ /* 0x000fc60000010000 */
[----:B------:R-:W0:Y:S01]  /*c6c0*/  MUFU.EX2 R33, R33 ;  /* 0x0000002100217308 */ /* 0x000e220000000800 */
[----:B--2---:R-:W-:-:S07]  /*c6d0*/  FADD.FTZ R0, R42, R3 ;  /* 0x000000032a007221 */ /* 0x004fce0000010000 */
        /* <DEDUP_REMOVED lines=14> */
[----:B0-----:R-:W-:-:S03]  /*c7c0*/  FADD.FTZ R3, R46, R3 ;  /* 0x000000032e037221 */ /* 0x001fc60000010000 */
[----:B-1----:R-:W-:Y:S01]  /*c7d0*/  FADD.FTZ R0, R48, R45 ;  /* 0x0000002d30007221 */ /* 0x002fe20000010000 */
[----:B------:R-:W-:Y:S06]  /*c7e0*/  @!P0 BRA `(.L_x_1067) ;  /* 0x0000000000048947 */ /* 0x000fec0003800000 */
[----:B------:R-:W-:Y:S01]  /*c7f0*/  BPT.TRAP 0x1 ;  /* 0x000000040000795c */ /* 0x000fe20000300000 */
.L_x_1067:
        /* <DEDUP_REMOVED lines=35> */
[----:B------:R-:W-:Y:S01]  /*ca30*/  F2FP.SATFINITE.E4M3.F32.PACK_AB_MERGE_C R163, R62, R47, R6 ;  /* 0x0000002f3ea3723e */ /* 0x000fe20004807006 */
        /* <DEDUP_REMOVED lines=71> */
.L_x_1049:
[----:B------:R-:W-:Y:S06]  /*ceb0*/  BAR.ARV 0x8, 0x180 ;  /* 0x0206000000007b1d */ /* 0x000fec0000002000 */
[----:B------:R-:W-:Y:S05]  /*cec0*/  @!P0 BRA `(.L_x_1069) ;  /* 0x0000000000048947 */ /* 0x000fea0003800000 */
[----:B------:R-:W-:Y:S01]  /*ced0*/  BPT.TRAP 0x1 ;  /* 0x000000040000795c */ /* 0x000fe20000300000 */
.L_x_1069:
[----:B------:R-:W-:Y:S01]  /*cee0*/  ULEA UR5, UR36, UR38, 0x3 ;  /* 0x0000002624057291 */ /* 0x000fe2000f8e183f */
[----:B------:R-:W-:-:S05]  /*cef0*/  IMAD.U32 R5, RZ, RZ, UR37 ;  /* 0x00000025ff057e24 */ /* 0x000fca000f8e00ff */
[----:B------:R-:W-:-:S04]  /*cf00*/  SHF.L.U32 R5, R5, 0x1f, RZ ;  /* 0x0000001f05057819 */ /* 0x000fc800000006ff */
[----:B------:R0:W1:Y:S01]  /*cf10*/  SYNCS.PHASECHK.TRANS64.TRYWAIT P1, [UR5+0x22850], R5 ;  /* 0x02285005ff0075a7 */ /* 0x0000620008020145 */
[----:B------:R-:W-:Y:S05]  /*cf20*/  @!P0 BRA `(.L_x_1070) ;  /* 0x0000000000048947 */ /* 0x000fea0003800000 */
[----:B------:R-:W-:Y:S01]  /*cf30*/  BPT.TRAP 0x1 ;  /* 0x000000040000795c */ /* 0x000fe20000300000 */
.L_x_1070:
[----:B-1----:R-:W-:Y:S05]  /*cf40*/  @P1 BRA `(.L_x_1071) ;  /* 0x0000000000081947 */ /* 0x002fea0003800000 */
[----:B------:R-:W1:Y:S02]  /*cf50*/  SYNCS.PHASECHK.TRANS64.TRYWAIT P1, [UR5+0x22850], R5 ;  /* 0x02285005ff0075a7 */ /* 0x000e640008020145 */
[----:B-1----:R-:W-:Y:S05]  /*cf60*/  @!P1 BRA `(.L_x_1072) ;  /* 0x0000007800e89947 */ /* 0x002fea0003800000 */
.L_x_1071:
[----:B------:R-:W-:Y:S01]  /*cf70*/  UIADD3 UR38, UR38, 0x400, URZ ;  /* 0x0000040026267890 */ /* 0x000fe2000fffe03f */
[----:B------:R-:W-:Y:S01]  /*cf80*/  WARPGROUP.ARRIVE ;  /* 0x00000000000079c5 */ /* 0x000fe20000000000 */
[----:B------:R-:W-:Y:S01]  /*cf90*/  UMOV UR7, 0x40000040 ;  /* 0x4000004000077882 */ /* 0x000fe20000000000 */
[----:B------:R-:W2:Y:S01]  /*cfa0*/  LDC.64 R10, c[0x0][0x9a0] ;  /* 0x00026800ff0a7b82 */ /* 0x000ea20000000a00 */
[----:B------:R-:W-:-:S04]  /*cfb0*/  USHF.R.U32.HI UR38, URZ, 0x4, UR38 ;  /* 0x000000043f267899 */ /* 0x000fc80008011626 */
[----:B------:R-:W-:-:S04]  /*cfc0*/  ULOP3.LUT UR38, UR38, 0x3fff, URZ, 0xc0, !UPT ;  /* 0x00003fff26267892 */ /* 0x000fc8000f8ec03f */
[----:B------:R-:W-:-:S04]  /*cfd0*/  ULOP3.LUT UR4, UR38, 0x10000, URZ, 0xfc, !UPT ;  /* 0x0001000026047892 */ /* 0x000fc8000f8efc3f */
[----:B------:R-:W-:-:S07]  /*cfe0*/  ULEA UR4, UR36, UR4, 0xa ;  /* 0x0000000424047291 */ /* 0x000fce000f8e503f */
[----:B------:R-:W-:Y:S02]  /*cff0*/  UMOV UR6, UR4 ;  /* 0x0000000400067c82 */ /* 0x000fe40008000000 */
[----:B------:R-:W-:Y:S01]  /*d000*/  QGMMA.64x128x32.F32.E4M3.E4M3 R88, R164, gdesc[UR4], R88, gsb0 ;  /* 0x01e00004a4587df3 */ /* 0x000fe20008000858 */
[----:B--2---:R-:W-:-:S04]  /*d010*/  ISETP.NE.U32.AND P1, PT, R10, RZ, PT ;  /* 0x000000ff0a00720c */ /* 0x004fc80003f25070 */
[----:B------:R-:W-:-:S13]  /*d020*/  ISETP.NE.AND.EX P1, PT, R11, RZ, PT, P1 ;  /* 0x000000ff0b00720c */ /* 0x000fda0003f25310 */
[----:B------:R-:W2:Y:S01]  /*d030*/  @P1 LDC.64 R8, c[0x0][0x9c8] ;  /* 0x00027200ff081b82 */ /* 0x000ea20000000a00 */
[----:B01----:R-:W-:Y:S02]  /*d040*/  @P1 SHF.R.S32.HI R5, RZ, 0x1f, R19 ;  /* 0x0000001fff051819 */ /* 0x003fe40000011413 */
[----:B------:R-:W-:-:S05]  /*d050*/  @P1 SHF.R.S32.HI R15, RZ, 0x1f, R23 ;  /* 0x0000001fff0f1819 */ /* 0x000fca0000011417 */
[----:B------:R-:W0:Y:S01]  /*d060*/  @P1 LDC.64 R12, c[0x0][0x9d0] ;  /* 0x00027400ff0c1b82 */ /* 0x000e220000000a00 */
[----:B------:R-:W-:Y:S01]  /*d070*/  UIADD3 UR6, UR4, 0x2, URZ ;  /* 0x0000000204067890 */ /* 0x000fe2000fffe03f */
[----:B--2---:R-:W-:-:S04]  /*d080*/  @P1 IMAD R6, R5, R8, RZ ;  /* 0x0000000805061224 */ /* 0x004fc800078e02ff */
[C---:B------:R-:W-:Y:S02]  /*d090*/  @P1 IMAD R5, R19.reuse, R9, R6 ;  /* 0x0000000913051224 */ /* 0x040fe400078e0206 */
[----:B------:R-:W-:-:S04]  /*d0a0*/  @P1 IMAD.WIDE.U32 R8, R19, R8, RZ ;  /* 0x0000000813081225 */ /* 0x000fc800078e00ff */
[-C--:B0-----:R-:W-:Y:S02]  /*d0b0*/  @P1 IMAD R6, R15, R12.reuse, RZ ;  /* 0x0000000c0f061224 */ /* 0x081fe400078e02ff */
[----:B------:R-:W-:Y:S02]  /*d0c0*/  @P1 IMAD.IADD R9, R9, 0x1, R5 ;  /* 0x0000000109091824 */ /* 0x000fe400078e0205 */
[C---:B------:R-:W-:Y:S02]  /*d0d0*/  @P1 IMAD R5, R23.reuse, R13, R6 ;  /* 0x0000000d17051224 */ /* 0x040fe400078e0206 */
[----:B------:R-:W-:Y:S01]  /*d0e0*/  @P1 IMAD.WIDE.U32 R8, R23, R12, R8 ;  /* 0x0000000c17081225 */ /* 0x000fe200078e0008 */
[----:B------:R-:W-:-:S03]  /*d0f0*/  UMOV UR7, 0x40000040 ;  /* 0x4000004000077882 */ /* 0x000fc60000000000 */
[----:B------:R-:W-:Y:S01]  /*d100*/  @P1 IMAD.IADD R5, R9, 0x1, R5 ;  /* 0x0000000109051824 */ /* 0x000fe200078e0205 */
[----:B------:R-:W-:-:S04]  /*d110*/  @P1 LEA R10, P2, R8, R10, 0x2 ;  /* 0x0000000a080a1211 */ /* 0x000fc800078410ff */
[----:B------:R-:W-:Y:S01]  /*d120*/  @P1 LEA.HI.X R11, R8, R11, R5, 0x2, P2 ;  /* 0x0000000b080b1211 */ /* 0x000fe200010f1405 */
[----:B------:R-:W-:-:S06]  /*d130*/  IMAD.MOV.U32 R5, RZ, RZ, 0x3f800000 ;  /* 0x3f800000ff057424 */ /* 0x000fcc00078e00ff */
[----:B------:R0:W2:Y:S01]  /*d140*/  @P1 LDG.E R5, desc[UR48][R10.64] ;  /* 0x000000300a051981 */ /* 0x0000a2000c1e1900 */
[----:B------:R-:W-:Y:S02]  /*d150*/  WARPGROUP.DEPBAR.LE gsb0, 0x0 ;  /* 0x00008000000079c5 */ /* 0x000fe40000010000 */
[----:B------:R-:W-:-:S06]  /*d160*/  WARPGROUP.ARRIVE ;  /* 0x00000000000079c5 */ /* 0x000fcc0000000000 */
[----:B------:R-:W-:Y:S01]  /*d170*/  QGMMA.64x128x32.F32.E4M3.E4M3 R88, R160, gdesc[UR4], R88, gsb0 ;  /* 0x01e00004a0587df3 */ /* 0x000fe20008000858 */
[----:B------:R-:W-:Y:S01]  /*d180*/  UIADD3 UR6, UR4, 0x4, URZ ;  /* 0x0000000404067890 */ /* 0x000fe2000fffe03f */
        /* <DEDUP_REMOVED lines=11> */
[----:B------:R-:W1:Y:S04]  /*d240*/  SHFL.BFLY PT, R9, R6, 0x1, 0x1f ;  /* 0x0c201f0006097f89 */ /* 0x000e6800000e0000 */
[----:B------:R-:W3:Y:S01]  /*d250*/  SHFL.BFLY PT, R8, R13, 0x1, 0x1f ;  /* 0x0c201f000d087f89 */ /* 0x000ee200000e0000 */
[----:B-1----:R-:W-:-:S01]  /*d260*/  FADD.FTZ R12, R6, R9 ;  /* 0x00000009060c7221 */ /* 0x002fc20000010000 */
[----:B---3--:R-:W-:-:S04]  /*d270*/  FADD.FTZ R14, R13, R8 ;  /* 0x000000080d0e7221 */ /* 0x008fc80000010000 */
[C---:B------:R-:W-:Y:S01]  /*d280*/  FSETP.NE.FTZ.AND P1, PT, R12.reuse, RZ, PT ;  /* 0x000000ff0c00720b */ /* 0x040fe20003f35000 */
[----:B------:R-:W-:Y:S01]  /*d290*/  FMUL.FTZ R15, R12, 0.00390625 ;  /* 0x3b8000000c0f7820 */ /* 0x000fe20000410000 */
[----:B0-----:R-:W-:Y:S01]  /*d2a0*/  FMUL.FTZ R11, R14, 0.00390625 ;  /* 0x3b8000000e0b7820 */ /* 0x001fe20000410000 */
        /* <DEDUP_REMOVED lines=15> */
[----:B------:R-:W-:-:S02]  /*d3a0*/  IMAD.MOV.U32 R0, RZ, RZ, -0x800000 ;  /* 0xff800000ff007424 */ /* 0x000fc400078e00ff */
[----:B------:R-:W-:Y:S02]  /*d3b0*/  IMAD.MOV.U32 R3, RZ, RZ, -0x800000 ;  /* 0xff800000ff037424 */ /* 0x000fe400078e00ff */
        /* <DEDUP_REMOVED lines=8> */
.L_x_1073:
        /* <DEDUP_REMOVED lines=13> */
[----:B------:R-:W-:Y:S01]  /*d510*/  SYNCS.ARRIVE.TRANS64.RED.A1T0 RZ, [UR4], RZ ;  /* 0x000000ffffff79a7 */ /* 0x000fe20008100404 */
[----:B------:R-:W-:Y:S01]  /*d520*/  USEL UR4, URZ, 0x1, UP0 ;  /* 0x000000013f047887 */ /* 0x000fe20008000000 */
        /* <DEDUP_REMOVED lines=55> */
[----:B------:R-:W-:Y:S01]  /*d8a0*/  FMUL.FTZ R151, R151, R22 ;  /* 0x0000001697977220 */ /* 0x000fe20000410000 */
[----:B------:R-:W-:Y:S01]  /*d8b0*/  VIADD R171, R171, 0x1 ;  /* 0x00000001abab7836 */ /* 0x000fe20000000000 */
[----:B------:R-:W-:-:S02]  /*d8c0*/  USEL UR36, UR36, URZ, UP0 ;  /* 0x0000003f24247287 */ /* 0x000fc40008000000 */
[----:B------:R-:W-:-:S12]  /*d8d0*/  ULOP3.LUT UR37, UR37, UR4, URZ, 0x3c, !UPT ;  /* 0x0000000425257292 */ /* 0x000fd8000f8e3c3f */
.L_x_995:
[----:B------:R-:W0:Y:S01]  /*d8e0*/  S2R R27, SR_CgaCtaId ;  /* 0x00000000001b7919 */ /* 0x000e220000008800 */
[----:B------:R-:W-:Y:S01]  /*d8f0*/  MOV R2, 0x400 ;  /* 0x0000040000027802 */ /* 0x000fe20000000f00 */
[----:B------:R-:W-:Y:S01]  /*d900*/  BSSY B0, `(.L_x_1074) ;  /* 0x0000228000007945 */ /* 0x000fe20003800000 */
[----:B------:R-:W-:Y:S02]  /*d910*/  BAR.SYNC.DEFER_BLOCKING 0x5, 0x180 ;  /* 0x0146000000007b1d */ /* 0x000fe40000010000 */
[----:B0-----:R-:W-:-:S05]  /*d920*/  LEA R2, R27, R2, 0x18 ;  /* 0x000000021b027211 */ /* 0x001fca00078ec0ff */
[----:B------:R-:W0:Y:S02]  /*d930*/  LDS R22, [R2+0x228d0] ;  /* 0x0228d00002167984 */ /* 0x000e240000000800 */
[----:B0-----:R-:W-:Y:S01]  /*d940*/  R2UR UR4, R22 ;  /* 0x00000000160472ca */ /* 0x001fe200000e0000 */
[----:B------:R-:W-:Y:S06]  /*d950*/  BAR.ARV 0x4, 0x180 ;  /* 0x0106000000007b1d */ /* 0x000fec0000002000 */
[----:B------:R-:W-:Y:S08]  /*d960*/  @P0 BRA `(.L_x_1075) ;  /* 0x0000001800400947 */ /* 0x000ff00003800000 */
[----:B------:R-:W0:Y:S01]  /*d970*/  S2R R44, SR_TID.X ;  /* 0x00000000002c7919 */ /* 0x000e220000002100 */
[----:B------:R-:W-:Y:S01]  /*d980*/  ULDC.64 UR6, c[0x4][0x40] ;  /* 0x0100100000067ab9 */ /* 0x000fe20000000a00 */
[----:B------:R-:W1:Y:S01]  /*d990*/  S2R R45, SR_SWINHI ;  /* 0x00000000002d7919 */ /* 0x000e620000002f00 */
[----:B------:R-:W-:Y:S01]  /*d9a0*/  F2FP.BF16.F32.PACK_AB R33, R110, R33 ;  /* 0x000000216e21723e */ /* 0x000fe200000010ff */
[----:B------:R-:W2:Y:S01]  /*d9b0*/  LDC R52, c[0x0][0xbe8] ;  /* 0x0002fa00ff347b82 */ /* 0x000ea20000000800 */
[----:B------:R-:W-:Y:S01]  /*d9c0*/  F2FP.BF16.F32.PACK_AB R34, R111, R34 ;  /* 0x000000226f22723e */ /* 0x000fe200000010ff */
[----:B------:R-:W-:Y:S01]  /*d9d0*/  ULDC UR5, c[0x0][0xa88] ;  /* 0x0002a20000057ab9 */ /* 0x000fe20000000800 */
[----:B0-----:R-:W-:-:S05]  /*d9e0*/  IMAD.SHL.U32 R22, R44, 0x4, RZ ;  /* 0x000000042c167824 */ /* 0x001fca00078e00ff */
[----:B------:R-:W-:-:S04]  /*d9f0*/  LOP3.LUT R22, R22, 0xc, RZ, 0xc0, !PT ;  /* 0x0000000c16167812 */ /* 0x000fc800078ec0ff */
[----:B------:R-:W-:-:S05]  /*da00*/  IADD3 R26, P0, R22, UR6, RZ ;  /* 0x00000006161a7c10 */ /* 0x000fca000ff1e0ff */
[----:B------:R-:W-:Y:S01]  /*da10*/  IMAD.X R27, RZ, RZ, UR7, P0 ;  /* 0x00000007ff1b7e24 */ /* 0x000fe200080e06ff */
[----:B------:R-:W-:Y:S01]  /*da20*/  F2FP.BF16.F32.PACK_AB R31, R116, R31 ;  /* 0x0000001f741f723e */ /* 0x000fe200000010ff */
[----:B------:R-:W-:-:S03]  /*da30*/  ULDC.64 UR6, c[0x0][0xb90] ;  /* 0x0002e40000067ab9 */ /* 0x000fc60000000a00 */
[----:B------:R0:W3:Y:S01]  /*da40*/  LDG.E.CONSTANT R26, desc[UR48][R26.64] ;  /* 0x000000301a1a7981 */ /* 0x0000e2000c1e9900 */
[----:B------:R-:W-:Y:S02]  /*da50*/  LOP3.LUT P0, R22, R44, 0x3, RZ, 0xc0, !PT ;  /* 0x000000032c167812 */ /* 0x000fe4000780c0ff */
[----:B------:R-:W-:Y:S02]  /*da60*/  F2FP.BF16.F32.PACK_AB R32, R117, R32 ;  /* 0x000000207520723e */ /* 0x000fe400000010ff */
[----:B------:R-:W-:Y:S02]  /*da70*/  ISETP.EQ.OR P0, PT, R22, 0x3, !P0 ;  /* 0x000000031600780c */ /* 0x000fe40004702670 */
[----:B------:R-:W-:Y:S02]  /*da80*/  F2FP.BF16.F32.PACK_AB R41, R94, R41 ;  /* 0x000000295e29723e */ /* 0x000fe400000010ff */
[----:B------:R-:W-:Y:S02]  /*da90*/  SEL R51, R31, R32, P0 ;  /* 0x000000201f337207 */ /* 0x000fe40000000000 */
[----:B------:R-:W-:-:S02]  /*daa0*/  SEL R54, R32, R31, P0 ;  /* 0x0000001f20367207 */ /* 0x000fc40000000000 */
[----:B------:R-:W-:Y:S02]  /*dab0*/  SEL R65, R33, R34, P0 ;  /* 0x0000002221417207 */ /* 0x000fe40000000000 */
[----:B------:R-:W-:Y:S02]  /*dac0*/  SEL R68, R34, R33, P0 ;  /* 0x0000002122447207 */ /* 0x000fe40000000000 */
[----:B------:R-:W-:Y:S02]  /*dad0*/  MOV R32, R2 ;  /* 0x0000000200207202 */ /* 0x000fe40000000f00 */
[----:B-1----:R-:W-:Y:S02]  /*dae0*/  MOV R33, R45 ;  /* 0x0000002d00217202 */ /* 0x002fe40000000f00 */
[----:B------:R-:W-:Y:S02]  /*daf0*/  F2FP.BF16.F32.PACK_AB R4, R95, R4 ;  /* 0x000000045f04723e */ /* 0x000fe400000010ff */
[----:B------:R-:W-:Y:S01]  /*db00*/  F2FP.BF16.F32.PACK_AB R7, R148, R7 ;  /* 0x000000079407723e */ /* 0x000fe200000010ff */
[----:B------:R-:W-:Y:S01]  /*db10*/  IMAD.WIDE R44, R175, 0x2, R32 ;  /* 0x00000002af2c7825 */ /* 0x000fe200078e0220 */
[----:B------:R-:W-:-:S02]  /*db20*/  F2FP.BF16.F32.PACK_AB R8, R149, R8 ;  /* 0x000000089508723e */ /* 0x000fc400000010ff */
[----:B------:R-:W-:Y:S02]  /*db30*/  F2FP.BF16.F32.PACK_AB R5, R150, R5 ;  /* 0x000000059605723e */ /* 0x000fe400000010ff */
[----:B------:R-:W-:Y:S02]  /*db40*/  F2FP.BF16.F32.PACK_AB R6, R151, R6 ;  /* 0x000000069706723e */ /* 0x000fe400000010ff */
[----:B------:R-:W-:Y:S02]  /*db50*/  F2FP.BF16.F32.PACK_AB R39, R100, R39 ;  /* 0x000000276427723e */ /* 0x000fe400000010ff */
[----:B------:R-:W-:Y:S02]  /*db60*/  F2FP.BF16.F32.PACK_AB R40, R101, R40 ;  /* 0x000000286528723e */ /* 0x000fe400000010ff */
[----:B------:R-:W-:Y:S02]  /*db70*/  SEL R59, R7, R8, P0 ;  /* 0x00000008073b7207 */ /* 0x000fe40000000000 */
[----:B------:R-:W-:Y:S01]  /*db80*/  SEL R62, R8, R7, P0 ;  /* 0x00000007083e7207 */ /* 0x000fe20000000000 */
[----:B------:R-:W-:Y:S01]  /*db90*/  IMAD R7, R170, 0x40, R18 ;  /* 0x00000040aa077824 */ /* 0x000fe200078e0212 */
[----:B------:R-:W-:-:S02]  /*dba0*/  SEL R61, R41, R4, P0 ;  /* 0x00000004293d7207 */ /* 0x000fc40000000000 */
[----:B------:R-:W-:Y:S01]  /*dbb0*/  SEL R64, R4, R41, P0 ;  /* 0x0000002904407207 */ /* 0x000fe20000000000 */
[----:B------:R-:W-:Y:S01]  /*dbc0*/  IMAD.WIDE R32, R7, 0x2, R32 ;  /* 0x0000000207207825 */ /* 0x000fe200078e0220 */
[----:B------:R-:W-:Y:S02]  /*dbd0*/  SHF.R.S32.HI R22, RZ, 0x1f, R23 ;  /* 0x0000001fff167819 */ /* 0x000fe40000011417 */
[----:B------:R-:W-:Y:S02]  /*dbe0*/  IADD3 R41, P6, R44, 0x4060, RZ ;  /* 0x000040602c297810 */ /* 0x000fe40007fde0ff */
[----:B------:R-:W-:Y:S01]  /*dbf0*/  SEL R75, R5, R6, P0 ;  /* 0x00000006054b7207 */ /* 0x000fe20000000000 */
[----:B------:R-:W-:Y:S01]  /*dc00*/  IMAD R4, R22, UR6, RZ ;  /* 0x0000000616047c24 */ /* 0x000fe2000f8e02ff */
[----:B------:R-:W-:Y:S02]  /*dc10*/  SEL R78, R6, R5, P0 ;  /* 0x00000005064e7207 */ /* 0x000fe40000000000 */
[----:B------:R-:W-:-:S02]  /*dc20*/  F2FP.BF16.F32.PACK_AB R11, R140, R11 ;  /* 0x0000000b8c0b723e */ /* 0x000fc400000010ff */
[----:B------:R-:W-:Y:S02]  /*dc30*/  F2FP.BF16.F32.PACK_AB R12, R141, R12 ;  /* 0x0000000c8d0c723e */ /* 0x000fe400000010ff */
[----:B------:R-:W-:Y:S02]  /*dc40*/  SEL R47, R39, R40, P0 ;  /* 0x00000028272f7207 */ /* 0x000fe40000000000 */
[----:B------:R-:W-:Y:S02]  /*dc50*/  SEL R48, R40, R39, P0 ;  /* 0x0000002728307207 */ /* 0x000fe40000000000 */
[----:B------:R-:W-:Y:S02]  /*dc60*/  IADD3 R6, P1, R44, 0x60, RZ ;  /* 0x000000602c067810 */ /* 0x000fe40007f3e0ff */
[----:B------:R-:W-:Y:S02]  /*dc70*/  F2FP.BF16.F32.PACK_AB R15, R132, R15 ;  /* 0x0000000f840f723e */ /* 0x000fe400000010ff */
[----:B------:R-:W-:Y:S01]  /*dc80*/  F2FP.BF16.F32.PACK_AB R20, R133, R20 ;  /* 0x000000148514723e */ /* 0x000fe200000010ff */
[----:B------:R-:W-:Y:S01]  /*dc90*/  IMAD.X R31, RZ, RZ, R45, P1 ;  /* 0x000000ffff1f7224 */ /* 0x000fe200008e062d */
[----:B------:R-:W-:-:S02]  /*dca0*/  LOP3.LUT R40, R41, 0x380, RZ, 0xc0, !PT ;  /* 0x0000038029287812 */ /* 0x000fc400078ec0ff */
[----:B------:R-:W-:Y:S02]  /*dcb0*/  IADD3 R7, P2, R44, 0x20, RZ ;  /* 0x000000202c077810 */ /* 0x000fe40007f5e0ff */
[----:B------:R-:W-:Y:S02]  /*dcc0*/  SEL R57, R11, R12, P0 ;  /* 0x0000000c0b397207 */ /* 0x000fe40000000000 */
[----:B------:R-:W-:Y:S01]  /*dcd0*/  SEL R60, R12, R11, P0 ;  /* 0x0000000b0c3c7207 */ /* 0x000fe20000000000 */
[----:B------:R-:W-:Y:S01]  /*dce0*/  IMAD R11, R23, UR7, R4 ;  /* 0x00000007170b7c24 */ /* 0x000fe2000f8e0204 */
[----:B------:R-:W-:Y:S02]  /*dcf0*/  F2FP.BF16.F32.PACK_AB R13, R134, R13 ;  /* 0x0000000d860d723e */ /* 0x000fe400000010ff */
[----:B------:R-:W-:Y:S02]  /*dd00*/  F2FP.BF16.F32.PACK_AB R14, R135, R14 ;  /* 0x0000000e870e723e */ /* 0x000fe400000010ff */
[----:B------:R-:W-:-:S02]  /*dd10*/  SEL R55, R15, R20, P0 ;  /* 0x000000140f377207 */ /* 0x000fc40000000000 */
[----:B------:R-:W-:Y:S02]  /*dd20*/  SEL R58, R20, R15, P0 ;  /* 0x0000000f143a7207 */ /* 0x000fe40000000000 */
[----:B------:R-:W-:Y:S02]  /*dd30*/  SHF.R.U64 R40, R40, 0x3, RZ ;  /* 0x0000000328287819 */ /* 0x000fe400000012ff */
[----:B------:R-:W-:Y:S02]  /*dd40*/  F2FP.BF16.F32.PACK_AB R9, R142, R9 ;  /* 0x000000098e09723e */ /* 0x000fe400000010ff */
[----:B------:R-:W-:Y:S02]  /*dd50*/  F2FP.BF16.F32.PACK_AB R10, R143, R10 ;  /* 0x0000000a8f0a723e */ /* 0x000fe400000010ff */
[----:B------:R-:W-:Y:S02]  /*dd60*/  LOP3.LUT R4, R7, 0x380, RZ, 0xc0, !PT ;  /* 0x0000038007047812 */ /* 0x000fe400078ec0ff */
[----:B------:R-:W-:-:S02]  /*dd70*/  IADD3 R15, P1, R32, 0x2000, RZ ;  /* 0x00002000200f7810 */ /* 0x000fc40007f3e0ff */
[----:B------:R-:W-:Y:S02]  /*dd80*/  SEL R71, R13, R14, P0 ;  /* 0x0000000e0d477207 */ /* 0x000fe40000000000 */
[----:B------:R-:W-:Y:S02]  /*dd90*/  SEL R74, R14, R13, P0 ;  /* 0x0000000d0e4a7207 */ /* 0x000fe40000000000 */
[----:B------:R-:W-:Y:S01]  /*dda0*/  LOP3.LUT R40, R40, R41, RZ, 0x3c, !PT ;  /* 0x0000002928287212 */ /* 0x000fe200078e3cff */
[----:B------:R-:W-:Y:S01]  /*ddb0*/  IMAD.X R41, RZ, RZ, R45, P6 ;  /* 0x000000ffff297224 */ /* 0x000fe200030e062d */
[----:B------:R-:W-:Y:S02]  /*ddc0*/  SEL R73, R9, R10, P0 ;  /* 0x0000000a09497207 */ /* 0x000fe40000000000 */
[----:B------:R-:W-:Y:S02]  /*ddd0*/  SEL R76, R10, R9, P0 ;  /* 0x000000090a4c7207 */ /* 0x000fe40000000000 */
[----:B------:R-:W-:-:S02]  /*dde0*/  SHF.R.U64 R4, R4, 0x3, RZ ;  /* 0x0000000304047819 */ /* 0x000fc400000012ff */
[----:B------:R-:W-:Y:S02]  /*ddf0*/  LOP3.LUT R14, R15, 0x380, RZ, 0xc0, !PT ;  /* 0x000003800f0e7812 */ /* 0x000fe400078ec0ff */
[----:B------:R-:W-:Y:S02]  /*de00*/  F2FP.BF16.F32.PACK_AB R35, R108, R35 ;  /* 0x000000236c23723e */ /* 0x000fe400000010ff */
[----:B------:R-:W-:Y:S02]  /*de10*/  F2FP.BF16.F32.PACK_AB R36, R109, R36 ;  /* 0x000000246d24723e */ /* 0x000fe400000010ff */
[----:B------:R-:W-:Y:S02]  /*de20*/  IADD3 R9, P6, R44, 0x40, RZ ;  /* 0x000000402c097810 */ /* 0x000fe40007fde0ff */
[----:B------:R-:W-:Y:S02]  /*de30*/  LOP3.LUT R34, R4, R7, RZ, 0x3c, !PT ;  /* 0x0000000704227212 */ /* 0x000fe400078e3cff */
[----:B------:R-:W-:-:S02]  /*de40*/  SHF.R.U64 R14, R14, 0x3, RZ ;  /* 0x000000030e0e7819 */ /* 0x000fc400000012ff */
[----:B------:R-:W-:Y:S02]  /*de50*/  SEL R49, R35, R36, P0 ;  /* 0x0000002423317207 */ /* 0x000fe40000000000 */
[----:B------:R-:W-:Y:S01]  /*de60*/  SEL R50, R36, R35, P0 ;  /* 0x0000002324327207 */ /* 0x000fe20000000000 */
[----:B------:R-:W-:Y:S01]  /*de70*/  IMAD.X R35, RZ, RZ, R45, P2 ;  /* 0x000000ffff237224 */ /* 0x000fe200010e062d */
[----:B------:R-:W-:Y:S02]  /*de80*/  LOP3.LUT R4, R9, 0x380, RZ, 0xc0, !PT ;  /* 0x0000038009047812 */ /* 0x000fe400078ec0ff */
[----:B------:R-:W-:Y:S02]  /*de90*/  F2FP.BF16.F32.PACK_AB R25, R124, R25 ;  /* 0x000000197c19723e */ /* 0x000fe400000010ff */
[----:B------:R-:W-:Y:S02]  /*dea0*/  F2FP.BF16.F32.PACK_AB R21, R126, R21 ;  /* 0x000000157e15723e */ /* 0x000fe400000010ff */
[----:B------:R-:W-:-:S02]  /*deb0*/  F2FP.BF16.F32.PACK_AB R28, R125, R28 ;  /* 0x0000001c7d1c723e */ /* 0x000fc400000010ff */
[----:B------:R-:W-:Y:S02]  /*dec0*/  F2FP.BF16.F32.PACK_AB R24, R127, R24 ;  /* 0x000000187f18723e */ /* 0x000fe400000010ff */
[----:B--2---:R-:W-:Y:S02]  /*ded0*/  ISETP.NE.AND P2, PT, R52, 0x1, PT ;  /* 0x000000013400780c */ /* 0x004fe40003f45270 */
[----:B------:R-:W-:Y:S01]  /*dee0*/  LOP3.LUT R14, R14, R15, RZ, 0x3c, !PT ;  /* 0x0000000f0e0e7212 */ /* 0x000fe200078e3cff */
[----:B------:R-:W-:Y:S01]  /*def0*/  IMAD.X R15, RZ, RZ, R33, P1 ;  /* 0x000000ffff0f7224 */ /* 0x000fe200008e0621 */
[----:B------:R-:W-:Y:S02]  /*df00*/  LOP3.LUT R5, R44, 0x380, RZ, 0xc0, !PT ;  /* 0x000003802c057812 */ /* 0x000fe400078ec0ff */
[----:B------:R-:W-:Y:S02]  /*df10*/  SHF.R.U64 R4, R4, 0x3, RZ ;  /* 0x0000000304047819 */ /* 0x000fe400000012ff */
[----:B------:R-:W-:-:S02]  /*df20*/  SEL R53, R25, R28, P0 ;  /* 0x0000001c19357207 */ /* 0x000fc40000000000 */
[----:B------:R-:W-:Y:S02]  /*df30*/  SEL R56, R28, R25, P0 ;  /* 0x000000191c387207 */ /* 0x000fe40000000000 */
[----:B------:R-:W-:Y:S01]  /*df40*/  SEL R69, R21, R24, P0 ;  /* 0x0000001815457207 */ /* 0x000fe20000000000 */
[----:B------:R-:W1:Y:S01]  /*df50*/  @P2 LDC R83, c[0x0][0xbec] ;  /* 0x0002fb00ff532b82 */ /* 0x000e620000000800 */
[----:B------:R-:W-:Y:S01]  /*df60*/  SEL R72, R24, R21, P0 ;  /* 0x0000001518487207 */ /* 0x000fe20000000000 */
[----:B------:R-:W-:Y:S01]  /*df70*/  IMAD.WIDE.U32 R24, R23, UR6, RZ ;  /* 0x0000000617187c25 */ /* 0x000fe2000f8e00ff */
[----:B------:R-:W-:Y:S01]  /*df80*/  IADD3 R77, P1, R32, 0x7000, RZ ;  /* 0x00007000204d7810 */ /* 0x000fe20007f3e0ff */
[----:B------:R-:W-:Y:S01]  /*df90*/  ULDC.64 UR6, c[0x0][0xb98] ;  /* 0x0002e60000067ab9 */ /* 0x000fe20000000a00 */
[----:B------:R-:W-:Y:S01]  /*dfa0*/  SHF.R.U64 R5, R5, 0x3, RZ ;  /* 0x0000000305057819 */ /* 0x000fe200000012ff */
[----:B------:R-:W-:Y:S01]  /*dfb0*/  IMAD.IADD R25, R25, 0x1, R11 ;  /* 0x0000000119197824 */ /* 0x000fe200078e020b */
[----:B------:R-:W-:-:S02]  /*dfc0*/  LOP3.LUT R28, R4, R9, RZ, 0x3c, !PT ;  /* 0x00000009041c7212 */ /* 0x000fc400078e3cff */
[C---:B------:R-:W-:Y:S01]  /*dfd0*/  IADD3 R8, P3, R44.reuse, 0x4000, RZ ;  /* 0x000040002c087810 */ /* 0x040fe20007f7e0ff */
[----:B------:R-:W-:Y:S01]  /*dfe0*/  IMAD.WIDE.U32 R24, R19, UR6, R24 ;  /* 0x0000000613187c25 */ /* 0x000fe2000f8e0018 */
[----:B------:R-:W-:Y:S02]  /*dff0*/  LOP3.LUT R4, R77, 0x380, RZ, 0xc0, !PT ;  /* 0x000003804d047812 */ /* 0x000fe400078ec0ff */
[C---:B------:R-:W-:Y:S01]  /*e000*/  IADD3 R13, P5, R44.reuse, 0x4040, RZ ;  /* 0x000040402c0d7810 */ /* 0x040fe20007fbe0ff */
[----:B------:R-:W-:Y:S01]  /*e010*/  IMAD.X R39, RZ, RZ, R45, P3 ;  /* 0x000000ffff277224 */ /* 0x000fe200018e062d */
[----:B------:R-:W-:Y:S02]  /*e020*/  IADD3 R11, P4, R44, 0x4020, RZ ;  /* 0x000040202c0b7810 */ /* 0x000fe40007f9e0ff */
[----:B------:R-:W-:Y:S02]  /*e030*/  LOP3.LUT R44, R5, R44, RZ, 0x3c, !PT ;  /* 0x0000002c052c7212 */ /* 0x000fe400078e3cff */
[----:B------:R-:W-:-:S02]  /*e040*/  LOP3.LUT R5, R8, 0x380, RZ, 0xc0, !PT ;  /* 0x0000038008057812 */ /* 0x000fc400078ec0ff */
[----:B------:R-:W-:Y:S02]  /*e050*/  SHF.R.U64 R4, R4, 0x3, RZ ;  /* 0x0000000304047819 */ /* 0x000fe400000012ff */
[----:B------:R-:W-:Y:S02]  /*e060*/  F2FP.BF16.F32.PACK_AB R37, R102, R37 ;  /* 0x000000256625723e */ /* 0x000fe400000010ff */
[----:B------:R-:W-:Y:S02]  /*e070*/  F2FP.BF16.F32.PACK_AB R38, R103, R38 ;  /* 0x000000266726723e */ /* 0x000fe400000010ff */
[----:B------:R-:W-:Y:S02]  /*e080*/  SHF.R.U64 R5, R5, 0x3, RZ ;  /* 0x0000000305057819 */ /* 0x000fe400000012ff */
[----:B------:R-:W-:Y:S02]  /*e090*/  LOP3.LUT R4, R4, R77, RZ, 0x3c, !PT ;  /* 0x0000004d04047212 */ /* 0x000fe400078e3cff */
[----:B------:R-:W-:-:S02]  /*e0a0*/  MOV R77, R40 ;  /* 0x00000028004d7202 */ /* 0x000fc40000000f00 */
[----:B------:R-:W-:Y:S02]  /*e0b0*/  MOV R40, R34 ;  /* 0x0000002200287202 */ /* 0x000fe40000000f00 */
[----:B------:R-:W-:Y:S01]  /*e0c0*/  SEL R63, R37, R38, P0 ;  /* 0x00000026253f7207 */ /* 0x000fe20000000000 */
[----:B------:R-:W2:Y:S01]  /*e0d0*/  @P2 LDC R35, c[0x0][0xbf0] ;  /* 0x0002fc00ff232b82 */ /* 0x000ea20000000800 */
[----:B------:R-:W-:Y:S01]  /*e0e0*/  SEL R66, R38, R37, P0 ;  /* 0x0000002526427207 */ /* 0x000fe20000000000 */
[----:B------:R-:W-:Y:S01]  /*e0f0*/  IMAD.X R37, RZ, RZ, R45, P4 ;  /* 0x000000ffff257224 */ /* 0x000fe200020e062d */
[----:B------:R-:W-:Y:S02]  /*e100*/  LOP3.LUT R38, R5, R8, RZ, 0x3c, !PT ;  /* 0x0000000805267212 */ /* 0x000fe400078e3cff */
[----:B------:R-:W-:Y:S02]  /*e110*/  LOP3.LUT R5, R6, 0x380, RZ, 0xc0, !PT ;  /* 0x0000038006057812 */ /* 0x000fe400078ec0ff */
[----:B------:R-:W-:-:S02]  /*e120*/  F2FP.BF16.F32.PACK_AB R29, R118, R29 ;  /* 0x0000001d761d723e */ /* 0x000fc400000010ff */
[----:B------:R-:W-:Y:S02]  /*e130*/  F2FP.BF16.F32.PACK_AB R30, R119, R30 ;  /* 0x0000001e771e723e */ /* 0x000fe400000010ff */
[----:B------:R-:W-:Y:S02]  /*e140*/  LOP3.LUT R12, R13, 0x380, RZ, 0xc0, !PT ;  /* 0x000003800d0c7812 */ /* 0x000fe400078ec0ff */
[----:B------:R-:W-:Y:S02]  /*e150*/  SHF.R.U64 R5, R5, 0x3, RZ ;  /* 0x0000000305057819 */ /* 0x000fe400000012ff */
[----:B------:R-:W-:Y:S02]  /*e160*/  F2FP.BF16.F32.PACK_AB R43, R92, R43 ;  /* 0x0000002b5c2b723e */ /* 0x000fe400000010ff */
[----:B------:R-:W-:Y:S02]  /*e170*/  F2FP.BF16.F32.PACK_AB R42, R93, R42 ;  /* 0x0000002a5d2a723e */ /* 0x000fe400000010ff */
[----:B------:R-:W-:-:S02]  /*e180*/  SEL R67, R29, R30, P0 ;  /* 0x0000001e1d437207 */ /* 0x000fc40000000000 */
[----:B------:R-:W-:Y:S01]  /*e190*/  SEL R70, R30, R29, P0 ;  /* 0x0000001d1e467207 */ /* 0x000fe20000000000 */
[--C-:B------:R-:W-:Y:S01]  /*e1a0*/  IMAD.X R29, RZ, RZ, R45.reuse, P6 ;  /* 0x000000ffff1d7224 */ /* 0x100fe200030e062d */
[----:B------:R-:W-:Y:S02]  /*e1b0*/  SHF.R.U64 R12, R12, 0x3, RZ ;  /* 0x000000030c0c7819 */ /* 0x000fe400000012ff */
[----:B------:R-:W-:Y:S02]  /*e1c0*/  LOP3.LUT R30, R5, R6, RZ, 0x3c, !PT ;  /* 0x00000006051e7212 */ /* 0x000fe400078e3cff */
[----:B0-----:R-:W-:Y:S02]  /*e1d0*/  SEL R27, R43, R42, P0 ;  /* 0x0000002a2b1b7207 */ /* 0x001fe40000000000 */
[----:B------:R-:W-:Y:S01]  /*e1e0*/  SEL R46, R42, R43, P0 ;  /* 0x0000002b2a2e7207 */ /* 0x000fe20000000000 */
[----:B------:R-:W-:Y:S01]  /*e1f0*/  IMAD.X R43, RZ, RZ, R45, P5 ;  /* 0x000000ffff2b7224 */ /* 0x000fe200028e062d */
[----:B------:R-:W-:-:S02]  /*e200*/  LOP3.LUT R42, R12, R13, RZ, 0x3c, !PT ;  /* 0x0000000d0c2a7212 */ /* 0x000fc400078e3cff */
[----:B------:R-:W-:Y:S01]  /*e210*/  MOV R82, R30 ;  /* 0x0000001e00527202 */ /* 0x000fe20000000f00 */
[----:B------:R-:W-:Y:S01]  /*e220*/  VIADD R30, R17, UR42 ;  /* 0x0000002a111e7c36 */ /* 0x000fe20008000000 */
[----:B------:R-:W-:Y:S02]  /*e230*/  LOP3.LUT R10, R11, 0x380, RZ, 0xc0, !PT ;  /* 0x000003800b0a7812 */ /* 0x000fe400078ec0ff */
[----:B------:R-:W-:Y:S02]  /*e240*/  MOV R79, R42 ;  /* 0x0000002a004f7202 */ /* 0x000fe40000000f00 */
[----:B------:R-:W-:Y:S01]  /*e250*/  MOV R43, R28 ;  /* 0x0000001c002b7202 */ /* 0x000fe20000000f00 */
[----:B-1----:R-:W-:Y:S01]  /*e260*/  @P2 IMAD.HI.U32 R28, R30, R83, RZ ;  /* 0x000000531e1c2227 */ /* 0x002fe200078e00ff */
[----:B------:R-:W-:Y:S02]  /*e270*/  SHF.R.U64 R10, R10, 0x3, RZ ;  /* 0x000000030a0a7819 */ /* 0x000fe400000012ff */
[----:B------:R-:W-:Y:S01]  /*e280*/  IADD3 R21, P6, R32, 0x1000, RZ ;  /* 0x0000100020157810 */ /* 0x000fe20007fde0ff */
[----:B------:R-:W-:Y:S01]  /*e290*/  IMAD.MOV.U32 R29, RZ, RZ, R30 ;  /* 0x000000ffff1d7224 */ /* 0x000fe200078e001e */
[----:B------:R-:W-:-:S02]  /*e2a0*/  LOP3.LUT R36, R10, R11, RZ, 0x3c, !PT ;  /* 0x0000000b0a247212 */ /* 0x000fc400078e3cff */
[----:B--2---:R-:W-:Y:S02]  /*e2b0*/  @P2 SHF.R.U32.HI R29, RZ, R35, R28 ;  /* 0x00000023ff1d2219 */ /* 0x004fe4000001161c */
[----:B------:R-:W-:Y:S02]  /*e2c0*/  LOP3.LUT R20, R21, 0x380, RZ, 0xc0, !PT ;  /* 0x0000038015147812 */ /* 0x000fe400078ec0ff */
[----:B------:R-:W-:Y:S02]  /*e2d0*/  LOP3.LUT R5, R32, 0x380, RZ, 0xc0, !PT ;  /* 0x0000038020057812 */ /* 0x000fe400078ec0ff */
[----:B------:R-:W-:Y:S01]  /*e2e0*/  MOV R80, R36 ;  /* 0x0000002400507202 */ /* 0x000fe20000000f00 */
[----:B------:R-:W-:Y:S01]  /*e2f0*/  IMAD.MOV R37, RZ, RZ, -R29 ;  /* 0x000000ffff257224 */ /* 0x000fe200078e0a1d */
[----:B------:R-:W-:Y:S02]  /*e300*/  SHF.R.S32.HI R84, RZ, 0x1f, R19 ;  /* 0x0000001fff547819 */ /* 0x000fe40000011413 */
[----:B------:R-:W-:Y:S01]  /*e310*/  SHF.R.U64 R20, R20, 0x3, RZ ;  /* 0x0000000314147819 */ /* 0x000fe200000012ff */
[----:B------:R-:W-:Y:S01]  /*e320*/  IMAD R37, R52, R37, R30 ;  /* 0x0000002534257224 */ /* 0x000fe200078e021e */
[----:B------:R-:W-:Y:S01]  /*e330*/  SHF.R.U64 R5, R5, 0x3, RZ ;  /* 0x0000000305057819 */ /* 0x000fe200000012ff */
[----:B------:R-:W-:Y:S01]  /*e340*/  IMAD R28, R84, UR6, RZ ;  /* 0x00000006541c7c24 */ /* 0x000fe2000f8e02ff */
[----:B------:R-:W-:Y:S01]  /*e350*/  LOP3.LUT R20, R20, R21, RZ, 0x3c, !PT ;  /* 0x0000001514147212 */ /* 0x000fe200078e3cff */
[----:B------:R-:W-:Y:S01]  /*e360*/  IMAD.X R21, RZ, RZ, R33, P6 ;  /* 0x000000ffff157224 */ /* 0x000fe200030e0621 */
[C---:B------:R-:W-:Y:S01]  /*e370*/  IADD3 R13, P3, R32.reuse, 0x3000, RZ ;  /* 0x00003000200d7810 */ /* 0x040fe20007f7e0ff */
[----:B------:R-:W-:Y:S01]  /*e380*/  IMAD R28, R19, UR7, R28 ;  /* 0x00000007131c7c24 */ /* 0x000fe2000f8e021c */
[C---:B------:R-:W-:Y:S01]  /*e390*/  IADD3 R11, P4, R32.reuse, 0x4000, RZ ;  /* 0x00004000200b7810 */ /* 0x040fe20007f9e0ff */
[----:B------:R-:W-:Y:S01]  /*e3a0*/  ULDC.64 UR6, c[0x0][0xb88] ;  /* 0x0002e20000067ab9 */ /* 0x000fe20000000a00 */
[----:B------:R-:W-:-:S02]  /*e3b0*/  IADD3 R9, P5, R32, 0x5000, RZ ;  /* 0x0000500020097810 */ /* 0x000fc40007fbe0ff */
[----:B------:R-:W-:Y:S02]  /*e3c0*/  IADD3 R7, P6, R32, 0x6000, RZ ;  /* 0x0000600020077810 */ /* 0x000fe40007fde0ff */
[----:B------:R-:W-:Y:S01]  /*e3d0*/  LOP3.LUT R32, R5, R32, RZ, 0x3c, !PT ;  /* 0x0000002005207212 */ /* 0x000fe200078e3cff */
[----:B------:R-:W-:Y:S01]  /*e3e0*/  IMAD.X R5, RZ, RZ, R33, P1 ;  /* 0x000000ffff057224 */ /* 0x000fe200008e0621 */
[----:B------:R-:W-:Y:S02]  /*e3f0*/  SHF.R.S32.HI R35, RZ, 0x1f, R29 ;  /* 0x0000001fff237819 */ /* 0x000fe4000001141d */
[----:B------:R-:W-:Y:S02]  /*e400*/  IADD3 R34, P1, R29, R24, RZ ;  /* 0x000000181d227210 */ /* 0x000fe40007f3e0ff */
[----:B------:R-:W-:Y:S02]  /*e410*/  SHF.R.S32.HI R36, RZ, 0x1f, R37 ;  /* 0x0000001fff247819 */ /* 0x000fe40000011425 */
[----:B------:R-:W-:-:S02]  /*e420*/  LOP3.LUT R10, R11, 0x380, RZ, 0xc0, !PT ;  /* 0x000003800b0a7812 */ /* 0x000fc400078ec0ff */
[----:B------:R-:W-:Y:S01]  /*e430*/  IADD3.X R35, R35, R25, R28, P1, !PT ;  /* 0x0000001923237210 */ /* 0x000fe20000ffe41c */
[----:B------:R-:W-:Y:S01]  /*e440*/  IMAD R36, R36, UR6, RZ ;  /* 0x0000000624247c24 */ /* 0x000fe2000f8e02ff */
[----:B------:R-:W-:Y:S02]  /*e450*/  LOP3.LUT R12, R13, 0x380, RZ, 0xc0, !PT ;  /* 0x000003800d0c7812 */ /* 0x000fe400078ec0ff */
[----:B------:R-:W-:Y:S01]  /*e460*/  MOV R44, R44 ;  /* 0x0000002c002c7202 */ /* 0x000fe20000000f00 */
[C---:B------:R-:W-:Y:S01]  /*e470*/  IMAD.WIDE.U32 R34, R37.reuse, UR6, R34 ;  /* 0x0000000625227c25 */ /* 0x040fe2000f8e0022 */
[----:B------:R-:W-:Y:S02]  /*e480*/  SHF.R.U64 R10, R10, 0x3, RZ ;  /* 0x000000030a0a7819 */ /* 0x000fe400000012ff */
[----:B------:R-:W-:Y:S01]  /*e490*/  SHF.R.U64 R12, R12, 0x3, RZ ;  /* 0x000000030c0c7819 */ /* 0x000fe200000012ff */
[----:B------:R-:W-:Y:S01]  /*e4a0*/  IMAD R45, R37, UR7, R36 ;  /* 0x00000007252d7c24 */ /* 0x000fe2000f8e0224 */
[----:B------:R-:W-:Y:S01]  /*e4b0*/  LOP3.LUT R10, R10, R11, RZ, 0x3c, !PT ;  /* 0x0000000b0a0a7212 */ /* 0x000fe200078e3cff */
[----:B------:R-:W-:Y:S01]  /*e4c0*/  ULDC.64 UR6, c[0x0][0xb50] ;  /* 0x0002d40000067ab9 */ /* 0x000fe20000000a00 */
[----:B------:R-:W-:Y:S01]  /*e4d0*/  IMAD.X R11, RZ, RZ, R33, P4 ;  /* 0x000000ffff0b7224 */ /* 0x000fe200020e0621 */
[----:B------:R-:W-:-:S02]  /*e4e0*/  LOP3.LUT P1, RZ, R172, 0x3, RZ, 0xc0, !PT ;  /* 0x00000003acff7812 */ /* 0x000fc4000782c0ff */
[----:B------:R-:W-:Y:S02]  /*e4f0*/  MOV R81, R38 ;  /* 0x0000002600517202 */ /* 0x000fe40000000f00 */
[----:B------:R-:W-:Y:S01]  /*e500*/  LOP3.LUT R12, R12, R13, RZ, 0x3c, !PT ;  /* 0x0000000d0c0c7212 */ /* 0x000fe200078e3cff */
[----:B------:R-:W-:Y:S01]  /*e510*/  IMAD.X R13, RZ, RZ, R33, P3 ;  /* 0x000000ffff0d7224 */ /* 0x000fe200018e0621 */
[----:B------:R-:W-:Y:S02]  /*e520*/  LOP3.LUT R6, R7, 0x380, RZ, 0xc0, !PT ;  /* 0x0000038007067812 */ /* 0x000fe400078ec0ff */
[----:B------:R-:W-:Y:S02]  /*e530*/  LOP3.LUT R8, R9, 0x380, RZ, 0xc0, !PT ;  /* 0x0000038009087812 */ /* 0x000fe400078ec0ff */
[----:B------:R-:W-:Y:S02]  /*e540*/  SHF.R.U64 R6, R6, 0x3, RZ ;  /* 0x0000000306067819 */ /* 0x000fe400000012ff */
[----:B------:R-:W-:-:S02]  /*e550*/  SHF.R.U64 R8, R8, 0x3, RZ ;  /* 0x0000000308087819 */ /* 0x000fc400000012ff */
[----:B------:R-:W-:Y:S01]  /*e560*/  LOP3.LUT R6, R6, R7, RZ, 0x3c, !PT ;  /* 0x0000000706067212 */ /* 0x000fe200078e3cff */
[--C-:B------:R-:W-:Y:S01]  /*e570*/  IMAD.X R7, RZ, RZ, R33.reuse, P6 ;  /* 0x000000ffff077224 */ /* 0x100fe200030e0621 */
[----:B------:R-:W-:Y:S01]  /*e580*/  LOP3.LUT R8, R8, R9, RZ, 0x3c, !PT ;  /* 0x0000000908087212 */ /* 0x000fe200078e3cff */
[----:B------:R-:W-:Y:S01]  /*e590*/  IMAD.X R9, RZ, RZ, R33, P5 ;  /* 0x000000ffff097224 */ /* 0x000fe200028e0621 */
[----:B---3--:R-:W-:Y:S01]  /*e5a0*/  LOP3.LUT R31, R26, 0x2, RZ, 0x3c, !PT ;  /* 0x000000021a1f7812 */ /* 0x008fe200078e3cff */
[----:B------:R-:W-:Y:S04]  /*e5b0*/  SHFL.IDX PT, R27, R27, R26, 0x1c1f ;  /* 0x001c1f1a1b1b7589 */ /* 0x000fe800000e0000 */
[----:B------:R-:W0:Y:S04]  /*e5c0*/  SHFL.IDX PT, R46, R46, R31, 0x1c1f ;  /* 0x001c1f1f2e2e7589 */ /* 0x000e2800000e0000 */
[----:B------:R-:W-:Y:S04]  /*e5d0*/  SHFL.IDX PT, R61, R61, R26, 0x1c1f ;  /* 0x001c1f1a3d3d7589 */ /* 0x000fe800000e0000 */
[----:B------:R-:W1:Y:S04]  /*e5e0*/  SHFL.IDX PT, R64, R64, R31, 0x1c1f ;  /* 0x001c1f1f40407589 */ /* 0x000e6800000e0000 */
[----:B------:R-:W-:Y:S04]  /*e5f0*/  SHFL.IDX PT, R47, R47, R26, 0x1c1f ;  /* 0x001c1f1a2f2f7589 */ /* 0x000fe800000e0000 */
[----:B------:R-:W2:Y:S04]  /*e600*/  SHFL.IDX PT, R48, R48, R31, 0x1c1f ;  /* 0x001c1f1f30307589 */ /* 0x000ea800000e0000 */
[----:B------:R-:W-:Y:S04]  /*e610*/  SHFL.IDX PT, R63, R63, R26, 0x1c1f ;  /* 0x001c1f1a3f3f7589 */ /* 0x000fe800000e0000 */
[----:B------:R-:W3:Y:S01]  /*e620*/  SHFL.IDX PT, R66, R66, R31, 0x1c1f ;  /* 0x001c1f1f42427589 */ /* 0x000ee200000e0000 */
[----:B0-----:R-:W-:-:S03]  /*e630*/  SEL R24, R27, R46, P0 ;  /* 0x0000002e1b187207 */ /* 0x001fc60000000000 */
[----:B------:R-:W-:Y:S04]  /*e640*/  SHFL.IDX PT, R49, R49, R26, 0x1c1f ;  /* 0x001c1f1a31317589 */ /* 0x000fe800000e0000 */
[----:B------:R-:W-:Y:S01]  /*e650*/  SHFL.IDX PT, R65, R65, R26, 0x1c1f ;  /* 0x001c1f1a41417589 */ /* 0x000fe200000e0000 */
[----:B-1----:R-:W-:-:S03]  /*e660*/  SEL R25, R61, R64, P0 ;  /* 0x000000403d197207 */ /* 0x002fc60000000000 */
[----:B------:R-:W0:Y:S04]  /*e670*/  SHFL.IDX PT, R50, R50, R31, 0x1c1f ;  /* 0x001c1f1f32327589 */ /* 0x000e2800000e0000 */
[----:B------:R-:W1:Y:S01]  /*e680*/  SHFL.IDX PT, R68, R68, R31, 0x1c1f ;  /* 0x001c1f1f44447589 */ /* 0x000e6200000e0000 */
[----:B--2---:R-:W-:Y:S02]  /*e690*/  SEL R28, R47, R48, P0 ;  /* 0x000000302f1c7207 */ /* 0x004fe40000000000 */
[----:B------:R-:W-:Y:S01]  /*e6a0*/  SEL R30, R48, R47, P0 ;  /* 0x0000002f301e7207 */ /* 0x000fe20000000000 */
[----:B------:R-:W-:Y:S01]  /*e6b0*/  SHFL.IDX PT, R51, R51, R26, 0x1c1f ;  /* 0x001c1f1a33337589 */ /* 0x000fe200000e0000 */
[----:B------:R-:W-:-:S03]  /*e6c0*/  VIADD R47, R174, UR42 ;  /* 0x0000002aae2f7c36 */ /* 0x000fc60008000000 */
[----:B------:R-:W-:Y:S01]  /*e6d0*/  SHFL.IDX PT, R42, R55, R26, 0x1c1f ;  /* 0x001c1f1a372a7589 */ /* 0x000fe200000e0000 */
[----:B---3--:R-:W-:-:S03]  /*e6e0*/  SEL R29, R63, R66, P0 ;  /* 0x000000423f1d7207 */ /* 0x008fc60000000000 */
[----:B------:R-:W-:Y:S04]  /*e6f0*/  SHFL.IDX PT, R67, R67, R26, 0x1c1f ;  /* 0x001c1f1a43437589 */ /* 0x000fe800000e0000 */
[----:B------:R-:W-:Y:S04]  /*e700*/  SHFL.IDX PT, R54, R54, R31, 0x1c1f ;  /* 0x001c1f1f36367589 */ /* 0x000fe800000e0000 */
[----:B------:R-:W-:Y:S01]  /*e710*/  SHFL.IDX PT, R41, R58, R31, 0x1c1f ;  /* 0x001c1f1f3a297589 */ /* 0x000fe200000e0000 */
[----:B0-----:R-:W-:Y:S02]  /*e720*/  SEL R36, R49, R50, P0 ;  /* 0x0000003231247207 */ /* 0x001fe40000000000 */
[----:B------:R-:W-:Y:S01]  /*e730*/  SEL R38, R50, R49, P0 ;  /* 0x0000003132267207 */ /* 0x000fe20000000000 */
[----:B------:R-:W-:Y:S01]  /*e740*/  SHFL.IDX PT, R70, R70, R31, 0x1c1f ;  /* 0x001c1f1f46467589 */ /* 0x000fe200000e0000 */
[----:B-1----:R-:W-:-:S02]  /*e750*/  SEL R37, R65, R68, P0 ;  /* 0x0000004441257207 */ /* 0x002fc40000000000 */
[----:B------:R-:W-:Y:S01]  /*e760*/  SEL R39, R68, R65, P0 ;  /* 0x0000004144277207 */ /* 0x000fe20000000000 */
[----:B------:R-:W-:Y:S04]  /*e770*/  SHFL.IDX PT, R53, R53, R26, 0x1c1f ;  /* 0x001c1f1a35357589 */ /* 0x000fe800000e0000 */
        /* <DEDUP_REMOVED lines=11> */
[----:B------:R0:W-:Y:S04]  /*e830*/  SHFL.IDX PT, R75, R75, R26, 0x1c1f ;  /* 0x001c1f1a4b4b7589 */ /* 0x0001e800000e0000 */
[----:B------:R1:W2:Y:S01]  /*e840*/  SHFL.IDX PT, R78, R78, R31, 0x1c1f ;  /* 0x001c1f1f4e4e7589 */ /* 0x0002a200000e0000 */
[----:B0-----:R-:W-:-:S02]  /*e850*/  SEL R26, R46, R27, P0 ;  /* 0x0000001b2e1a7207 */ /* 0x001fc40000000000 */
[----:B------:R-:W-:Y:S01]  /*e860*/  SEL R27, R64, R61, P0 ;  /* 0x0000003d401b7207 */ /* 0x000fe20000000000 */
[----:B------:R-:W-:Y:S01]  /*e870*/  BAR.SYNC.DEFER_BLOCKING 0x1, 0x100 ;  /* 0x0044000000007b1d */ /* 0x000fe20000010000 */
[----:B-1----:R-:W-:Y:S01]  /*e880*/  SEL R31, R66, R63, P0 ;  /* 0x0000003f421f7207 */ /* 0x002fe20000000000 */
[----:B------:R-:W-:-:S05]  /*e890*/  IMAD R66, R52, UR5, RZ ;  /* 0x0000000534427c24 */ /* 0x000fca000f8e02ff */
[----:B------:R-:W-:Y:S02]  /*e8a0*/  ISETP.GE.OR P3, PT, R47, R66, P1 ;  /* 0x000000422f00720c */ /* 0x000fe40000f66670 */
[----:B--2---:R-:W-:Y:S02]  /*e8b0*/  SEL R61, R75, R78, P0 ;  /* 0x0000004e4b3d7207 */ /* 0x004fe40000000000 */
[----:B------:R-:W-:Y:S01]  /*e8c0*/  SEL R63, R78, R75, P0 ;  /* 0x0000004b4e3f7207 */ /* 0x000fe20000000000 */
[----:B------:R0:W-:Y:S04]  /*e8d0*/  STSM.16.M88.4 [R44], R24 ;  /* 0x000000182c007844 */ /* 0x0001e80000000200 */
[----:B------:R1:W-:Y:S04]  /*e8e0*/  STSM.16.M88.4 [R40], R28 ;  /* 0x0000001c28007844 */ /* 0x0003e80000000200 */
[----:B------:R2:W-:Y:S01]  /*e8f0*/  STSM.16.M88.4 [R43], R36 ;  /* 0x000000242b007844 */ /* 0x0005e20000000200 */
[----:B0-----:R-:W-:Y:S01]  /*e900*/  VIADD R25, R47, 0x8 ;  /* 0x000000082f197836 */ /* 0x001fe20000000000 */
[----:B------:R-:W-:Y:S01]  /*e910*/  SEL R24, R51, R54, P0 ;  /* 0x0000003633187207 */ /* 0x000fe20000000000 */
[----:B------:R-:W-:Y:S01]  /*e920*/  IMAD.IADD R27, R35, 0x1, R45 ;  /* 0x00000001231b7824 */ /* 0x000fe200078e022d */
[----:B------:R-:W-:-:S02]  /*e930*/  LEA R35, P4, R34, UR6, 0x2 ;  /* 0x0000000622237c11 */ /* 0x000fc4000f8810ff */
[----:B------:R-:W-:Y:S02]  /*e940*/  ISETP.GE.OR P1, PT, R25, R66, P1 ;  /* 0x000000421900720c */ /* 0x000fe40000f26670 */
[----:B------:R-:W-:Y:S01]  /*e950*/  LEA.HI.X R34, R34, UR7, R27, 0x2, P4 ;  /* 0x0000000722227c11 */ /* 0x000fe2000a0f141b */
[----:B------:R-:W-:Y:S01]  /*e960*/  SHFL.IDX PT, R64, R35, 0x1, 0x1c1f ;  /* 0x003c1f0023407f89 */ /* 0x000fe200000e0000 */
[----:B------:R-:W-:Y:S01]  /*e970*/  SEL R26, R54, R51, P0 ;  /* 0x00000033361a7207 */ /* 0x000fe20000000000 */
[----:B------:R-:W-:Y:S01]  /*e980*/  ULDC.64 UR6, c[0x0][0xae8] ;  /* 0x0002ba0000067ab9 */ /* 0x000fe20000000a00 */
[----:B-1----:R-:W-:Y:S01]  /*e990*/  SEL R40, R42, R41, P0 ;  /* 0x000000292a287207 */ /* 0x002fe20000000000 */
[----:B------:R-:W-:Y:S01]  /*e9a0*/  SHFL.IDX PT, R54, R35, RZ, 0x1c1f ;  /* 0x001c1fff23367589 */ /* 0x000fe200000e0000 */
[----:B------:R-:W-:Y:S02]  /*e9b0*/  SEL R25, R67, R70, P0 ;  /* 0x0000004643197207 */ /* 0x000fe40000000000 */
[----:B------:R-:W-:Y:S01]  /*e9c0*/  SEL R27, R70, R67, P0 ;  /* 0x00000043461b7207 */ /* 0x000fe20000000000 */
[----:B------:R-:W0:Y:S01]  /*e9d0*/  SHFL.IDX PT, R55, R34, RZ, 0x1c1f ;  /* 0x001c1fff22377589 */ /* 0x000e2200000e0000 */
[----:B------:R-:W-:-:S02]  /*e9e0*/  SEL R28, R53, R56, P0 ;  /* 0x00000038351c7207 */ /* 0x000fc40000000000 */
[----:B------:R-:W-:Y:S01]  /*e9f0*/  SEL R30, R56, R53, P0 ;  /* 0x00000035381e7207 */ /* 0x000fe20000000000 */
[----:B------:R-:W-:Y:S01]  /*ea00*/  STSM.16.M88.4 [R82], R24 ;  /* 0x0000001852007844 */ /* 0x000fe20000000200 */
[----:B------:R-:W-:Y:S01]  /*ea10*/  SEL R42, R41, R42, P0 ;  /* 0x0000002a292a7207 */ /* 0x000fe20000000000 */
[----:B------:R-:W1:Y:S01]  /*ea20*/  @P2 LDC R53, c[0x0][0xbec] ;  /* 0x0002fb00ff352b82 */ /* 0x000e620000000800 */
[----:B------:R-:W-:Y:S01]  /*ea30*/  SEL R29, R69, R72, P0 ;  /* 0x00000048451d7207 */ /* 0x000fe20000000000 */
[----:B------:R-:W3:Y:S01]  /*ea40*/  SHFL.IDX PT, R65, R34, 0x1, 0x1c1f ;  /* 0x003c1f0022417f89 */ /* 0x000ee200000e0000 */
[----:B------:R-:W-:Y:S02]  /*ea50*/  SEL R31, R72, R69, P0 ;  /* 0x00000045481f7207 */ /* 0x000fe40000000000 */
[----:B--2---:R-:W-:Y:S02]  /*ea60*/  SEL R36, R57, R60, P0 ;  /* 0x0000003c39247207 */ /* 0x004fe40000000000 */
[----:B------:R-:W-:Y:S01]  /*ea70*/  SEL R38, R60, R57, P0 ;  /* 0x000000393c267207 */ /* 0x000fe20000000000 */
[----:B------:R-:W-:Y:S01]  /*ea80*/  STSM.16.M88.4 [R81], R28 ;  /* 0x0000001c51007844 */ /* 0x000fe20000000200 */
[----:B------:R-:W-:-:S02]  /*ea90*/  SEL R41, R71, R74, P0 ;  /* 0x0000004a47297207 */ /* 0x000fc40000000000 */
[----:B------:R-:W-:Y:S02]  /*eaa0*/  SEL R43, R74, R71, P0 ;  /* 0x000000474a2b7207 */ /* 0x000fe40000000000 */
[----:B------:R-:W-:Y:S02]  /*eab0*/  SEL R60, R59, R62, P0 ;  /* 0x0000003e3b3c7207 */ /* 0x000fe40000000000 */
[----:B------:R-:W-:Y:S01]  /*eac0*/  SEL R37, R73, R76, P0 ;  /* 0x0000004c49257207 */ /* 0x000fe20000000000 */
[----:B------:R-:W-:Y:S01]  /*ead0*/  STSM.16.M88.4 [R80], R40 ;  /* 0x0000002850007844 */ /* 0x000fe20000000200 */
[----:B------:R-:W-:Y:S02]  /*eae0*/  SEL R39, R76, R73, P0 ;  /* 0x000000494c277207 */ /* 0x000fe40000000000 */
[----:B------:R-:W-:-:S03]  /*eaf0*/  SEL R62, R62, R59, P0 ;  /* 0x0000003b3e3e7207 */ /* 0x000fc60000000000 */
[----:B------:R-:W-:Y:S04]  /*eb00*/  STSM.16.M88.4 [R79], R36 ;  /* 0x000000244f007844 */ /* 0x000fe80000000200 */
[----:B------:R-:W-:Y:S01]  /*eb10*/  STSM.16.M88.4 [R77], R60 ;  /* 0x0000003c4d007844 */ /* 0x000fe20000000200 */
[----:B------:R-:W-:Y:S01]  /*eb20*/  BAR.SYNC.DEFER_BLOCKING 0x1, 0x100 ;  /* 0x0044000000007b1d */ /* 0x000fe20000010000 */
[----:B------:R-:W-:-:S05]  /*eb30*/  IMAD R22, R22, UR6, RZ ;  /* 0x0000000616167c24 */ /* 0x000fca000f8e02ff */
[----:B0-----:R0:W-:Y:S04]  /*eb40*/  @!P3 ST.E desc[UR48][R54.64], R3 ;  /* 0x000000033600b985 */ /* 0x0011e8000c101930 */
[----:B---3--:R2:W-:Y:S04]  /*eb50*/  @!P1 ST.E desc[UR48][R64.64], R0 ;  /* 0x0000000040009985 */ /* 0x0085e8000c101930 */
[----:B------:R3:W5:Y:S01]  /*eb60*/  LD.E.128 R56, desc[UR48][R10.64] ;  /* 0x000000300a387980 */ /* 0x000762000c101d00 */
[----:B0-----:R-:W0:Y:S03]  /*eb70*/  @P2 LDC R55, c[0x0][0xbf0] ;  /* 0x0002fc00ff372b82 */ /* 0x001e260000000800 */
[----:B------:R4:W5:Y:S01]  /*eb80*/  LD.E.128 R24, desc[UR48][R12.64] ;  /* 0x000000300c187980 */ /* 0x000962000c101d00 */
[----:B--2---:R-:W-:-:S03]  /*eb90*/  IMAD R0, R169, 0x20, R170 ;  /* 0x00000020a9007824 */ /* 0x004fc600078e02aa */
[----:B------:R2:W5:Y:S01]  /*eba0*/  LD.E.128 R36, desc[UR48][R6.64] ;  /* 0x0000003006247980 */ /* 0x000562000c101d00 */
[----:B---3--:R-:W-:-:S03]  /*ebb0*/  VIADD R10, R0, UR42 ;  /* 0x0000002a000a7c36 */ /* 0x008fc60008000000 */
[----:B------:R3:W5:Y:S01]  /*ebc0*/  LD.E.128 R28, desc[UR48][R4.64] ;  /* 0x00000030041c7980 */ /* 0x000762000c101d00 */
[C---:B------:R-:W-:Y:S02]  /*ebd0*/  IMAD R3, R23.reuse, UR7, R22 ;  /* 0x0000000717037c24 */ /* 0x040fe4000f8e0216 */
[----:B----4-:R-:W-:Y:S01]  /*ebe0*/  IMAD.WIDE.U32 R12, R23, UR6, RZ ;  /* 0x00000006170c7c25 */ /* 0x010fe2000f8e00ff */
[----:B------:R-:W-:Y:S01]  /*ebf0*/  ULDC.64 UR6, c[0x0][0xaf0] ;  /* 0x0002bc0000067ab9 */ /* 0x000fe20000000a00 */
[----:B------:R4:W5:Y:S02]  /*ec00*/  LD.E.128 R40, desc[UR48][R8.64] ;  /* 0x0000003008287980 */ /* 0x000964000c101d00 */
[----:B-1----:R-:W-:Y:S02]  /*ec10*/  @P2 IMAD.HI.U32 R0, R10, R53, RZ ;  /* 0x000000350a002227 */ /* 0x002fe400078e00ff */
[----:B------:R-:W5:Y:S02]  /*ec20*/  LD.E.128 R32, desc[UR48][R32.64] ;  /* 0x0000003020207980 */ /* 0x000f64000c101d00 */
[----:B--2---:R-:W-:-:S02]  /*ec30*/  IMAD.IADD R7, R13, 0x1, R3 ;  /* 0x000000010d077824 */ /* 0x004fc400078e0203 */
[----:B------:R-:W-:Y:S01]  /*ec40*/  IMAD.MOV.U32 R3, RZ, RZ, R10 ;  /* 0x000000ffff037224 */ /* 0x000fe200078e000a */
[----:B------:R1:W5:Y:S01]  /*ec50*/  LD.E.128 R48, desc[UR48][R20.64] ;  /* 0x0000003014307980 */ /* 0x000362000c101d00 */
[----:B---3--:R-:W-:Y:S01]  /*ec60*/  IMAD R4, R84, UR6, RZ ;  /* 0x0000000654047c24 */ /* 0x008fe2000f8e02ff */
[----:B0-----:R-:W-:Y:S01]  /*ec70*/  @P2 SHF.R.U32.HI R3, RZ, R55, R0 ;  /* 0x00000037ff032219 */ /* 0x001fe20000011600 */
[----:B------:R-:W-:Y:S01]  /*ec80*/  IMAD.MOV.U32 R6, RZ, RZ, R12 ;  /* 0x000000ffff067224 */ /* 0x000fe200078e000c */
[----:B------:R1:W5:Y:S01]  /*ec90*/  LD.E.128 R44, desc[UR48][R14.64] ;  /* 0x000000300e2c7980 */ /* 0x000362000c101d00 */
[C---:B----4-:R-:W-:Y:S01]  /*eca0*/  IMAD R9, R19.reuse, UR7, R4 ;  /* 0x0000000713097c24 */ /* 0x050fe2000f8e0204 */
[----:B------:R-:W-:Y:S01]  /*ecb0*/  SHF.R.S32.HI R0, RZ, 0x1f, R3 ;  /* 0x0000001fff007819 */ /* 0x000fe20000011403 */
[----:B------:R-:W-:Y:S01]  /*ecc0*/  IMAD.WIDE.U32 R4, R19, UR6, R6 ;  /* 0x0000000613047c25 */ /* 0x000fe2000f8e0006 */
[----:B------:R-:W-:Y:S01]  /*ecd0*/  ULDC.64 UR6, c[0x0][0xae0] ;  /* 0x0002b80000067ab9 */ /* 0x000fe20000000a00 */
[----:B------:R-:W-:Y:S01]  /*ece0*/  @!PT LDS RZ, [RZ] ;  /* 0x00000000fffff984 */ /* 0x000fe20000000800 */
[----:B------:R-:W-:Y:S01]  /*ecf0*/  @!PT LDS RZ, [RZ] ;  /* 0x00000000fffff984 */ /* 0x000fe20000000800 */
[----:B------:R-:W-:Y:S01]  /*ed00*/  @!PT LDS RZ, [RZ] ;  /* 0x00000000fffff984 */ /* 0x000fe20000000800 */
[----:B------:R-:W-:Y:S01]  /*ed10*/  @!PT LDS RZ, [RZ] ;  /* 0x00000000fffff984 */ /* 0x000fe20000000800 */
[----:B------:R0:W-:Y:S06]  /*ed20*/  MEMBAR.ALL.CTA ;  /* 0x0000000000007992 */ /* 0x0001ec0000008000 */
[----:B0-----:R-:W0:Y:S01]  /*ed30*/  FENCE.VIEW.ASYNC.S ;  /* 0x00000000000073c6 */ /* 0x001e220000000000 */
[----:B------:R-:W-:-:S02]  /*ed40*/  IMAD.MOV R7, RZ, RZ, -R3 ;  /* 0x000000ffff077224 */ /* 0x000fc400078e0a03 */
[----:B------:R-:W-:Y:S02]  /*ed50*/  IMAD R0, R0, UR6, RZ ;  /* 0x0000000600007c24 */ /* 0x000fe4000f8e02ff */
[----:B------:R-:W-:Y:S02]  /*ed60*/  IMAD R7, R52, R7, R10 ;  /* 0x0000000734077224 */ /* 0x000fe400078e020a */
[----:B------:R-:W-:Y:S02]  /*ed70*/  IMAD.IADD R5, R5, 0x1, R9 ;  /* 0x0000000105057824 */ /* 0x000fe400078e0209 */
[C---:B------:R-:W-:Y:S01]  /*ed80*/  IMAD R9, R3.reuse, UR7, R0 ;  /* 0x0000000703097c24 */ /* 0x040fe2000f8e0200 */
[----:B------:R-:W-:Y:S01]  /*ed90*/  SHF.R.S32.HI R0, RZ, 0x1f, R7 ;  /* 0x0000001fff007819 */ /* 0x000fe20000011407 */
[----:B------:R-:W-:Y:S01]  /*eda0*/  IMAD.WIDE.U32 R4, R3, UR6, R4 ;  /* 0x0000000603047c25 */ /* 0x000fe2000f8e0004 */
[----:B------:R-:W-:-:S03]  /*edb0*/  ULDC.64 UR6, c[0x0][0xad8] ;  /* 0x0002b60000067ab9 */ /* 0x000fc60000000a00 */
[----:B------:R-:W-:Y:S02]  /*edc0*/  IMAD.IADD R5, R5, 0x1, R9 ;  /* 0x0000000105057824 */ /* 0x000fe400078e0209 */
[----:B------:R-:W-:Y:S02]  /*edd0*/  IMAD R0, R0, UR6, RZ ;  /* 0x0000000600007c24 */ /* 0x000fe4000f8e02ff */
[----:B------:R-:W-:Y:S02]  /*ede0*/  VIADD R11, R170, UR42 ;  /* 0x0000002aaa0b7c36 */ /* 0x000fe40008000000 */
[C---:B------:R-:W-:Y:S02]  /*edf0*/  IMAD R9, R7.reuse, UR7, R0 ;  /* 0x0000000707097c24 */ /* 0x040fe4000f8e0200 */
[----:B------:R-:W-:Y:S01]  /*ee00*/  IMAD.WIDE.U32 R4, R7, UR6, R4 ;  /* 0x0000000607047c25 */ /* 0x000fe2000f8e0004 */
[----:B------:R-:W-:Y:S01]  /*ee10*/  ISETP.GE.AND P2, PT, R11, R66, PT ;  /* 0x000000420b00720c */ /* 0x000fe20003f46270 */
[----:B------:R-:W-:-:S02]  /*ee20*/  ULDC.64 UR6, c[0x0][0xa80] ;  /* 0x0002a00000067ab9 */ /* 0x000fc40000000a00 */
[----:B------:R-:W-:Y:S01]  /*ee30*/  VIADD R3, R11, 0x20 ;  /* 0x000000200b037836 */ /* 0x000fe20000000000 */
[----:B------:R-:W-:Y:S01]  /*ee40*/  LEA R0, P3, R4, UR6, 0x1 ;  /* 0x0000000604007c11 */ /* 0x000fe2000f8608ff */
[----:B------:R-:W-:Y:S02]  /*ee50*/  IMAD.IADD R5, R5, 0x1, R9 ;  /* 0x0000000105057824 */ /* 0x000fe400078e0209 */
[----:B------:R-:W-:Y:S01]  /*ee60*/  VIADD R2, R2, 0x22820 ;  /* 0x0002282002027836 */ /* 0x000fe20000000000 */
[-C--:B------:R-:W-:Y:S01]  /*ee70*/  ISETP.GE.AND P0, PT, R3, R66.reuse, PT ;  /* 0x000000420300720c */ /* 0x080fe20003f06270 */
[----:B------:R-:W-:Y:S01]  /*ee80*/  VIADD R3, R11, 0x40 ;  /* 0x000000400b037836 */ /* 0x000fe20000000000 */
[----:B------:R-:W-:Y:S02]  /*ee90*/  LEA.HI.X R6, R4, UR7, R5, 0x1, P3 ;  /* 0x0000000704067c11 */ /* 0x000fe400098f0c05 */
[----:B------:R-:W-:Y:S01]  /*eea0*/  PRMT R2, RZ, 0x654, R2 ;  /* 0x00000654ff027816 */ /* 0x000fe20000000002 */
[----:B------:R-:W-:Y:S01]  /*eeb0*/  BSSY B1, `(.L_x_1076) ;  /* 0x000000f000017945 */ /* 0x000fe20003800000 */
[----:B------:R-:W-:Y:S01]  /*eec0*/  ISETP.GE.AND P1, PT, R3, R66, PT ;  /* 0x000000420300720c */ /* 0x000fe20003f26270 */
[----:B0-----:R1:W0:Y:S01]  /*eed0*/  SHFL.IDX PT, R5, R6, RZ, 0x181f ;  /* 0x00181fff06057589 */ /* 0x00122200000e0000 */
[----:B------:R1:W-:Y:S03]  /*eee0*/  SYNCS.ARRIVE.TRANS64.RED.A1T0 RZ, [R2+URZ], RZ ;  /* 0x000000ff02ff79a7 */ /* 0x0003e6000810043f */
[----:B------:R1:W2:Y:S01]  /*eef0*/  SHFL.IDX PT, R3, R0, RZ, 0x181f ;  /* 0x00181fff00037589 */ /* 0x0002a200000e0000 */
[----:B------:R-:W-:Y:S07]  /*ef00*/  @P2 BRA `(.L_x_1077) ;  /* 0x0000000000242947 */ /* 0x000fee0003800000 */
[----:B------:R-:W-:Y:S02]  /*ef10*/  ULDC UR5, c[0x0][0xac8] ;  /* 0x0002b20000057ab9 */ /* 0x000fe40000000800 */
[----:B------:R-:W-:Y:S02]  /*ef20*/  ISETP.GE.AND P2, PT, R18, UR5, PT ;  /* 0x0000000512007c0c */ /* 0x000fe4000bf46270 */
[----:B------:R-:W-:-:S11]  /*ef30*/  ISETP.GE.AND P3, PT, R168, UR5, PT ;  /* 0x00000005a8007c0c */ /* 0x000fd6000bf66270 */
[-C--:B-12---:R-:W-:Y:S02]  /*ef40*/  @!P2 LEA R2, P4, R18, R3.reuse, 0x1 ;  /* 0x000000031202a211 */ /* 0x086fe400078808ff */
[----:B------:R-:W-:Y:S02]  /*ef50*/  @!P3 LEA R4, P5, R168, R3, 0x1 ;  /* 0x00000003a804b211 */ /* 0x000fe400078a08ff */
[-C--:B0-----:R-:W-:Y:S02]  /*ef60*/  @!P2 LEA.HI.X R3, R18, R5.reuse, R177, 0x1, P4 ;  /* 0x000000051203a211 */ /* 0x081fe400020f0cb1 */
[----:B------:R-:W-:-:S03]  /*ef70*/  @!P3 LEA.HI.X R5, R168, R5, R176, 0x1, P5 ;  /* 0x00000005a805b211 */ /* 0x000fc600028f0cb0 */
[----:B-----5:R3:W-:Y:S04]  /*ef80*/  @!P2 ST.E.128 desc[UR48][R2.64], R32 ;  /* 0x000000200200a985 */ /* 0x0207e8000c101d30 */
[----:B------:R3:W-:Y:S02]  /*ef90*/  @!P3 ST.E.128 desc[UR48][R4.64], R56 ;  /* 0x000000380400b985 */ /* 0x0007e4000c101d30 */
.L_x_1077:
[----:B------:R-:W-:Y:S05]  /*efa0*/  BSYNC B1 ;  /* 0x0000000000017941 */ /* 0x000fea0003800000 */
.L_x_1076:
[----:B0--3--:R0:W3:Y:S01]  /*efb0*/  SHFL.IDX PT, R5, R6, 0x1, 0x181f ;  /* 0x00381f0006057f89 */ /* 0x0090e200000e0000 */
[----:B------:R-:W-:Y:S03]  /*efc0*/  BSSY B1, `(.L_x_1078) ;  /* 0x000000c000017945 */ /* 0x000fe60003800000 */
[----:B--2---:R0:W2:Y:S01]  /*efd0*/  SHFL.IDX PT, R3, R0, 0x1, 0x181f ;  /* 0x00381f0000037f89 */ /* 0x0040a200000e0000 */
[----:B------:R-:W-:Y:S05]  /*efe0*/  @P0 BRA `(.L_x_1079) ;  /* 0x0000000000240947 */ /* 0x000fea0003800000 */
[----:B------:R-:W-:Y:S02]  /*eff0*/  ULDC UR5, c[0x0][0xac8] ;  /* 0x0002b20000057ab9 */ /* 0x000fe40000000800 */
[----:B------:R-:W-:Y:S02]  /*f000*/  ISETP.GE.AND P3, PT, R18, UR5, PT ;  /* 0x0000000512007c0c */ /* 0x000fe4000bf66270 */
[----:B------:R-:W-:-:S11]  /*f010*/  ISETP.GE.AND P4, PT, R168, UR5, PT ;  /* 0x00000005a8007c0c */ /* 0x000fd6000bf86270 */
[-C--:B-12---:R-:W-:Y:S02]  /*f020*/  @!P3 LEA R2, P0, R18, R3.reuse, 0x1 ;  /* 0x000000031202b211 */ /* 0x086fe400078008ff */
[----:B------:R-:W-:Y:S02]  /*f030*/  @!P4 LEA R4, P2, R168, R3, 0x1 ;  /* 0x00000003a804c211 */ /* 0x000fe400078408ff */
[-C--:B---3--:R-:W-:Y:S02]  /*f040*/  @!P3 LEA.HI.X R3, R18, R5.reuse, R177, 0x1, P0 ;  /* 0x000000051203b211 */ /* 0x088fe400000f0cb1 */
[----:B------:R-:W-:-:S03]  /*f050*/  @!P4 LEA.HI.X R5, R168, R5, R176, 0x1, P2 ;  /* 0x00000005a805c211 */ /* 0x000fc600010f0cb0 */
[----:B-----5:R4:W-:Y:S04]  /*f060*/  @!P3 ST.E.128 desc[UR48][R2.64], R48 ;  /* 0x000000300200b985 */ /* 0x0209e8000c101d30 */
[----:B------:R4:W-:Y:S02]  /*f070*/  @!P4 ST.E.128 desc[UR48][R4.64], R40 ;  /* 0x000000280400c985 */ /* 0x0009e4000c101d30 */
.L_x_1079:
[----:B------:R-:W-:Y:S05]  /*f080*/  BSYNC B1 ;  /* 0x0000000000017941 */ /* 0x000fea0003800000 */
.L_x_1078:
[----:B---34-:R3:W4:Y:S01]  /*f090*/  SHFL.IDX PT, R5, R6, 0x2, 0x181f ;  /* 0x00581f0006057f89 */ /* 0x01872200000e0000 */
        /* <DEDUP_REMOVED lines=8> */
[-C--:B----4-:R-:W-:Y:S02]  /*f120*/  @!P2 LEA.HI.X R3, R18, R5.reuse, R177, 0x1, P0 ;  /* 0x000000051203a211 */ /* 0x090fe400000f0cb1 */
[----:B------:R-:W-:-:S03]  /*f130*/  @!P3 LEA.HI.X R5, R168, R5, R176, 0x1, P1 ;  /* 0x00000005a805b211 */ /* 0x000fc600008f0cb0 */
[----:B-----5:R1:W-:Y:S04]  /*f140*/  @!P2 ST.E.128 desc[UR48][R2.64], R44 ;  /* 0x0000002c0200a985 */ /* 0x0203e8000c101d30 */
[----:B------:R1:W-:Y:S02]  /*f150*/  @!P3 ST.E.128 desc[UR48][R4.64], R36 ;  /* 0x000000240400b985 */ /* 0x0003e4000c101d30 */
.L_x_1081:
[----:B------:R-:W-:Y:S05]  /*f160*/  BSYNC B1 ;  /* 0x0000000000017941 */ /* 0x000fea0003800000 */
.L_x_1080:
[----:B-12---:R-:W-:Y:S01]  /*f170*/  VIADD R3, R11, 0x60 ;  /* 0x000000600b037836 */ /* 0x006fe20000000000 */
[----:B----4-:R1:W2:Y:S04]  /*f180*/  SHFL.IDX PT, R5, R6, 0x3, 0x181f ;  /* 0x00781f0006057f89 */ /* 0x0102a800000e0000 */
[----:B------:R-:W-:Y:S01]  /*f190*/  ISETP.GE.AND P0, PT, R3, R66, PT ;  /* 0x000000420300720c */ /* 0x000fe20003f06270 */
[----:B------:R1:W4:-:S12]  /*f1a0*/  SHFL.IDX PT, R7, R0, 0x3, 0x181f ;  /* 0x00781f0000077f89 */ /* 0x00031800000e0000 */
[----:B-1----:R-:W-:Y:S05]  /*f1b0*/  @P0 BRA `(.L_x_1082) ;  /* 0x0000000800700947 */ /* 0x002fea0003800000 */
[----:B------:R-:W-:Y:S02]  /*f1c0*/  ULDC UR5, c[0x0][0xac8] ;  /* 0x0002b20000057ab9 */ /* 0x000fe40000000800 */
[----:B------:R-:W-:-:S13]  /*f1d0*/  ISETP.GE.AND P1, PT, R18, UR5, PT ;  /* 0x0000000512007c0c */ /* 0x000fda000bf26270 */
[----:B----4-:R-:W-:-:S04]  /*f1e0*/  @!P1 LEA R2, P0, R18, R7, 0x1 ;  /* 0x0000000712029211 */ /* 0x010fc800078008ff */
[----:B--2---:R-:W-:Y:S02]  /*f1f0*/  @!P1 LEA.HI.X R3, R18, R5, R177, 0x1, P0 ;  /* 0x0000000512039211 */ /* 0x004fe400000f0cb1 */
[----:B------:R-:W-:-:S03]  /*f200*/  ISETP.GE.AND P0, PT, R168, UR5, PT ;  /* 0x00000005a8007c0c */ /* 0x000fc6000bf06270 */
[----:B-----5:R1:W-:Y:S10]  /*f210*/  @!P1 ST.E.128 desc[UR48][R2.64], R24 ;  /* 0x0000001802009985 */ /* 0x0203f4000c101d30 */
[----:B------:R-:W-:Y:S05]  /*f220*/  @P0 BRA `(.L_x_1082) ;  /* 0x0000000800540947 */ /* 0x000fea0003800000 */
[----:B-1----:R-:W-:-:S04]  /*f230*/  LEA R2, P0, R168, R7, 0x1 ;  /* 0x00000007a8027211 */ /* 0x002fc800078008ff */
[----:B------:R-:W-:-:S05]  /*f240*/  LEA.HI.X R3, R168, R5, R176, 0x1, P0 ;  /* 0x00000005a8037211 */ /* 0x000fca00000f0cb0 */
[----:B------:R1:W-:Y:S01]  /*f250*/  ST.E.128 desc[UR48][R2.64], R28 ;  /* 0x0000001c02007985 */ /* 0x0003e2000c101d30 */
[----:B------:R-:W-:Y:S05]  /*f260*/  BRA `(.L_x_1082) ;  /* 0x0000000800447947 */ /* 0x000fea0003800000 */
.L_x_1075:
[----:B------:R-:W0:Y:S01]  /*f270*/  LDC R12, c[0x0][0xbe8] ;  /* 0x0002fa00ff0c7b82 */ /* 0x000e220000000800 */
[----:B------:R-:W-:Y:S01]  /*f280*/  ISETP.GE.AND P0, PT, R178, 0x80, PT ;  /* 0x00000080b200780c */ /* 0x000fe20003f06270 */
[----:B------:R-:W-:Y:S01]  /*f290*/  IMAD R0, R169, 0x20, R170 ;  /* 0x00000020a9007824 */ /* 0x000fe200078e02aa */
[----:B------:R-:W-:Y:S01]  /*f2a0*/  BSSY B1, `(.L_x_1083) ;  /* 0x000002f000017945 */ /* 0x000fe20003800000 */
[----:B------:R-:W-:Y:S02]  /*f2b0*/  SHF.R.S32.HI R8, RZ, 0x1f, R23 ;  /* 0x0000001fff087819 */ /* 0x000fe40000011417 */
[----:B------:R-:W-:Y:S01]  /*f2c0*/  VIADD R13, R0, UR42 ;  /* 0x0000002a000d7c36 */ /* 0x000fe20008000000 */
[----:B------:R-:W-:Y:S02]  /*f2d0*/  SHF.R.S32.HI R10, RZ, 0x1f, R19 ;  /* 0x0000001fff0a7819 */ /* 0x000fe40000011413 */
[----:B0-----:R-:W-:-:S13]  /*f2e0*/  ISETP.NE.AND P1, PT, R12, 0x1, PT ;  /* 0x000000010c00780c */ /* 0x001fda0003f25270 */
[----:B------:R-:W0:Y:S08]  /*f2f0*/  @P1 LDC R14, c[0x0][0xbec] ;  /* 0x0002fb00ff0e1b82 */ /* 0x000e300000000800 */
[----:B------:R-:W1:Y:S01]  /*f300*/  @P1 LDC R15, c[0x0][0xbf0] ;  /* 0x0002fc00ff0f1b82 */ /* 0x000e620000000800 */
[----:B------:R-:W-:Y:S05]  /*f310*/  @P0 BRA `(.L_x_1084) ;  /* 0x00000000009c0947 */ /* 0x000fea0003800000 */
[----:B------:R-:W2:Y:S01]  /*f320*/  S2R R2, SR_TID.X ;  /* 0x0000000000027919 */ /* 0x000ea20000002100 */
[----:B------:R-:W3:Y:S01]  /*f330*/  LDC R9, c[0x0][0xbe8] ;  /* 0x0002fa00ff097b82 */ /* 0x000ee20000000800 */
[----:B------:R-:W-:Y:S01]  /*f340*/  IMAD.U32 R6, RZ, RZ, UR42 ;  /* 0x0000002aff067e24 */ /* 0x000fe2000f8e00ff */
[----:B------:R-:W-:Y:S02]  /*f350*/  ULDC UR5, c[0x0][0xa88] ;  /* 0x0002a20000057ab9 */ /* 0x000fe40000000800 */
[----:B---3--:R-:W-:Y:S02]  /*f360*/  IMAD R3, R9, UR5, RZ ;  /* 0x0000000509037c24 */ /* 0x008fe4000f8e02ff */
[----:B--2---:R-:W-:-:S04]  /*f370*/  IADD3 R6, R6, -0x80, R2 ;  /* 0xffffff8006067810 */ /* 0x004fc80007ffe002 */
[----:B------:R-:W-:-:S13]  /*f380*/  ISETP.GE.AND P0, PT, R6, R3, PT ;  /* 0x000000030600720c */ /* 0x000fda0003f06270 */
[----:B------:R-:W-:Y:S05]  /*f390*/  @P0 BRA `(.L_x_1084) ;  /* 0x00000000007c0947 */ /* 0x000fea0003800000 */
[----:B------:R-:W-:Y:S01]  /*f3a0*/  ISETP.NE.AND P0, PT, R9, 0x1, PT ;  /* 0x000000010900780c */ /* 0x000fe20003f05270 */
[----:B------:R-:W-:Y:S01]  /*f3b0*/  ULDC.64 UR6, c[0x0][0xb90] ;  /* 0x0002e40000067ab9 */ /* 0x000fe20000000a00 */
[----:B------:R-:W-:Y:S02]  /*f3c0*/  IMAD.MOV.U32 R5, RZ, RZ, R6 ;  /* 0x000000ffff057224 */ /* 0x000fe400078e0006 */
[----:B------:R-:W-:-:S04]  /*f3d0*/  IMAD R4, R8, UR6, RZ ;  /* 0x0000000608047c24 */ /* 0x000fc8000f8e02ff */
[----:B------:R-:W-:-:S05]  /*f3e0*/  IMAD R7, R23, UR7, R4 ;  /* 0x0000000717077c24 */ /* 0x000fca000f8e0204 */
[----:B------:R-:W2:Y:S08]  /*f3f0*/  @P0 LDC R3, c[0x0][0xbec] ;  /* 0x0002fb00ff030b82 */ /* 0x000eb00000000800 */
[----:B------:R-:W3:Y:S01]  /*f400*/  @P0 LDC R11, c[0x0][0xbf0] ;  /* 0x0002fc00ff0b0b82 */ /* 0x000ee20000000800 */
[----:B--2---:R-:W-:-:S04]  /*f410*/  @P0 IMAD.HI.U32 R0, R6, R3, RZ ;  /* 0x0000000306000227 */ /* 0x004fc800078e00ff */
[----:B------:R-:W-:Y:S01]  /*f420*/  IMAD.WIDE.U32 R2, R23, UR6, RZ ;  /* 0x0000000617027c25 */ /* 0x000fe2000f8e00ff */
[----:B------:R-:W-:Y:S01]  /*f430*/  ULDC.64 UR6, c[0x0][0xb98] ;  /* 0x0002e60000067ab9 */ /* 0x000fe20000000a00 */
[----:B---3--:R-:W-:Y:S02]  /*f440*/  @P0 SHF.R.U32.HI R5, RZ, R11, R0 ;  /* 0x0000000bff050219 */ /* 0x008fe40000011600 */
[----:B------:R-:W-:Y:S02]  /*f450*/  IMAD.IADD R3, R3, 0x1, R7 ;  /* 0x0000000103037824 */ /* 0x000fe400078e0207 */
[----:B------:R-:W-:Y:S02]  /*f460*/  IMAD R0, R10, UR6, RZ ;  /* 0x000000060a007c24 */ /* 0x000fe4000f8e02ff */
        /* <DEDUP_REMOVED lines=18> */
.L_x_1084:
[----:B------:R-:W-:Y:S05]  /*f590*/  BSYNC B1 ;  /* 0x0000000000017941 */ /* 0x000fea0003800000 */
.L_x_1083:
[----:B------:R-:W-:Y:S01]  /*f5a0*/  ULDC.64 UR6, c[0x0][0xae8] ;  /* 0x0002ba0000067ab9 */ /* 0x000fe20000000a00 */
[----:B0-----:R-:W-:Y:S01]  /*f5b0*/  @P1 IMAD.HI.U32 R0, R13, R14, RZ ;  /* 0x0000000e0d001227 */ /* 0x001fe200078e00ff */
[----:B------:R-:W-:Y:S01]  /*f5c0*/  ULDC UR5, c[0x0][0xa88] ;  /* 0x0002a20000057ab9 */ /* 0x000fe20000000800 */
[----:B------:R-:W-:Y:S02]  /*f5d0*/  BSSY B1, `(.L_x_1085) ;  /* 0x0000030000017945 */ /* 0x000fe40003800000 */
[----:B------:R-:W-:Y:S02]  /*f5e0*/  IMAD R2, R8, UR6, RZ ;  /* 0x0000000608027c24 */ /* 0x000fe4000f8e02ff */
[----:B--2---:R-:W-:Y:S01]  /*f5f0*/  IMAD.MOV.U32 R5, RZ, RZ, R13 ;  /* 0x000000ffff057224 */ /* 0x004fe200078e000d */
[----:B-1----:R-:W-:Y:S01]  /*f600*/  @P1 SHF.R.U32.HI R5, RZ, R15, R0 ;  /* 0x0000000fff051219 */ /* 0x002fe20000011600 */
[C---:B------:R-:W-:Y:S02]  /*f610*/  IMAD R7, R23.reuse, UR7, R2 ;  /* 0x0000000717077c24 */ /* 0x040fe4000f8e0202 */
[----:B------:R-:W-:Y:S01]  /*f620*/  IMAD.WIDE.U32 R2, R23, UR6, RZ ;  /* 0x0000000617027c25 */ /* 0x000fe2000f8e00ff */
[----:B------:R-:W-:Y:S01]  /*f630*/  ULDC.64 UR6, c[0x0][0xaf0] ;  /* 0x0002bc0000067ab9 */ /* 0x000fe20000000a00 */
[----:B------:R-:W-:-:S02]  /*f640*/  SHF.R.S32.HI R0, RZ, 0x1f, R5 ;  /* 0x0000001fff007819 */ /* 0x000fc40000011405 */
[----:B------:R-:W-:Y:S02]  /*f650*/  IMAD R4, R10, UR6, RZ ;  /* 0x000000060a047c24 */ /* 0x000fe4000f8e02ff */
[----:B------:R-:W-:Y:S02]  /*f660*/  IMAD.IADD R3, R3, 0x1, R7 ;  /* 0x0000000103037824 */ /* 0x000fe400078e0207 */
[C---:B------:R-:W-:Y:S02]  /*f670*/  IMAD R7, R19.reuse, UR7, R4 ;  /* 0x0000000713077c24 */ /* 0x040fe4000f8e0204 */
[----:B------:R-:W-:Y:S01]  /*f680*/  IMAD.WIDE.U32 R2, R19, UR6, R2 ;  /* 0x0000000613027c25 */ /* 0x000fe2000f8e0002 */
[----:B------:R-:W-:-:S03]  /*f690*/  ULDC.64 UR6, c[0x0][0xae0] ;  /* 0x0002b80000067ab9 */ /* 0x000fc60000000a00 */
[----:B------:R-:W-:Y:S02]  /*f6a0*/  IMAD.MOV R4, RZ, RZ, -R5 ;  /* 0x000000ffff047224 */ /* 0x000fe400078e0a05 */
[----:B------:R-:W-:Y:S02]  /*f6b0*/  IMAD.IADD R3, R3, 0x1, R7 ;  /* 0x0000000103037824 */ /* 0x000fe400078e0207 */
[----:B------:R-:W-:Y:S02]  /*f6c0*/  IMAD R0, R0, UR6, RZ ;  /* 0x0000000600007c24 */ /* 0x000fe4000f8e02ff */
[----:B------:R-:W-:Y:S02]  /*f6d0*/  IMAD R7, R12, R4, R13 ;  /* 0x000000040c077224 */ /* 0x000fe400078e020d */
[C---:B------:R-:W-:Y:S02]  /*f6e0*/  IMAD R9, R5.reuse, UR7, R0 ;  /* 0x0000000705097c24 */ /* 0x040fe4000f8e0200 */
[----:B------:R-:W-:Y:S01]  /*f6f0*/  IMAD.WIDE.U32 R2, R5, UR6, R2 ;  /* 0x0000000605027c25 */ /* 0x000fe2000f8e0002 */
[----:B------:R-:W-:Y:S01]  /*f700*/  SHF.R.S32.HI R0, RZ, 0x1f, R7 ;  /* 0x0000001fff007819 */ /* 0x000fe20000011407 */
[----:B------:R-:W-:-:S02]  /*f710*/  ULDC.64 UR6, c[0x0][0xad8] ;  /* 0x0002b60000067ab9 */ /* 0x000fc40000000a00 */
[----:B------:R-:W-:Y:S02]  /*f720*/  IMAD.IADD R3, R3, 0x1, R9 ;  /* 0x0000000103037824 */ /* 0x000fe400078e0209 */
[----:B------:R-:W-:Y:S02]  /*f730*/  IMAD R4, R0, UR6, RZ ;  /* 0x0000000600047c24 */ /* 0x000fe4000f8e02ff */
[----:B------:R-:W-:Y:S02]  /*f740*/  VIADD R8, R170, UR42 ;  /* 0x0000002aaa087c36 */ /* 0x000fe40008000000 */
[----:B------:R-:W-:Y:S02]  /*f750*/  IMAD R9, R12, UR5, RZ ;  /* 0x000000050c097c24 */ /* 0x000fe4000f8e02ff */
        /* <DEDUP_REMOVED lines=23> */
.L_x_1086:
[----:B------:R-:W-:Y:S05]  /*f8d0*/  BSYNC B1 ;  /* 0x0000000000017941 */ /* 0x000fea0003800000 */
.L_x_1085:
        /* <DEDUP_REMOVED lines=13> */
.L_x_1088:
[----:B------:R-:W-:Y:S05]  /*f9b0*/  BSYNC B1 ;  /* 0x0000000000017941 */ /* 0x000fea0003800000 */
.L_x_1087:
        /* <DEDUP_REMOVED lines=13> */
.L_x_1090:
[----:B------:R-:W-:Y:S05]  /*fa90*/  BSYNC B1 ;  /* 0x0000000000017941 */ /* 0x000fea0003800000 */
.L_x_1089:
[----:B------:R-:W-:Y:S01]  /*faa0*/  VIADD R0, R8, 0x60 ;  /* 0x0000006008007836 */ /* 0x000fe20000000000 */
[----:B-1--4-:R1:W4:Y:S04]  /*fab0*/  SHFL.IDX PT, R3, R6, 0x3, 0x181f ;  /* 0x00781f0006037f89 */ /* 0x01232800000e0000 */
[----:B------:R-:W-:Y:S01]  /*fac0*/  ISETP.GE.AND P0, PT, R0, R9, PT ;  /* 0x000000090000720c */ /* 0x000fe20003f06270 */
[----:B------:R1:W0:-:S12]  /*fad0*/  SHFL.IDX PT, R5, R4, 0x3, 0x181f ;  /* 0x00781f0004057f89 */ /* 0x00021800000e0000 */
[----:B-1----:R-:W-:Y:S05]  /*fae0*/  @P0 BRA `(.L_x_1082) ;  /* 0x0000000000240947 */ /* 0x002fea0003800000 */
[----:B------:R-:W-:Y:S02]  /*faf0*/  ULDC UR5, c[0x0][0xac8] ;  /* 0x0002b20000057ab9 */ /* 0x000fe40000000800 */
[----:B------:R-:W-:Y:S02]  /*fb00*/  ISETP.GE.AND P2, PT, R18, UR5, PT ;  /* 0x0000000512007c0c */ /* 0x000fe4000bf46270 */
[----:B------:R-:W-:-:S11]  /*fb10*/  ISETP.GE.AND P3, PT, R168, UR5, PT ;  /* 0x00000005a8007c0c */ /* 0x000fd6000bf66270 */
[-C--:B0-23--:R-:W-:Y:S02]  /*fb20*/  @!P2 LEA R4, P0, R18, R5.reuse, 0x1 ;  /* 0x000000051204a211 */ /* 0x08dfe400078008ff */
[----:B------:R-:W-:Y:S02]  /*fb30*/  @!P3 LEA R2, P1, R168, R5, 0x1 ;  /* 0x00000005a802b211 */ /* 0x000fe400078208ff */
[-C--:B----4-:R-:W-:Y:S02]  /*fb40*/  @!P2 LEA.HI.X R5, R18, R3.reuse, R177, 0x1, P0 ;  /* 0x000000031205a211 */ /* 0x090fe400000f0cb1 */
[----:B------:R-:W-:-:S03]  /*fb50*/  @!P3 LEA.HI.X R3, R168, R3, R176, 0x1, P1 ;  /* 0x00000003a803b211 */ /* 0x000fc600008f0cb0 */
[----:B------:R0:W-:Y:S04]  /*fb60*/  @!P2 ST.E.128 desc[UR48][R4.64], RZ ;  /* 0x000000ff0400a985 */ /* 0x0001e8000c101d30 */
[----:B------:R0:W-:Y:S02]  /*fb70*/  @!P3 ST.E.128 desc[UR48][R2.64], RZ ;  /* 0x000000ff0200b985 */ /* 0x0001e4000c101d30 */
.L_x_1082:
[----:B------:R-:W-:Y:S05]  /*fb80*/  BSYNC B0 ;  /* 0x0000000000007941 */ /* 0x000fea0003800000 */
.L_x_1074:
[----:B------:R-:W-:Y:S02]  /*fb90*/  ULDC UR5, c[0x0][0xc38] ;  /* 0x00030e0000057ab9 */ /* 0x000fe40000000800 */
[----:B------:R-:W-:-:S06]  /*fba0*/  UISETP.GE.AND UP0, UPT, UR4, UR5, UPT ;  /* 0x000000050400728c */ /* 0x000fcc000bf06270 */
[----:B------:R-:W-:-:S13]  /*fbb0*/  PLOP3.LUT P0, PT, PT, PT, UP0, 0x80, 0x0 ;  /* 0x000000000000781c */ /* 0x000fda0003f0f008 */
[----:B------:R-:W-:Y:S05]  /*fbc0*/  @!P0 BRA `(.L_x_1091) ;  /* 0xffffff1000488947 */ /* 0x000fea000383ffff */
[----:B------:R-:W-:Y:S05]  /*fbd0*/  EXIT ;  /* 0x000000000000794d */ /* 0x000fea0003800000 */
.L_x_985:
[----:B------:R-:W-:-:S08]  /*fbe0*/  NOP ;  /* 0x0000000000007918 */ /* 0x000fd00000000000 */
[----:B------:R-:W0:-:S00]  /*fbf0*/  USETMAXREG.DEALLOC.CTAPOOL 0x28 ;  /* 0x00000028000079c8 */ /* 0x000e0000080e0500 */
[----:B0-----:R-:W-:-:S06]  /*fc00*/  LOP3.LUT R0, R0, 0x3, RZ, 0xc0, !PT ;  /* 0x0000000300007812 */ /* 0x001fcc00078ec0ff */
[----:B------:R-:W0:Y:S01]  /*fc10*/  S2UR UR5, SR_CTAID.X ;  /* 0x00000000000579c3 */ /* 0x000e220000002500 */
[----:B------:R-:W-:Y:S01]  /*fc20*/  LOP3.LUT R16, R16, 0xfffffbff, RZ, 0xc0, !PT ;  /* 0xfffffbff10107812 */ /* 0x000fe200078ec0ff */
[----:B------:R-:W-:Y:S01]  /*fc30*/  STL [R1+0x10], RZ ;  /* 0x000010ff01007387 */ /* 0x000fe20000100800 */
[----:B------:R-:W-:Y:S02]  /*fc40*/  IMAD.MOV.U32 R19, RZ, RZ, RZ ;  /* 0x000000ffff137224 */ /* 0x000fe400078e00ff */
[----:B------:R-:W-:Y:S01]  /*fc50*/  IMAD.MOV.U32 R23, RZ, RZ, 0x1 ;  /* 0x00000001ff177424 */ /* 0x000fe200078e00ff */
[----:B------:R1:W2:Y:S02]  /*fc60*/  SHFL.IDX PT, R2, R0, RZ, 0x1f ;  /* 0x00001fff00027589 */ /* 0x0002a400000e0000 */
[----:B-1----:R-:W0:Y:S01]  /*fc70*/  LDC R0, c[0x0][0xc38] ;  /* 0x00030e00ff007b82 */ /* 0x002e220000000800 */
[----:B--2---:R-:W-:-:S13]  /*fc80*/  ISETP.NE.AND P0, PT, R2, RZ, PT ;  /* 0x000000ff0200720c */ /* 0x004fda0003f05270 */
[----:B------:R-:W-:Y:S01]  /*fc90*/  @P0 LOP3.LUT R16, R16, 0x400, RZ, 0xfc, !PT ;  /* 0x0000040010100812 */ /* 0x000fe200078efcff */
[----:B------:R-:W-:Y:S06]  /*fca0*/  @P0 BAR.ARV 0x4, 0x180 ;  /* 0x0106000000000b1d */ /* 0x000fec0000002000 */
[----:B0-----:R-:W-:-:S13]  /*fcb0*/  ISETP.LE.AND P0, PT, R0, UR5, PT ;  /* 0x0000000500007c0c */ /* 0x001fda000bf03270 */
[----:B------:R-:W-:Y:S05]  /*fcc0*/  @P0 BRA `(.L_x_1092) ;  /* 0x0000004400cc0947 */ /* 0x000fea0003800000 */
[----:B------:R-:W0:Y:S01]  /*fcd0*/  S2R R6, SR_TID.X ;  /* 0x0000000000067919 */ /* 0x000e220000002100 */
[----:B------:R-:W-:Y:S01]  /*fce0*/  ULDC.64 UR6, c[0x0][0x2f0] ;  /* 0x0000bc0000067ab9 */ /* 0x000fe20000000a00 */
[----:B------:R-:W-:Y:S01]  /*fcf0*/  ULDC UR8, c[0x0][0x320] ;  /* 0x0000c80000087ab9 */ /* 0x000fe20000000800 */
[----:B------:R-:W-:Y:S01]  /*fd00*/  LOP3.LUT R16, R16, 0xfffffff7, RZ, 0xc0, !PT ;  /* 0xfffffff710107812 */ /* 0x000fe200078ec0ff */
[----:B------:R-:W-:Y:S01]  /*fd10*/  ULDC UR9, c[0x0][0x2b8] ;  /* 0x0000ae0000097ab9 */ /* 0x000fe20000000800 */
[----:B------:R-:W-:Y:S01]  /*fd20*/  IMAD.MOV.U32 R30, RZ, RZ, 0x40 ;  /* 0x00000040ff1e7424 */ /* 0x000fe200078e00ff */
[----:B------:R-:W-:Y:S01]  /*fd30*/  ULDC.64 UR10, c[0x0][0x418] ;  /* 0x00010600000a7ab9 */ /* 0x000fe20000000a00 */
[----:B------:R-:W-:Y:S01]  /*fd40*/  IMAD.MOV.U32 R28, RZ, RZ, 0x20 ;  /* 0x00000020ff1c7424 */ /* 0x000fe200078e00ff */
[----:B------:R-:W-:Y:S01]  /*fd50*/  UISETP.NE.U32.AND UP0, UPT, UR10, URZ, UPT ;  /* 0x0000003f0a00728c */ /* 0x000fe2000bf05070 */
[----:B------:R-:W-:Y:S01]  /*fd60*/  IMAD.MOV.U32 R23, RZ, RZ, 0x1 ;  /* 0x00000001ff177424 */ /* 0x000fe200078e00ff */
[----:B------:R-:W-:Y:S01]  /*fd70*/  ULDC UR4, c[0x0][0x424] ;  /* 0x0001090000047ab9 */ /* 0x000fe20000000800 */
[----:B------:R-:W-:Y:S01]  /*fd80*/  ULDC UR39, c[0x0][0x288] ;  /* 0x0000a20000277ab9 */ /* 0x000fe20000000800 */
[----:B------:R-:W-:Y:S01]  /*fd90*/  UISETP.NE.AND.EX UP0, UPT, UR11, URZ, UPT, UP0 ;  /* 0x0000003f0b00728c */ /* 0x000fe2000bf05300 */
[----:B------:R-:W-:Y:S01]  /*fda0*/  IMAD.MOV.U32 R19, RZ, RZ, RZ ;  /* 0x000000ffff137224 */ /* 0x000fe200078e00ff */
[----:B------:R-:W-:Y:S01]  /*fdb0*/  ULDC UR40, c[0x0][0x448] ;  /* 0x0001120000287ab9 */ /* 0x000fe20000000800 */
[----:B------:R-:W-:Y:S01]  /*fdc0*/  ULDC UR51, c[0x0][0xc] ;  /* 0x0000030000337ab9 */ /* 0x000fe20000000800 */
[----:B------:R-:W-:-:S02]  /*fdd0*/  USEL UR4, UR4, 0x1, UP0 ;  /* 0x0000000104047887 */ /* 0x000fc40008000000 */
[----:B------:R-:W-:Y:S02]  /*fde0*/  UIMAD UR40, UR40, UR39, URZ ;  /* 0x00000027282872a4 */ /* 0x000fe4000f8e023f */
[----:B------:R-:W-:Y:S02]  /*fdf0*/  UIMAD UR41, UR4, UR6, URZ ;  /* 0x00000006042972a4 */ /* 0x000fe4000f8e023f */
[----:B------:R-:W-:Y:S02]  /*fe00*/  ULOP3.LUT UR50, UR43, 0x2, URZ, 0xfc, !UPT ;  /* 0x000000022b327892 */ /* 0x000fe4000f8efc3f */
[----:B------:R-:W-:Y:S02]  /*fe10*/  UIADD3 UR4, UR41, 0x7f, URZ ;  /* 0x0000007f29047890 */ /* 0x000fe4000fffe03f */
[----:B------:R-:W-:Y:S02]  /*fe20*/  UIADD3 UR46, UR41, 0x1, -UR39 ;  /* 0x00000001292e7890 */ /* 0x000fe4000fffe827 */
[----:B------:R-:W-:-:S02]  /*fe30*/  ULOP3.LUT UR47, UR43, 0x1, URZ, 0xfc, !UPT ;  /* 0x000000012b2f7892 */ /* 0x000fc4000f8efc3f */
[----:B------:R-:W-:Y:S01]  /*fe40*/  UIADD3 UR39, UR41, -UR39, URZ ;  /* 0x8000002729277290 */ /* 0x000fe2000fffe03f */
[C---:B0-----:R-:W-:Y:S01]  /*fe50*/  IMAD.SHL.U32 R3, R6.reuse, 0x10, RZ ;  /* 0x0000001006037824 */ /* 0x041fe200078e00ff */
[C---:B------:R-:W-:Y:S01]  /*fe60*/  LOP3.LUT R9, R6.reuse, 0x7f, RZ, 0xc0, !PT ;  /* 0x0000007f06097812 */ /* 0x040fe200078ec0ff */
[C---:B------:R-:W-:Y:S01]  /*fe70*/  IMAD.SHL.U32 R2, R6.reuse, 0x80, RZ ;  /* 0x0000008006027824 */ /* 0x040fe200078e00ff */
[C---:B------:R-:W-:Y:S01]  /*fe80*/  LOP3.LUT P0, RZ, R6.reuse, 0x10, RZ, 0xc0, !PT ;  /* 0x0000001006ff7812 */ /* 0x040fe2000780c0ff */
[C---:B------:R-:W-:Y:S01]  /*fe90*/  IMAD.SHL.U32 R5, R6.reuse, 0x2, RZ ;  /* 0x0000000206057824 */ /* 0x040fe200078e00ff */
[----:B------:R-:W-:Y:S01]  /*fea0*/  LOP3.LUT R0, R3, 0x1b0, RZ, 0xc0, !PT ;  /* 0x000001b003007812 */ /* 0x000fe200078ec0ff */
[----:B------:R-:W-:Y:S01]  /*feb0*/  IMAD.SHL.U32 R29, R6, 0x4, RZ ;  /* 0x00000004061d7824 */ /* 0x000fe200078e00ff */
[----:B------:R-:W-:Y:S02]  /*fec0*/  LOP3.LUT R4, R2, 0x380, RZ, 0xc0, !PT ;  /* 0x0000038002047812 */ /* 0x000fe400078ec0ff */
[----:B------:R-:W-:-:S02]  /*fed0*/  SHF.R.U32.HI R37, RZ, 0x5, R9 ;  /* 0x00000005ff257819 */ /* 0x000fc40000011609 */
[----:B------:R-:W-:Y:S01]  /*fee0*/  LOP3.LUT R36, R0, 0x30, R5, 0x78, !PT ;  /* 0x0000003000247812 */ /* 0x000fe200078e7805 */
[C---:B------:R-:W-:Y:S01]  /*fef0*/  IMAD.SHL.U32 R0, R6.reuse, 0x20, RZ ;  /* 0x0000002006007824 */ /* 0x040fe200078e00ff */
[----:B------:R-:W-:Y:S02]  /*ff00*/  R2P PR, R6, 0x6 ;  /* 0x0000000606007804 */ /* 0x000fe40000000000 */
[----:B------:R-:W-:Y:S01]  /*ff10*/  LOP3.LUT R6, R4, 0x10, R6, 0xf8, !PT ;  /* 0x0000001004067812 */ /* 0x000fe200078ef806 */
[----:B------:R-:W-:Y:S01]  /*ff20*/  IMAD R4, R37, 0x10, R4 ;  /* 0x0000001025047824 */ /* 0x000fe200078e0204 */
[----:B------:R-:W-:Y:S02]  /*ff30*/  LOP3.LUT R32, R3, 0x30, RZ, 0xc0, !PT ;  /* 0x0000003003207812 */ /* 0x000fe400078ec0ff */
[----:B------:R-:W-:Y:S02]  /*ff40*/  SEL R31, R30, 0xffffffc0, !P2 ;  /* 0xffffffc01e1f7807 */ /* 0x000fe40005000000 */
[----:B------:R-:W-:-:S02]  /*ff50*/  LOP3.LUT R5, R4, 0x70, R3, 0x78, !PT ;  /* 0x0000007004057812 */ /* 0x000fc400078e7803 */
[----:B------:R-:W-:Y:S02]  /*ff60*/  LOP3.LUT R4, R32, 0x40, RZ, 0xfc, !PT ;  /* 0x0000004020047812 */ /* 0x000fe400078efcff */
[----:B------:R-:W-:Y:S02]  /*ff70*/  SEL R30, R30, 0xffffffc0, !P0 ;  /* 0xffffffc01e1e7807 */ /* 0x000fe40004000000 */
[C---:B------:R-:W-:Y:S02]  /*ff80*/  ISETP.GE.AND P5, PT, R4.reuse, UR7, PT ;  /* 0x0000000704007c0c */ /* 0x040fe4000bfa6270 */
[C---:B------:R-:W-:Y:S02]  /*ff90*/  ISETP.GE.AND P4, PT, R4.reuse, UR8, PT ;  /* 0x0000000804007c0c */ /* 0x040fe4000bf86270 */
[----:B------:R-:W-:Y:S02]  /*ffa0*/  ISETP.GE.AND P3, PT, R4, UR9, PT ;  /* 0x0000000904007c0c */ /* 0x000fe4000bf66270 */
[----:B------:R-:W-:-:S02]  /*ffb0*/  LOP3.LUT R4, R32, 0x80, RZ, 0xfc, !PT ;  /* 0x0000008020047812 */ /* 0x000fc400078efcff */
[----:B------:R-:W-:Y:S02]  /*ffc0*/  LOP3.LUT R10, R0, 0x380, RZ, 0xc0, !PT ;  /* 0x00000380000a7812 */ /* 0x000fe400078ec0ff */
[C---:B------:R-:W-:Y:S02]  /*ffd0*/  ISETP.GE.AND P2, PT, R4.reuse, UR7, PT ;  /* 0x0000000704007c0c */ /* 0x040fe4000bf46270 */
[----:B------:R-:W-:Y:S02]  /*ffe0*/  ISETP.GE.AND P0, PT, R4, UR9, PT ;  /* 0x0000000904007c0c */ /* 0x000fe4000bf06270 */
[----:B------:R-:W-:Y:S02]  /*fff0*/  @P5 LOP3.LUT R16, R16, 0x8, RZ, 0xfc, !PT ;  /* 0x0000000810105812 */ /* 0x000fe400078efcff */
[----:B------:R-:W-:Y:S02]  /*10000*/  LOP3.LUT R4, R2, 0x400, RZ, 0xc0, !PT ;  /* 0x0000040002047812 */ /* 0x000fe400078ec0ff */
[----:B------:R-:W-:-:S02]  /*10010*/  LOP3.LUT R16, R16, 0xfffffffe, RZ, 0xc0, !PT ;  /* 0xfffffffe10107812 */ /* 0x000fc400078ec0ff */
[----:B------:R-:W-:Y:S01]  /*10020*/  LOP3.LUT R8, R3, 0x40, RZ, 0xc0, !PT ;  /* 0x0000004003087812 */ /* 0x000fe200078ec0ff */
[C---:B------:R-:W-:Y:S01]  /*10030*/  IMAD R4, R37.reuse, 0x800, R4 ;  /* 0x0000080025047824 */ /* 0x040fe200078e0204 */
[----:B------:R-:W-:Y:S02]  /*10040*/  @P4 LOP3.LUT R16, R16, 0x1, RZ, 0xfc, !PT ;  /* 0x0000000110104812 */ /* 0x000fe400078efcff */
[----:B------:R-:W-:Y:S01]  /*10050*/  LOP3.LUT R10, R10, 0x30, R3, 0xf8, !PT ;  /* 0x000000300a0a7812 */ /* 0x000fe200078ef803 */
[C---:B------:R-:W-:Y:S01]  /*10060*/  IMAD R7, R37.reuse, 0x200, R8 ;  /* 0x0000020025077824 */ /* 0x040fe200078e0208 */
[----:B------:R-:W-:Y:S01]  /*10070*/  LOP3.LUT R16, R16, 0xfffffeff, RZ, 0xc0, !PT ;  /* 0xfffffeff10107812 */ /* 0x000fe200078ec0ff */
[----:B------:R-:W-:Y:S01]  /*10080*/  IMAD.SHL.U32 R37, R37, 0x400, RZ ;  /* 0x0000040025257824 */ /* 0x000fe200078e00ff */
[----:B------:R-:W-:Y:S01]  /*10090*/  LOP3.LUT R2, R5, 0xc00, R2, 0xf8, !PT ;  /* 0x00000c0005027812 */ /* 0x000fe200078ef802 */
[----:B------:R-:W-:Y:S01]  /*100a0*/  IMAD.IADD R36, R36, 0x1, R7 ;  /* 0x0000000124247824 */ /* 0x000fe200078e0207 */
[----:B------:R-:W-:-:S02]  /*100b0*/  @P3 LOP3.LUT R16, R16, 0x100, RZ, 0xfc, !PT ;  /* 0x0000010010103812 */ /* 0x000fc400078efcff */
[----:B------:R-:W-:Y:S01]  /*100c0*/  LOP3.LUT R3, R6, 0x70, R3, 0x78, !PT ;  /* 0x0000007006037812 */ /* 0x000fe200078e7803 */
[----:B------:R0:W-:Y:S01]  /*100d0*/  STL [R1+0x4], R2 ;  /* 0x0000040201007387 */ /* 0x0001e20000100800 */
[----:B------:R-:W-:Y:S02]  /*100e0*/  LOP3.LUT R16, R16, 0xfffffffb, RZ, 0xc0, !PT ;  /* 0xfffffffb10107812 */ /* 0x000fe400078ec0ff */
[----:B------:R-:W-:Y:S02]  /*100f0*/  SEL R28, R28, 0xffffffe0, !P1 ;  /* 0xffffffe01c1c7807 */ /* 0x000fe40004800000 */
[----:B------:R-:W-:Y:S02]  /*10100*/  @P2 LOP3.LUT R16, R16, 0x4, RZ, 0xfc, !PT ;  /* 0x0000000410102812 */ /* 0x000fe400078efcff */
[----:B------:R-:W-:Y:S02]  /*10110*/  ISETP.GE.AND P1, PT, R32, UR8, PT ;  /* 0x0000000820007c0c */ /* 0x000fe4000bf26270 */
[----:B------:R-:W-:Y:S01]  /*10120*/  LOP3.LUT R16, R16, 0xffffff7f, RZ, 0xc0, !PT ;  /* 0xffffff7f10107812 */ /* 0x000fe200078ec0ff */
[----:B0-----:R-:W-:Y:S01]  /*10130*/  IMAD.IADD R2, R4, 0x1, R3 ;  /* 0x0000000104027824 */ /* 0x001fe200078e0203 */
[----:B------:R-:W-:Y:S01]  /*10140*/  LOP3.LUT R29, R10, 0x70, R29, 0x78, !PT ;  /* 0x000000700a1d7812 */ /* 0x000fe200078e781d */
[----:B------:R-:W-:Y:S01]  /*10150*/  IMAD.U32 R3, RZ, RZ, UR5 ;  /* 0x00000005ff037e24 */ /* 0x000fe2000f8e00ff */
[----:B------:R-:W-:Y:S01]  /*10160*/  @P0 LOP3.LUT R16, R16, 0x80, RZ, 0xfc, !PT ;  /* 0x0000008010100812 */ /* 0x000fe200078efcff */
[----:B------:R-:W-:Y:S01]  /*10170*/  USHF.R.S32.HI UR5, URZ, 0x1f, UR4 ;  /* 0x0000001f3f057899 */ /* 0x000fe20008011404 */
[----:B------:R0:W-:Y:S01]  /*10180*/  STL [R1], R2 ;  /* 0x0000000201007387 */ /* 0x0001e20000100800 */
[----:B------:R-:W-:-:S02]  /*10190*/  ISETP.GE.AND P0, PT, R32, UR7, PT ;  /* 0x0000000720007c0c */ /* 0x000fc4000bf06270 */
[----:B------:R-:W-:Y:S01]  /*101a0*/  LOP3.LUT R16, R16, 0xffffffef, RZ, 0xc0, !PT ;  /* 0xffffffef10107812 */ /* 0x000fe200078ec0ff */
[----:B------:R1:W-:Y:S01]  /*101b0*/  STL [R1+0xc], R3 ;  /* 0x00000c0301007387 */ /* 0x0003e20000100800 */
[----:B------:R-:W-:-:S03]  /*101c0*/  ULEA.HI UR5, UR5, UR4, URZ, 0x7 ;  /* 0x0000000405057291 */ /* 0x000fc6000f8f383f */
[----:B------:R2:W-:Y:S01]  /*101d0*/  STL [R1+0x10], RZ ;  /* 0x000010ff01007387 */ /* 0x0005e20000100800 */
[----:B------:R-:W-:Y:S01]  /*101e0*/  USHF.R.S32.HI UR38, URZ, 0x7, UR5 ;  /* 0x000000073f267899 */ /* 0x000fe20008011405 */
[----:B0-----:R-:W-:-:S04]  /*101f0*/  MOV R2, 0x400 ;  /* 0x0000040000027802 */ /* 0x001fc80000000f00 */
[----:B------:R-:W-:Y:S02]  /*10200*/  LEA R17, R35, R2, 0x18 ;  /* 0x0000000223117211 */ /* 0x000fe400078ec0ff */
[----:B-1----:R-:W-:Y:S02]  /*10210*/  SHF.R.U32.HI R3, RZ, 0x2, R9 ;  /* 0x00000002ff037819 */ /* 0x002fe40000011609 */
[----:B------:R-:W-:Y:S02]  /*10220*/  @P0 LOP3.LUT R16, R16, 0x10, RZ, 0xfc, !PT ;  /* 0x0000001010100812 */ /* 0x000fe400078efcff */
[----:B------:R-:W-:Y:S01]  /*10230*/  LOP3.LUT R0, R3, 0x60, R0, 0xf8, !PT ;  /* 0x0000006003007812 */ /* 0x000fe200078ef800 */
[----:B------:R-:W-:Y:S01]  /*10240*/  IMAD.IADD R0, R17, 0x1, R36 ;  /* 0x0000000111007824 */ /* 0x000fe200078e0224 */
[----:B------:R-:W-:Y:S02]  /*10250*/  ISETP.GE.AND P0, PT, R32, UR9, PT ;  /* 0x0000000920007c0c */ /* 0x000fe4000bf06270 */
[----:B------:R-:W-:-:S02]  /*10260*/  LOP3.LUT R16, R16, 0xfffffffd, RZ, 0xc0, !PT ;  /* 0xfffffffd10107812 */ /* 0x000fc400078ec0ff */
[----:B------:R2:W-:Y:S02]  /*10270*/  STL [R1+0x8], R0 ;  /* 0x0000080001007387 */ /* 0x0005e40000100800 */
[----:B------:R-:W-:-:S04]  /*10280*/  @P1 LOP3.LUT R16, R16, 0x2, RZ, 0xfc, !PT ;  /* 0x0000000210101812 */ /* 0x000fc800078efcff */
[----:B------:R-:W-:-:S04]  /*10290*/  LOP3.LUT R16, R16, 0xfffffdff, RZ, 0xc0, !PT ;  /* 0xfffffdff10107812 */ /* 0x000fc800078ec0ff */
[----:B--2---:R-:W-:-:S07]  /*102a0*/  @P0 LOP3.LUT R16, R16, 0x200, RZ, 0xfc, !PT ;  /* 0x0000020010100812 */ /* 0x004fce00078efcff */
.L_x_1163:
[----:B--2---:R-:W2:Y:S01]  /*102b0*/  LDL R0, [R1+0xc] ;  /* 0x00000c0001007983 */ /* 0x004ea20000100800 */
[----:B------:R-:W-:Y:S02]  /*102c0*/  ULDC UR7, c[0x0][0xc60] ;  /* 0x0003180000077ab9 */ /* 0x000fe40000000800 */
[----:B------:R-:W-:-:S11]  /*102d0*/  UISETP.NE.AND UP0, UPT, UR7, 0x1, UPT ;  /* 0x000000010700788c */ /* 0x000fd6000bf05270 */
[----:B------:R-:W-:Y:S01]  /*102e0*/  @UP0 ULDC UR4, c[0x0][0xc64] ;  /* 0x0003190000040ab9 */ /* 0x000fe20000000800 */
[----:B------:R-:W-:Y:S01]  /*102f0*/  @UP0 ULDC UR8, c[0x0][0xc68] ;  /* 0x00031a0000080ab9 */ /* 0x000fe20000000800 */
[C---:B--2---:R-:W-:Y:S02]  /*10300*/  R2UR UR37, R0.reuse ;  /* 0x00000000002572ca */ /* 0x044fe400000e0000 */
[----:B------:R-:W-:-:S11]  /*10310*/  R2UR UR6, R0 ;  /* 0x00000000000672ca */ /* 0x000fd600000e0000 */
[----:B------:R-:W-:-:S04]  /*10320*/  UIMAD.WIDE.U32 UR4, UR37, UR4, URZ ;  /* 0x00000004250472a5 */ /* 0x000fc8000f8e003f */
[----:B------:R-:W-:-:S03]  /*10330*/  @UP0 USHF.R.U32.HI UR37, URZ, UR8, UR5 ;  /* 0x000000083f250299 */ /* 0x000fc60008011605 */
[----:B------:R-:W-:Y:S02]  /*10340*/  ULDC UR4, c[0x0][0xc78] ;  /* 0x00031e0000047ab9 */ /* 0x000fe40000000800 */
[----:B------:R-:W-:Y:S02]  /*10350*/  UISETP.GE.AND UP0, UPT, UR37, UR4, UPT ;  /* 0x000000042500728c */ /* 0x000fe4000bf06270 */
[----:B------:R-:W-:-:S04]  /*10360*/  UIADD3 UR4, -UR37, URZ, URZ ;  /* 0x0000003f25047290 */ /* 0x000fc8000fffe13f */
[----:B------:R-:W-:Y:S01]  /*10370*/  PLOP3.LUT P0, PT, PT, PT, UP0, 0x40, 0x0 ;  /* 0x000000000000781c */ /* 0x000fe20003f0e808 */
[----:B------:R-:W-:-:S12]  /*10380*/  UIMAD UR7, UR7, UR4, UR6 ;  /* 0x00000004070772a4 */ /* 0x000fd8000f8e0206 */
[----:B01----:R-:W-:Y:S05]  /*10390*/  @P0 BRA `(.L_x_1093) ;  /* 0x0000000000200947 */ /* 0x003fea0003800000 */
        /* <DEDUP_REMOVED lines=8> */
.L_x_1093:
[----:B------:R-:W-:Y:S01]  /*10420*/  ULDC UR8, c[0x0][0xc54] ;  /* 0x0003150000087ab9 */ /* 0x000fe20000000800 */
[----:B------:R-:W-:Y:S01]  /*10430*/  UMOV UR6, UR7 ;  /* 0x0000000700067c82 */ /* 0x000fe20008000000 */
[----:B------:R-:W-:-:S11]  /*10440*/  UISETP.NE.AND UP0, UPT, UR8, 0x1, UPT ;  /* 0x000000010800788c */ /* 0x000fd6000bf05270 */
[----:B------:R-:W-:Y:S02]  /*10450*/  @UP0 ULDC.64 UR10, c[0x0][0xc58] ;  /* 0x00031600000a0ab9 */ /* 0x000fe40000000a00 */
[----:B------:R-:W-:-:S04]  /*10460*/  UIMAD.WIDE.U32 UR4, UR7, UR10, URZ ;  /* 0x0000000a070472a5 */ /* 0x000fc8000f8e003f */
[----:B------:R-:W-:-:S04]  /*10470*/  @UP0 USHF.R.U32.HI UR6, URZ, UR11, UR5 ;  /* 0x0000000b3f060299 */ /* 0x000fc80008011605 */
[----:B------:R-:W-:-:S12]  /*10480*/  UIMAD UR4, UR6, UR8, URZ ;  /* 0x00000008060472a4 */ /* 0x000fd8000f8e023f */
.L_x_1094:
[----:B------:R-:W-:Y:S01]  /*10490*/  ULDC UR5, c[0x0][0xc48] ;  /* 0x0003120000057ab9 */ /* 0x000fe20000000800 */
[----:B------:R-:W-:Y:S01]  /*104a0*/  ULDC.64 UR8, c[0x0][0xa28] ;  /* 0x00028a0000087ab9 */ /* 0x000fe20000000a00 */
[----:B------:R-:W-:Y:S01]  /*104b0*/  UISETP.NE.AND UP1, UPT, UR5, 0x1, UPT ;  /* 0x000000010500788c */ /* 0x000fe2000bf25270 */
[----:B------:R-:W-:Y:S01]  /*104c0*/  IMAD.MOV.U32 R34, RZ, RZ, RZ ;  /* 0x000000ffff227224 */ /* 0x000fe200078e00ff */
[----:B------:R-:W-:Y:S02]  /*104d0*/  UIADD3 UR4, UR7, -UR4, URZ ;  /* 0x8000000407047290 */ /* 0x000fe4000fffe03f */
[----:B------:R-:W-:Y:S01]  /*104e0*/  UISETP.NE.U32.AND UP0, UPT, UR8, URZ, UPT ;  /* 0x0000003f0800728c */ /* 0x000fe2000bf05070 */
[----:B------:R-:W-:Y:S02]  /*104f0*/  ULDC UR5, c[0x0][0xc54] ;  /* 0x0003150000057ab9 */ /* 0x000fe40000000800 */
[----:B------:R-:W-:Y:S02]  /*10500*/  UIMAD UR37, UR37, UR5, UR4 ;  /* 0x00000005252572a4 */ /* 0x000fe4000f8e0204 */
[----:B------:R-:W-:-:S02]  /*10510*/  UISETP.NE.AND.EX UP0, UPT, UR9, URZ, UPT, UP0 ;  /* 0x0000003f0900728c */ /* 0x000fc4000bf05300 */
[----:B------:R-:W-:Y:S01]  /*10520*/  @UP1 ULDC UR4, c[0x0][0xc4c] ;  /* 0x0003130000041ab9 */ /* 0x000fe20000000800 */
[----:B------:R-:W-:Y:S01]  /*10530*/  @UP1 ULDC UR7, c[0x0][0xc50] ;  /* 0x0003140000071ab9 */ /* 0x000fe20000000800 */
[----:B------:R-:W-:Y:S02]  /*10540*/  UIMAD.WIDE.U32 UR4, UR37, UR4, URZ ;  /* 0x00000004250472a5 */ /* 0x000fe4000f8e003f */
[----:B------:R-:W-:Y:S01]  /*10550*/  UMOV UR36, UR37 ;  /* 0x0000002500247c82 */ /* 0x000fe20008000000 */
[----:B------:R-:W-:Y:S01]  /*10560*/  ULOP3.LUT UR6, UR6, 0x1ffffff, URZ, 0x3c, !UPT ;  /* 0x01ffffff06067892 */ /* 0x000fe2000f8e3c3f */
[----:B------:R-:W-:Y:S01]  /*10570*/  PLOP3.LUT P0, PT, PT, PT, UP0, 0x80, 0x0 ;  /* 0x000000000000781c */ /* 0x000fe20003f0f008 */
[----:B------:R-:W-:-:S03]  /*10580*/  @UP1 USHF.R.U32.HI UR36, URZ, UR7, UR5 ;  /* 0x000000073f241299 */ /* 0x000fc60008011605 */
[----:B------:R-:W-:Y:S02]  /*10590*/  @UP0 ULDC.64 UR4, c[0x0][0xa28] ;  /* 0x00028a0000040ab9 */ /* 0x000fe40000000a00 */
[----:B------:R-:W-:-:S06]  /*105a0*/  @UP0 UIMAD.WIDE UR4, UR36, 0x4, UR4 ;  /* 0x00000004240408a5 */ /* 0x000fcc000f8e0204 */
[----:B------:R-:W-:Y:S01]  /*105b0*/  IMAD.U32 R3, RZ, RZ, UR5 ;  /* 0x00000005ff037e24 */ /* 0x000fe2000f8e00ff */
[----:B------:R-:W-:Y:S01]  /*105c0*/  ULDC UR5, c[0x0][0x448] ;  /* 0x0001120000057ab9 */ /* 0x000fe20000000800 */
[----:B------:R-:W-:Y:S01]  /*105d0*/  IMAD.U32 R2, RZ, RZ, UR4 ;  /* 0x00000004ff027e24 */ /* 0x000fe2000f8e00ff */
[----:B------:R-:W-:Y:S01]  /*105e0*/  ULDC UR4, c[0x0][0xc3c] ;  /* 0x00030f0000047ab9 */ /* 0x000fe20000000800 */
[----:B------:R-:W-:Y:S02]  /*105f0*/  UISETP.NE.AND UP2, UPT, UR5, 0x1, UPT ;  /* 0x000000010500788c */ /* 0x000fe4000bf45270 */
[----:B------:R-:W-:Y:S01]  /*10600*/  UIADD3 UR6, UR6, UR4, URZ ;  /* 0x0000000406067290 */ /* 0x000fe2000fffe03f */
[----:B------:R0:W5:Y:S01]  /*10610*/  @P0 LDG.E R34, desc[UR48][R2.64] ;  /* 0x0000003002220981 */ /* 0x000162000c1e1900 */
[----:B------:R-:W-:Y:S02]  /*10620*/  UP2UR UR52, UPR, URZ, 0x4 ;  /* 0x000000043f347883 */ /* 0x000fe40008000000 */
[----:B------:R-:W-:-:S04]  /*10630*/  USHF.L.U32 UR42, UR6, 0x7, URZ ;  /* 0x00000007062a7899 */ /* 0x000fc8000800063f */
[----:B------:R-:W-:Y:S01]  /*10640*/  UIADD3 UR6, UR42, 0x7f, URZ ;  /* 0x0000007f2a067890 */ /* 0x000fe2000fffe03f */
[----:B------:R-:W-:Y:S01]  /*10650*/  @UP2 ULDC UR4, c[0x0][0x44c] ;  /* 0x0001130000042ab9 */ /* 0x000fe20000000800 */
[----:B------:R-:W-:Y:S02]  /*10660*/  @UP2 ULDC UR7, c[0x0][0x450] ;  /* 0x0001140000072ab9 */ /* 0x000fe40000000800 */
[----:B------:R-:W-:-:S04]  /*10670*/  UIMAD.WIDE.U32 UR4, UR6, UR4, URZ ;  /* 0x00000004060472a5 */ /* 0x000fc8000f8e003f */
[----:B------:R-:W-:-:S03]  /*10680*/  @UP2 USHF.R.U32.HI UR6, URZ, UR7, UR5 ;  /* 0x000000073f062299 */ /* 0x000fc60008011605 */
[----:B------:R-:W-:Y:S01]  /*10690*/  ULDC.64 UR4, c[0x0][0x9e0] ;  /* 0x0002780000047ab9 */ /* 0x000fe20000000a00 */
[----:B------:R-:W-:Y:S02]  /*106a0*/  UIADD3 UR6, UR46, UR6, URZ ;  /* 0x000000062e067290 */ /* 0x000fe4000fffe03f */
[----:B------:R-:W-:Y:S02]  /*106b0*/  UISETP.GE.AND UP0, UPT, UR5, 0x1, UPT ;  /* 0x000000010500788c */ /* 0x000fe4000bf06270 */
[----:B------:R-:W-:-:S04]  /*106c0*/  UIADD3 UR4, UR6, UR4, URZ ;  /* 0x0000000406047290 */ /* 0x000fc8000fffe03f */
[----:B------:R-:W-:-:S13]  /*106d0*/  PLOP3.LUT P0, PT, PT, PT, UP0, 0x40, 0x0 ;  /* 0x000000000000781c */ /* 0x000fda0003f0e808 */
[----:B0-----:R-:W-:Y:S05]  /*106e0*/  @P0 BRA `(.L_x_1095) ;  /* 0x0000000000440947 */ /* 0x001fea0003800000 */
        /* <DEDUP_REMOVED lines=10> */
.L_x_1096:
[----:B------:R-:W-:-:S11]  /*10790*/  UISETP.NE.AND UP1, UPT, UR5, 0x1, UPT ;  /* 0x000000010500788c */ /* 0x000fd6000bf25270 */
[----:B------:R-:W-:Y:S02]  /*107a0*/  @UP1 ULDC.64 UR10, c[0x0][0x9e8] ;  /* 0x00027a00000a1ab9 */ /* 0x000fe40000000a00 */
[----:B------:R-:W-:-:S04]  /*107b0*/  UIMAD.WIDE.U32 UR6, UR8, UR10, URZ ;  /* 0x0000000a080672a5 */ /* 0x000fc8000f8e003f */
[----:B------:R-:W-:-:S12]  /*107c0*/  @UP1 USHF.R.U32.HI UR8, URZ, UR11, UR7 ;  /* 0x0000000b3f081299 */ /* 0x000fd80008011607 */
.L_x_1097:
[----:B------:R-:W-:-:S04]  /*107d0*/  UIMAD UR8, UR8, UR5, UR5 ;  /* 0x00000005080872a4 */ /* 0x000fc8000f8e0205 */
[----:B------:R-:W-:-:S04]  /*107e0*/  UISETP.LT.AND UP1, UPT, UR4, UR8, UPT ;  /* 0x000000080400728c */ /* 0x000fc8000bf21270 */
[----:B------:R-:W-:-:S12]  /*107f0*/  USEL UR4, UR4, UR8, UP1 ;  /* 0x0000000804047287 */ /* 0x000fd80008800000 */
.L_x_1095:
[----:B------:R-:W-:Y:S01]  /*10800*/  UISETP.NE.AND UP1, UPT, UR52, URZ, UPT ;  /* 0x0000003f3400728c */ /* 0x000fe2000bf25270 */
[----:B------:R-:W-:Y:S01]  /*10810*/  PLOP3.LUT P0, PT, PT, PT, UP0, 0x40, 0x0 ;  /* 0x000000000000781c */ /* 0x000fe20003f0e808 */
[----:B------:R-:W-:-:S04]  /*10820*/  UIADD3 UR4, UR4, 0x7f, URZ ;  /* 0x0000007f04047890 */ /* 0x000fc8000fffe03f */
[----:B------:R-:W-:-:S04]  /*10830*/  USHF.R.S32.HI UR8, URZ, 0x1f, UR4 ;  /* 0x0000001f3f087899 */ /* 0x000fc80008011404 */
[----:B------:R-:W-:Y:S01]  /*10840*/  ULEA.HI UR8, UR8, UR4, URZ, 0x7 ;  /* 0x0000000408087291 */ /* 0x000fe2000f8f383f */
[----:B------:R-:W-:Y:S01]  /*10850*/  @UP1 ULDC UR6, c[0x0][0x44c] ;  /* 0x0001130000061ab9 */ /* 0x000fe20000000800 */
[----:B------:R-:W-:Y:S01]  /*10860*/  @UP1 ULDC UR9, c[0x0][0x450] ;  /* 0x0001140000091ab9 */ /* 0x000fe20000000800 */
[----:B------:R-:W-:Y:S02]  /*10870*/  UIMAD.WIDE.U32 UR6, UR42, UR6, URZ ;  /* 0x000000062a0672a5 */ /* 0x000fe4000f8e003f */
[----:B------:R-:W-:Y:S01]  /*10880*/  UMOV UR4, UR42 ;  /* 0x0000002a00047c82 */ /* 0x000fe20008000000 */
[----:B------:R-:W-:Y:S02]  /*10890*/  USHF.R.S32.HI UR8, URZ, 0x7, UR8 ;  /* 0x000000073f087899 */ /* 0x000fe40008011408 */
[----:B------:R-:W-:Y:S02]  /*108a0*/  @UP1 USHF.R.U32.HI UR4, URZ, UR9, UR7 ;  /* 0x000000093f041299 */ /* 0x000fe40008011607 */
[----:B------:R-:W-:-:S02]  /*108b0*/  UISETP.LT.AND UP1, UPT, UR38, UR8, UPT ;  /* 0x000000082600728c */ /* 0x000fc4000bf21270 */
[----:B------:R-:W-:Y:S01]  /*108c0*/  UIADD3 UR4, UR39, UR4, URZ ;  /* 0x0000000427047290 */ /* 0x000fe2000fffe03f */
[----:B------:R-:W-:Y:S01]  /*108d0*/  ULDC UR6, c[0x0][0x9dc] ;  /* 0x0002770000067ab9 */ /* 0x000fe20000000800 */
[----:B------:R-:W-:Y:S02]  /*108e0*/  USEL UR44, UR38, UR8, UP1 ;  /* 0x00000008262c7287 */ /* 0x000fe40008800000 */
[----:B------:R-:W-:Y:S01]  /*108f0*/  UIADD3 UR8, UR4, -UR6, URZ ;  /* 0x8000000604087290 */ /* 0x000fe2000fffe03f */
[----:B------:R-:W-:Y:S11]  /*10900*/  @P0 BRA `(.L_x_1098) ;  /* 0x0000000000440947 */ /* 0x000ff60003800000 */
        /* <DEDUP_REMOVED lines=10> */
.L_x_1099:
[----:B------:R-:W-:-:S11]  /*109b0*/  UISETP.NE.AND UP0, UPT, UR5, 0x1, UPT ;  /* 0x000000010500788c */ /* 0x000fd6000bf05270 */
[----:B------:R-:W-:Y:S02]  /*109c0*/  @UP0 ULDC.64 UR10, c[0x0][0x9e8] ;  /* 0x00027a00000a0ab9 */ /* 0x000fe40000000a00 */
[----:B------:R-:W-:-:S04]  /*109d0*/  UIMAD.WIDE.U32 UR6, UR4, UR10, URZ ;  /* 0x0000000a040672a5 */ /* 0x000fc8000f8e003f */
[----:B------:R-:W-:-:S12]  /*109e0*/  @UP0 USHF.R.U32.HI UR4, URZ, UR11, UR7 ;  /* 0x0000000b3f040299 */ /* 0x000fd80008011607 */
.L_x_1100:
[----:B------:R-:W-:-:S04]  /*109f0*/  UIMAD UR4, UR4, UR5, URZ ;  /* 0x00000005040472a4 */ /* 0x000fc8000f8e023f */
[----:B------:R-:W-:-:S04]  /*10a00*/  UISETP.LT.AND UP0, UPT, UR8, UR4, UPT ;  /* 0x000000040800728c */ /* 0x000fc8000bf01270 */
[----:B------:R-:W-:-:S12]  /*10a10*/  USEL UR8, UR8, UR4, !UP0 ;  /* 0x0000000408087287 */ /* 0x000fd8000c000000 */
.L_x_1098:
[----:B------:R-:W-:Y:S01]  /*10a20*/  USHF.R.S32.HI UR4, URZ, 0x1f, UR8 ;  /* 0x0000001f3f047899 */ /* 0x000fe20008011408 */
[----:B------:R-:W-:Y:S03]  /*10a30*/  BSSY B7, `(.L_x_1101) ;  /* 0x0000384000077945 */ /* 0x000fe60003800000 */
[----:B------:R-:W-:-:S04]  /*10a40*/  ULEA.HI UR4, UR4, UR8, URZ, 0x7 ;  /* 0x0000000804047291 */ /* 0x000fc8000f8f383f */
[----:B------:R-:W-:-:S04]  /*10a50*/  USHF.R.S32.HI UR4, URZ, 0x7, UR4 ;  /* 0x000000073f047899 */ /* 0x000fc80008011404 */
[----:B------:R-:W-:-:S04]  /*10a60*/  UISETP.LT.AND UP0, UPT, URZ, UR4, UPT ;  /* 0x000000043f00728c */ /* 0x000fc8000bf01270 */
[----:B------:R-:W-:-:S04]  /*10a70*/  USEL UR45, URZ, UR4, !UP0 ;  /* 0x000000043f2d7287 */ /* 0x000fc8000c000000 */
[----:B------:R-:W-:-:S06]  /*10a80*/  UISETP.GT.AND UP0, UPT, UR44, UR45, UPT ;  /* 0x0000002d2c00728c */ /* 0x000fcc000bf04270 */
[----:B------:R-:W-:-:S13]  /*10a90*/  PLOP3.LUT P0, PT, PT, PT, UP0, 0x80, 0x0 ;  /* 0x000000000000781c */ /* 0x000fda0003f0f008 */
[----:B------:R-:W-:Y:S05]  /*10aa0*/  @P0 BRA `(.L_x_1102) ;  /* 0x0000000000480947 */ /* 0x000fea0003800000 */
[----:B------:R-:W0:Y:S02]  /*10ab0*/  S2R R0, SR_TID.X ;  /* 0x0000000000007919 */ /* 0x000e240000002100 */
[----:B0-----:R-:W-:-:S04]  /*10ac0*/  LOP3.LUT R0, R0, 0x7f, RZ, 0xc0, !PT ;  /* 0x0000007f00007812 */ /* 0x001fc800078ec0ff */
[----:B------:R-:W-:-:S13]  /*10ad0*/  ISETP.NE.AND P1, PT, R0, RZ, PT ;  /* 0x000000ff0000720c */ /* 0x000fda0003f25270 */
[----:B------:R-:W-:Y:S05]  /*10ae0*/  @P1 BRA `(.L_x_1103) ;  /* 0x0000003400e01947 */ /* 0x000fea0003800000 */
[----:B------:R-:W0:Y:S01]  /*10af0*/  S2R R7, SR_LANEID ;  /* 0x0000000000077919 */ /* 0x000e220000000000 */
[----:B------:R-:W-:Y:S01]  /*10b00*/  VOTEU.ANY UR4, UPT, PT ;  /* 0x0000000000047886 */ /* 0x000fe200038e0100 */
[----:B------:R-:W1:Y:S01]  /*10b10*/  LDC.64 R2, c[0x0][0xc80] ;  /* 0x00032000ff027b82 */ /* 0x000e620000000a00 */
[----:B------:R-:W0:Y:S08]  /*10b20*/  FLO.U32 R0, UR4 ;  /* 0x0000000400007d00 */ /* 0x000e3000080e0000 */
[----:B------:R-:W1:Y:S01]  /*10b30*/  POPC R5, UR4 ;  /* 0x0000000400057d09 */ /* 0x000e620008000000 */
[----:B0-----:R-:W-:-:S13]  /*10b40*/  ISETP.EQ.U32.AND P0, PT, R0, R7, PT ;  /* 0x000000070000720c */ /* 0x001fda0003f02070 */
[----:B-1----:R-:W2:Y:S01]  /*10b50*/  @P0 ATOMG.E.ADD.STRONG.GPU PT, R3, desc[UR48][R2.64], R5 ;  /* 0x00000005020309a8 */ /* 0x002ea200081ee1f0 */
[----:B------:R-:W0:Y:S02]  /*10b60*/  S2R R4, SR_LTMASK ;  /* 0x0000000000047919 */ /* 0x000e240000003900 */
[----:B0-----:R-:W-:-:S04]  /*10b70*/  LOP3.LUT R4, R4, UR4, RZ, 0xc0, !PT ;  /* 0x0000000404047c12 */ /* 0x001fc8000f8ec0ff */
[----:B------:R-:W0:Y:S01]  /*10b80*/  POPC R7, R4 ;  /* 0x0000000400077309 */ /* 0x000e220000000000 */
[----:B--2---:R-:W0:Y:S02]  /*10b90*/  SHFL.IDX PT, R0, R3, R0, 0x1f ;  /* 0x00001f0003007589 */ /* 0x004e2400000e0000 */
[----:B0-----:R-:W-:-:S05]  /*10ba0*/  IADD3 R0, R0, UR51, R7 ;  /* 0x0000003300007c10 */ /* 0x001fca000fffe007 */
[----:B------:R2:W-:Y:S01]  /*10bb0*/  STL [R1+0xc], R0 ;  /* 0x00000c0001007387 */ /* 0x0005e20000100800 */
[----:B------:R-:W-:Y:S05]  /*10bc0*/  BRA `(.L_x_1103) ;  /* 0x0000003400a87947 */ /* 0x000fea0003800000 */
.L_x_1102:
        /* <DEDUP_REMOVED lines=19> */
[----:B0----5:R-:W-:Y:S05]  /*10d00*/  CALL.ABS.NOINC R2 ;  /* 0x0000000002007343 */ /* 0x021fea0003c00000 */
.L_x_1105:
[----:B------:R-:W-:Y:S05]  /*10d10*/  BSYNC B6 ;  /* 0x0000000000067941 */ /* 0x000fea0003800000 */
.L_x_1104:
        /* <DEDUP_REMOVED lines=22> */
.L_x_1107:
[----:B------:R-:W-:Y:S05]  /*10e80*/  BSYNC B6 ;  /* 0x0000000000067941 */ /* 0x000fea0003800000 */
.L_x_1106:
        /* <DEDUP_REMOVED lines=20> */
.L_x_1109:
[----:B------:R-:W-:Y:S05]  /*10fd0*/  BSYNC B6 ;  /* 0x0000000000067941 */ /* 0x000fea0003800000 */
.L_x_1108:
        /* <DEDUP_REMOVED lines=19> */
.L_x_1111:
[----:B------:R-:W-:Y:S05]  /*11110*/  BSYNC B6 ;  /* 0x0000000000067941 */ /* 0x000fea0003800000 */
.L_x_1110:
[----:B------:R-:W-:Y:S01]  /*11120*/  ULDC.64 UR4, c[0x0][0x9f8] ;  /* 0x00027e0000047ab9 */ /* 0x000fe20000000a00 */
[----:B------:R-:W-:Y:S01]  /*11130*/  IMAD.U32 R24, RZ, RZ, UR36 ;  /* 0x00000024ff187e24 */ /* 0x000fe2000f8e00ff */
[----:B------:R-:W-:Y:S01]  /*11140*/  UISETP.NE.U32.AND UP0, UPT, UR4, URZ, UPT ;  /* 0x0000003f0400728c */ /* 0x000fe2000bf05070 */
[----:B------:R-:W0:Y:S03]  /*11150*/  LDC R10, c[0x0][0x430] ;  /* 0x00010c00ff0a7b82 */ /* 0x000e260000000800 */
[----:B------:R-:W-:-:S06]  /*11160*/  UISETP.NE.AND.EX UP0, UPT, UR5, URZ, UPT, UP0 ;  /* 0x0000003f0500728c */ /* 0x000fcc000bf05300 */
[----:B------:R-:W-:-:S05]  /*11170*/  PLOP3.LUT P0, PT, PT, PT, UP0, 0x80, 0x0 ;  /* 0x000000000000781c */ /* 0x000fca0003f0f008 */
[----:B------:R-:W-:Y:S02]  /*11180*/  @UP0 ULDC.64 UR4, c[0x0][0x9f8] ;  /* 0x00027e0000040ab9 */ /* 0x000fe40000000a00 */
[----:B------:R-:W-:-:S06]  /*11190*/  @UP0 UIMAD.WIDE UR4, UR36, 0x4, UR4 ;  /* 0x00000004240408a5 */ /* 0x000fcc000f8e0204 */
[----:B------:R-:W-:Y:S01]  /*111a0*/  IMAD.U32 R2, RZ, RZ, UR4 ;  /* 0x00000004ff027e24 */ /* 0x000fe2000f8e00ff */
[----:B------:R-:W-:Y:S01]  /*111b0*/  ULDC UR4, c[0x0][0xc48] ;  /* 0x0003120000047ab9 */ /* 0x000fe20000000800 */
[----:B------:R-:W-:-:S05]  /*111c0*/  IMAD.U32 R3, RZ, RZ, UR5 ;  /* 0x00000005ff037e24 */ /* 0x000fca000f8e00ff */
[----:B------:R1:W5:Y:S01]  /*111d0*/  @P0 LDG.E R24, desc[UR48][R2.64] ;  /* 0x0000003002180981 */ /* 0x000362000c1e1900 */
[----:B------:R-:W-:Y:S01]  /*111e0*/  IMAD.U32 R8, RZ, RZ, UR44 ;  /* 0x0000002cff087e24 */ /* 0x000fe2000f8e00ff */
[----:B------:R-:W-:Y:S01]  /*111f0*/  UMOV UR5, 0xffffffff ;  /* 0xffffffff00057882 */ /* 0x000fe20000000000 */
[----:B------:R-:W-:-:S03]  /*11200*/  IMAD.U32 R22, RZ, RZ, UR4 ;  /* 0x00000004ff167e24 */ /* 0x000fc6000f8e00ff */
[----:B------:R-:W-:Y:S01]  /*11210*/  LEA R8, R8, 0xffffff80, 0x7 ;  /* 0xffffff8008087811 */ /* 0x000fe200078e38ff */
[----:B------:R-:W-:Y:S06]  /*11220*/  BRA.DIV UR5, `(.L_x_1112) ;  /* 0x0000003a05507947 */ /* 0x000fec000b800000 */
.L_x_1183:
[----:B------:R-:W1:Y:S01]  /*11230*/  S2R R0, SR_TID.X ;  /* 0x0000000000007919 */ /* 0x000e620000002100 */
[----:B0-----:R-:W-:Y:S02]  /*11240*/  ISETP.NE.AND P1, PT, R10, 0x1, PT ;  /* 0x000000010a00780c */ /* 0x001fe40003f25270 */
[----:B-----5:R-:W-:Y:S02]  /*11250*/  SHF.R.S32.HI R33, RZ, 0x1f, R24 ;  /* 0x0000001fff217819 */ /* 0x020fe40000011418 */
[----:B------:R-:W-:-:S09]  /*11260*/  LOP3.LUT R16, R16, 0xffffffbf, RZ, 0xc0, !PT ;  /* 0xffffffbf10107812 */ /* 0x000fd200078ec0ff */
[----:B------:R-:W0:Y:S01]  /*11270*/  @P1 LDC R5, c[0x0][0x434] ;  /* 0x00010d00ff051b82 */ /* 0x000e220000000800 */
[----:B------:R-:W-:-:S07]  /*11280*/  @P1 LOP3.LUT R16, R16, 0x40, RZ, 0xfc, !PT ;  /* 0x0000004010101812 */ /* 0x000fce00078efcff */
[----:B------:R-:W2:Y:S01]  /*11290*/  @P1 LDC R7, c[0x0][0x438] ;  /* 0x00010e00ff071b82 */ /* 0x000ea20000000800 */
[C---:B-1----:R-:W-:Y:S01]  /*112a0*/  LOP3.LUT R2, R0.reuse, 0x7f, RZ, 0xc0, !PT ;  /* 0x0000007f00027812 */ /* 0x042fe200078ec0ff */
[----:B------:R-:W-:-:S03]  /*112b0*/  IMAD.SHL.U32 R0, R0, 0x20, RZ ;  /* 0x0000002000007824 */ /* 0x000fc600078e00ff */
[----:B------:R-:W-:-:S04]  /*112c0*/  SHF.R.U32.HI R2, RZ, 0x2, R2 ;  /* 0x00000002ff027819 */ /* 0x000fc80000011602 */
[----:B------:R-:W-:-:S04]  /*112d0*/  LOP3.LUT R0, R2, 0x60, R0, 0xf8, !PT ;  /* 0x0000006002007812 */ /* 0x000fc800078ef800 */
[----:B------:R-:W-:-:S04]  /*112e0*/  LOP3.LUT R9, R0, R8, RZ, 0xfc, !PT ;  /* 0x0000000800097212 */ /* 0x000fc800078efcff */
[C---:B------:R-:W-:Y:S01]  /*112f0*/  ISETP.GE.AND P0, PT, R9.reuse, UR41, PT ;  /* 0x0000002909007c0c */ /* 0x040fe2000bf06270 */
[----:B------:R-:W-:-:S04]  /*11300*/  IMAD.IADD R0, R9, 0x1, R34 ;  /* 0x0000000109007824 */ /* 0x000fc800078e0222 */
[----:B0-----:R-:W-:-:S04]  /*11310*/  @P1 IMAD.HI.U32 R4, R0, R5, RZ ;  /* 0x0000000500041227 */ /* 0x001fc800078e00ff */
[----:B------:R-:W-:Y:S01]  /*11320*/  IMAD.MOV.U32 R6, RZ, RZ, R0 ;  /* 0x000000ffff067224 */ /* 0x000fe200078e0000 */
[----:B--2---:R-:W-:-:S03]  /*11330*/  @P1 SHF.R.U32.HI R6, RZ, R7, R4 ;  /* 0x00000007ff061219 */ /* 0x004fc60000011604 */
[----:B------:R-:W0:Y:S01]  /*11340*/  @!P0 LDC.64 R2, c[0x0][0x428] ;  /* 0x00010a00ff028b82 */ /* 0x000e220000000a00 */
[--C-:B------:R-:W-:Y:S01]  /*11350*/  @!P0 SHF.R.S32.HI R5, RZ, 0x1f, R6.reuse ;  /* 0x0000001fff058819 */ /* 0x100fe20000011406 */
[----:B------:R-:W-:Y:S02]  /*11360*/  @!P0 IMAD.MOV.U32 R4, RZ, RZ, R6 ;  /* 0x000000ffff048224 */ /* 0x000fe400078e0006 */
[-C--:B0-----:R-:W-:Y:S02]  /*11370*/  @!P0 IMAD R7, R33, R2.reuse, RZ ;  /* 0x0000000221078224 */ /* 0x081fe400078e02ff */
        /* <DEDUP_REMOVED lines=8> */
[----:B------:R-:W-:Y:S01]  /*11400*/  IMAD R5, RZ, RZ, -UR36 ;  /* 0x80000024ff057e24 */ /* 0x000fe2000f8e02ff */
[----:B------:R-:W-:-:S03]  /*11410*/  LOP3.LUT R16, R16, 0xffffffdf, RZ, 0xc0, !PT ;  /* 0xffffffdf10107812 */ /* 0x000fc600078ec0ff */
[----:B------:R-:W-:Y:S02]  /*11420*/  IMAD R22, R22, R5, UR37 ;  /* 0x0000002516167e24 */ /* 0x000fe4000f8e0205 */
[----:B------:R-:W-:Y:S02]  /*11430*/  IMAD.MOV R5, RZ, RZ, -R6 ;  /* 0x000000ffff057224 */ /* 0x000fe400078e0a06 */
[----:B0-----:R-:W-:Y:S01]  /*11440*/  IMAD.U32 R2, RZ, RZ, UR50 ;  /* 0x00000032ff027e24 */ /* 0x001fe2000f8e00ff */
[----:B------:R-:W-:Y:S01]  /*11450*/  SHF.R.S32.HI R26, RZ, 0x1f, R22 ;  /* 0x0000001fff1a7819 */ /* 0x000fe20000011416 */
[----:B------:R-:W-:-:S03]  /*11460*/  IMAD R5, R10, R5, R0 ;  /* 0x000000050a057224 */ /* 0x000fc600078e0200 */
[----:B------:R-:W-:-:S13]  /*11470*/  ISETP.NE.AND P2, PT, R2, 0x3, PT ;  /* 0x000000030200780c */ /* 0x000fda0003f45270 */
[----:B------:R-:W-:Y:S01]  /*11480*/  @P2 LOP3.LUT R16, R16, 0x20, RZ, 0xfc, !PT ;  /* 0x0000002010102812 */ /* 0x000fe200078efcff */
[----:B------:R-:W-:Y:S06]  /*11490*/  @!P2 BRA `(.L_x_1113) ;  /* 0x000000000004a947 */ /* 0x000fec0003800000 */
[----:B------:R-:W-:Y:S01]  /*114a0*/  BPT.TRAP 0x1 ;  /* 0x000000040000795c */ /* 0x000fe20000300000 */
.L_x_1113:
[----:B------:R-:W-:Y:S01]  /*114b0*/  IMAD R0, R19, 0x8, R17 ;  /* 0x0000000813007824 */ /* 0x000fe200078e0211 */
[----:B------:R-:W-:Y:S01]  /*114c0*/  SHF.L.U32 R21, R23, 0x1f, RZ ;  /* 0x0000001f17157819 */ /* 0x000fe200000006ff */
[----:B------:R-:W-:Y:S01]  /*114d0*/  BSSY B0, `(.L_x_1114) ;  /* 0x0000004000007945 */ /* 0x000fe20003800000 */
[----:B------:R-:W-:Y:S02]  /*114e0*/  SHF.R.S32.HI R18, RZ, 0x1f, R5 ;  /* 0x0000001fff127819 */ /* 0x000fe40000011405 */
[----:B------:R-:W0:Y:S02]  /*114f0*/  SYNCS.PHASECHK.TRANS64.TRYWAIT P0, [R0+URZ+0x22880], R21 ;  /* 0x02288015000075a7 */ /* 0x000e24000800017f */
[----:B0-----:R-:W-:Y:S05]  /*11500*/  @!P0 BRA `(.L_x_1115) ;  /* 0x0000003400c48947 */ /* 0x001fea0003800000 */
.L_x_1184:
[----:B------:R-:W-:Y:S05]  /*11510*/  BSYNC B0 ;  /* 0x0000000000007941 */ /* 0x000fea0003800000 */
.L_x_1114:
[----:B------:R-:W1:Y:S01]  /*11520*/  S2R R7, SR_TID.X ;  /* 0x0000000000077919 */ /* 0x000e620000002100 */
[----:B------:R-:W-:Y:S01]  /*11530*/  ULDC.64 UR4, c[0x0][0x328] ;  /* 0x0000ca0000047ab9 */ /* 0x000fe20000000a00 */
[----:B-----5:R-:W-:Y:S01]  /*11540*/  SHF.R.S32.HI R20, RZ, 0x1f, R4 ;  /* 0x0000001fff147819 */ /* 0x020fe20000011404 */
[----:B------:R-:W-:Y:S01]  /*11550*/  IMAD R6, R18, UR4, RZ ;  /* 0x0000000412067c24 */ /* 0x000fe2000f8e02ff */
[----:B------:R-:W-:Y:S01]  /*11560*/  ULDC.64 UR6, c[0x0][0x318] ;  /* 0x0000c60000067ab9 */ /* 0x000fe20000000a00 */
[----:B------:R-:W-:Y:S01]  /*11570*/  IMAD.WIDE.U32 R2, R5, UR4, RZ ;  /* 0x0000000405027c25 */ /* 0x000fe2000f8e00ff */
[----:B------:R-:W-:-:S03]  /*11580*/  LOP3.LUT P1, RZ, R16, 0x1, RZ, 0xc0, !PT ;  /* 0x0000000110ff7812 */ /* 0x000fc6000782c0ff */
[----:B------:R-:W-:Y:S01]  /*11590*/  IMAD R6, R5, UR5, R6 ;  /* 0x0000000505067c24 */ /* 0x000fe2000f8e0206 */
[----:B------:R-:W-:-:S03]  /*115a0*/  ULDC.64 UR4, c[0x0][0x338] ;  /* 0x0000ce0000047ab9 */ /* 0x000fc60000000a00 */
[----:B------:R-:W-:Y:S02]  /*115b0*/  IMAD.IADD R3, R3, 0x1, R6 ;  /* 0x0000000103037824 */ /* 0x000fe400078e0206 */
[----:B------:R-:W-:Y:S02]  /*115c0*/  IMAD R6, R20, UR4, RZ ;  /* 0x0000000414067c24 */ /* 0x000fe4000f8e02ff */
[----:B------:R-:W-:-:S04]  /*115d0*/  IMAD.WIDE.U32 R2, R4, UR4, R2 ;  /* 0x0000000404027c25 */ /* 0x000fc8000f8e0002 */
[----:B------:R-:W-:Y:S01]  /*115e0*/  IMAD R6, R4, UR5, R6 ;  /* 0x0000000504067c24 */ /* 0x000fe2000f8e0206 */
[----:B------:R-:W-:Y:S02]  /*115f0*/  ULDC.64 UR4, c[0x0][0x330] ;  /* 0x0000cc0000047ab9 */ /* 0x000fe40000000a00 */
[----:B------:R-:W-:Y:S02]  /*11600*/  IMAD R9, R26, UR4, RZ ;  /* 0x000000041a097c24 */ /* 0x000fe4000f8e02ff */
[----:B------:R-:W-:Y:S02]  /*11610*/  IMAD.IADD R3, R3, 0x1, R6 ;  /* 0x0000000103037824 */ /* 0x000fe400078e0206 */
[C---:B------:R-:W-:Y:S02]  /*11620*/  IMAD R9, R22.reuse, UR5, R9 ;  /* 0x0000000516097c24 */ /* 0x040fe4000f8e0209 */
[----:B------:R-:W-:Y:S01]  /*11630*/  IMAD.WIDE.U32 R2, R22, UR4, R2 ;  /* 0x0000000416027c25 */ /* 0x000fe2000f8e0002 */
[----:B------:R-:W-:Y:S01]  /*11640*/  UMOV UR4, 0xffffffff ;  /* 0xffffffff00047882 */ /* 0x000fe20000000000 */
[----:B-1----:R-:W-:-:S02]  /*11650*/  LOP3.LUT R7, R7, 0x7f, RZ, 0xc0, !PT ;  /* 0x0000007f07077812 */ /* 0x002fc400078ec0ff */
[----:B------:R-:W-:Y:S01]  /*11660*/  IMAD R6, R19, 0x4000, R37 ;  /* 0x0000400013067824 */ /* 0x000fe200078e0225 */
[----:B------:R-:W-:Y:S02]  /*11670*/  IADD3 R10, P0, R2, UR6, RZ ;  /* 0x00000006020a7c10 */ /* 0x000fe4000ff1e0ff */
[----:B------:R-:W-:Y:S02]  /*11680*/  SHF.R.U32.HI R7, RZ, 0x2, R7 ;  /* 0x00000002ff077819 */ /* 0x000fe40000011607 */
[----:B------:R-:W-:Y:S02]  /*11690*/  IADD3.X R9, R3, UR7, R9, P0, !PT ;  /* 0x0000000703097c10 */ /* 0x000fe400087fe409 */
[----:B------:R-:W-:-:S04]  /*116a0*/  IADD3 R8, -R7, UR41, -R8 ;  /* 0x0000002907087c10 */ /* 0x000fc8000fffe908 */
[----:B------:R-:W-:Y:S01]  /*116b0*/  ISETP.GE.AND P4, PT, R8, 0x1, PT ;  /* 0x000000010800780c */ /* 0x000fe20003f86270 */
[----:B------:R-:W-:-:S12]  /*116c0*/  BRA.DIV UR4, `(.L_x_1116) ;  /* 0x0000003604687947 */ /* 0x000fd8000b800000 */
[----:B------:R-:W1:Y:S01]  /*116d0*/  SHFL.IDX PT, R2, R10, RZ, 0x1c1f ;  /* 0x001c1fff0a027589 */ /* 0x000e6200000e0000 */
[----:B------:R-:W-:Y:S02]  /*116e0*/  LOP3.LUT P6, RZ, R16, 0x2, RZ, 0xc0, !PT ;  /* 0x0000000210ff7812 */ /* 0x000fe400078cc0ff */
[----:B------:R-:W-:Y:S01]  /*116f0*/  IADD3 R6, R17, R6, R29 ;  /* 0x0000000611067210 */ /* 0x000fe20007ffe01d */
[----:B------:R-:W2:Y:S01]  /*11700*/  SHFL.IDX PT, R3, R9, RZ, 0x1c1f ;  /* 0x001c1fff09037589 */ /* 0x000ea200000e0000 */
[C---:B------:R-:W-:Y:S02]  /*11710*/  ISETP.GE.AND P3, PT, R8.reuse, 0x21, PT ;  /* 0x000000210800780c */ /* 0x040fe40003f66270 */
[----:B------:R-:W-:Y:S01]  /*11720*/  ISETP.GE.AND P2, PT, R8, 0x41, PT ;  /* 0x000000410800780c */ /* 0x000fe20003f46270 */
[----:B------:R-:W-:Y:S01]  /*11730*/  IMAD.IADD R7, R30, 0x1, R6 ;  /* 0x000000011e077824 */ /* 0x000fe200078e0206 */
[----:B------:R-:W-:Y:S02]  /*11740*/  ISETP.GE.AND P5, PT, R8, 0x61, PT ;  /* 0x000000610800780c */ /* 0x000fe40003fa6270 */
[----:B-1----:R-:W-:-:S05]  /*11750*/  IADD3 R2, P0, R32, R2, RZ ;  /* 0x0000000220027210 */ /* 0x002fca0007f1e0ff */
[----:B--2---:R-:W-:Y:S01]  /*11760*/  IMAD.X R3, RZ, RZ, R3, P0 ;  /* 0x000000ffff037224 */ /* 0x004fe200000e0603 */
[----:B------:R-:W-:-:S13]  /*11770*/  ISETP.LT.OR P0, PT, R8, 0x1, P6 ;  /* 0x000000010800780c */ /* 0x000fda0003701670 */
[----:B------:R-:W-:Y:S01]  /*11780*/  @!PT LDS RZ, [RZ] ;  /* 0x00000000fffff984 */ /* 0x000fe20000000800 */
        /* <DEDUP_REMOVED lines=13> */
[----:B------:R-:W3:Y:S01]  /*11860*/  SHFL.IDX PT, R9, R9, 0x3, 0x1c1f ;  /* 0x007c1f0009097f89 */ /* 0x000ee200000e0000 */
[----:B-1----:R-:W-:-:S05]  /*11870*/  IADD3 R2, P0, R32, R2, RZ ;  /* 0x0000000220027210 */ /* 0x002fca0007f1e0ff */
[----:B--2---:R-:W-:Y:S01]  /*11880*/  IMAD.X R3, RZ, RZ, R3, P0 ;  /* 0x000000ffff037224 */ /* 0x004fe200000e0603 */
[----:B------:R-:W-:-:S13]  /*11890*/  ISETP.LT.OR P0, PT, R8, 0x41, P6 ;  /* 0x000000410800780c */ /* 0x000fda0003701670 */
[----:B------:R-:W-:Y:S01]  /*118a0*/  LDGSTS.E.BYPASS.LTC128B.128 [R6+0xa400], desc[UR48][R2.64], !P0 ;  /* 0x0a40000002067fae */ /* 0x000fe2000c101d70 */
[----:B------:R-:W-:-:S13]  /*118b0*/  ISETP.LT.OR P0, PT, R8, 0x41, P1 ;  /* 0x000000410800780c */ /* 0x000fda0000f01670 */
[----:B------:R1:W-:Y:S04]  /*118c0*/  LDGSTS.E.BYPASS.LTC128B.128 [R7+0xa400], desc[UR48][R2.64+0x40], !P0 ;  /* 0x0a40004002077fae */ /* 0x0003e8000c101d70 */
[----:B-1-3--:R1:W2:Y:S02]  /*118d0*/  SHFL.IDX PT, R2, R10, 0x3, 0x1c1f ;  /* 0x007c1f000a027f89 */ /* 0x00a2a400000e0000 */
.L_x_1194:
        /* <DEDUP_REMOVED lines=12> */
.L_x_1117:
        /* <DEDUP_REMOVED lines=11> */
.L_x_1118:
[----:B------:R2:W-:Y:S01]  /*11a50*/  SYNCS.ARRIVE.TRANS64.A1T0 RZ, [R0+URZ+0x22870], RZ ;  /* 0x022870ff00ff79a7 */ /* 0x0005e2000810003f */
[----:B------:R-:W-:Y:S05]  /*11a60*/  @!P6 BRA `(.L_x_1119) ;  /* 0x000000000004e947 */ /* 0x000fea0003800000 */
[----:B------:R-:W-:Y:S01]  /*11a70*/  BPT.TRAP 0x1 ;  /* 0x000000040000795c */ /* 0x000fe20000300000 */
.L_x_1119:
[----:B------:R-:W3:Y:S01]  /*11a80*/  SYNCS.PHASECHK.TRANS64.TRYWAIT P0, [R0+URZ+0x22840], R21 ;  /* 0x02284015000075a7 */ /* 0x000ee2000800017f */
[----:B------:R-:W-:Y:S04]  /*11a90*/  BSSY B0, `(.L_x_1120) ;  /* 0x0000002000007945 */ /* 0x000fe80003800000 */
[----:B---3--:R-:W-:Y:S05]  /*11aa0*/  @!P0 BRA `(.L_x_1121) ;  /* 0x0000003400d08947 */ /* 0x008fea0003800000 */
.L_x_1195:
[----:B------:R-:W-:Y:S05]  /*11ab0*/  BSYNC B0 ;  /* 0x0000000000007941 */ /* 0x000fea0003800000 */
.L_x_1120:
[----:B------:R-:W-:Y:S01]  /*11ac0*/  ULDC.64 UR4, c[0x0][0x300] ;  /* 0x0000c00000047ab9 */ /* 0x000fe20000000a00 */
[----:B------:R-:W-:Y:S01]  /*11ad0*/  ULDC.64 UR6, c[0x0][0x2e8] ;  /* 0x0000ba0000067ab9 */ /* 0x000fe20000000a00 */
[----:B------:R-:W-:Y:S01]  /*11ae0*/  IMAD R18, R18, UR4, RZ ;  /* 0x0000000412127c24 */ /* 0x000fe2000f8e02ff */
[----:B------:R-:W-:Y:S01]  /*11af0*/  LOP3.LUT P1, RZ, R16, 0x4, RZ, 0xc0, !PT ;  /* 0x0000000410ff7812 */ /* 0x000fe2000782c0ff */
[----:B------:R-:W-:-:S04]  /*11b00*/  IMAD.WIDE.U32 R2, R5, UR4, RZ ;  /* 0x0000000405027c25 */ /* 0x000fc8000f8e00ff */
[----:B------:R-:W-:Y:S01]  /*11b10*/  IMAD R7, R5, UR5, R18 ;  /* 0x0000000505077c24 */ /* 0x000fe2000f8e0212 */
[----:B------:R-:W-:Y:S01]  /*11b20*/  ULDC.64 UR4, c[0x0][0x310] ;  /* 0x0000c40000047ab9 */ /* 0x000fe20000000a00 */
[----:B------:R-:W-:Y:S02]  /*11b30*/  IMAD R6, R19, 0x6000, R36 ;  /* 0x0000600013067824 */ /* 0x000fe400078e0224 */
[----:B------:R-:W-:Y:S02]  /*11b40*/  IMAD.IADD R3, R3, 0x1, R7 ;  /* 0x0000000103037824 */ /* 0x000fe400078e0207 */
[----:B------:R-:W-:Y:S02]  /*11b50*/  IMAD R5, R20, UR4, RZ ;  /* 0x0000000414057c24 */ /* 0x000fe4000f8e02ff */
[----:B------:R-:W-:-:S04]  /*11b60*/  IMAD.WIDE.U32 R2, R4, UR4, R2 ;  /* 0x0000000404027c25 */ /* 0x000fc8000f8e0002 */
[----:B------:R-:W-:Y:S01]  /*11b70*/  IMAD R5, R4, UR5, R5 ;  /* 0x0000000504057c24 */ /* 0x000fe2000f8e0205 */
[----:B------:R-:W-:-:S03]  /*11b80*/  ULDC.64 UR4, c[0x0][0x308] ;  /* 0x0000c20000047ab9 */ /* 0x000fc60000000a00 */
[----:B------:R-:W-:Y:S02]  /*11b90*/  IMAD.IADD R3, R3, 0x1, R5 ;  /* 0x0000000103037824 */ /* 0x000fe400078e0205 */
[----:B------:R-:W-:Y:S02]  /*11ba0*/  IMAD R5, R26, UR4, RZ ;  /* 0x000000041a057c24 */ /* 0x000fe4000f8e02ff */
[----:B------:R-:W-:Y:S01]  /*11bb0*/  IMAD.WIDE.U32 R2, R22, UR4, R2 ;  /* 0x0000000416027c25 */ /* 0x000fe2000f8e0002 */
[----:B------:R-:W-:-:S03]  /*11bc0*/  UMOV UR4, 0xffffffff ;  /* 0xffffffff00047882 */ /* 0x000fc60000000000 */
[----:B------:R-:W-:Y:S01]  /*11bd0*/  IMAD R5, R22, UR5, R5 ;  /* 0x0000000516057c24 */ /* 0x000fe2000f8e0205 */
[----:B------:R-:W-:-:S04]  /*11be0*/  IADD3 R4, P0, R2, UR6, RZ ;  /* 0x0000000602047c10 */ /* 0x000fc8000ff1e0ff */
[----:B------:R-:W-:Y:S01]  /*11bf0*/  IADD3.X R5, R3, UR7, R5, P0, !PT ;  /* 0x0000000703057c10 */ /* 0x000fe200087fe405 */
[----:B------:R-:W-:Y:S08]  /*11c00*/  BRA.DIV UR4, `(.L_x_1122) ;  /* 0x00000036048c7947 */ /* 0x000ff0000b800000 */
[----:B------:R-:W4:Y:S01]  /*11c10*/  SHFL.IDX PT, R14, R4, RZ, 0x1c1f ;  /* 0x001c1fff040e7589 */ /* 0x000f2200000e0000 */
[----:B------:R-:W-:Y:S01]  /*11c20*/  LOP3.LUT P6, RZ, R16, 0x8, RZ, 0xc0, !PT ;  /* 0x0000000810ff7812 */ /* 0x000fe200078cc0ff */
[C-C-:B------:R-:W-:Y:S02]  /*11c30*/  @P4 IMAD.IADD R7, R17.reuse, 0x1, R6.reuse ;  /* 0x0000000111074824 */ /* 0x140fe400078e0206 */
[----:B------:R-:W5:Y:S01]  /*11c40*/  SHFL.IDX PT, R2, R5, RZ, 0x1c1f ;  /* 0x001c1fff05027589 */ /* 0x000f6200000e0000 */
[----:B------:R-:W-:Y:S01]  /*11c50*/  @P3 IMAD.IADD R9, R17, 0x1, R6 ;  /* 0x0000000111093824 */ /* 0x000fe200078e0206 */
[----:B----4-:R-:W-:-:S05]  /*11c60*/  @P4 IADD3 R14, P0, R32, R14, RZ ;  /* 0x0000000e200e4210 */ /* 0x010fca0007f1e0ff */
[----:B-----5:R-:W-:Y:S01]  /*11c70*/  @P4 IMAD.X R3, RZ, RZ, R2, P0 ;  /* 0x000000ffff034224 */ /* 0x020fe200000e0602 */
[C---:B------:R-:W-:Y:S01]  /*11c80*/  LOP3.LUT P0, RZ, R16.reuse, 0x10, RZ, 0xc0, !PT ;  /* 0x0000001010ff7812 */ /* 0x040fe2000780c0ff */
[----:B------:R-:W-:Y:S02]  /*11c90*/  @P4 IMAD.MOV.U32 R2, RZ, RZ, R14 ;  /* 0x000000ffff024224 */ /* 0x000fe400078e000e */
[----:B------:R-:W4:Y:S10]  /*11ca0*/  SHFL.IDX PT, R14, R4, 0x1, 0x1c1f ;  /* 0x003c1f00040e7f89 */ /* 0x000f3400000e0000 */
[----:B------:R-:W-:Y:S04]  /*11cb0*/  @P4 LDGSTS.E.BYPASS.LTC128B.128 [R7+0x16400], desc[UR48][R2.64], !P0 ;  /* 0x1640000002074fae */ /* 0x000fe8000c101d70 */
[----:B------:R-:W-:Y:S04]  /*11cc0*/  @P4 LDGSTS.E.BYPASS.LTC128B.128 [R7+0x18400], desc[UR48][R2.64+0x40], !P6 ;  /* 0x1840004002074fae */ /* 0x000fe8000f101d70 */
[----:B------:R5:W-:Y:S01]  /*11cd0*/  @P4 LDGSTS.E.BYPASS.LTC128B.128 [R7+0x1a400], desc[UR48][R2.64+0x80], !P1 ;  /* 0x1a40008002074fae */ /* 0x000be2000c901d70 */
[----:B------:R-:W-:-:S02]  /*11ce0*/  LOP3.LUT P4, RZ, R16, 0x10, RZ, 0xc0, !PT ;  /* 0x0000001010ff7812 */ /* 0x000fc4000788c0ff */
[----:B----4-:R-:W-:Y:S01]  /*11cf0*/  @P3 IADD3 R14, P0, R32, R14, RZ ;  /* 0x0000000e200e3210 */ /* 0x010fe20007f1e0ff */
[----:B-----5:R-:W0:Y:S01]  /*11d00*/  SHFL.IDX PT, R2, R5, 0x1, 0x1c1f ;  /* 0x003c1f0005027f89 */ /* 0x020e2200000e0000 */
[----:B------:R-:W-:-:S03]  /*11d10*/  @P2 IMAD.IADD R7, R17, 0x1, R6 ;  /* 0x0000000111072824 */ /* 0x000fc600078e0206 */
[----:B0--3--:R-:W-:Y:S02]  /*11d20*/  @P3 IMAD.X R21, RZ, RZ, R2, P0 ;  /* 0x000000ffff153224 */ /* 0x009fe400000e0602 */
[----:B------:R-:W-:Y:S02]  /*11d30*/  @P3 IMAD.MOV.U32 R2, RZ, RZ, R14 ;  /* 0x000000ffff023224 */ /* 0x000fe400078e000e */
[----:B------:R-:W-:Y:S01]  /*11d40*/  @P3 IMAD.MOV.U32 R3, RZ, RZ, R21 ;  /* 0x000000ffff033224 */ /* 0x000fe200078e0015 */
[----:B------:R-:W0:Y:S04]  /*11d50*/  SHFL.IDX PT, R14, R4, 0x2, 0x1c1f ;  /* 0x005c1f00040e7f89 */ /* 0x000e2800000e0000 */
[----:B------:R-:W-:Y:S04]  /*11d60*/  @P3 LDGSTS.E.BYPASS.LTC128B.128 [R9+0x16c00], desc[UR48][R2.64], !P4 ;  /* 0x16c0000002093fae */ /* 0x000fe8000e101d70 */
[----:B------:R-:W-:Y:S04]  /*11d70*/  @P3 LDGSTS.E.BYPASS.LTC128B.128 [R9+0x18c00], desc[UR48][R2.64+0x40], !P6 ;  /* 0x18c0004002093fae */ /* 0x000fe8000f101d70 */
[----:B------:R3:W-:Y:S04]  /*11d80*/  @P3 LDGSTS.E.BYPASS.LTC128B.128 [R9+0x1ac00], desc[UR48][R2.64+0x80], !P1 ;  /* 0x1ac0008002093fae */ /* 0x0007e8000c901d70 */
[----:B---3--:R-:W3:Y:S01]  /*11d90*/  SHFL.IDX PT, R2, R5, 0x2, 0x1c1f ;  /* 0x005c1f0005027f89 */ /* 0x008ee200000e0000 */
[----:B0-----:R-:W-:-:S03]  /*11da0*/  @P2 IADD3 R14, P0, R32, R14, RZ ;  /* 0x0000000e200e2210 */ /* 0x001fc60007f1e0ff */
[----:B------:R-:W0:Y:S02]  /*11db0*/  SHFL.IDX PT, R5, R5, 0x3, 0x1c1f ;  /* 0x007c1f0005057f89 */ /* 0x000e2400000e0000 */
[----:B---3--:R-:W-:Y:S02]  /*11dc0*/  @P2 IMAD.X R21, RZ, RZ, R2, P0 ;  /* 0x000000ffff152224 */ /* 0x008fe400000e0602 */
[----:B------:R-:W-:Y:S02]  /*11dd0*/  @P2 IMAD.MOV.U32 R2, RZ, RZ, R14 ;  /* 0x000000ffff022224 */ /* 0x000fe400078e000e */
[----:B------:R-:W-:Y:S01]  /*11de0*/  @P2 IMAD.MOV.U32 R3, RZ, RZ, R21 ;  /* 0x000000ffff032224 */ /* 0x000fe200078e0015 */
[----:B------:R3:W4:Y:S04]  /*11df0*/  SHFL.IDX PT, R14, R4, 0x3, 0x1c1f ;  /* 0x007c1f00040e7f89 */ /* 0x00072800000e0000 */
[----:B------:R3:W-:Y:S04]  /*11e00*/  @P2 LDGSTS.E.BYPASS.LTC128B.128 [R7+0x17400], desc[UR48][R2.64], !P4 ;  /* 0x1740000002072fae */ /* 0x0007e8000e101d70 */
[----:B------:R3:W-:Y:S04]  /*11e10*/  @P2 LDGSTS.E.BYPASS.LTC128B.128 [R7+0x19400], desc[UR48][R2.64+0x40], !P6 ;  /* 0x1940004002072fae */ /* 0x0007e8000f101d70 */
[----:B0-----:R3:W-:Y:S02]  /*11e20*/  @P2 LDGSTS.E.BYPASS.LTC128B.128 [R7+0x1b400], desc[UR48][R2.64+0x80], !P1 ;  /* 0x1b40008002072fae */ /* 0x0017e4000c901d70 */
.L_x_1205:
[C---:B------:R-:W-:Y:S02]  /*11e30*/  LOP3.LUT P3, RZ, R16.reuse, 0x10, RZ, 0xc0, !PT ;  /* 0x0000001010ff7812 */ /* 0x040fe4000786c0ff */
[----:B------:R-:W-:Y:S02]  /*11e40*/  LOP3.LUT P2, RZ, R16, 0x8, RZ, 0xc0, !PT ;  /* 0x0000000810ff7812 */ /* 0x000fe4000784c0ff */
[----:B---34-:R-:W-:-:S05]  /*11e50*/  @P5 IADD3 R2, P0, R32, R14, RZ ;  /* 0x0000000e20025210 */ /* 0x018fca0007f1e0ff */
[----:B------:R-:W-:Y:S01]  /*11e60*/  @P5 IMAD.X R3, RZ, RZ, R5, P0 ;  /* 0x000000ffff035224 */ /* 0x000fe200000e0605 */
[----:B------:R-:W-:Y:S01]  /*11e70*/  PLOP3.LUT P0, PT, PT, PT, PT, 0x80, 0x0 ;  /* 0x000000000000781c */ /* 0x000fe20003f0f070 */
[----:B------:R-:W-:-:S05]  /*11e80*/  @P5 IMAD.IADD R5, R17, 0x1, R6 ;  /* 0x0000000111055824 */ /* 0x000fca00078e0206 */
[----:B------:R-:W-:Y:S01]  /*11e90*/  @!PT LDS RZ, [RZ] ;  /* 0x00000000fffff984 */ /* 0x000fe20000000800 */
[----:B------:R-:W-:Y:S01]  /*11ea0*/  @!PT LDS RZ, [RZ] ;  /* 0x00000000fffff984 */ /* 0x000fe20000000800 */
[----:B------:R-:W-:Y:S01]  /*11eb0*/  @!PT LDS RZ, [RZ] ;  /* 0x00000000fffff984 */ /* 0x000fe20000000800 */
[----:B------:R0:W-:Y:S04]  /*11ec0*/  @P5 LDGSTS.E.BYPASS.LTC128B.128 [R5+0x17c00], desc[UR48][R2.64], !P3 ;  /* 0x17c0000002055fae */ /* 0x0001e8000d901d70 */
[----:B------:R0:W-:Y:S04]  /*11ed0*/  @P5 LDGSTS.E.BYPASS.LTC128B.128 [R5+0x19c00], desc[UR48][R2.64+0x40], !P2 ;  /* 0x19c0004002055fae */ /* 0x0001e8000d101d70 */
[----:B------:R0:W-:Y:S01]  /*11ee0*/  @P5 LDGSTS.E.BYPASS.LTC128B.128 [R5+0x1bc00], desc[UR48][R2.64+0x80], !P1 ;  /* 0x1bc0008002055fae */ /* 0x0001e2000c901d70 */
[----:B------:R-:W-:Y:S01]  /*11ef0*/  NOP ;  /* 0x0000000000007918 */ /* 0x000fe20000000000 */
.L_x_1123:
        /* <DEDUP_REMOVED lines=11> */
.L_x_1124:
[----:B------:R0:W-:Y:S02]  /*11fb0*/  SYNCS.ARRIVE.TRANS64.A1T0 RZ, [R0+URZ+0x22830], RZ ;  /* 0x022830ff00ff79a7 */ /* 0x0001e4000810003f */
[----:B------:R-:W-:Y:S05]  /*11fc0*/  WARPSYNC.ALL ;  /* 0x0000000000007948 */ /* 0x000fea0003800000 */
[----:B------:R-:W-:Y:S01]  /*11fd0*/  BSSY B6, `(.L_x_1125) ;  /* 0x0000015000067945 */ /* 0x000fe20003800000 */
[----:B0-2---:R-:W-:Y:S01]  /*11fe0*/  VIADD R0, R17, 0x10400 ;  /* 0x0001040011007836 */ /* 0x005fe20000000000 */
[----:B------:R-:W-:Y:S04]  /*11ff0*/  BAR.SYNC.DEFER_BLOCKING 0x8, 0x180 ;  /* 0x0206000000007b1d */ /* 0x000fe80000010000 */
        /* <DEDUP_REMOVED lines=11> */
[----:B-1----:R-:W-:Y:S02]  /*120b0*/  IMAD.U32 R10, RZ, RZ, UR4 ;  /* 0x00000004ff0a7e24 */ /* 0x002fe4000f8e00ff */
[----:B------:R-:W-:Y:S02]  /*120c0*/  IMAD.U32 R11, RZ, RZ, UR5 ;  /* 0x00000005ff0b7e24 */ /* 0x000fe4000f8e00ff */
[----:B------:R-:W-:Y:S02]  /*120d0*/  IMAD.MOV.U32 R8, RZ, RZ, 0x70 ;  /* 0x00000070ff087424 */ /* 0x000fe400078e00ff */
[----:B------:R-:W-:Y:S02]  /*120e0*/  IMAD.MOV.U32 R12, RZ, RZ, 0x1 ;  /* 0x00000001ff0c7424 */ /* 0x000fe400078e00ff */
[----:B------:R-:W-:-:S07]  /*120f0*/  IMAD.MOV.U32 R13, RZ, RZ, RZ ;  /* 0x000000ffff0d7224 */ /* 0x000fce00078e00ff */
[----:B------:R-:W-:-:S07]  /*12100*/  LEPC R20, `(.L_x_1126) ;  /* 0x000000001014794e */ /* 0x000fce0000000000 */
[----:B0-----:R-:W-:Y:S05]  /*12110*/  CALL.ABS.NOINC R2 ;  /* 0x0000000002007343 */ /* 0x001fea0003c00000 */
.L_x_1126:
[----:B------:R-:W-:Y:S05]  /*12120*/  BSYNC B6 ;  /* 0x0000000000067941 */ /* 0x000fea0003800000 */
.L_x_1125:
[----:B------:R0:W5:Y:S01]  /*12130*/  LDL R8, [R1+0x8] ;  /* 0x0000080001087983 */ /* 0x0001620000100800 */
[----:B------:R-:W-:Y:S01]  /*12140*/  UISETP.NE.AND UP0, UPT, UR52, URZ, UPT ;  /* 0x0000003f3400728c */ /* 0x000fe2000bf05270 */
[----:B------:R-:W2:Y:S01]  /*12150*/  S2R R2, SR_TID.X ;  /* 0x0000000000027919 */ /* 0x000ea20000002100 */
[----:B------:R-:W-:Y:S01]  /*12160*/  R2UR UR6, R26 ;  /* 0x000000001a0672ca */ /* 0x000fe200000e0000 */
[----:B------:R-:W-:-:S03]  /*12170*/  ULDC.64 UR8, c[0x0][0x2d8] ;  /* 0x0000b60000087ab9 */ /* 0x000fc60000000a00 */
[----:B------:R-:W-:Y:S02]  /*12180*/  PLOP3.LUT P0, PT, PT, PT, UP0, 0x80, 0x0 ;  /* 0x000000000000781c */ /* 0x000fe40003f0f008 */
[C---:B------:R-:W-:Y:S02]  /*12190*/  LOP3.LUT P3, RZ, R16.reuse, 0x200, RZ, 0xc0, !PT ;  /* 0x0000020010ff7812 */ /* 0x040fe4000786c0ff */
[C---:B------:R-:W-:Y:S01]  /*121a0*/  LOP3.LUT P4, RZ, R16.reuse, 0x100, RZ, 0xc0, !PT ;  /* 0x0000010010ff7812 */ /* 0x040fe2000788c0ff */
[----:B------:R-:W-:Y:S01]  /*121b0*/  @UP0 ULDC UR4, c[0x0][0x44c] ;  /* 0x0001130000040ab9 */ /* 0x000fe20000000800 */
[----:B------:R-:W-:Y:S02]  /*121c0*/  LOP3.LUT P5, RZ, R16, 0x80, RZ, 0xc0, !PT ;  /* 0x0000008010ff7812 */ /* 0x000fe400078ac0ff */
[C---:B--2---:R-:W-:Y:S01]  /*121d0*/  LOP3.LUT R18, R2.reuse, 0x7f, RZ, 0xc0, !PT ;  /* 0x0000007f02127812 */ /* 0x044fe200078ec0ff */
[----:B------:R-:W-:-:S03]  /*121e0*/  IMAD.SHL.U32 R2, R2, 0x20, RZ ;  /* 0x0000002002027824 */ /* 0x000fc600078e00ff */
[----:B------:R-:W-:-:S04]  /*121f0*/  SHF.R.U32.HI R18, RZ, 0x2, R18 ;  /* 0x00000002ff127819 */ /* 0x000fc80000011612 */
[----:B------:R-:W-:-:S05]  /*12200*/  LOP3.LUT R2, R18, 0x60, R2, 0xf8, !PT ;  /* 0x0000006012027812 */ /* 0x000fca00078ef802 */
[----:B------:R-:W-:-:S04]  /*12210*/  VIADD R5, R2, UR42 ;  /* 0x0000002a02057c36 */ /* 0x000fc80008000000 */
[----:B------:R-:W-:Y:S01]  /*12220*/  @P0 IMAD.HI.U32 R2, R5, UR4, RZ ;  /* 0x0000000405020c27 */ /* 0x000fe2000f8e00ff */
[----:B------:R-:W-:Y:S01]  /*12230*/  PLOP3.LUT P0, PT, PT, PT, UP0, 0x80, 0x0 ;  /* 0x000000000000781c */ /* 0x000fe20003f0f008 */
[----:B------:R-:W-:Y:S01]  /*12240*/  @UP0 ULDC UR4, c[0x0][0x450] ;  /* 0x0001140000040ab9 */ /* 0x000fe20000000800 */
[----:B------:R-:W-:Y:S01]  /*12250*/  R2UR UR7, R22 ;  /* 0x00000000160772ca */ /* 0x000fe200000e0000 */
[----:B------:R-:W-:Y:S01]  /*12260*/  IMAD.MOV.U32 R0, RZ, RZ, R5 ;  /* 0x000000ffff007224 */ /* 0x000fe200078e0005 */
[----:B------:R-:W-:-:S09]  /*12270*/  UIMAD UR6, UR6, UR8, URZ ;  /* 0x00000008060672a4 */ /* 0x000fd2000f8e023f */
[----:B------:R-:W-:Y:S02]  /*12280*/  @P0 SHF.R.U32.HI R0, RZ, UR4, R2 ;  /* 0x00000004ff000c19 */ /* 0x000fe40008011602 */
[----:B------:R-:W-:Y:S01]  /*12290*/  R2UR UR4, R22 ;  /* 0x00000000160472ca */ /* 0x000fe200000e0000 */
[----:B------:R-:W-:Y:S02]  /*122a0*/  UIMAD UR7, UR7, UR9, UR6 ;  /* 0x00000009070772a4 */ /* 0x000fe4000f8e0206 */
[----:B------:R-:W-:Y:S01]  /*122b0*/  USHF.R.S32.HI UR6, URZ, 0x1f, UR36 ;  /* 0x0000001f3f067899 */ /* 0x000fe20008011424 */
[----:B------:R-:W-:-:S09]  /*122c0*/  SHF.R.S32.HI R2, RZ, 0x1f, R0 ;  /* 0x0000001fff027819 */ /* 0x000fd20000011400 */
[----:B------:R-:W-:-:S03]  /*122d0*/  UIMAD.WIDE.U32 UR4, UR4, UR8, URZ ;  /* 0x00000008040472a5 */ /* 0x000fc6000f8e003f */
[----:B------:R-:W-:Y:S01]  /*122e0*/  ULDC.64 UR8, c[0x0][0x2e0] ;  /* 0x0000b80000087ab9 */ /* 0x000fe20000000a00 */
[----:B------:R-:W-:Y:S02]  /*122f0*/  UIADD3 UR5, UR5, UR7, URZ ;  /* 0x0000000705057290 */ /* 0x000fe4000fffe03f */
[----:B------:R-:W-:Y:S01]  /*12300*/  UIMAD UR6, UR6, UR8, URZ ;  /* 0x00000008060672a4 */ /* 0x000fe2000f8e023f */
[----:B------:R-:W2:Y:S01]  /*12310*/  S2R R18, SR_TID.X ;  /* 0x0000000000127919 */ /* 0x000ea20000002100 */
[----:B------:R-:W-:Y:S02]  /*12320*/  UIMAD.WIDE.U32 UR4, UR36, UR8, UR4 ;  /* 0x00000008240472a5 */ /* 0x000fe4000f8e0004 */
[----:B------:R-:W-:-:S03]  /*12330*/  UIMAD UR6, UR36, UR9, UR6 ;  /* 0x00000009240672a4 */ /* 0x000fc6000f8e0206 */
[----:B------:R-:W-:Y:S01]  /*12340*/  ULDC.64 UR8, c[0x0][0x2d0] ;  /* 0x0000b40000087ab9 */ /* 0x000fe20000000a00 */
[----:B------:R-:W-:Y:S01]  /*12350*/  UIADD3 UR5, UR5, UR6, URZ ;  /* 0x0000000605057290 */ /* 0x000fe2000fffe03f */
[----:B------:R-:W-:Y:S02]  /*12360*/  IMAD R3, R2, UR8, RZ ;  /* 0x0000000802037c24 */ /* 0x000fe4000f8e02ff */
[----:B------:R-:W-:Y:S02]  /*12370*/  IMAD.U32 R9, RZ, RZ, UR8 ;  /* 0x00000008ff097e24 */ /* 0x000fe4000f8e00ff */
[C---:B------:R-:W-:Y:S02]  /*12380*/  IMAD R7, R0.reuse, UR9, R3 ;  /* 0x0000000900077c24 */ /* 0x040fe4000f8e0203 */
[----:B------:R-:W-:Y:S02]  /*12390*/  IMAD.MOV R4, RZ, RZ, -R0 ;  /* 0x000000ffff047224 */ /* 0x000fe400078e0a00 */
[----:B------:R-:W-:Y:S01]  /*123a0*/  IMAD.WIDE.U32 R2, R0, R9, UR4 ;  /* 0x0000000400027e25 */ /* 0x000fe2000f8e0009 */
[----:B------:R-:W-:-:S03]  /*123b0*/  ULDC UR4, c[0x0][0x448] ;  /* 0x0001120000047ab9 */ /* 0x000fc60000000800 */
[----:B------:R-:W-:Y:S01]  /*123c0*/  IMAD R5, R4, UR4, R5 ;  /* 0x0000000404057c24 */ /* 0x000fe2000f8e0205 */
[----:B------:R-:W-:Y:S01]  /*123d0*/  ULDC.64 UR4, c[0x0][0x2c8] ;  /* 0x0000b20000047ab9 */ /* 0x000fe20000000a00 */
[----:B------:R-:W-:-:S03]  /*123e0*/  IMAD.IADD R3, R3, 0x1, R7 ;  /* 0x0000000103037824 */ /* 0x000fc600078e0207 */
[----:B------:R-:W-:Y:S01]  /*123f0*/  SHF.R.S32.HI R0, RZ, 0x1f, R5 ;  /* 0x0000001fff007819 */ /* 0x000fe20000011405 */
[----:B------:R-:W-:-:S04]  /*12400*/  IMAD.WIDE.U32 R2, R5, UR4, R2 ;  /* 0x0000000405027c25 */ /* 0x000fc8000f8e0002 */
[----:B------:R-:W-:-:S04]  /*12410*/  IMAD R0, R0, UR4, RZ ;  /* 0x0000000400007c24 */ /* 0x000fc8000f8e02ff */
[----:B------:R-:W-:Y:S01]  /*12420*/  IMAD R5, R5, UR5, R0 ;  /* 0x0000000505057c24 */ /* 0x000fe2000f8e0200 */
[----:B------:R-:W-:Y:S02]  /*12430*/  ULDC.64 UR4, c[0x0][0x280] ;  /* 0x0000a00000047ab9 */ /* 0x000fe40000000a00 */
[----:B------:R-:W-:Y:S01]  /*12440*/  IADD3 R0, P0, R2, UR4, RZ ;  /* 0x0000000402007c10 */ /* 0x000fe2000ff1e0ff */
[----:B------:R-:W-:Y:S01]  /*12450*/  UMOV UR4, 0xffffffff ;  /* 0xffffffff00047882 */ /* 0x000fe20000000000 */
[----:B--2---:R-:W-:Y:S02]  /*12460*/  LOP3.LUT R18, R18, 0x7f, RZ, 0xc0, !PT ;  /* 0x0000007f12127812 */ /* 0x004fe400078ec0ff */
[----:B------:R-:W-:Y:S02]  /*12470*/  IADD3.X R4, R3, UR5, R5, P0, !PT ;  /* 0x0000000503047c10 */ /* 0x000fe400087fe405 */
[----:B-1----:R-:W-:Y:S01]  /*12480*/  SHF.R.U32.HI R10, RZ, 0x2, R18 ;  /* 0x00000002ff0a7819 */ /* 0x002fe20000011612 */
[----:B0-----:R-:W-:Y:S06]  /*12490*/  BRA.DIV UR4, `(.L_x_1127) ;  /* 0x0000003204cc7947 */ /* 0x001fec000b800000 */
[----:B------:R-:W0:Y:S01]  /*124a0*/  SHFL.IDX PT, R14, R0, RZ, 0x1c1f ;  /* 0x001c1fff000e7589 */ /* 0x000e2200000e0000 */
[----:B------:R-:W-:-:S03]  /*124b0*/  VIADD R5, R10, UR42 ;  /* 0x0000002a0a057c36 */ /* 0x000fc60008000000 */
[----:B------:R-:W1:Y:S01]  /*124c0*/  SHFL.IDX PT, R2, R4, RZ, 0x1c1f ;  /* 0x001c1fff04027589 */ /* 0x000e6200000e0000 */
[C---:B------:R-:W-:Y:S01]  /*124d0*/  VIADD R6, R5.reuse, 0x20 ;  /* 0x0000002005067836 */ /* 0x040fe20000000000 */
[----:B------:R-:W-:-:S13]  /*124e0*/  ISETP.GE.AND P0, PT, R5, UR40, PT ;  /* 0x0000002805007c0c */ /* 0x000fda000bf06270 */
[----:B0-----:R-:W-:-:S05]  /*124f0*/  @!P0 IADD3 R14, P1, R32, R14, RZ ;  /* 0x0000000e200e8210 */ /* 0x001fca0007f3e0ff */
[----:B-1----:R-:W-:Y:S02]  /*12500*/  @!P0 IMAD.X R3, RZ, RZ, R2, P1 ;  /* 0x000000ffff038224 */ /* 0x002fe400008e0602 */
[----:B------:R-:W-:Y:S02]  /*12510*/  @!P0 IMAD.MOV.U32 R2, RZ, RZ, R14 ;  /* 0x000000ffff028224 */ /* 0x000fe400078e000e */
[----:B------:R-:W0:Y:S04]  /*12520*/  SHFL.IDX PT, R14, R0, 0x1, 0x1c1f ;  /* 0x003c1f00000e7f89 */ /* 0x000e2800000e0000 */
[----:B-----5:R-:W-:Y:S04]  /*12530*/  @!P0 LDGSTS.E.BYPASS.LTC128B.128 [R8+0x10400], desc[UR48][R2.64], !P3 ;  /* 0x1040000002088fae */ /* 0x020fe8000d901d70 */
[----:B------:R-:W-:Y:S04]  /*12540*/  @!P0 LDGSTS.E.BYPASS.LTC128B.128 [R8+0x12400], desc[UR48][R2.64+0x40], !P4 ;  /* 0x1240004002088fae */ /* 0x000fe8000e101d70 */
[----:B------:R1:W-:Y:S01]  /*12550*/  @!P0 LDGSTS.E.BYPASS.LTC128B.128 [R8+0x14400], desc[UR48][R2.64+0x80], !P5 ;  /* 0x1440008002088fae */ /* 0x0003e2000e901d70 */
[----:B------:R-:W-:Y:S01]  /*12560*/  ISETP.GE.AND P0, PT, R6, UR40, PT ;  /* 0x0000002806007c0c */ /* 0x000fe2000bf06270 */
[----:B------:R-:W-:-:S02]  /*12570*/  VIADD R6, R5, 0x40 ;  /* 0x0000004005067836 */ /* 0x000fc40000000000 */
[----:B-1----:R-:W1:Y:S10]  /*12580*/  SHFL.IDX PT, R2, R4, 0x1, 0x1c1f ;  /* 0x003c1f0004027f89 */ /* 0x002e7400000e0000 */
[----:B0-----:R-:W-:-:S05]  /*12590*/  @!P0 IADD3 R14, P1, R32, R14, RZ ;  /* 0x0000000e200e8210 */ /* 0x001fca0007f3e0ff */
[----:B-1----:R-:W-:Y:S02]  /*125a0*/  @!P0 IMAD.X R7, RZ, RZ, R2, P1 ;  /* 0x000000ffff078224 */ /* 0x002fe400008e0602 */
[----:B------:R-:W-:Y:S02]  /*125b0*/  @!P0 IMAD.MOV.U32 R2, RZ, RZ, R14 ;  /* 0x000000ffff028224 */ /* 0x000fe400078e000e */
[----:B------:R-:W-:Y:S01]  /*125c0*/  @!P0 IMAD.MOV.U32 R3, RZ, RZ, R7 ;  /* 0x000000ffff038224 */ /* 0x000fe200078e0007 */
[----:B------:R-:W0:Y:S04]  /*125d0*/  SHFL.IDX PT, R14, R0, 0x2, 0x1c1f ;  /* 0x005c1f00000e7f89 */ /* 0x000e2800000e0000 */
[----:B------:R-:W-:Y:S04]  /*125e0*/  @!P0 LDGSTS.E.BYPASS.LTC128B.128 [R8+0x10c00], desc[UR48][R2.64], !P3 ;  /* 0x10c0000002088fae */ /* 0x000fe8000d901d70 */
[----:B------:R-:W-:Y:S04]  /*125f0*/  @!P0 LDGSTS.E.BYPASS.LTC128B.128 [R8+0x12c00], desc[UR48][R2.64+0x40], !P4 ;  /* 0x12c0004002088fae */ /* 0x000fe8000e101d70 */
[----:B------:R1:W-:Y:S01]  /*12600*/  @!P0 LDGSTS.E.BYPASS.LTC128B.128 [R8+0x14c00], desc[UR48][R2.64+0x80], !P5 ;  /* 0x14c0008002088fae */ /* 0x0003e2000e901d70 */
[----:B------:R-:W-:-:S03]  /*12610*/  ISETP.GE.AND P0, PT, R6, UR40, PT ;  /* 0x0000002806007c0c */ /* 0x000fc6000bf06270 */
[----:B-1----:R-:W1:Y:S10]  /*12620*/  SHFL.IDX PT, R2, R4, 0x2, 0x1c1f ;  /* 0x005c1f0004027f89 */ /* 0x002e7400000e0000 */
[----:B0-----:R-:W-:Y:S01]  /*12630*/  @!P0 IADD3 R14, P1, R32, R14, RZ ;  /* 0x0000000e200e8210 */ /* 0x001fe20007f3e0ff */
[----:B------:R-:W0:Y:S04]  /*12640*/  SHFL.IDX PT, R4, R4, 0x3, 0x1c1f ;  /* 0x007c1f0004047f89 */ /* 0x000e2800000e0000 */
[----:B-1----:R-:W-:-:S02]  /*12650*/  @!P0 IMAD.X R7, RZ, RZ, R2, P1 ;  /* 0x000000ffff078224 */ /* 0x002fc400008e0602 */
[----:B------:R-:W-:Y:S02]  /*12660*/  @!P0 IMAD.MOV.U32 R2, RZ, RZ, R14 ;  /* 0x000000ffff028224 */ /* 0x000fe400078e000e */
[----:B------:R-:W-:Y:S01]  /*12670*/  @!P0 IMAD.MOV.U32 R3, RZ, RZ, R7 ;  /* 0x000000ffff038224 */ /* 0x000fe200078e0007 */
[----:B------:R1:W2:Y:S04]  /*12680*/  SHFL.IDX PT, R14, R0, 0x3, 0x1c1f ;  /* 0x007c1f00000e7f89 */ /* 0x0002a800000e0000 */
[----:B------:R1:W-:Y:S04]  /*12690*/  @!P0 LDGSTS.E.BYPASS.LTC128B.128 [R8+0x11400], desc[UR48][R2.64], !P3 ;  /* 0x1140000002088fae */ /* 0x0003e8000d901d70 */
[----:B------:R1:W-:Y:S04]  /*126a0*/  @!P0 LDGSTS.E.BYPASS.LTC128B.128 [R8+0x13400], desc[UR48][R2.64+0x40], !P4 ;  /* 0x1340004002088fae */ /* 0x0003e8000e101d70 */
[----:B0-----:R1:W-:Y:S02]  /*126b0*/  @!P0 LDGSTS.E.BYPASS.LTC128B.128 [R8+0x15400], desc[UR48][R2.64+0x80], !P5 ;  /* 0x1540008002088fae */ /* 0x0013e4000e901d70 */
.L_x_1214:
[----:B------:R-:W-:-:S05]  /*126c0*/  VIADD R5, R5, 0x60 ;  /* 0x0000006005057836 */ /* 0x000fca0000000000 */
[----:B------:R-:W-:-:S13]  /*126d0*/  ISETP.GE.AND P0, PT, R5, UR40, PT ;  /* 0x0000002805007c0c */ /* 0x000fda000bf06270 */
[----:B-12---:R-:W-:-:S05]  /*126e0*/  @!P0 IADD3 R2, P1, R32, R14, RZ ;  /* 0x0000000e20028210 */ /* 0x006fca0007f3e0ff */
[----:B------:R-:W-:-:S05]  /*126f0*/  @!P0 IMAD.X R3, RZ, RZ, R4, P1 ;  /* 0x000000ffff038224 */ /* 0x000fca00008e0604 */
[----:B------:R-:W-:Y:S01]  /*12700*/  @!PT LDS RZ, [RZ] ;  /* 0x00000000fffff984 */ /* 0x000fe20000000800 */
[----:B------:R-:W-:Y:S01]  /*12710*/  @!PT LDS RZ, [RZ] ;  /* 0x00000000fffff984 */ /* 0x000fe20000000800 */
[----:B------:R-:W-:Y:S01]  /*12720*/  @!PT LDS RZ, [RZ] ;  /* 0x00000000fffff984 */ /* 0x000fe20000000800 */
[----:B------:R0:W-:Y:S04]  /*12730*/  @!P0 LDGSTS.E.BYPASS.LTC128B.128 [R8+0x11c00], desc[UR48][R2.64], !P3 ;  /* 0x11c0000002088fae */ /* 0x0001e8000d901d70 */
[----:B------:R0:W-:Y:S04]  /*12740*/  @!P0 LDGSTS.E.BYPASS.LTC128B.128 [R8+0x13c00], desc[UR48][R2.64+0x40], !P4 ;  /* 0x13c0004002088fae */ /* 0x0001e8000e101d70 */
[----:B------:R0:W-:Y:S01]  /*12750*/  @!P0 LDGSTS.E.BYPASS.LTC128B.128 [R8+0x15c00], desc[UR48][R2.64+0x80], !P5 ;  /* 0x15c0008002088fae */ /* 0x0001e2000e901d70 */
[----:B------:R-:W-:Y:S01]  /*12760*/  PLOP3.LUT P0, PT, PT, PT, PT, 0x80, 0x0 ;  /* 0x000000000000781c */ /* 0x000fe20003f0f070 */
[----:B------:R-:W-:-:S12]  /*12770*/  NOP ;  /* 0x0000000000007918 */ /* 0x000fd80000000000 */
.L_x_1128:
[----:B------:R-:W-:Y:S02]  /*12780*/  PLOP3.LUT P1, PT, P1, P0, PT, 0xa2, 0x0 ;  /* 0x000000000000781c */ /* 0x000fe40000f21472 */
[----:B------:R-:W-:-:S08]  /*12790*/  @P0 R2UR P1, UR4, R17 ;  /* 0x00000000110402ca */ /* 0x000fd00000020000 */
[----:B------:R-:W-:-:S05]  /*127a0*/  @P0 PLOP3.LUT P0, PT, P1, PT, PT, 0x80, 0x0 ;  /* 0x000000000000081c */ /* 0x000fca0000f0f070 */
[----:B------:R-:W-:Y:S01]  /*127b0*/  @!P1 SYNCS.ARRIVE.TRANS64.RED.A0T1 RZ, [UR4+0x22800], RZ ;  /* 0x022800ffffff99a7 */ /* 0x000fe20008200404 */
[----:B------:R-:W-:Y:S07]  /*127c0*/  @!P1 ARRIVES.LDGSTSBAR.64.TRANSCNT [UR4+0x22800] ;  /* 0x02280000ff0099b0 */ /* 0x000fee0008000a84 */
[----:B------:R-:W-:Y:S05]  /*127d0*/  @P0 BRA.U.ANY `(.L_x_1128) ;  /* 0xfffffffd00e80947 */ /* 0x000fea000393ffff */
[----:B0-----:R-:W2:Y:S02]  /*127e0*/  LDL.LU R2, [R1+0x10] ;  /* 0x0000100001027983 */ /* 0x001ea40000300800 */
        /* <DEDUP_REMOVED lines=9> */
[----:B------:R-:W1:Y:S03]  /*12880*/  SYNCS.PHASECHK.TRANS64.TRYWAIT P0, [R17+URZ+0x22820], R0 ;  /* 0x02282000110075a7 */ /* 0x000e66000800017f */
[----:B01----:R-:W-:Y:S05]  /*12890*/  @!P0 BRA `(.L_x_1130) ;  /* 0x0000003400048947 */ /* 0x003fea0003800000 */
.L_x_1215:
[----:B------:R-:W-:Y:S05]  /*128a0*/  BSYNC B0 ;  /* 0x0000000000007941 */ /* 0x000fea0003800000 */
.L_x_1129:
[----:B------:R-:W-:-:S04]  /*128b0*/  UIADD3 UR4, UR44, -0x2, URZ ;  /* 0xfffffffe2c047890 */ /* 0x000fc8000fffe03f */
[----:B------:R-:W-:-:S06]  /*128c0*/  UISETP.GE.AND UP0, UPT, UR4, UR45, UPT ;  /* 0x0000002d0400728c */ /* 0x000fcc000bf06270 */
[----:B------:R-:W-:-:S13]  /*128d0*/  PLOP3.LUT P0, PT, PT, PT, UP0, 0x40, 0x0 ;  /* 0x000000000000781c */ /* 0x000fda0003f0e808 */
[----:B------:R-:W-:Y:S05]  /*128e0*/  @P0 BRA `(.L_x_1131) ;  /* 0x0000001000880947 */ /* 0x000fea0003800000 */
[----:B------:R-:W-:Y:S02]  /*128f0*/  IMAD.MOV.U32 R4, RZ, RZ, R19 ;  /* 0x000000ffff047224 */ /* 0x000fe400078e0013 */
[----:B------:R-:W-:Y:S02]  /*12900*/  IMAD.MOV.U32 R5, RZ, RZ, R23 ;  /* 0x000000ffff057224 */ /* 0x000fe400078e0017 */
[----:B------:R-:W-:-:S07]  /*12910*/  IMAD.U32 R20, RZ, RZ, UR4 ;  /* 0x00000004ff147e24 */ /* 0x000fce000f8e00ff */
.L_x_1151:
[----:B-1----:R-:W1:Y:S01]  /*12920*/  LDC R3, c[0x0][0x430] ;  /* 0x00010c00ff037b82 */ /* 0x002e620000000800 */
[----:B0-2---:R-:W0:Y:S01]  /*12930*/  S2R R0, SR_TID.X ;  /* 0x0000000000007919 */ /* 0x005e220000002100 */
[----:B------:R-:W-:Y:S05]  /*12940*/  YIELD ;  /* 0x0000000000007946 */ /* 0x000fea0003800000 */
[----:B------:R-:W-:Y:S01]  /*12950*/  ULDC.64 UR4, c[0x0][0x428] ;  /* 0x00010a0000047ab9 */ /* 0x000fe20000000a00 */
[----:B------:R-:W-:Y:S01]  /*12960*/  VIADD R19, R4, 0x1 ;  /* 0x0000000104137836 */ /* 0x000fe20000000000 */
[----:B-1----:R-:W-:Y:S02]  /*12970*/  ISETP.NE.AND P0, PT, R3, 0x1, PT ;  /* 0x000000010300780c */ /* 0x002fe40003f05270 */
[C---:B0-----:R-:W-:Y:S01]  /*12980*/  LOP3.LUT R2, R0.reuse, 0x7f, RZ, 0xc0, !PT ;  /* 0x0000007f00027812 */ /* 0x041fe200078ec0ff */
[----:B------:R-:W-:-:S10]  /*12990*/  IMAD.SHL.U32 R0, R0, 0x20, RZ ;  /* 0x0000002000007824 */ /* 0x000fd400078e00ff */
[----:B------:R-:W0:Y:S01]  /*129a0*/  @P0 LDC R7, c[0x0][0x434] ;  /* 0x00010d00ff070b82 */ /* 0x000e220000000800 */
[----:B------:R-:W-:Y:S02]  /*129b0*/  SHF.R.U32.HI R2, RZ, 0x2, R2 ;  /* 0x00000002ff027819 */ /* 0x000fe40000011602 */
[----:B------:R-:W-:-:S03]  /*129c0*/  LOP3.LUT R0, R0, 0x60, RZ, 0xc0, !PT ;  /* 0x0000006000007812 */ /* 0x000fc600078ec0ff */
[----:B------:R-:W-:Y:S02]  /*129d0*/  IMAD R3, R20, 0x80, R2 ;  /* 0x0000008014037824 */ /* 0x000fe400078e0202 */
[----:B------:R-:W1:Y:S03]  /*129e0*/  @P0 LDC R9, c[0x0][0x438] ;  /* 0x00010e00ff090b82 */ /* 0x000e660000000800 */
[----:B------:R-:W-:-:S05]  /*129f0*/  IADD3 R0, R0, R3, R34 ;  /* 0x0000000300007210 */ /* 0x000fca0007ffe022 */
[----:B------:R-:W-:Y:S02]  /*12a00*/  IMAD.MOV.U32 R8, RZ, RZ, R0 ;  /* 0x000000ffff087224 */ /* 0x000fe400078e0000 */
[----:B0-----:R-:W-:-:S04]  /*12a10*/  @P0 IMAD.HI.U32 R2, R0, R7, RZ ;  /* 0x0000000700020227 */ /* 0x001fc800078e00ff */
[----:B------:R-:W-:Y:S01]  /*12a20*/  IMAD R7, R33, UR4, RZ ;  /* 0x0000000421077c24 */ /* 0x000fe2000f8e02ff */
[----:B-1----:R-:W-:-:S03]  /*12a30*/  @P0 SHF.R.U32.HI R8, RZ, R9, R2 ;  /* 0x00000009ff080219 */ /* 0x002fc60000011602 */
[----:B------:R-:W-:Y:S01]  /*12a40*/  IMAD R7, R24, UR5, R7 ;  /* 0x0000000518077c24 */ /* 0x000fe2000f8e0207 */
[--C-:B------:R-:W-:Y:S01]  /*12a50*/  SHF.R.S32.HI R3, RZ, 0x1f, R8.reuse ;  /* 0x0000001fff037819 */ /* 0x100fe20000011408 */
[----:B------:R-:W-:-:S04]  /*12a60*/  IMAD.MOV.U32 R2, RZ, RZ, R8 ;  /* 0x000000ffff027224 */ /* 0x000fc800078e0008 */
[----:B------:R-:W-:Y:S01]  /*12a70*/  IMAD.WIDE.U32 R2, R24, UR4, R2 ;  /* 0x0000000418027c25 */ /* 0x000fe2000f8e0002 */
[----:B------:R-:W-:-:S03]  /*12a80*/  ULDC.64 UR4, c[0x0][0x418] ;  /* 0x0001060000047ab9 */ /* 0x000fc60000000a00 */
[----:B------:R-:W-:Y:S01]  /*12a90*/  IMAD.IADD R3, R7, 0x1, R3 ;  /* 0x0000000107037824 */ /* 0x000fe200078e0203 */
[C---:B------:R-:W-:Y:S01]  /*12aa0*/  LEA R6, P0, R2.reuse, UR4, 0x2 ;  /* 0x0000000402067c11 */ /* 0x040fe2000f8010ff */
[----:B------:R-:W-:Y:S01]  /*12ab0*/  IMAD.U32 R10, RZ, RZ, UR50 ;  /* 0x00000032ff0a7e24 */ /* 0x000fe2000f8e00ff */
[----:B------:R-:W-:Y:S02]  /*12ac0*/  ULDC UR4, c[0x0][0x430] ;  /* 0x00010c0000047ab9 */ /* 0x000fe40000000800 */
[----:B------:R-:W-:Y:S02]  /*12ad0*/  LEA.HI.X R7, R2, UR5, R3, 0x2, P0 ;  /* 0x0000000502077c11 */ /* 0x000fe400080f1403 */
[----:B------:R-:W-:Y:S01]  /*12ae0*/  ISETP.NE.AND P1, PT, R10, 0x3, PT ;  /* 0x000000030a00780c */ /* 0x000fe20003f25270 */
[----:B------:R-:W-:Y:S01]  /*12af0*/  IMAD.MOV R3, RZ, RZ, -R8 ;  /* 0x000000ffff037224 */ /* 0x000fe200078e0a08 */
[----:B------:R-:W-:Y:S01]  /*12b00*/  ISETP.NE.AND P0, PT, R19, 0x2, PT ;  /* 0x000000021300780c */ /* 0x000fe20003f05270 */
[----:B------:R0:W2:Y:S03]  /*12b10*/  LDG.E R6, desc[UR48][R6.64] ;  /* 0x0000003006067981 */ /* 0x0000a6000c1e1900 */
[----:B------:R-:W-:-:S02]  /*12b20*/  SEL R23, RZ, 0x1, P0 ;  /* 0x00000001ff177807 */ /* 0x000fc40000000000 */
[----:B------:R-:W-:Y:S01]  /*12b30*/  SEL R19, R19, RZ, P0 ;  /* 0x000000ff13137207 */ /* 0x000fe20000000000 */
[----:B0-----:R-:W-:Y:S02]  /*12b40*/  IMAD R7, R3, UR4, R0 ;  /* 0x0000000403077c24 */ /* 0x001fe4000f8e0200 */
[----:B------:R-:W-:Y:S01]  /*12b50*/  IMAD.MOV.U32 R0, RZ, RZ, R20 ;  /* 0x000000ffff007224 */ /* 0x000fe200078e0014 */
[----:B------:R-:W-:Y:S01]  /*12b60*/  LOP3.LUT R23, R5, R23, RZ, 0x3c, !PT ;  /* 0x0000001705177212 */ /* 0x000fe200078e3cff */
[----:B------:R-:W-:-:S03]  /*12b70*/  VIADD R20, R20, 0xffffffff ;  /* 0xffffffff14147836 */ /* 0x000fc60000000000 */
[----:B------:R-:W-:Y:S02]  /*12b80*/  ISETP.GT.AND P2, PT, R0, UR45, PT ;  /* 0x0000002d00007c0c */ /* 0x000fe4000bf44270 */
[----:B--2---:R-:W-:Y:S01]  /*12b90*/  SHF.R.S32.HI R9, RZ, 0x1f, R6 ;  /* 0x0000001fff097819 */ /* 0x004fe20000011406 */
[----:B------:R-:W-:Y:S10]  /*12ba0*/  @!P1 BRA `(.L_x_1132) ;  /* 0x0000000000049947 */ /* 0x000ff40003800000 */
[----:B------:R-:W-:Y:S01]  /*12bb0*/  BPT.TRAP 0x1 ;  /* 0x000000040000795c */ /* 0x000fe20000300000 */
.L_x_1132:
[----:B------:R-:W-:Y:S01]  /*12bc0*/  IMAD R0, R19, 0x8, R17 ;  /* 0x0000000813007824 */ /* 0x000fe200078e0211 */
[----:B------:R-:W-:Y:S01]  /*12bd0*/  SHF.L.U32 R10, R23, 0x1f, RZ ;  /* 0x0000001f170a7819 */ /* 0x000fe200000006ff */
[----:B------:R-:W-:Y:S01]  /*12be0*/  BSSY B0, `(.L_x_1133) ;  /* 0x0000004000007945 */ /* 0x000fe20003800000 */
[----:B------:R-:W-:Y:S02]  /*12bf0*/  SHF.R.S32.HI R8, RZ, 0x1f, R7 ;  /* 0x0000001fff087819 */ /* 0x000fe40000011407 */
[----:B------:R-:W0:Y:S02]  /*12c00*/  SYNCS.PHASECHK.TRANS64.TRYWAIT P0, [R0+URZ+0x22880], R10 ;  /* 0x0228800a000075a7 */ /* 0x000e24000800017f */
[----:B0-----:R-:W-:Y:S05]  /*12c10*/  @!P0 BRA `(.L_x_1134) ;  /* 0x0000003000388947 */ /* 0x001fea0003800000 */
.L_x_1216:
[----:B------:R-:W-:Y:S05]  /*12c20*/  BSYNC B0 ;  /* 0x0000000000007941 */ /* 0x000fea0003800000 */
.L_x_1133:
[----:B------:R-:W-:Y:S01]  /*12c30*/  ULDC.64 UR4, c[0x0][0x328] ;  /* 0x0000ca0000047ab9 */ /* 0x000fe20000000a00 */
[----:B------:R-:W-:Y:S01]  /*12c40*/  ULDC.64 UR6, c[0x0][0x318] ;  /* 0x0000c60000067ab9 */ /* 0x000fe20000000a00 */
[----:B------:R-:W-:Y:S01]  /*12c50*/  IMAD R11, R8, UR4, RZ ;  /* 0x00000004080b7c24 */ /* 0x000fe2000f8e02ff */
[C---:B------:R-:W-:Y:S01]  /*12c60*/  LOP3.LUT P3, RZ, R16.reuse, 0x2, RZ, 0xc0, !PT ;  /* 0x0000000210ff7812 */ /* 0x040fe2000786c0ff */
[----:B------:R-:W-:Y:S01]  /*12c70*/  IMAD.WIDE.U32 R2, R7, UR4, RZ ;  /* 0x0000000407027c25 */ /* 0x000fe2000f8e00ff */
[----:B------:R-:W-:-:S03]  /*12c80*/  LOP3.LUT P1, RZ, R16, 0x1, RZ, 0xc0, !PT ;  /* 0x0000000110ff7812 */ /* 0x000fc6000782c0ff */
[----:B------:R-:W-:Y:S01]  /*12c90*/  IMAD R11, R7, UR5, R11 ;  /* 0x00000005070b7c24 */ /* 0x000fe2000f8e020b */
[----:B------:R-:W-:Y:S01]  /*12ca0*/  ULDC.64 UR4, c[0x0][0x338] ;  /* 0x0000ce0000047ab9 */ /* 0x000fe20000000a00 */
[----:B------:R-:W-:Y:S02]  /*12cb0*/  IMAD R21, R19, 0x4000, R37 ;  /* 0x0000400013157824 */ /* 0x000fe400078e0225 */
        /* <DEDUP_REMOVED lines=9> */
[----:B------:R-:W-:-:S02]  /*12d50*/  UMOV UR4, 0xffffffff ;  /* 0xffffffff00047882 */ /* 0x000fc40000000000 */
[----:B------:R-:W-:-:S04]  /*12d60*/  IADD3 R18, P0, R2, UR6, RZ ;  /* 0x0000000602127c10 */ /* 0x000fc8000ff1e0ff */
[----:B------:R-:W-:Y:S01]  /*12d70*/  IADD3.X R27, R27, UR7, R3, P0, !PT ;  /* 0x000000071b1b7c10 */ /* 0x000fe200087fe403 */
[----:B------:R-:W-:Y:S08]  /*12d80*/  BRA.DIV UR4, `(.L_x_1135) ;  /* 0x0000002e04f07947 */ /* 0x000ff0000b800000 */
[----:B------:R-:W1:Y:S01]  /*12d90*/  SHFL.IDX PT, R2, R18, RZ, 0x1c1f ;  /* 0x001c1fff12027589 */ /* 0x000e6200000e0000 */
[----:B------:R-:W-:-:S03]  /*12da0*/  IADD3 R21, R17, R21, R29 ;  /* 0x0000001511157210 */ /* 0x000fc60007ffe01d */
[----:B------:R-:W2:Y:S02]  /*12db0*/  SHFL.IDX PT, R3, R27, RZ, 0x1c1f ;  /* 0x001c1fff1b037589 */ /* 0x000ea400000e0000 */
[----:B------:R-:W-:Y:S01]  /*12dc0*/  IMAD.IADD R25, R30, 0x1, R21 ;  /* 0x000000011e197824 */ /* 0x000fe200078e0215 */
[----:B-1----:R-:W-:-:S05]  /*12dd0*/  IADD3 R2, P0, R32, R2, RZ ;  /* 0x0000000220027210 */ /* 0x002fca0007f1e0ff */
[----:B--2---:R-:W-:-:S05]  /*12de0*/  IMAD.X R3, RZ, RZ, R3, P0 ;  /* 0x000000ffff037224 */ /* 0x004fca00000e0603 */
[----:B------:R-:W-:Y:S01]  /*12df0*/  @!PT LDS RZ, [RZ] ;  /* 0x00000000fffff984 */ /* 0x000fe20000000800 */
        /* <DEDUP_REMOVED lines=10> */
[----:B------:R-:W3:Y:S01]  /*12ea0*/  SHFL.IDX PT, R27, R27, 0x3, 0x1c1f ;  /* 0x007c1f001b1b7f89 */ /* 0x000ee200000e0000 */
[----:B-1----:R-:W-:-:S05]  /*12eb0*/  IADD3 R2, P0, R32, R2, RZ ;  /* 0x0000000220027210 */ /* 0x002fca0007f1e0ff */
[----:B--2---:R-:W-:-:S05]  /*12ec0*/  IMAD.X R3, RZ, RZ, R3, P0 ;  /* 0x000000ffff037224 */ /* 0x004fca00000e0603 */
[----:B------:R-:W-:Y:S04]  /*12ed0*/  LDGSTS.E.BYPASS.LTC128B.128 [R21+0xa400], desc[UR48][R2.64], !P3 ;  /* 0x0a40000002157fae */ /* 0x000fe8000d901d70 */
[----:B------:R1:W-:Y:S04]  /*12ee0*/  LDGSTS.E.BYPASS.LTC128B.128 [R25+0xa400], desc[UR48][R2.64+0x40], !P1 ;  /* 0x0a40004002197fae */ /* 0x0003e8000c901d70 */
[----:B-1-3--:R1:W2:Y:S02]  /*12ef0*/  SHFL.IDX PT, R2, R18, 0x3, 0x1c1f ;  /* 0x007c1f0012027f89 */ /* 0x00a2a400000e0000 */
.L_x_1226:
        /* <DEDUP_REMOVED lines=9> */
.L_x_1136:
        /* <DEDUP_REMOVED lines=11> */
.L_x_1137:
[----:B------:R2:W-:Y:S01]  /*13040*/  SYNCS.ARRIVE.TRANS64.A1T0 RZ, [R0+URZ+0x22870], RZ ;  /* 0x022870ff00ff79a7 */ /* 0x0005e2000810003f */
[----:B------:R-:W-:Y:S05]  /*13050*/  @!P3 BRA `(.L_x_1138) ;  /* 0x000000000004b947 */ /* 0x000fea0003800000 */
[----:B------:R-:W-:Y:S01]  /*13060*/  BPT.TRAP 0x1 ;  /* 0x000000040000795c */ /* 0x000fe20000300000 */
.L_x_1138:
[----:B------:R-:W3:Y:S01]  /*13070*/  SYNCS.PHASECHK.TRANS64.TRYWAIT P0, [R0+URZ+0x22840], R10 ;  /* 0x0228400a000075a7 */ /* 0x000ee2000800017f */
[----:B------:R-:W-:Y:S04]  /*13080*/  BSSY B0, `(.L_x_1139) ;  /* 0x0000002000007945 */ /* 0x000fe80003800000 */
[----:B---3--:R-:W-:Y:S05]  /*13090*/  @!P0 BRA `(.L_x_1140) ;  /* 0x0000003000588947 */ /* 0x008fea0003800000 */
.L_x_1227:
[----:B------:R-:W-:Y:S05]  /*130a0*/  BSYNC B0 ;  /* 0x0000000000007941 */ /* 0x000fea0003800000 */
.L_x_1139:
[----:B------:R-:W-:Y:S01]  /*130b0*/  ULDC.64 UR4, c[0x0][0x300] ;  /* 0x0000c00000047ab9 */ /* 0x000fe20000000a00 */
[----:B------:R-:W-:Y:S01]  /*130c0*/  ULDC.64 UR6, c[0x0][0x2e8] ;  /* 0x0000ba0000067ab9 */ /* 0x000fe20000000a00 */
[----:B------:R-:W-:Y:S01]  /*130d0*/  IMAD R8, R8, UR4, RZ ;  /* 0x0000000408087c24 */ /* 0x000fe2000f8e02ff */
[C---:B------:R-:W-:Y:S01]  /*130e0*/  LOP3.LUT P4, RZ, R16.reuse, 0x10, RZ, 0xc0, !PT ;  /* 0x0000001010ff7812 */ /* 0x040fe2000788c0ff */
[C---:B------:R-:W-:Y:S01]  /*130f0*/  IMAD.WIDE.U32 R2, R7.reuse, UR4, RZ ;  /* 0x0000000407027c25 */ /* 0x040fe2000f8e00ff */
[C---:B------:R-:W-:Y:S02]  /*13100*/  LOP3.LUT P3, RZ, R16.reuse, 0x8, RZ, 0xc0, !PT ;  /* 0x0000000810ff7812 */ /* 0x040fe4000786c0ff */
[----:B------:R-:W-:Y:S01]  /*13110*/  LOP3.LUT P1, RZ, R16, 0x4, RZ, 0xc0, !PT ;  /* 0x0000000410ff7812 */ /* 0x000fe2000782c0ff */
[----:B------:R-:W-:Y:S01]  /*13120*/  IMAD R8, R7, UR5, R8 ;  /* 0x0000000507087c24 */ /* 0x000fe2000f8e0208 */
[----:B------:R-:W-:Y:S02]  /*13130*/  ULDC.64 UR4, c[0x0][0x310] ;  /* 0x0000c40000047ab9 */ /* 0x000fe40000000a00 */
[----:B------:R-:W-:-:S02]  /*13140*/  IMAD R7, R9, UR4, RZ ;  /* 0x0000000409077c24 */ /* 0x000fc4000f8e02ff */
[----:B------:R-:W-:Y:S02]  /*13150*/  IMAD.IADD R3, R3, 0x1, R8 ;  /* 0x0000000103037824 */ /* 0x000fe400078e0208 */
[C---:B------:R-:W-:Y:S02]  /*13160*/  IMAD R7, R6.reuse, UR5, R7 ;  /* 0x0000000506077c24 */ /* 0x040fe4000f8e0207 */
[----:B------:R-:W-:Y:S01]  /*13170*/  IMAD.WIDE.U32 R2, R6, UR4, R2 ;  /* 0x0000000406027c25 */ /* 0x000fe2000f8e0002 */
        /* <DEDUP_REMOVED lines=8> */
[----:B------:R-:W-:Y:S01]  /*13200*/  IMAD R7, R19, 0x6000, R36 ;  /* 0x0000600013077824 */ /* 0x000fe200078e0224 */
[----:B------:R-:W-:Y:S07]  /*13210*/  BRA.DIV UR4, `(.L_x_1141) ;  /* 0x00000032040c7947 */ /* 0x000fee000b800000 */
[----:B------:R-:W4:Y:S01]  /*13220*/  SHFL.IDX PT, R2, R6, RZ, 0x1c1f ;  /* 0x001c1fff06027589 */ /* 0x000f2200000e0000 */
[----:B------:R-:W-:-:S03]  /*13230*/  IMAD.IADD R7, R17, 0x1, R7 ;  /* 0x0000000111077824 */ /* 0x000fc600078e0207 */
[----:B------:R-:W5:Y:S04]  /*13240*/  SHFL.IDX PT, R3, R8, RZ, 0x1c1f ;  /* 0x001c1fff08037589 */ /* 0x000f6800000e0000 */
[----:B------:R-:W-:Y:S04]  /*13250*/  SHFL.IDX PT, R9, R8, 0x2, 0x1c1f ;  /* 0x005c1f0008097f89 */ /* 0x000fe800000e0000 */
[----:B------:R-:W-:Y:S01]  /*13260*/  SHFL.IDX PT, R14, R6, 0x3, 0x1c1f ;  /* 0x007c1f00060e7f89 */ /* 0x000fe200000e0000 */
        /* <DEDUP_REMOVED lines=15> */
[----:B------:R4:W0:Y:S04]  /*13360*/  SHFL.IDX PT, R9, R8, 0x3, 0x1c1f ;  /* 0x007c1f0008097f89 */ /* 0x00082800000e0000 */
[----:B------:R4:W-:Y:S04]  /*13370*/  LDGSTS.E.BYPASS.LTC128B.128 [R7+0x17400], desc[UR48][R2.64], !P4 ;  /* 0x1740000002077fae */ /* 0x0009e8000e101d70 */
[----:B------:R4:W-:Y:S04]  /*13380*/  LDGSTS.E.BYPASS.LTC128B.128 [R7+0x19400], desc[UR48][R2.64+0x40], !P3 ;  /* 0x1940004002077fae */ /* 0x0009e8000d901d70 */
[----:B------:R4:W-:Y:S02]  /*13390*/  LDGSTS.E.BYPASS.LTC128B.128 [R7+0x1b400], desc[UR48][R2.64+0x80], !P1 ;  /* 0x1b40008002077fae */ /* 0x0009e4000c901d70 */
.L_x_1237:
[----:B----4-:R-:W-:-:S05]  /*133a0*/  IADD3 R2, P0, R32, R14, RZ ;  /* 0x0000000e20027210 */ /* 0x010fca0007f1e0ff */
[----:B0-----:R-:W-:Y:S01]  /*133b0*/  IMAD.X R3, RZ, RZ, R9, P0 ;  /* 0x000000ffff037224 */ /* 0x001fe200000e0609 */
        /* <DEDUP_REMOVED lines=8> */
.L_x_1142:
        /* <DEDUP_REMOVED lines=11> */
.L_x_1143:
[----:B------:R2:W-:Y:S02]  /*134f0*/  SYNCS.ARRIVE.TRANS64.A1T0 RZ, [R0+URZ+0x22830], RZ ;  /* 0x022830ff00ff79a7 */ /* 0x0005e4000810003f */
[----:B--23--:R-:W-:-:S05]  /*13500*/  IMAD.U32 R0, RZ, RZ, UR47 ;  /* 0x0000002fff007e24 */ /* 0x00cfca000f8e00ff */
[----:B------:R-:W-:-:S13]  /*13510*/  ISETP.NE.AND P0, PT, R0, 0x3, PT ;  /* 0x000000030000780c */ /* 0x000fda0003f05270 */
[----:B------:R-:W-:Y:S05]  /*13520*/  @!P0 BRA `(.L_x_1144) ;  /* 0x0000000000048947 */ /* 0x000fea0003800000 */
[----:B------:R-:W-:Y:S01]  /*13530*/  BPT.TRAP 0x1 ;  /* 0x000000040000795c */ /* 0x000fe20000300000 */
.L_x_1144:
[----:B------:R-:W-:Y:S01]  /*13540*/  LOP3.LUT R3, R5, 0x1, RZ, 0x3c, !PT ;  /* 0x0000000105037812 */ /* 0x000fe200078e3cff */
[----:B------:R-:W-:Y:S01]  /*13550*/  IMAD R0, R4, 0x8, R17 ;  /* 0x0000000804007824 */ /* 0x000fe200078e0211 */
[----:B------:R-:W-:Y:S02]  /*13560*/  BSSY B0, `(.L_x_1145) ;  /* 0x0000004000007945 */ /* 0x000fe40003800000 */
[----:B------:R-:W-:-:S04]  /*13570*/  SHF.L.U32 R3, R3, 0x1f, RZ ;  /* 0x0000001f03037819 */ /* 0x000fc800000006ff */
[----:B------:R-:W0:Y:S02]  /*13580*/  SYNCS.PHASECHK.TRANS64.TRYWAIT P1, [R0+URZ+0x22870], R3 ;  /* 0x02287003000075a7 */ /* 0x000e24000802017f */
[----:B0-----:R-:W-:Y:S05]  /*13590*/  @!P1 BRA `(.L_x_1146) ;  /* 0x00000030005c9947 */ /* 0x001fea0003800000 */
.L_x_1238:
[----:B------:R-:W-:Y:S05]  /*135a0*/  BSYNC B0 ;  /* 0x0000000000007941 */ /* 0x000fea0003800000 */
.L_x_1145:
[----:B------:R-:W-:-:S05]  /*135b0*/  IMAD.U32 R2, RZ, RZ, UR50 ;  /* 0x00000032ff027e24 */ /* 0x000fca000f8e00ff */
[----:B------:R-:W-:-:S13]  /*135c0*/  ISETP.NE.AND P1, PT, R2, 0x3, PT ;  /* 0x000000030200780c */ /* 0x000fda0003f25270 */
[----:B------:R-:W-:Y:S05]  /*135d0*/  @!P1 BRA `(.L_x_1147) ;  /* 0x0000000000049947 */ /* 0x000fea0003800000 */
[----:B------:R-:W-:Y:S01]  /*135e0*/  BPT.TRAP 0x1 ;  /* 0x000000040000795c */ /* 0x000fe20000300000 */
.L_x_1147:
[----:B0-----:R-:W-:Y:S01]  /*135f0*/  SHF.L.U32 R3, R5, 0x1f, RZ ;  /* 0x0000001f05037819 */ /* 0x001fe200000006ff */
[----:B-1----:R-:W-:-:S03]  /*13600*/  IMAD.SHL.U32 R18, R4, 0x4000, RZ ;  /* 0x0000400004127824 */ /* 0x002fc600078e00ff */
[----:B------:R-:W0:Y:S02]  /*13610*/  SYNCS.PHASECHK.TRANS64.TRYWAIT P1, [R0+URZ+0x22860], R3 ;  /* 0x02286003000075a7 */ /* 0x000e24000802017f */
[----:B0-----:R-:W-:Y:S05]  /*13620*/  @!P1 BRA `(.L_x_1148) ;  /* 0x00000030004c9947 */ /* 0x001fea0003800000 */
.L_x_1239:
[----:B------:R-:W2:Y:S04]  /*13630*/  LDL R2, [R1+0x4] ;  /* 0x0000040001027983 */ /* 0x000ea80000100800 */
[----:B------:R-:W3:Y:S01]  /*13640*/  LDL R12, [R1] ;  /* 0x00000000010c7983 */ /* 0x000ee20000100800 */
[----:B------:R-:W-:Y:S05]  /*13650*/  WARPSYNC.ALL ;  /* 0x0000000000007948 */ /* 0x000fea0003800000 */
[----:B------:R-:W-:-:S05]  /*13660*/  IMAD.U32 R21, RZ, RZ, UR50 ;  /* 0x00000032ff157e24 */ /* 0x000fca000f8e00ff */
[----:B------:R-:W-:Y:S02]  /*13670*/  ISETP.NE.AND P1, PT, R21, 0x3, PT ;  /* 0x000000031500780c */ /* 0x000fe40003f25270 */
[----:B--2---:R-:W-:Y:S02]  /*13680*/  LOP3.LUT R2, R18, R2, RZ, 0xfc, !PT ;  /* 0x0000000212027212 */ /* 0x004fe400078efcff */
[----:B---3--:R-:W-:-:S03]  /*13690*/  IADD3 R18, R17, R18, R12 ;  /* 0x0000001211127210 */ /* 0x008fc60007ffe00c */
[----:B0-----:R-:W-:-:S04]  /*136a0*/  IMAD.IADD R3, R17, 0x1, R2 ;  /* 0x0000000111037824 */ /* 0x001fc800078e0202 */
[----:B------:R-:W-:Y:S01]  /*136b0*/  IMAD.IADD R2, R31, 0x1, R3 ;  /* 0x000000011f027824 */ /* 0x000fe200078e0203 */
[----:B------:R-:W0:Y:S02]  /*136c0*/  LDSM.16.MT88.4 R4, [R3+0x8400] ;  /* 0x008400000304783b */ /* 0x000e240000004200 */
        /* <DEDUP_REMOVED lines=10> */
[----:B------:R0:W-:Y:S04]  /*13770*/  STSM.16.M88.4 [R18+0x2400], R12 ;  /* 0x0024000c12007844 */ /* 0x0001e80000000200 */
[----:B------:R-:W1:Y:S01]  /*13780*/  LDSM.16.MT88.4 R8, [R3+0x9400] ;  /* 0x009400000308783b */ /* 0x000e620000004200 */
[--C-:B0-----:R-:W-:Y:S02]  /*13790*/  IADD3 R12, R28, 0x400, R18.reuse ;  /* 0x000004001c0c7810 */ /* 0x101fe40007ffe012 */
[----:B------:R-:W-:Y:S02]  /*137a0*/  IADD3 R18, R31, 0x400, R18 ;  /* 0x000004001f127810 */ /* 0x000fe40007ffe012 */
[C-C-:B-1----:R-:W-:Y:S02]  /*137b0*/  PRMT R4, R8.reuse, 0x6420, R9.reuse ;  /* 0x0000642008047816 */ /* 0x142fe40000000009 */
[----:B------:R-:W-:-:S02]  /*137c0*/  PRMT R5, R8, 0x7531, R9 ;  /* 0x0000753108057816 */ /* 0x000fc40000000009 */
[C-C-:B------:R-:W-:Y:S02]  /*137d0*/  PRMT R6, R10.reuse, 0x6420, R11.reuse ;  /* 0x000064200a067816 */ /* 0x140fe4000000000b */
[----:B------:R-:W-:Y:S02]  /*137e0*/  PRMT R7, R10, 0x7531, R11 ;  /* 0x000075310a077816 */ /* 0x000fe4000000000b */
[----:B------:R-:W0:Y:S04]  /*137f0*/  LDSM.16.MT88.4 R8, [R2+0x9400] ;  /* 0x009400000208783b */ /* 0x000e280000004200 */
[----:B------:R0:W-:Y:S02]  /*13800*/  STSM.16.M88.4 [R12], R4 ;  /* 0x000000040c007844 */ /* 0x0001e40000000200 */
[----:B0-----:R-:W-:-:S02]  /*13810*/  PRMT R4, R8, 0x6420, R9 ;  /* 0x0000642008047816 */ /* 0x001fc40000000009 */
[----:B------:R-:W-:Y:S02]  /*13820*/  PRMT R5, R8, 0x7531, R9 ;  /* 0x0000753108057816 */ /* 0x000fe40000000009 */
        /* <DEDUP_REMOVED lines=8> */
[----:B------:R-:W-:-:S05]  /*138b0*/  PRMT R11, R14, 0x7531, R15 ;  /* 0x000075310e0b7816 */ /* 0x000fca000000000f */
[----:B------:R1:W-:Y:S02]  /*138c0*/  STSM.16.M88.4 [R18], R8 ;  /* 0x0000000812007844 */ /* 0x0003e40000000200 */
[C-C-:B-1----:R-:W-:Y:S02]  /*138d0*/  PRMT R8, R4.reuse, 0x6420, R5.reuse ;  /* 0x0000642004087816 */ /* 0x142fe40000000005 */
[----:B------:R-:W-:Y:S02]  /*138e0*/  PRMT R9, R4, 0x7531, R5 ;  /* 0x0000753104097816 */ /* 0x000fe40000000005 */
[C-C-:B------:R-:W-:Y:S02]  /*138f0*/  PRMT R10, R6.reuse, 0x6420, R7.reuse ;  /* 0x00006420060a7816 */ /* 0x140fe40000000007 */
[----:B------:R-:W-:-:S05]  /*13900*/  PRMT R11, R6, 0x7531, R7 ;  /* 0x00007531060b7816 */ /* 0x000fca0000000007 */
[----:B------:R0:W-:Y:S04]  /*13910*/  STSM.16.M88.4 [R18+0x2000], R8 ;  /* 0x0020000812007844 */ /* 0x0001e80000000200 */
[----:B------:R-:W1:Y:S01]  /*13920*/  LDSM.16.MT88.4 R4, [R3+0xb400] ;  /* 0x00b400000304783b */ /* 0x000e620000004200 */
[----:B0-----:R-:W-:Y:S01]  /*13930*/  IMAD.IADD R18, R28, 0x1, R18 ;  /* 0x000000011c127824 */ /* 0x001fe200078e0212 */
[C-C-:B-1----:R-:W-:Y:S02]  /*13940*/  PRMT R12, R4.reuse, 0x6420, R5.reuse ;  /* 0x00006420040c7816 */ /* 0x142fe40000000005 */
[----:B------:R-:W-:Y:S02]  /*13950*/  PRMT R13, R4, 0x7531, R5 ;  /* 0x00007531040d7816 */ /* 0x000fe40000000005 */
[----:B------:R-:W-:-:S02]  /*13960*/  PRMT R14, R6, 0x6420, R7 ;  /* 0x00006420060e7816 */ /* 0x000fc40000000007 */
[----:B------:R-:W-:Y:S02]  /*13970*/  PRMT R15, R6, 0x7531, R7 ;  /* 0x00007531060f7816 */ /* 0x000fe40000000007 */
[----:B------:R-:W0:Y:S04]  /*13980*/  LDSM.16.MT88.4 R4, [R2+0xb400] ;  /* 0x00b400000204783b */ /* 0x000e280000004200 */
[----:B------:R1:W-:Y:S01]  /*13990*/  STSM.16.M88.4 [R18], R12 ;  /* 0x0000000c12007844 */ /* 0x0003e20000000200 */
        /* <DEDUP_REMOVED lines=13> */
.L_x_1149:
[----:B0-----:R0:W-:Y:S01]  /*13a70*/  SYNCS.ARRIVE.TRANS64.A1T0 RZ, [R0+URZ+0x22850], RZ ;  /* 0x022850ff00ff79a7 */ /* 0x0011e2000810003f */
[----:B------:R-:W-:Y:S06]  /*13a80*/  BAR.SYNC.DEFER_BLOCKING 0x2, 0x80 ;  /* 0x0082000000007b1d */ /* 0x000fec0000010000 */
[----:B------:R-:W-:Y:S05]  /*13a90*/  @!P0 BRA `(.L_x_1150) ;  /* 0x0000000000048947 */ /* 0x000fea0003800000 */
[----:B------:R-:W-:Y:S01]  /*13aa0*/  BPT.TRAP 0x1 ;  /* 0x000000040000795c */ /* 0x000fe20000300000 */
.L_x_1150:
[----:B0-----:R-:W-:Y:S02]  /*13ab0*/  VIADD R0, R0, 0x22880 ;  /* 0x0002288000007836 */ /* 0x001fe40000000000 */
[----:B------:R-:W-:Y:S02]  /*13ac0*/  IMAD.MOV.U32 R4, RZ, RZ, R19 ;  /* 0x000000ffff047224 */ /* 0x000fe400078e0013 */
[----:B------:R-:W-:Y:S01]  /*13ad0*/  IMAD.MOV.U32 R5, RZ, RZ, R23 ;  /* 0x000000ffff057224 */ /* 0x000fe200078e0017 */
[----:B------:R-:W-:-:S04]  /*13ae0*/  PRMT R0, R35, 0x654, R0 ;  /* 0x0000065423007816 */ /* 0x000fc80000000000 */
[----:B------:R2:W-:Y:S01]  /*13af0*/  SYNCS.ARRIVE.TRANS64.RED.A1T0 RZ, [R0+URZ], RZ ;  /* 0x000000ff00ff79a7 */ /* 0x0005e2000810043f */
[----:B------:R-:W-:Y:S05]  /*13b00*/  @P2 BRA `(.L_x_1151) ;  /* 0xffffffec00842947 */ /* 0x000fea000383ffff */
.L_x_1131:
[----:B0-2---:R-:W0:Y:S01]  /*13b10*/  S2R R0, SR_TID.X ;  /* 0x0000000000007919 */ /* 0x005e220000002100 */
[----:B------:R-:W-:Y:S01]  /*13b20*/  BSSY B0, `(.L_x_1152) ;  /* 0x0000012000007945 */ /* 0x000fe20003800000 */
[----:B------:R-:W-:Y:S01]  /*13b30*/  IMAD.U32 R6, RZ, RZ, UR47 ;  /* 0x0000002fff067e24 */ /* 0x000fe2000f8e00ff */
[----:B0-----:R-:W-:-:S04]  /*13b40*/  LOP3.LUT R0, R0, 0x7f, RZ, 0xc0, !PT ;  /* 0x0000007f00007812 */ /* 0x001fc800078ec0ff */
[----:B------:R-:W-:-:S13]  /*13b50*/  ISETP.NE.AND P1, PT, R0, RZ, PT ;  /* 0x000000ff0000720c */ /* 0x000fda0003f25270 */
[----:B------:R-:W-:Y:S05]  /*13b60*/  @P1 BRA `(.L_x_1153) ;  /* 0x0000000000341947 */ /* 0x000fea0003800000 */
[----:B------:R-:W0:Y:S01]  /*13b70*/  S2R R7, SR_LANEID ;  /* 0x0000000000077919 */ /* 0x000e220000000000 */
[----:B------:R-:W-:Y:S01]  /*13b80*/  VOTEU.ANY UR4, UPT, PT ;  /* 0x0000000000047886 */ /* 0x000fe200038e0100 */
[----:B------:R-:W2:Y:S01]  /*13b90*/  LDC.64 R2, c[0x0][0xc80] ;  /* 0x00032000ff027b82 */ /* 0x000ea20000000a00 */
[----:B------:R-:W0:Y:S08]  /*13ba0*/  FLO.U32 R0, UR4 ;  /* 0x0000000400007d00 */ /* 0x000e3000080e0000 */
[----:B------:R-:W2:Y:S01]  /*13bb0*/  POPC R5, UR4 ;  /* 0x0000000400057d09 */ /* 0x000ea20008000000 */
[----:B0-----:R-:W-:-:S13]  /*13bc0*/  ISETP.EQ.U32.AND P0, PT, R0, R7, PT ;  /* 0x000000070000720c */ /* 0x001fda0003f02070 */
[----:B--2---:R-:W2:Y:S01]  /*13bd0*/  @P0 ATOMG.E.ADD.STRONG.GPU PT, R3, desc[UR48][R2.64], R5 ;  /* 0x00000005020309a8 */ /* 0x004ea200081ee1f0 */
[----:B------:R-:W0:Y:S02]  /*13be0*/  S2R R4, SR_LTMASK ;  /* 0x0000000000047919 */ /* 0x000e240000003900 */
[----:B0-----:R-:W-:-:S04]  /*13bf0*/  LOP3.LUT R4, R4, UR4, RZ, 0xc0, !PT ;  /* 0x0000000404047c12 */ /* 0x001fc8000f8ec0ff */
[----:B------:R-:W0:Y:S01]  /*13c00*/  POPC R7, R4 ;  /* 0x0000000400077309 */ /* 0x000e220000000000 */
[----:B--2---:R-:W0:Y:S02]  /*13c10*/  SHFL.IDX PT, R0, R3, R0, 0x1f ;  /* 0x00001f0003007589 */ /* 0x004e2400000e0000 */
[----:B0-----:R-:W-:-:S05]  /*13c20*/  IADD3 R0, R0, UR51, R7 ;  /* 0x0000003300007c10 */ /* 0x001fca000fffe007 */
[----:B------:R0:W-:Y:S02]  /*13c30*/  STL [R1+0xc], R0 ;  /* 0x00000c0001007387 */ /* 0x0001e40000100800 */
.L_x_1153:
[----:B------:R-:W-:Y:S05]  /*13c40*/  BSYNC B0 ;  /* 0x0000000000007941 */ /* 0x000fea0003800000 */
.L_x_1152:
[----:B------:R-:W-:-:S13]  /*13c50*/  ISETP.NE.AND P2, PT, R6, 0x3, PT ;  /* 0x000000030600780c */ /* 0x000fda0003f45270 */
[----:B------:R-:W-:Y:S05]  /*13c60*/  @!P2 BRA `(.L_x_1154) ;  /* 0x000000000004a947 */ /* 0x000fea0003800000 */
[----:B------:R-:W-:Y:S01]  /*13c70*/  BPT.TRAP 0x1 ;  /* 0x000000040000795c */ /* 0x000fe20000300000 */
.L_x_1154:
[----:B------:R-:W-:Y:S01]  /*13c80*/  LOP3.LUT R3, R23, 0x1, RZ, 0x3c, !PT ;  /* 0x0000000117037812 */ /* 0x000fe200078e3cff */
[----:B-1----:R-:W-:Y:S01]  /*13c90*/  IMAD R18, R19, 0x8, R17 ;  /* 0x0000000813127824 */ /* 0x002fe200078e0211 */
[----:B------:R-:W-:Y:S02]  /*13ca0*/  BSSY B0, `(.L_x_1155) ;  /* 0x0000004000007945 */ /* 0x000fe40003800000 */
[----:B------:R-:W-:-:S04]  /*13cb0*/  SHF.L.U32 R3, R3, 0x1f, RZ ;  /* 0x0000001f03037819 */ /* 0x000fc800000006ff */
[----:B------:R-:W1:Y:S02]  /*13cc0*/  SYNCS.PHASECHK.TRANS64.TRYWAIT P0, [R18+URZ+0x22870], R3 ;  /* 0x02287003120075a7 */ /* 0x000e64000800017f */
[----:B-1----:R-:W-:Y:S05]  /*13cd0*/  @!P0 BRA `(.L_x_1156) ;  /* 0x0000002800b48947 */ /* 0x002fea0003800000 */
.L_x_1240:
[----:B------:R-:W-:Y:S05]  /*13ce0*/  BSYNC B0 ;  /* 0x0000000000007941 */ /* 0x000fea0003800000 */
.L_x_1155:
[----:B0-----:R-:W-:-:S05]  /*13cf0*/  IMAD.U32 R0, RZ, RZ, UR50 ;  /* 0x00000032ff007e24 */ /* 0x001fca000f8e00ff */
[----:B------:R-:W-:-:S13]  /*13d00*/  ISETP.NE.AND P0, PT, R0, 0x3, PT ;  /* 0x000000030000780c */ /* 0x000fda0003f05270 */
[----:B------:R-:W-:Y:S05]  /*13d10*/  @!P0 BRA `(.L_x_1157) ;  /* 0x0000000000048947 */ /* 0x000fea0003800000 */
[----:B------:R-:W-:Y:S01]  /*13d20*/  BPT.TRAP 0x1 ;  /* 0x000000040000795c */ /* 0x000fe20000300000 */
.L_x_1157:
[----:B-1----:R-:W-:-:S04]  /*13d30*/  SHF.L.U32 R3, R23, 0x1f, RZ ;  /* 0x0000001f17037819 */ /* 0x002fc800000006ff */
[----:B------:R-:W0:Y:S02]  /*13d40*/  SYNCS.PHASECHK.TRANS64.TRYWAIT P0, [R18+URZ+0x22860], R3 ;  /* 0x02286003120075a7 */ /* 0x000e24000800017f */
[----:B0-----:R-:W-:Y:S05]  /*13d50*/  @!P0 BRA `(.L_x_1158) ;  /* 0x0000002800a88947 */ /* 0x001fea0003800000 */
.L_x_1241:
[----:B------:R-:W2:Y:S04]  /*13d60*/  LDL R0, [R1+0x4] ;  /* 0x0000040001007983 */ /* 0x000ea80000100800 */
[----:B------:R-:W3:Y:S01]  /*13d70*/  LDL R20, [R1] ;  /* 0x0000000001147983 */ /* 0x000ee20000100800 */
[----:B------:R-:W-:Y:S01]  /*13d80*/  IMAD.SHL.U32 R2, R19, 0x4000, RZ ;  /* 0x0000400013027824 */ /* 0x000fe200078e00ff */
[----:B------:R-:W-:Y:S05]  /*13d90*/  WARPSYNC.ALL ;  /* 0x0000000000007948 */ /* 0x000fea0003800000 */
[----:B------:R-:W-:-:S05]  /*13da0*/  IMAD.U32 R21, RZ, RZ, UR50 ;  /* 0x00000032ff157e24 */ /* 0x000fca000f8e00ff */
[----:B------:R-:W-:Y:S02]  /*13db0*/  ISETP.NE.AND P0, PT, R21, 0x3, PT ;  /* 0x000000031500780c */ /* 0x000fe40003f05270 */
[----:B--2---:R-:W-:Y:S02]  /*13dc0*/  LOP3.LUT R0, R2, R0, RZ, 0xfc, !PT ;  /* 0x0000000002007212 */ /* 0x004fe400078efcff */
[----:B---3--:R-:W-:-:S03]  /*13dd0*/  IADD3 R2, R17, R2, R20 ;  /* 0x0000000211027210 */ /* 0x008fc60007ffe014 */
[----:B------:R-:W-:Y:S01]  /*13de0*/  IMAD.IADD R0, R17, 0x1, R0 ;  /* 0x0000000111007824 */ /* 0x000fe200078e0200 */
[----:B------:R-:W-:-:S03]  /*13df0*/  IADD3 R20, R28, 0x400, R2 ;  /* 0x000004001c147810 */ /* 0x000fc60007ffe002 */
[----:B0-----:R-:W-:Y:S01]  /*13e00*/  IMAD.IADD R3, R31, 0x1, R0 ;  /* 0x000000011f037824 */ /* 0x001fe200078e0200 */
[----:B------:R-:W0:Y:S04]  /*13e10*/  LDSM.16.MT88.4 R4, [R0+0x8400] ;  /* 0x008400000004783b */ /* 0x000e280000004200 */
[----:B------:R-:W1:Y:S01]  /*13e20*/  LDSM.16.MT88.4 R8, [R3+0x8400] ;  /* 0x008400000308783b */ /* 0x000e620000004200 */
[C-C-:B0-----:R-:W-:Y:S02]  /*13e30*/  PRMT R12, R4.reuse, 0x6420, R5.reuse ;  /* 0x00006420040c7816 */ /* 0x141fe40000000005 */
[----:B------:R-:W-:Y:S02]  /*13e40*/  PRMT R13, R4, 0x7531, R5 ;  /* 0x00007531040d7816 */ /* 0x000fe40000000005 */
[----:B------:R-:W-:-:S02]  /*13e50*/  PRMT R14, R6, 0x6420, R7 ;  /* 0x00006420060e7816 */ /* 0x000fc40000000007 */
[----:B------:R-:W-:Y:S02]  /*13e60*/  PRMT R15, R6, 0x7531, R7 ;  /* 0x00007531060f7816 */ /* 0x000fe40000000007 */
[C-C-:B-1----:R-:W-:Y:S02]  /*13e70*/  PRMT R4, R8.reuse, 0x6420, R9.reuse ;  /* 0x0000642008047816 */ /* 0x142fe40000000009 */
[----:B------:R-:W-:Y:S01]  /*13e80*/  PRMT R5, R8, 0x7531, R9 ;  /* 0x0000753108057816 */ /* 0x000fe20000000009 */
[----:B------:R-:W-:Y:S01]  /*13e90*/  STSM.16.M88.4 [R2+0x400], R12 ;  /* 0x0004000c02007844 */ /* 0x000fe20000000200 */
[C-C-:B------:R-:W-:Y:S02]  /*13ea0*/  PRMT R6, R10.reuse, 0x6420, R11.reuse ;  /* 0x000064200a067816 */ /* 0x140fe4000000000b */
[----:B------:R-:W-:-:S05]  /*13eb0*/  PRMT R7, R10, 0x7531, R11 ;  /* 0x000075310a077816 */ /* 0x000fca000000000b */
[----:B------:R0:W-:Y:S04]  /*13ec0*/  STSM.16.M88.4 [R2+0x2400], R4 ;  /* 0x0024000402007844 */ /* 0x0001e80000000200 */
[----:B------:R-:W1:Y:S04]  /*13ed0*/  LDSM.16.MT88.4 R4, [R0+0x9400] ;  /* 0x009400000004783b */ /* 0x000e680000004200 */
[----:B------:R-:W2:Y:S01]  /*13ee0*/  LDSM.16.MT88.4 R8, [R3+0x9400] ;  /* 0x009400000308783b */ /* 0x000ea20000004200 */
[----:B0-----:R-:W-:Y:S02]  /*13ef0*/  IADD3 R2, R31, 0x400, R2 ;  /* 0x000004001f027810 */ /* 0x001fe40007ffe002 */
[----:B-1----:R-:W-:-:S02]  /*13f00*/  PRMT R12, R4, 0x6420, R5 ;  /* 0x00006420040c7816 */ /* 0x002fc40000000005 */
[----:B------:R-:W-:Y:S02]  /*13f10*/  PRMT R13, R4, 0x7531, R5 ;  /* 0x00007531040d7816 */ /* 0x000fe40000000005 */
[C-C-:B------:R-:W-:Y:S02]  /*13f20*/  PRMT R14, R6.reuse, 0x6420, R7.reuse ;  /* 0x00006420060e7816 */ /* 0x140fe40000000007 */
[----:B------:R-:W-:Y:S02]  /*13f30*/  PRMT R15, R6, 0x7531, R7 ;  /* 0x00007531060f7816 */ /* 0x000fe40000000007 */
[C-C-:B--2---:R-:W-:Y:S02]  /*13f40*/  PRMT R4, R8.reuse, 0x6420, R9.reuse ;  /* 0x0000642008047816 */ /* 0x144fe40000000009 */
[----:B------:R-:W-:Y:S01]  /*13f50*/  PRMT R5, R8, 0x7531, R9 ;  /* 0x0000753108057816 */ /* 0x000fe20000000009 */
[----:B------:R-:W-:Y:S01]  /*13f60*/  STSM.16.M88.4 [R20], R12 ;  /* 0x0000000c14007844 */ /* 0x000fe20000000200 */
[----:B------:R-:W-:-:S02]  /*13f70*/  PRMT R6, R10, 0x6420, R11 ;  /* 0x000064200a067816 */ /* 0x000fc4000000000b */
[----:B------:R-:W-:-:S05]  /*13f80*/  PRMT R7, R10, 0x7531, R11 ;  /* 0x000075310a077816 */ /* 0x000fca000000000b */
[----:B------:R0:W-:Y:S04]  /*13f90*/  STSM.16.M88.4 [R20+0x2000], R4 ;  /* 0x0020000414007844 */ /* 0x0001e80000000200 */
[----:B------:R-:W1:Y:S04]  /*13fa0*/  LDSM.16.MT88.4 R4, [R0+0xa400] ;  /* 0x00a400000004783b */ /* 0x000e680000004200 */
[----:B------:R-:W2:Y:S01]  /*13fb0*/  LDSM.16.MT88.4 R8, [R3+0xa400] ;  /* 0x00a400000308783b */ /* 0x000ea20000004200 */
[----:B0-----:R-:W-:Y:S01]  /*13fc0*/  IMAD.IADD R20, R28, 0x1, R2 ;  /* 0x000000011c147824 */ /* 0x001fe200078e0202 */
        /* <DEDUP_REMOVED lines=18> */
[----:B------:R0:W-:Y:S01]  /*140f0*/  STSM.16.M88.4 [R20], R12 ;  /* 0x0000000c14007844 */ /* 0x0001e20000000200 */
        /* <DEDUP_REMOVED lines=11> */
.L_x_1159:
[----:B-1----:R1:W-:Y:S01]  /*141b0*/  SYNCS.ARRIVE.TRANS64.A1T0 RZ, [R18+URZ+0x22850], RZ ;  /* 0x022850ff12ff79a7 */ /* 0x0023e2000810003f */
[----:B------:R-:W-:Y:S06]  /*141c0*/  BAR.SYNC.DEFER_BLOCKING 0x2, 0x80 ;  /* 0x0082000000007b1d */ /* 0x000fec0000010000 */
[----:B------:R-:W-:Y:S05]  /*141d0*/  @!P2 BRA `(.L_x_1160) ;  /* 0x000000000004a947 */ /* 0x000fea0003800000 */
[----:B------:R-:W-:Y:S01]  /*141e0*/  BPT.TRAP 0x1 ;  /* 0x000000040000795c */ /* 0x000fe20000300000 */
.L_x_1160:
[----:B-1----:R-:W-:Y:S02]  /*141f0*/  VIADD R18, R18, 0x22880 ;  /* 0x0002288012127836 */ /* 0x002fe40000000000 */
[----:B------:R-:W-:-:S03]  /*14200*/  VIADD R19, R19, 0x1 ;  /* 0x0000000113137836 */ /* 0x000fc60000000000 */
[----:B------:R-:W-:Y:S02]  /*14210*/  PRMT R18, R35, 0x654, R18 ;  /* 0x0000065423127816 */ /* 0x000fe40000000012 */
[C---:B------:R-:W-:Y:S02]  /*14220*/  ISETP.NE.AND P0, PT, R19.reuse, 0x2, PT ;  /* 0x000000021300780c */ /* 0x040fe40003f05270 */
[----:B------:R1:W-:Y:S02]  /*14230*/  SYNCS.ARRIVE.TRANS64.RED.A1T0 RZ, [R18+URZ], RZ ;  /* 0x000000ff12ff79a7 */ /* 0x0003e4000810043f */
[----:B------:R-:W-:Y:S02]  /*14240*/  SEL R0, RZ, 0x1, P0 ;  /* 0x00000001ff007807 */ /* 0x000fe40000000000 */
[----:B------:R-:W-:Y:S02]  /*14250*/  SEL R19, R19, RZ, P0 ;  /* 0x000000ff13137207 */ /* 0x000fe40000000000 */
[----:B------:R-:W-:-:S07]  /*14260*/  LOP3.LUT R23, R23, R0, RZ, 0x3c, !PT ;  /* 0x0000000017177212 */ /* 0x000fce00078e3cff */
.L_x_1103:
[----:B------:R-:W-:Y:S05]  /*14270*/  BSYNC B7 ;  /* 0x0000000000077941 */ /* 0x000fea0003800000 */
.L_x_1101:
[----:B------:R3:W5:Y:S01]  /*14280*/  LDL R2, [R1+0xc] ;  /* 0x00000c0001027983 */ /* 0x0007620000100800 */
[----:B------:R-:W-:-:S13]  /*14290*/  LOP3.LUT P0, RZ, R16, 0x400, RZ, 0xc0, !PT ;  /* 0x0000040010ff7812 */ /* 0x000fda000780c0ff */
[----:B---3--:R-:W-:Y:S05]  /*142a0*/  @!P0 BRA `(.L_x_1161) ;  /* 0x0000000000248947 */ /* 0x008fea0003800000 */
[----:B------:R-:W3:Y:S08]  /*142b0*/  S2UR UR4, SR_CgaCtaId ;  /* 0x00000000000479c3 */ /* 0x000ef00000008800 */
[----:B------:R-:W-:Y:S01]  /*142c0*/  BAR.SYNC.DEFER_BLOCKING 0x5, 0x180 ;  /* 0x0146000000007b1d */ /* 0x000fe20000010000 */
[----:B--2---:R-:W-:Y:S01]  /*142d0*/  MOV R0, 0x400 ;  /* 0x0000040000007802 */ /* 0x004fe20000000f00 */
[----:B---3--:R-:W-:-:S05]  /*142e0*/  IMAD.U32 R35, RZ, RZ, UR4 ;  /* 0x00000004ff237e24 */ /* 0x008fca000f8e00ff */
[----:B------:R-:W-:-:S05]  /*142f0*/  LEA R17, R35, R0, 0x18 ;  /* 0x0000000023117211 */ /* 0x000fca00078ec0ff */
[----:B-----5:R-:W2:Y:S04]  /*14300*/  LDS R2, [R17+0x228d0] ;  /* 0x0228d00011027984 */ /* 0x020ea80000000800 */
[----:B--2---:R2:W-:Y:S01]  /*14310*/  STL [R1+0xc], R2 ;  /* 0x00000c0201007387 */ /* 0x0045e20000100800 */
[----:B------:R-:W-:Y:S06]  /*14320*/  BAR.ARV 0x4, 0x180 ;  /* 0x0106000000007b1d */ /* 0x000fec0000002000 */
[----:B------:R-:W-:Y:S05]  /*14330*/  BRA `(.L_x_1162) ;  /* 0x0000000000207947 */ /* 0x000fea0003800000 */
.L_x_1161:
[----:B------:R-:W3:Y:S01]  /*14340*/  @!P1 S2R R35, SR_CgaCtaId ;  /* 0x0000000000239919 */ /* 0x000ee20000008800 */
[----:B--2---:R-:W-:Y:S01]  /*14350*/  @!P1 MOV R0, 0x400 ;  /* 0x0000040000009802 */ /* 0x004fe20000000f00 */
[----:B------:R-:W-:Y:S03]  /*14360*/  BAR.SYNC.DEFER_BLOCKING 0x4, 0x180 ;  /* 0x0106000000007b1d */ /* 0x000fe60000010000 */
[----:B---3--:R-:W-:-:S03]  /*14370*/  @!P1 LEA R17, R35, R0, 0x18 ;  /* 0x0000000023119211 */ /* 0x008fc600078ec0ff */
[----:B-----5:R-:W2:Y:S04]  /*14380*/  SHFL.IDX PT, R0, R2, RZ, 0x1f ;  /* 0x00001fff02007589 */ /* 0x020ea800000e0000 */
[----:B------:R3:W-:Y:S04]  /*14390*/  @!P1 STS [R17+0x228d0], R2 ;  /* 0x0228d00211009388 */ /* 0x0007e80000000800 */
[----:B--2---:R3:W-:Y:S01]  /*143a0*/  STL [R1+0xc], R0 ;  /* 0x00000c0001007387 */ /* 0x0047e20000100800 */
[----:B------:R-:W-:Y:S06]  /*143b0*/  BAR.ARV 0x5, 0x180 ;  /* 0x0146000000007b1d */ /* 0x000fec0000002000 */
.L_x_1162:
[----:B---3--:R-:W3:Y:S01]  /*143c0*/  LDL R0, [R1+0xc] ;  /* 0x00000c0001007983 */ /* 0x008ee20000100800 */
[----:B------:R-:W-:Y:S02]  /*143d0*/  ULDC UR4, c[0x0][0xc38] ;  /* 0x00030e0000047ab9 */ /* 0x000fe40000000800 */
[----:B---3--:R-:W-:-:S13]  /*143e0*/  ISETP.GE.AND P0, PT, R0, UR4, PT ;  /* 0x0000000400007c0c */ /* 0x008fda000bf06270 */
[----:B------:R-:W-:Y:S05]  /*143f0*/  @!P0 BRA `(.L_x_1163) ;  /* 0xffffffbc00ac8947 */ /* 0x000fea000383ffff */
.L_x_1092:
[----:B------:R-:W3:Y:S01]  /*14400*/  LDL.LU R0, [R1+0x10] ;  /* 0x0000100001007983 */ /* 0x000ee20000300800 */
[----:B------:R-:W-:Y:S01]  /*14410*/  BSSY B0, `(.L_x_1164) ;  /* 0x000000b000007945 */ /* 0x000fe20003800000 */
[----:B0-----:R-:W0:Y:S01]  /*14420*/  S2R R5, SR_CgaCtaId ;  /* 0x0000000000057919 */ /* 0x001e220000008800 */
[----:B---3--:R-:W-:-:S05]  /*14430*/  VIADD R0, R0, 0x1 ;  /* 0x0000000100007836 */ /* 0x008fca0000000000 */
[----:B--2---:R-:W-:-:S04]  /*14440*/  LEA.HI R2, R0, R0, RZ, 0x1 ;  /* 0x0000000000027211 */ /* 0x004fc800078f08ff */
[----:B------:R-:W-:Y:S02]  /*14450*/  LOP3.LUT R3, R2, 0xfffffffe, RZ, 0xc0, !PT ;  /* 0xfffffffe02037812 */ /* 0x000fe400078ec0ff */
[----:B------:R-:W-:-:S03]  /*14460*/  MOV R2, 0x400 ;  /* 0x0000040000027802 */ /* 0x000fc60000000f00 */
[----:B------:R-:W-:Y:S01]  /*14470*/  IMAD.IADD R0, R0, 0x1, -R3 ;  /* 0x0000000100007824 */ /* 0x000fe200078e0a03 */
[----:B0-----:R-:W-:-:S04]  /*14480*/  LEA R5, R5, R2, 0x18 ;  /* 0x0000000205057211 */ /* 0x001fc800078ec0ff */
[----:B------:R-:W-:-:S04]  /*14490*/  SHF.L.U32 R0, R0, 0x1f, RZ ;  /* 0x0000001f00007819 */ /* 0x000fc800000006ff */
[----:B------:R-:W0:Y:S02]  /*144a0*/  SYNCS.PHASECHK.TRANS64.TRYWAIT P0, [R5+URZ+0x22820], R0 ;  /* 0x02282000050075a7 */ /* 0x000e24000800017f */
[----:B0-----:R-:W-:Y:S05]  /*144b0*/  @!P0 BRA `(.L_x_1165) ;  /* 0x0000002000e48947 */ /* 0x001fea0003800000 */
.L_x_1242:
[----:B------:R-:W-:Y:S05]  /*144c0*/  BSYNC B0 ;  /* 0x0000000000007941 */ /* 0x000fea0003800000 */
.L_x_1164:
[----:B------:R-:W-:-:S03]  /*144d0*/  UMOV UR4, 0xffffffff ;  /* 0xffffffff00047882 */ /* 0x000fc60000000000 */
[----:B------:R-:W-:Y:S05]  /*144e0*/  BRA.DIV UR4, `(.L_x_1166) ;  /* 0x0000002204ec7947 */ /* 0x000fea000b800000 */
[----:B0-----:R-:W0:Y:S02]  /*144f0*/  S2R R0, SR_TID.X ;  /* 0x0000000000007919 */ /* 0x001e240000002100 */
[----:B0-----:R-:W-:-:S04]  /*14500*/  SHF.R.U32.HI R0, RZ, 0x5, R0 ;  /* 0x00000005ff007819 */ /* 0x001fc80000011600 */
[----:B------:R-:W-:-:S05]  /*14510*/  LOP3.LUT R0, R0, 0x3, RZ, 0xc0, !PT ;  /* 0x0000000300007812 */ /* 0x000fca00078ec0ff */
[----:B------:R0:W2:Y:S02]  /*14520*/  SHFL.IDX PT, R14, R0, RZ, 0x1f ;  /* 0x00001fff000e7589 */ /* 0x0000a400000e0000 */
.L_x_1245:
[----:B--2---:R-:W-:Y:S01]  /*14530*/  ISETP.NE.AND P0, PT, R14, RZ, PT ;  /* 0x000000ff0e00720c */ /* 0x004fe20003f05270 */
[----:B------:R-:W-:-:S12]  /*14540*/  BSSY B0, `(.L_x_1167) ;  /* 0x000002c000007945 */ /* 0x000fd80003800000 */
[----:B------:R-:W-:Y:S05]  /*14550*/  @P0 BRA `(.L_x_1168) ;  /* 0x0000000000a80947 */ /* 0x000fea0003800000 */
[----:B------:R-:W-:-:S03]  /*14560*/  UMOV UR4, 0xffffffff ;  /* 0xffffffff00047882 */ /* 0x000fc60000000000 */
[----:B------:R-:W-:Y:S05]  /*14570*/  BRA.DIV UR4, `(.L_x_1169) ;  /* 0x0000002204fc7947 */ /* 0x000fea000b800000 */
[----:B------:R-:W-:-:S13]  /*14580*/  ELECT P6, URZ, PT ;  /* 0x00000000003f782f */ /* 0x000fda00038c0000 */
.L_x_1248:
[----:B------:R-:W-:Y:S05]  /*14590*/  @!P6 BRA `(.L_x_1168) ;  /* 0x000000000098e947 */ /* 0x000fea0003800000 */
[----:B------:R-:W-:-:S06]  /*145a0*/  ULOP3.LUT UR4, UR43, 0x2, URZ, 0xfc, !UPT ;  /* 0x000000022b047892 */ /* 0x000fcc000f8efc3f */
[----:B0-----:R-:W-:-:S05]  /*145b0*/  IMAD.U32 R0, RZ, RZ, UR4 ;  /* 0x00000004ff007e24 */ /* 0x001fca000f8e00ff */
[----:B------:R-:W-:-:S13]  /*145c0*/  ISETP.NE.AND P0, PT, R0, 0x3, PT ;  /* 0x000000030000780c */ /* 0x000fda0003f05270 */
[----:B------:R-:W-:Y:S05]  /*145d0*/  @!P0 BRA `(.L_x_1170) ;  /* 0x0000000000048947 */ /* 0x000fea0003800000 */
[----:B------:R-:W-:Y:S01]  /*145e0*/  BPT.TRAP 0x1 ;  /* 0x000000040000795c */ /* 0x000fe20000300000 */
.L_x_1170:
[----:B------:R-:W-:Y:S01]  /*145f0*/  IMAD R3, R19, 0x8, R5 ;  /* 0x0000000813037824 */ /* 0x000fe200078e0205 */
[----:B------:R-:W-:Y:S01]  /*14600*/  SHF.L.U32 R2, R23, 0x1f, RZ ;  /* 0x0000001f17027819 */ /* 0x000fe200000006ff */
[----:B------:R-:W-:-:S03]  /*14610*/  VIADD R19, R19, 0x1 ;  /* 0x0000000113137836 */ /* 0x000fc60000000000 */
[----:B------:R-:W0:Y:S02]  /*14620*/  SYNCS.PHASECHK.TRANS64.TRYWAIT P1, [R3+URZ+0x22840], R2 ;  /* 0x02284002030075a7 */ /* 0x000e24000802017f */
[----:B------:R-:W-:-:S04]  /*14630*/  ISETP.NE.AND P2, PT, R19, 0x2, PT ;  /* 0x000000021300780c */ /* 0x000fc80003f45270 */
[----:B------:R-:W-:Y:S01]  /*14640*/  SEL R0, RZ, 0x1, P2 ;  /* 0x00000001ff007807 */ /* 0x000fe20001000000 */
[----:B0-----:R-:W-:Y:S08]  /*14650*/  @!P1 BRA `(.L_x_1171) ;  /* 0x0000002000e49947 */ /* 0x001ff00003800000 */
.L_x_1249:
[----:B------:R-:W-:Y:S02]  /*14660*/  SEL R19, R19, RZ, P2 ;  /* 0x000000ff13137207 */ /* 0x000fe40001000000 */
[----:B------:R-:W-:Y:S01]  /*14670*/  LOP3.LUT R0, R23, R0, RZ, 0x3c, !PT ;  /* 0x0000000017007212 */ /* 0x000fe200078e3cff */
[----:B------:R-:W-:Y:S06]  /*14680*/  @!P0 BRA `(.L_x_1172) ;  /* 0x0000000000048947 */ /* 0x000fec0003800000 */
[----:B------:R-:W-:Y:S01]  /*14690*/  BPT.TRAP 0x1 ;  /* 0x000000040000795c */ /* 0x000fe20000300000 */
.L_x_1172:
[----:B------:R-:W-:Y:S01]  /*146a0*/  IMAD R19, R19, 0x8, R5 ;  /* 0x0000000813137824 */ /* 0x000fe200078e0205 */
[----:B------:R-:W-:-:S04]  /*146b0*/  SHF.L.U32 R0, R0, 0x1f, RZ ;  /* 0x0000001f00007819 */ /* 0x000fc800000006ff */
[----:B------:R-:W2:Y:S02]  /*146c0*/  SYNCS.PHASECHK.TRANS64.TRYWAIT P1, [R19+URZ+0x22840], R0 ;  /* 0x02284000130075a7 */ /* 0x000ea4000802017f */
[----:B--2---:R-:W-:Y:S05]  /*146d0*/  @!P1 BRA `(.L_x_1173) ;  /* 0x0000002000d89947 */ /* 0x004fea0003800000 */
.L_x_1250:
[----:B------:R-:W-:Y:S05]  /*146e0*/  @!P0 BRA `(.L_x_1174) ;  /* 0x0000000000048947 */ /* 0x000fea0003800000 */
[----:B------:R-:W-:Y:S01]  /*146f0*/  BPT.TRAP 0x1 ;  /* 0x000000040000795c */ /* 0x000fe20000300000 */
.L_x_1174:
[----:B------:R-:W3:Y:S02]  /*14700*/  SYNCS.PHASECHK.TRANS64.TRYWAIT P1, [R3+URZ+0x22860], R2 ;  /* 0x02286002030075a7 */ /* 0x000ee4000802017f */
[----:B---3--:R-:W-:Y:S05]  /*14710*/  @!P1 BRA `(.L_x_1175) ;  /* 0x0000002000dc9947 */ /* 0x008fea0003800000 */
.L_x_1251:
[----:B------:R-:W-:Y:S05]  /*14720*/  @!P0 BRA `(.L_x_1176) ;  /* 0x0000000000048947 */ /* 0x000fea0003800000 */
[----:B------:R-:W-:Y:S01]  /*14730*/  BPT.TRAP 0x1 ;  /* 0x000000040000795c */ /* 0x000fe20000300000 */
.L_x_1176:
[----:B------:R-:W4:Y:S02]  /*14740*/  SYNCS.PHASECHK.TRANS64.TRYWAIT P1, [R19+URZ+0x22860], R0 ;  /* 0x02286000130075a7 */ /* 0x000f24000802017f */
[----:B----4-:R-:W-:Y:S05]  /*14750*/  @!P1 BRA `(.L_x_1177) ;  /* 0x0000002000e09947 */ /* 0x010fea0003800000 */
.L_x_1252:
[----:B------:R-:W-:Y:S05]  /*14760*/  @!P0 BRA `(.L_x_1178) ;  /* 0x0000000000048947 */ /* 0x000fea0003800000 */
[----:B------:R-:W-:Y:S01]  /*14770*/  BPT.TRAP 0x1 ;  /* 0x000000040000795c */ /* 0x000fe20000300000 */
.L_x_1178:
[----:B------:R-:W5:Y:S02]  /*14780*/  SYNCS.PHASECHK.TRANS64.TRYWAIT P1, [R3+URZ+0x22880], R2 ;  /* 0x02288002030075a7 */ /* 0x000f64000802017f */
[----:B-----5:R-:W-:Y:S05]  /*14790*/  @!P1 BRA `(.L_x_1179) ;  /* 0x0000002000e49947 */ /* 0x020fea0003800000 */
.L_x_1253:
[----:B------:R-:W-:Y:S05]  /*147a0*/  @!P0 BRA `(.L_x_1180) ;  /* 0x0000000000048947 */ /* 0x000fea0003800000 */
[----:B------:R-:W-:Y:S01]  /*147b0*/  BPT.TRAP 0x1 ;  /* 0x000000040000795c */ /* 0x000fe20000300000 */
.L_x_1180:
[----:B------:R0:W0:Y:S02]  /*147c0*/  SYNCS.PHASECHK.TRANS64.TRYWAIT P0, [R19+URZ+0x22880], R0 ;  /* 0x02288000130075a7 */ /* 0x000024000800017f */
[----:B0-----:R-:W-:Y:S05]  /*147d0*/  @!P0 NANOSLEEP.SYNCS 0x989680 ;  /* 0x009896800000895d */ /* 0x001fea0003900000 */
[----:B------:R-:W0:Y:S02]  /*147e0*/  @!P0 SYNCS.PHASECHK.TRANS64 P0, [R19+URZ+0x22880], R0 ;  /* 0x02288000130085a7 */ /* 0x000e24000800007f */
[----:B0-----:R-:W-:Y:S05]  /*147f0*/  @!P0 BRA `(.L_x_1180) ;  /* 0xfffffffc00f08947 */ /* 0x001fea000383ffff */
.L_x_1168:
[----:B------:R-:W-:Y:S05]  /*14800*/  BSYNC B0 ;  /* 0x0000000000007941 */ /* 0x000fea0003800000 */
.L_x_1167:
[----:B------:R-:W-:Y:S05]  /*14810*/  EXIT ;  /* 0x000000000000794d */ /* 0x000fea0003800000 */
.L_x_997:
[----:B0-----:R-:W-:-:S04]  /*14820*/  IMAD.U32 R3, RZ, RZ, UR38 ;  /* 0x00000026ff037e24 */ /* 0x001fc8000f8e00ff */
[----:B------:R0:W1:Y:S03]  /*14830*/  SYNCS.PHASECHK.TRANS64.TRYWAIT P1, [R3+URZ+0x22800], R0 ;  /* 0x02280000030075a7 */ /* 0x000066000802017f */
[----:B-1----:R-:W-:Y:S05]  /*14840*/  @!P1 NANOSLEEP.SYNCS 0x989680 ;  /* 0x009896800000995d */ /* 0x002fea0003900000 */
[----:B------:R-:W1:Y:S02]  /*14850*/  @!P1 SYNCS.PHASECHK.TRANS64 P1, [R3+URZ+0x22800], R0 ;  /* 0x02280000030095a7 */ /* 0x000e64000802007f */
[----:B-1----:R-:W-:Y:S05]  /*14860*/  @!P1 BRA `(.L_x_997) ;  /* 0xfffffffc00ec9947 */ /* 0x002fea000383ffff */
[----:B------:R-:W-:Y:S05]  /*14870*/  BRA `(.L_x_1181) ;  /* 0xfffffed000f07947 */ /* 0x000fea000383ffff */
.L_x_1001:
[----:B-1----:R1:W2:Y:S02]  /*14880*/  SYNCS.PHASECHK.TRANS64.TRYWAIT P1, [R3+URZ+0x22830], R0 ;  /* 0x02283000030075a7 */ /* 0x0022a4000802017f */
[----:B--2---:R-:W-:Y:S05]  /*14890*/  @!P1 NANOSLEEP.SYNCS 0x989680 ;  /* 0x009896800000995d */ /* 0x004fea0003900000 */
[----:B------:R-:W2:Y:S02]  /*148a0*/  @!P1 SYNCS.PHASECHK.TRANS64 P1, [R3+URZ+0x22830], R0 ;  /* 0x02283000030095a7 */ /* 0x000ea4000802007f */
[----:B--2---:R-:W-:Y:S05]  /*148b0*/  @!P1 BRA `(.L_x_1001) ;  /* 0xfffffffc00f09947 */ /* 0x004fea000383ffff */
[----:B------:R-:W-:Y:S05]  /*148c0*/  BRA `(.L_x_1000) ;  /* 0xfffffed4000c7947 */ /* 0x000fea000383ffff */
.L_x_1018:
[----:B-1----:R-:W-:-:S04]  /*148d0*/  IMAD.U32 R5, RZ, RZ, UR6 ;  /* 0x00000006ff057e24 */ /* 0x002fc8000f8e00ff */
[----:B------:R1:W2:Y:S03]  /*148e0*/  SYNCS.PHASECHK.TRANS64.TRYWAIT P1, [R5+URZ+0x22830], R4 ;  /* 0x02283004050075a7 */ /* 0x0002a6000802017f */
[----:B--2---:R-:W-:Y:S05]  /*148f0*/  @!P1 NANOSLEEP.SYNCS 0x989680 ;  /* 0x009896800000995d */ /* 0x004fea0003900000 */
[----:B------:R-:W2:Y:S02]  /*14900*/  @!P1 SYNCS.PHASECHK.TRANS64 P1, [R5+URZ+0x22830], R4 ;  /* 0x02283004050095a7 */ /* 0x000ea4000802007f */
[----:B--2---:R-:W-:Y:S05]  /*14910*/  @!P1 BRA `(.L_x_1018) ;  /* 0xfffffffc00ec9947 */ /* 0x004fea000383ffff */
[----:B------:R-:W-:Y:S05]  /*14920*/  BRA `(.L_x_1015) ;  /* 0xffffff0400a47947 */ /* 0x000fea000383ffff */
.L_x_1022:
[----:B-1----:R-:W-:-:S04]  /*14930*/  IMAD.U32 R5, RZ, RZ, UR6 ;  /* 0x00000006ff057e24 */ /* 0x002fc8000f8e00ff */
[----:B------:R1:W2:Y:S03]  /*14940*/  SYNCS.PHASECHK.TRANS64.TRYWAIT P1, [R5+URZ+0x22850], R4 ;  /* 0x02285004050075a7 */ /* 0x0002a6000802017f */
[----:B--2---:R-:W-:Y:S05]  /*14950*/  @!P1 NANOSLEEP.SYNCS 0x989680 ;  /* 0x009896800000995d */ /* 0x004fea0003900000 */
[----:B------:R-:W2:Y:S02]  /*14960*/  @!P1 SYNCS.PHASECHK.TRANS64 P1, [R5+URZ+0x22850], R4 ;  /* 0x02285004050095a7 */ /* 0x000ea4000802007f */
[----:B--2---:R-:W-:Y:S05]  /*14970*/  @!P1 BRA `(.L_x_1022) ;  /* 0xfffffffc00ec9947 */ /* 0x004fea000383ffff */
[----:B------:R-:W-:Y:S05]  /*14980*/  BRA `(.L_x_1019) ;  /* 0xffffff0800507947 */ /* 0x000fea000383ffff */
.L_x_1041:
[----:B-1----:R-:W-:-:S04]  /*14990*/  IMAD.U32 R7, RZ, RZ, UR6 ;  /* 0x00000006ff077e24 */ /* 0x002fc8000f8e00ff */
[----:B------:R1:W2:Y:S03]  /*149a0*/  SYNCS.PHASECHK.TRANS64.TRYWAIT P1, [R7+URZ+0x22830], R4 ;  /* 0x02283004070075a7 */ /* 0x0002a6000802017f */
[----:B--2---:R-:W-:Y:S05]  /*149b0*/  @!P1 NANOSLEEP.SYNCS 0x989680 ;  /* 0x009896800000995d */ /* 0x004fea0003900000 */
[----:B------:R-:W2:Y:S02]  /*149c0*/  @!P1 SYNCS.PHASECHK.TRANS64 P1, [R7+URZ+0x22830], R4 ;  /* 0x02283004070095a7 */ /* 0x000ea4000802007f */
[----:B--2---:R-:W-:Y:S05]  /*149d0*/  @!P1 BRA `(.L_x_1041) ;  /* 0xfffffffc00ec9947 */ /* 0x004fea000383ffff */
[----:B------:R-:W-:Y:S05]  /*149e0*/  BRA `(.L_x_1038) ;  /* 0xffffff3400f87947 */ /* 0x000fea000383ffff */
.L_x_1045:
[----:B-1----:R-:W-:-:S04]  /*149f0*/  IMAD.U32 R7, RZ, RZ, UR6 ;  /* 0x00000006ff077e24 */ /* 0x002fc8000f8e00ff */
[----:B------:R1:W2:Y:S03]  /*14a00*/  SYNCS.PHASECHK.TRANS64.TRYWAIT P1, [R7+URZ+0x22850], R4 ;  /* 0x02285004070075a7 */ /* 0x0002a6000802017f */
[----:B--2---:R-:W-:Y:S05]  /*14a10*/  @!P1 NANOSLEEP.SYNCS 0x989680 ;  /* 0x009896800000995d */ /* 0x004fea0003900000 */
[----:B------:R-:W2:Y:S02]  /*14a20*/  @!P1 SYNCS.PHASECHK.TRANS64 P1, [R7+URZ+0x22850], R4 ;  /* 0x02285004070095a7 */ /* 0x000ea4000802007f */
[----:B--2---:R-:W-:Y:S05]  /*14a30*/  @!P1 BRA `(.L_x_1045) ;  /* 0xfffffffc00ec9947 */ /* 0x004fea000383ffff */
[----:B------:R-:W-:Y:S05]  /*14a40*/  BRA `(.L_x_1042) ;  /* 0xffffff3800a47947 */ /* 0x000fea000383ffff */
.L_x_1053:
[----:B-1----:R-:W-:-:S04]  /*14a50*/  IMAD.U32 R7, RZ, RZ, UR6 ;  /* 0x00000006ff077e24 */ /* 0x002fc8000f8e00ff */
[----:B------:R1:W2:Y:S03]  /*14a60*/  SYNCS.PHASECHK.TRANS64.TRYWAIT P1, [R7+URZ+0x22830], R4 ;  /* 0x02283004070075a7 */ /* 0x0002a6000802017f */
[----:B--2---:R-:W-:Y:S05]  /*14a70*/  @!P1 NANOSLEEP.SYNCS 0x989680 ;  /* 0x009896800000995d */ /* 0x004fea0003900000 */
[----:B------:R-:W2:Y:S02]  /*14a80*/  @!P1 SYNCS.PHASECHK.TRANS64 P1, [R7+URZ+0x22830], R4 ;  /* 0x02283004070095a7 */ /* 0x000ea4000802007f */
[----:B--2---:R-:W-:Y:S05]  /*14a90*/  @!P1 BRA `(.L_x_1053) ;  /* 0xfffffffc00ec9947 */ /* 0x004fea000383ffff */
[----:B------:R-:W-:Y:S05]  /*14aa0*/  BRA `(.L_x_1050) ;  /* 0xffffff5400807947 */ /* 0x000fea000383ffff */
.L_x_1057:
[----:B-1----:R-:W-:-:S04]  /*14ab0*/  IMAD.U32 R7, RZ, RZ, UR6 ;  /* 0x00000006ff077e24 */ /* 0x002fc8000f8e00ff */
[----:B------:R1:W2:Y:S03]  /*14ac0*/  SYNCS.PHASECHK.TRANS64.TRYWAIT P1, [R7+URZ+0x22850], R4 ;  /* 0x02285004070075a7 */ /* 0x0002a6000802017f */
[----:B--2---:R-:W-:Y:S05]  /*14ad0*/  @!P1 NANOSLEEP.SYNCS 0x989680 ;  /* 0x009896800000995d */ /* 0x004fea0003900000 */
[----:B------:R-:W2:Y:S02]  /*14ae0*/  @!P1 SYNCS.PHASECHK.TRANS64 P1, [R7+URZ+0x22850], R4 ;  /* 0x02285004070095a7 */ /* 0x000ea4000802007f */
[----:B--2---:R-:W-:Y:S05]  /*14af0*/  @!P1 BRA `(.L_x_1057) ;  /* 0xfffffffc00ec9947 */ /* 0x004fea000383ffff */
[----:B------:R-:W-:Y:S05]  /*14b00*/  BRA `(.L_x_1054) ;  /* 0xffffff5800207947 */ /* 0x000fea000383ffff */
.L_x_1072:
[----:B-1----:R-:W-:-:S04]  /*14b10*/  IMAD.U32 R6, RZ, RZ, UR5 ;  /* 0x00000005ff067e24 */ /* 0x002fc8000f8e00ff */
[----:B------:R1:W2:Y:S03]  /*14b20*/  SYNCS.PHASECHK.TRANS64.TRYWAIT P1, [R6+URZ+0x22850], R5 ;  /* 0x02285005060075a7 */ /* 0x0002a6000802017f */
[----:B--2---:R-:W-:Y:S05]  /*14b30*/  @!P1 NANOSLEEP.SYNCS 0x989680 ;  /* 0x009896800000995d */ /* 0x004fea0003900000 */
[----:B------:R-:W2:Y:S02]  /*14b40*/  @!P1 SYNCS.PHASECHK.TRANS64 P1, [R6+URZ+0x22850], R5 ;  /* 0x02285005060095a7 */ /* 0x000ea4000802007f */
[----:B--2---:R-:W-:Y:S05]  /*14b50*/  @!P1 BRA `(.L_x_1072) ;  /* 0xfffffffc00ec9947 */ /* 0x004fea000383ffff */
[----:B------:R-:W-:Y:S05]  /*14b60*/  BRA `(.L_x_1071) ;  /* 0xffffff8400007947 */ /* 0x000fea000383ffff */
.L_x_1112:
[----:B------:R-:W2:Y:S01]  /*14b70*/  S2R R18, SR_TID.X ;  /* 0x0000000000127919 */ /* 0x000ea20000002100 */
[----:B------:R-:W-:Y:S02]  /*14b80*/  IMAD.MOV.U32 R12, RZ, RZ, RZ ;  /* 0x000000ffff0c7224 */ /* 0x000fe400078e00ff */
[----:B------:R-:W-:Y:S02]  /*14b90*/  IMAD.MOV.U32 R11, RZ, RZ, 0x1f ;  /* 0x0000001fff0b7424 */ /* 0x000fe400078e00ff */
[----:B------:R-:W-:Y:S01]  /*14ba0*/  IMAD.MOV.U32 R15, RZ, RZ, -0x1 ;  /* 0xffffffffff0f7424 */ /* 0x000fe200078e00ff */
[----:B--2---:R-:W-:-:S04]  /*14bb0*/  SHF.R.U32.HI R18, RZ, 0x5, R18 ;  /* 0x00000005ff127819 */ /* 0x004fc80000011612 */
[----:B------:R-:W-:-:S05]  /*14bc0*/  LOP3.LUT R18, R18, 0x3, RZ, 0xc0, !PT ;  /* 0x0000000312127812 */ /* 0x000fca00078ec0ff */
[----:B------:R-:W-:-:S07]  /*14bd0*/  IMAD.MOV.U32 R13, RZ, RZ, R18 ;  /* 0x000000ffff0d7224 */ /* 0x000fce00078e0012 */
[----:B01---5:R-:W-:Y:S05]  /*14be0*/  WARPSYNC.COLLECTIVE R15, `(.L_x_1182) ;  /* 0x000000000f087348 */ /* 0x023fea0003c00000 */
[----:B------:R2:W3:Y:S02]  /*14bf0*/  SHFL.IDX P6, R14, R13, R12, R11 ;  /* 0x0000000c0d0e7389 */ /* 0x0004e400000c000b */
[----:B0123-5:R-:W-:Y:S01]  /*14c00*/  ENDCOLLECTIVE ;  /* 0x000000000000791b */ /* 0x02ffe20003800000 */
.L_x_1182:
[----:B------:R-:W-:Y:S05]  /*14c10*/  BRA `(.L_x_1183) ;  /* 0xffffffc400847947 */ /* 0x000fea000383ffff */
.L_x_1115:
[----:B0-----:R0:W1:Y:S02]  /*14c20*/  SYNCS.PHASECHK.TRANS64.TRYWAIT P0, [R0+URZ+0x22880], R21 ;  /* 0x02288015000075a7 */ /* 0x001064000800017f */
[----:B-1----:R-:W-:Y:S05]  /*14c30*/  @!P0 NANOSLEEP.SYNCS 0x989680 ;  /* 0x009896800000895d */ /* 0x002fea0003900000 */
[----:B------:R-:W1:Y:S02]  /*14c40*/  @!P0 SYNCS.PHASECHK.TRANS64 P0, [R0+URZ+0x22880], R21 ;  /* 0x02288015000085a7 */ /* 0x000e64000800007f */
[----:B-1----:R-:W-:Y:S05]  /*14c50*/  @!P0 BRA `(.L_x_1115) ;  /* 0xfffffffc00f08947 */ /* 0x002fea000383ffff */
[----:B------:R-:W-:Y:S05]  /*14c60*/  BRA `(.L_x_1184) ;  /* 0xffffffc800287947 */ /* 0x000fea000383ffff */
.L_x_1116:
        /* <DEDUP_REMOVED lines=8> */
.L_x_1186:
[----:B------:R-:W-:Y:S05]  /*14cf0*/  BSYNC B0 ;  /* 0x0000000000007941 */ /* 0x000fea0003800000 */
.L_x_1185:
[----:B------:R-:W-:Y:S01]  /*14d00*/  IMAD.MOV.U32 R13, RZ, RZ, R10 ;  /* 0x000000ffff0d7224 */ /* 0x000fe200078e000a */
[----:B------:R-:W-:Y:S01]  /*14d10*/  LOP3.LUT P2, RZ, R16, 0x2, RZ, 0xc0, !PT ;  /* 0x0000000210ff7812 */ /* 0x000fe2000784c0ff */
[----:B------:R-:W-:Y:S01]  /*14d20*/  IMAD.MOV.U32 R12, RZ, RZ, RZ ;  /* 0x000000ffff0c7224 */ /* 0x000fe200078e00ff */
[----:B------:R-:W-:Y:S01]  /*14d30*/  IADD3 R6, R17, R6, R29 ;  /* 0x0000000611067210 */ /* 0x000fe20007ffe01d */
[----:B------:R-:W-:Y:S01]  /*14d40*/  IMAD.MOV.U32 R11, RZ, RZ, 0x1c1f ;  /* 0x00001c1fff0b7424 */ /* 0x000fe200078e00ff */
[C---:B------:R-:W-:Y:S01]  /*14d50*/  ISETP.GE.AND P3, PT, R8.reuse, 0x21, PT ;  /* 0x000000210800780c */ /* 0x040fe20003f66270 */
[----:B------:R-:W-:Y:S01]  /*14d60*/  IMAD.MOV.U32 R15, RZ, RZ, -0x1 ;  /* 0xffffffffff0f7424 */ /* 0x000fe200078e00ff */
[----:B------:R-:W-:Y:S01]  /*14d70*/  ISETP.GE.AND P5, PT, R8, 0x61, PT ;  /* 0x000000610800780c */ /* 0x000fe20003fa6270 */
[----:B------:R-:W-:Y:S02]  /*14d80*/  IMAD.MOV.U32 R3, RZ, RZ, R14 ;  /* 0x000000ffff037224 */ /* 0x000fe400078e000e */
[----:B------:R-:W-:-:S10]  /*14d90*/  IMAD.IADD R7, R30, 0x1, R6 ;  /* 0x000000011e077824 */ /* 0x000fd400078e0206 */
[----:B------:R-:W-:Y:S05]  /*14da0*/  WARPSYNC.COLLECTIVE R15, `(.L_x_1187) ;  /* 0x000000000f087348 */ /* 0x000fea0003c00000 */
[----:B------:R0:W1:Y:S02]  /*14db0*/  SHFL.IDX P6, R14, R13, R12, R11 ;  /* 0x0000000c0d0e7389 */ /* 0x00006400000c000b */
[----:B01----:R-:W-:Y:S01]  /*14dc0*/  ENDCOLLECTIVE ;  /* 0x000000000000791b */ /* 0x003fe20003800000 */
.L_x_1187:
[----:B------:R-:W-:Y:S02]  /*14dd0*/  IMAD.MOV.U32 R13, RZ, RZ, R9 ;  /* 0x000000ffff0d7224 */ /* 0x000fe400078e0009 */
[----:B------:R-:W-:Y:S02]  /*14de0*/  IMAD.MOV.U32 R12, RZ, RZ, 0x1 ;  /* 0x00000001ff0c7424 */ /* 0x000fe400078e00ff */
[----:B------:R-:W-:-:S07]  /*14df0*/  IMAD.MOV.U32 R2, RZ, RZ, R14 ;  /* 0x000000ffff027224 */ /* 0x000fce00078e000e */
[----:B------:R-:W-:Y:S05]  /*14e00*/  WARPSYNC.COLLECTIVE R15, `(.L_x_1188) ;  /* 0x000000000f087348 */ /* 0x000fea0003c00000 */
[----:B------:R0:W1:Y:S02]  /*14e10*/  SHFL.IDX P6, R14, R13, R12, R11 ;  /* 0x0000000c0d0e7389 */ /* 0x00006400000c000b */
[----:B01----:R-:W-:Y:S01]  /*14e20*/  ENDCOLLECTIVE ;  /* 0x000000000000791b */ /* 0x003fe20003800000 */
.L_x_1188:
        /* <DEDUP_REMOVED lines=14> */
.L_x_1189:
[----:B------:R-:W-:Y:S02]  /*14f10*/  IMAD.MOV.U32 R13, RZ, RZ, R9 ;  /* 0x000000ffff0d7224 */ /* 0x000fe400078e0009 */
[----:B------:R-:W-:Y:S02]  /*14f20*/  IMAD.MOV.U32 R12, RZ, RZ, 0x2 ;  /* 0x00000002ff0c7424 */ /* 0x000fe400078e00ff */
[----:B------:R-:W-:-:S07]  /*14f30*/  IMAD.MOV.U32 R2, RZ, RZ, R14 ;  /* 0x000000ffff027224 */ /* 0x000fce00078e000e */
[----:B------:R-:W-:Y:S05]  /*14f40*/  WARPSYNC.COLLECTIVE R15, `(.L_x_1190) ;  /* 0x000000000f087348 */ /* 0x000fea0003c00000 */
[----:B------:R0:W1:Y:S02]  /*14f50*/  SHFL.IDX P6, R14, R13, R12, R11 ;  /* 0x0000000c0d0e7389 */ /* 0x00006400000c000b */
[----:B01----:R-:W-:Y:S01]  /*14f60*/  ENDCOLLECTIVE ;  /* 0x000000000000791b */ /* 0x003fe20003800000 */
.L_x_1190:
        /* <DEDUP_REMOVED lines=14> */
.L_x_1191:
[----:B------:R-:W-:Y:S02]  /*15050*/  IMAD.MOV.U32 R13, RZ, RZ, R9 ;  /* 0x000000ffff0d7224 */ /* 0x000fe400078e0009 */
[----:B------:R-:W-:Y:S02]  /*15060*/  IMAD.MOV.U32 R12, RZ, RZ, 0x3 ;  /* 0x00000003ff0c7424 */ /* 0x000fe400078e00ff */
[----:B------:R-:W-:-:S07]  /*15070*/  IMAD.MOV.U32 R2, RZ, RZ, R14 ;  /* 0x000000ffff027224 */ /* 0x000fce00078e000e */
[----:B------:R-:W-:Y:S05]  /*15080*/  WARPSYNC.COLLECTIVE R15, `(.L_x_1192) ;  /* 0x000000000f087348 */ /* 0x000fea0003c00000 */
[----:B------:R0:W1:Y:S02]  /*15090*/  SHFL.IDX P6, R14, R13, R12, R11 ;  /* 0x0000000c0d0e7389 */ /* 0x00006400000c000b */
[----:B01----:R-:W-:Y:S01]  /*150a0*/  ENDCOLLECTIVE ;  /* 0x000000000000791b */ /* 0x003fe20003800000 */
.L_x_1192:
        /* <DEDUP_REMOVED lines=14> */
.L_x_1193:
[----:B------:R-:W-:Y:S01]  /*15190*/  @!PT LDS RZ, [RZ] ;  /* 0x00000000fffff984 */ /* 0x000fe20000000800 */
[----:B------:R-:W-:Y:S01]  /*151a0*/  @!PT LDS RZ, [RZ] ;  /* 0x00000000fffff984 */ /* 0x000fe20000000800 */
[----:B------:R-:W-:Y:S01]  /*151b0*/  @!PT LDS RZ, [RZ] ;  /* 0x00000000fffff984 */ /* 0x000fe20000000800 */
[----:B------:R0:W-:Y:S02]  /*151c0*/  LDGSTS.E.BYPASS.LTC128B.128 [R7+0xa400], desc[UR48][R2.64+0x40], !P0 ;  /* 0x0a40004002077fae */ /* 0x0001e4000c101d70 */
[----:B0-----:R-:W-:Y:S01]  /*151d0*/  IMAD.MOV.U32 R2, RZ, RZ, R14 ;  /* 0x000000ffff027224 */ /* 0x001fe200078e000e */
[----:B------:R-:W-:Y:S06]  /*151e0*/  BRA `(.L_x_1194) ;  /* 0xffffffc400bc7947 */ /* 0x000fec000383ffff */
.L_x_1121:
[----:B---3--:R3:W4:Y:S02]  /*151f0*/  SYNCS.PHASECHK.TRANS64.TRYWAIT P0, [R0+URZ+0x22840], R21 ;  /* 0x02284015000075a7 */ /* 0x008724000800017f */
[----:B----4-:R-:W-:Y:S05]  /*15200*/  @!P0 NANOSLEEP.SYNCS 0x989680 ;  /* 0x009896800000895d */ /* 0x010fea0003900000 */
[----:B------:R-:W4:Y:S02]  /*15210*/  @!P0 SYNCS.PHASECHK.TRANS64 P0, [R0+URZ+0x22840], R21 ;  /* 0x02284015000085a7 */ /* 0x000f24000800007f */
[----:B----4-:R-:W-:Y:S05]  /*15220*/  @!P0 BRA `(.L_x_1121) ;  /* 0xfffffffc00f08947 */ /* 0x010fea000383ffff */
[----:B------:R-:W-:Y:S05]  /*15230*/  BRA `(.L_x_1195) ;  /* 0xffffffc8001c7947 */ /* 0x000fea000383ffff */
.L_x_1122:
        /* <DEDUP_REMOVED lines=8> */
.L_x_1197:
[----:B------:R-:W-:Y:S05]  /*152c0*/  BSYNC B0 ;  /* 0x0000000000007941 */ /* 0x000fea0003800000 */
.L_x_1196:
[----:B------:R-:W-:Y:S01]  /*152d0*/  IMAD.MOV.U32 R13, RZ, RZ, R4 ;  /* 0x000000ffff0d7224 */ /* 0x000fe200078e0004 */
[----:B------:R-:W-:Y:S01]  /*152e0*/  LOP3.LUT R16, R16, 0xf7ffffff, RZ, 0xc0, !PT ;  /* 0xf7ffffff10107812 */ /* 0x000fe200078ec0ff */
[----:B------:R-:W-:Y:S02]  /*152f0*/  IMAD.MOV.U32 R12, RZ, RZ, RZ ;  /* 0x000000ffff0c7224 */ /* 0x000fe400078e00ff */
[----:B------:R-:W-:Y:S01]  /*15300*/  IMAD.MOV.U32 R11, RZ, RZ, 0x1c1f ;  /* 0x00001c1fff0b7424 */ /* 0x000fe200078e00ff */
[----:B------:R-:W-:Y:S01]  /*15310*/  @P5 LOP3.LUT R16, R16, 0x8000000, RZ, 0xfc, !PT ;  /* 0x0800000010105812 */ /* 0x000fe200078efcff */
[----:B------:R-:W-:Y:S02]  /*15320*/  IMAD.MOV.U32 R15, RZ, RZ, -0x1 ;  /* 0xffffffffff0f7424 */ /* 0x000fe400078e00ff */
[----:B------:R-:W-:Y:S01]  /*15330*/  IMAD.MOV.U32 R2, RZ, RZ, R14 ;  /* 0x000000ffff027224 */ /* 0x000fe200078e000e */
[----:B------:R-:W-:Y:S01]  /*15340*/  LOP3.LUT P5, RZ, R16, 0x8, RZ, 0xc0, !PT ;  /* 0x0000000810ff7812 */ /* 0x000fe200078ac0ff */
[----:B------:R-:W-:-:S12]  /*15350*/  @P4 IMAD.IADD R7, R17, 0x1, R6 ;  /* 0x0000000111074824 */ /* 0x000fd800078e0206 */
[----:B------:R-:W-:Y:S05]  /*15360*/  WARPSYNC.COLLECTIVE R15, `(.L_x_1198) ;  /* 0x000000000f087348 */ /* 0x000fea0003c00000 */
[----:B------:R0:W1:Y:S02]  /*15370*/  SHFL.IDX P6, R14, R13, R12, R11 ;  /* 0x0000000c0d0e7389 */ /* 0x00006400000c000b */
[----:B01----:R-:W-:Y:S01]  /*15380*/  ENDCOLLECTIVE ;  /* 0x000000000000791b */ /* 0x003fe20003800000 */
.L_x_1198:
[----:B------:R-:W-:Y:S02]  /*15390*/  @P3 IMAD.IADD R9, R17, 0x1, R6 ;  /* 0x0000000111093824 */ /* 0x000fe400078e0206 */
[----:B------:R-:W-:Y:S02]  /*153a0*/  IMAD.MOV.U32 R13, RZ, RZ, R5 ;  /* 0x000000ffff0d7224 */ /* 0x000fe400078e0005 */
[----:B------:R-:W-:Y:S01]  /*153b0*/  IMAD.MOV.U32 R12, RZ, RZ, 0x1 ;  /* 0x00000001ff0c7424 */ /* 0x000fe200078e00ff */
[----:B------:R-:W-:Y:S02]  /*153c0*/  LOP3.LUT P6, RZ, R16, 0x10, RZ, 0xc0, !PT ;  /* 0x0000001010ff7812 */ /* 0x000fe400078cc0ff */
[----:B------:R-:W-:-:S05]  /*153d0*/  @P4 IADD3 R14, P0, R32, R14, RZ ;  /* 0x0000000e200e4210 */ /* 0x000fca0007f1e0ff */
[----:B------:R-:W-:Y:S02]  /*153e0*/  @P4 IMAD.X R3, RZ, RZ, R2, P0 ;  /* 0x000000ffff034224 */ /* 0x000fe400000e0602 */
[----:B------:R-:W-:-:S05]  /*153f0*/  @P4 IMAD.MOV.U32 R2, RZ, RZ, R14 ;  /* 0x000000ffff024224 */ /* 0x000fca00078e000e */
[----:B------:R-:W-:Y:S01]  /*15400*/  @!PT LDS RZ, [RZ] ;  /* 0x00000000fffff984 */ /* 0x000fe20000000800 */
[----:B------:R-:W-:Y:S01]  /*15410*/  @!PT LDS RZ, [RZ] ;  /* 0x00000000fffff984 */ /* 0x000fe20000000800 */
[----:B------:R-:W-:Y:S01]  /*15420*/  @!PT LDS RZ, [RZ] ;  /* 0x00000000fffff984 */ /* 0x000fe20000000800 */
[----:B------:R0:W-:Y:S02]  /*15430*/  @P4 LDGSTS.E.BYPASS.LTC128B.128 [R7+0x16400], desc[UR48][R2.64], !P6 ;  /* 0x1640000002074fae */ /* 0x0001e4000f101d70 */
[----:B0-----:R-:W-:Y:S05]  /*15440*/  WARPSYNC.COLLECTIVE R15, `(.L_x_1199) ;  /* 0x000000000f087348 */ /* 0x001fea0003c00000 */
[----:B------:R1:W2:Y:S02]  /*15450*/  SHFL.IDX P6, R14, R13, R12, R11 ;  /* 0x0000000c0d0e7389 */ /* 0x0002a400000c000b */
[----:B012---:R-:W-:Y:S01]  /*15460*/  ENDCOLLECTIVE ;  /* 0x000000000000791b */ /* 0x007fe20003800000 */
.L_x_1199:
        /* <DEDUP_REMOVED lines=12> */
.L_x_1200:
[----:B------:R-:W-:Y:S02]  /*15530*/  IMAD.MOV.U32 R13, RZ, RZ, R5 ;  /* 0x000000ffff0d7224 */ /* 0x000fe400078e0005 */
[----:B------:R-:W-:Y:S01]  /*15540*/  IMAD.MOV.U32 R12, RZ, RZ, 0x2 ;  /* 0x00000002ff0c7424 */ /* 0x000fe200078e00ff */
[----:B------:R-:W-:-:S05]  /*15550*/  @P3 IADD3 R14, P0, R32, R14, RZ ;  /* 0x0000000e200e3210 */ /* 0x000fca0007f1e0ff */
[----:B------:R-:W-:Y:S02]  /*15560*/  @P3 IMAD.X R21, RZ, RZ, R2, P0 ;  /* 0x000000ffff153224 */ /* 0x000fe400000e0602 */
[----:B------:R-:W-:-:S07]  /*15570*/  @P3 IMAD.MOV.U32 R2, RZ, RZ, R14 ;  /* 0x000000ffff023224 */ /* 0x000fce00078e000e */
[----:B------:R-:W-:Y:S05]  /*15580*/  WARPSYNC.COLLECTIVE R15, `(.L_x_1201) ;  /* 0x000000000f087348 */ /* 0x000fea0003c00000 */
[----:B------:R0:W1:Y:S02]  /*15590*/  SHFL.IDX P6, R14, R13, R12, R11 ;  /* 0x0000000c0d0e7389 */ /* 0x00006400000c000b */
[----:B01----:R-:W-:Y:S01]  /*155a0*/  ENDCOLLECTIVE ;  /* 0x000000000000791b */ /* 0x003fe20003800000 */
.L_x_1201:
[----:B------:R-:W-:-:S05]  /*155b0*/  @P3 IMAD.MOV.U32 R3, RZ, RZ, R21 ;  /* 0x000000ffff033224 */ /* 0x000fca00078e0015 */
[----:B------:R-:W-:Y:S01]  /*155c0*/  @!PT LDS RZ, [RZ] ;  /* 0x00000000fffff984 */ /* 0x000fe20000000800 */
[----:B------:R-:W-:Y:S01]  /*155d0*/  @!PT LDS RZ, [RZ] ;  /* 0x00000000fffff984 */ /* 0x000fe20000000800 */
[----:B------:R-:W-:Y:S01]  /*155e0*/  @!PT LDS RZ, [RZ] ;  /* 0x00000000fffff984 */ /* 0x000fe20000000800 */
[----:B------:R-:W-:Y:S04]  /*155f0*/  @P3 LDGSTS.E.BYPASS.LTC128B.128 [R9+0x16c00], desc[UR48][R2.64], !P4 ;  /* 0x16c0000002093fae */ /* 0x000fe8000e101d70 */
[----:B------:R-:W-:Y:S01]  /*15600*/  @P3 LDGSTS.E.BYPASS.LTC128B.128 [R9+0x18c00], desc[UR48][R2.64+0x40], !P5 ;  /* 0x18c0004002093fae */ /* 0x000fe2000e901d70 */
[----:B------:R-:W-:-:S03]  /*15610*/  IMAD.MOV.U32 R13, RZ, RZ, R4 ;  /* 0x000000ffff0d7224 */ /* 0x000fc600078e0004 */
[----:B------:R0:W-:Y:S02]  /*15620*/  @P3 LDGSTS.E.BYPASS.LTC128B.128 [R9+0x1ac00], desc[UR48][R2.64+0x80], !P1 ;  /* 0x1ac0008002093fae */ /* 0x0001e4000c901d70 */
[----:B0-----:R-:W-:-:S07]  /*15630*/  IMAD.MOV.U32 R2, RZ, RZ, R14 ;  /* 0x000000ffff027224 */ /* 0x001fce00078e000e */
[----:B------:R-:W-:Y:S05]  /*15640*/  WARPSYNC.COLLECTIVE R15, `(.L_x_1202) ;  /* 0x000000000f087348 */ /* 0x000fea0003c00000 */
[----:B------:R0:W1:Y:S02]  /*15650*/  SHFL.IDX P6, R14, R13, R12, R11 ;  /* 0x0000000c0d0e7389 */ /* 0x00006400000c000b */
[----:B01----:R-:W-:Y:S01]  /*15660*/  ENDCOLLECTIVE ;  /* 0x000000000000791b */ /* 0x003fe20003800000 */
.L_x_1202:
        /* <DEDUP_REMOVED lines=8> */
.L_x_1203:
[----:B------:R-:W-:-:S05]  /*156f0*/  @P2 IMAD.MOV.U32 R3, RZ, RZ, R21 ;  /* 0x000000ffff032224 */ /* 0x000fca00078e0015 */
[----:B------:R-:W-:Y:S01]  /*15700*/  @!PT LDS RZ, [RZ] ;  /* 0x00000000fffff984 */ /* 0x000fe20000000800 */
[----:B------:R-:W-:Y:S01]  /*15710*/  @!PT LDS RZ, [RZ] ;  /* 0x00000000fffff984 */ /* 0x000fe20000000800 */
[----:B------:R-:W-:Y:S01]  /*15720*/  @!PT LDS RZ, [RZ] ;  /* 0x00000000fffff984 */ /* 0x000fe20000000800 */
[----:B------:R0:W-:Y:S04]  /*15730*/  @P2 LDGSTS.E.BYPASS.LTC128B.128 [R7+0x17400], desc[UR48][R2.64], !P4 ;  /* 0x1740000002072fae */ /* 0x0001e8000e101d70 */
[----:B------:R0:W-:Y:S01]  /*15740*/  @P2 LDGSTS.E.BYPASS.LTC128B.128 [R7+0x19400], desc[UR48][R2.64+0x40], !P5 ;  /* 0x1940004002072fae */ /* 0x0001e2000e901d70 */
[----:B------:R-:W-:Y:S01]  /*15750*/  LOP3.LUT P5, RZ, R16, 0x8000000, RZ, 0xc0, !PT ;  /* 0x0800000010ff7812 */ /* 0x000fe200078ac0ff */
[----:B------:R-:W-:Y:S02]  /*15760*/  IMAD.MOV.U32 R13, RZ, RZ, R4 ;  /* 0x000000ffff0d7224 */ /* 0x000fe400078e0004 */
[----:B------:R0:W-:Y:S01]  /*15770*/  @P2 LDGSTS.E.BYPASS.LTC128B.128 [R7+0x1b400], desc[UR48][R2.64+0x80], !P1 ;  /* 0x1b40008002072fae */ /* 0x0001e2000c901d70 */
[----:B------:R-:W-:-:S09]  /*15780*/  IMAD.MOV.U32 R5, RZ, RZ, R14 ;  /* 0x000000ffff057224 */ /* 0x000fd200078e000e */
[----:B0-----:R-:W-:Y:S05]  /*15790*/  WARPSYNC.COLLECTIVE R15, `(.L_x_1204) ;  /* 0x000000000f087348 */ /* 0x001fea0003c00000 */
[----:B------:R1:W2:Y:S02]  /*157a0*/  SHFL.IDX P6, R14, R13, R12, R11 ;  /* 0x0000000c0d0e7389 */ /* 0x0002a400000c000b */
[----:B012---:R-:W-:Y:S01]  /*157b0*/  ENDCOLLECTIVE ;  /* 0x000000000000791b */ /* 0x007fe20003800000 */
.L_x_1204:
[----:B------:R-:W-:Y:S05]  /*157c0*/  BRA `(.L_x_1205) ;  /* 0xffffffc400987947 */ /* 0x000fea000383ffff */
.L_x_1127:
[----:B------:R-:W-:Y:S02]  /*157d0*/  IMAD.MOV.U32 R13, RZ, RZ, R4 ;  /* 0x000000ffff0d7224 */ /* 0x000fe400078e0004 */
[----:B------:R-:W-:Y:S02]  /*157e0*/  IMAD.MOV.U32 R12, RZ, RZ, RZ ;  /* 0x000000ffff0c7224 */ /* 0x000fe400078e00ff */
[----:B------:R-:W-:Y:S02]  /*157f0*/  IMAD.MOV.U32 R11, RZ, RZ, 0x1c1f ;  /* 0x00001c1fff0b7424 */ /* 0x000fe400078e00ff */
[----:B------:R-:W-:Y:S02]  /*15800*/  IMAD.MOV.U32 R15, RZ, RZ, -0x1 ;  /* 0xffffffffff0f7424 */ /* 0x000fe400078e00ff */
[----:B------:R-:W-:-:S07]  /*15810*/  VIADD R5, R10, UR42 ;  /* 0x0000002a0a057c36 */ /* 0x000fce0008000000 */
[----:B-----5:R-:W-:Y:S05]  /*15820*/  WARPSYNC.COLLECTIVE R15, `(.L_x_1206) ;  /* 0x000000000f087348 */ /* 0x020fea0003c00000 */
[----:B------:R0:W1:Y:S02]  /*15830*/  SHFL.IDX P6, R14, R13, R12, R11 ;  /* 0x0000000c0d0e7389 */ /* 0x00006400000c000b */
[----:B01---5:R-:W-:Y:S01]  /*15840*/  ENDCOLLECTIVE ;  /* 0x000000000000791b */ /* 0x023fe20003800000 */
.L_x_1206:
[C---:B------:R-:W-:Y:S01]  /*15850*/  VIADD R6, R5.reuse, 0x20 ;  /* 0x0000002005067836 */ /* 0x040fe20000000000 */
[----:B------:R-:W-:Y:S01]  /*15860*/  ISETP.GE.AND P0, PT, R5, UR40, PT ;  /* 0x0000002805007c0c */ /* 0x000fe2000bf06270 */
[----:B------:R-:W-:Y:S02]  /*15870*/  IMAD.MOV.U32 R13, RZ, RZ, R0 ;  /* 0x000000ffff0d7224 */ /* 0x000fe400078e0000 */
[----:B------:R-:W-:-:S10]  /*15880*/  IMAD.MOV.U32 R2, RZ, RZ, R14 ;  /* 0x000000ffff027224 */ /* 0x000fd400078e000e */
[----:B------:R-:W-:Y:S05]  /*15890*/  WARPSYNC.COLLECTIVE R15, `(.L_x_1207) ;  /* 0x000000000f087348 */ /* 0x000fea0003c00000 */
[----:B------:R0:W1:Y:S02]  /*158a0*/  SHFL.IDX P6, R14, R13, R12, R11 ;  /* 0x0000000c0d0e7389 */ /* 0x00006400000c000b */
[----:B01----:R-:W-:Y:S01]  /*158b0*/  ENDCOLLECTIVE ;  /* 0x000000000000791b */ /* 0x003fe20003800000 */
.L_x_1207:
        /* <DEDUP_REMOVED lines=8> */
.L_x_1208:
[----:B------:R-:W-:Y:S01]  /*15940*/  @!PT LDS RZ, [RZ] ;  /* 0x00000000fffff984 */ /* 0x000fe20000000800 */
[----:B------:R-:W-:Y:S01]  /*15950*/  @!PT LDS RZ, [RZ] ;  /* 0x00000000fffff984 */ /* 0x000fe20000000800 */
[----:B------:R-:W-:Y:S01]  /*15960*/  @!PT LDS RZ, [RZ] ;  /* 0x00000000fffff984 */ /* 0x000fe20000000800 */
[----:B------:R-:W-:Y:S04]  /*15970*/  @!P0 LDGSTS.E.BYPASS.LTC128B.128 [R8+0x10400], desc[UR48][R2.64], !P3 ;  /* 0x1040000002088fae */ /* 0x000fe8000d901d70 */
[----:B------:R-:W-:Y:S04]  /*15980*/  @!P0 LDGSTS.E.BYPASS.LTC128B.128 [R8+0x12400], desc[UR48][R2.64+0x40], !P4 ;  /* 0x1240004002088fae */ /* 0x000fe8000e101d70 */
[----:B------:R0:W-:Y:S01]  /*15990*/  @!P0 LDGSTS.E.BYPASS.LTC128B.128 [R8+0x14400], desc[UR48][R2.64+0x80], !P5 ;  /* 0x1440008002088fae */ /* 0x0001e2000e901d70 */
[----:B------:R-:W-:Y:S01]  /*159a0*/  ISETP.GE.AND P0, PT, R6, UR40, PT ;  /* 0x0000002806007c0c */ /* 0x000fe2000bf06270 */
[----:B------:R-:W-:-:S02]  /*159b0*/  IMAD.MOV.U32 R13, RZ, RZ, R0 ;  /* 0x000000ffff0d7224 */ /* 0x000fc400078e0000 */
[----:B------:R-:W-:Y:S02]  /*159c0*/  VIADD R6, R5, 0x40 ;  /* 0x0000004005067836 */ /* 0x000fe40000000000 */
[----:B0-----:R-:W-:-:S08]  /*159d0*/  IMAD.MOV.U32 R2, RZ, RZ, R14 ;  /* 0x000000ffff027224 */ /* 0x001fd000078e000e */
[----:B------:R-:W-:Y:S05]  /*159e0*/  WARPSYNC.COLLECTIVE R15, `(.L_x_1209) ;  /* 0x000000000f087348 */ /* 0x000fea0003c00000 */
[----:B------:R0:W1:Y:S02]  /*159f0*/  SHFL.IDX P6, R14, R13, R12, R11 ;  /* 0x0000000c0d0e7389 */ /* 0x00006400000c000b */
[----:B01----:R-:W-:Y:S01]  /*15a00*/  ENDCOLLECTIVE ;  /* 0x000000000000791b */ /* 0x003fe20003800000 */
.L_x_1209:
        /* <DEDUP_REMOVED lines=8> */
.L_x_1210:
        /* <DEDUP_REMOVED lines=8> */
[----:B------:R-:W-:Y:S01]  /*15b10*/  ISETP.GE.AND P0, PT, R6, UR40, PT ;  /* 0x0000002806007c0c */ /* 0x000fe2000bf06270 */
[----:B0-----:R-:W-:-:S12]  /*15b20*/  IMAD.MOV.U32 R2, RZ, RZ, R14 ;  /* 0x000000ffff027224 */ /* 0x001fd800078e000e */
[----:B------:R-:W-:Y:S05]  /*15b30*/  WARPSYNC.COLLECTIVE R15, `(.L_x_1211) ;  /* 0x000000000f087348 */ /* 0x000fea0003c00000 */
[----:B------:R0:W1:Y:S02]  /*15b40*/  SHFL.IDX P6, R14, R13, R12, R11 ;  /* 0x0000000c0d0e7389 */ /* 0x00006400000c000b */
[----:B01----:R-:W-:Y:S01]  /*15b50*/  ENDCOLLECTIVE ;  /* 0x000000000000791b */ /* 0x003fe20003800000 */
.L_x_1211:
        /* <DEDUP_REMOVED lines=8> */
.L_x_1212:
        /* <DEDUP_REMOVED lines=12> */
.L_x_1213:
[----:B------:R-:W-:Y:S05]  /*15ca0*/  BRA `(.L_x_1214) ;  /* 0xffffffc800847947 */ /* 0x000fea000383ffff */
.L_x_1130:
[----:B0-----:R0:W1:Y:S02]  /*15cb0*/  SYNCS.PHASECHK.TRANS64.TRYWAIT P0, [R17+URZ+0x22820], R0 ;  /* 0x02282000110075a7 */ /* 0x001064000800017f */
[----:B-1----:R-:W-:Y:S05]  /*15cc0*/  @!P0 NANOSLEEP.SYNCS 0x989680 ;  /* 0x009896800000895d */ /* 0x002fea0003900000 */
[----:B------:R-:W1:Y:S02]  /*15cd0*/  @!P0 SYNCS.PHASECHK.TRANS64 P0, [R17+URZ+0x22820], R0 ;  /* 0x02282000110085a7 */ /* 0x000e64000800007f */
[----:B-1----:R-:W-:Y:S05]  /*15ce0*/  @!P0 BRA `(.L_x_1130) ;  /* 0xfffffffc00f08947 */ /* 0x002fea000383ffff */
[----:B------:R-:W-:Y:S05]  /*15cf0*/  BRA `(.L_x_1215) ;  /* 0xffffffc800e87947 */ /* 0x000fea000383ffff */
.L_x_1134:
[----:B0-----:R0:W1:Y:S02]  /*15d00*/  SYNCS.PHASECHK.TRANS64.TRYWAIT P0, [R0+URZ+0x22880], R10 ;  /* 0x0228800a000075a7 */ /* 0x001064000800017f */
[----:B-1----:R-:W-:Y:S05]  /*15d10*/  @!P0 NANOSLEEP.SYNCS 0x989680 ;  /* 0x009896800000895d */ /* 0x002fea0003900000 */
[----:B------:R-:W1:Y:S02]  /*15d20*/  @!P0 SYNCS.PHASECHK.TRANS64 P0, [R0+URZ+0x22880], R10 ;  /* 0x0228800a000085a7 */ /* 0x000e64000800007f */
[----:B-1----:R-:W-:Y:S05]  /*15d30*/  @!P0 BRA `(.L_x_1134) ;  /* 0xfffffffc00f08947 */ /* 0x002fea000383ffff */
[----:B------:R-:W-:Y:S05]  /*15d40*/  BRA `(.L_x_1216) ;  /* 0xffffffcc00b47947 */ /* 0x000fea000383ffff */
.L_x_1135:
        /* <DEDUP_REMOVED lines=8> */
.L_x_1218:
[----:B------:R-:W-:Y:S05]  /*15dd0*/  BSYNC B0 ;  /* 0x0000000000007941 */ /* 0x000fea0003800000 */
.L_x_1217:
        /* <DEDUP_REMOVED lines=10> */
.L_x_1219:
[----:B------:R-:W-:Y:S02]  /*15e80*/  IMAD.MOV.U32 R13, RZ, RZ, R27 ;  /* 0x000000ffff0d7224 */ /* 0x000fe400078e001b */
[----:B------:R-:W-:Y:S02]  /*15e90*/  IMAD.MOV.U32 R12, RZ, RZ, 0x1 ;  /* 0x00000001ff0c7424 */ /* 0x000fe400078e00ff */
[----:B------:R-:W-:-:S07]  /*15ea0*/  IMAD.MOV.U32 R2, RZ, RZ, R14 ;  /* 0x000000ffff027224 */ /* 0x000fce00078e000e */
[----:B------:R-:W-:Y:S05]  /*15eb0*/  WARPSYNC.COLLECTIVE R15, `(.L_x_1220) ;  /* 0x000000000f087348 */ /* 0x000fea0003c00000 */
[----:B------:R0:W1:Y:S02]  /*15ec0*/  SHFL.IDX P6, R14, R13, R12, R11 ;  /* 0x0000000c0d0e7389 */ /* 0x00006400000c000b */
[----:B01----:R-:W-:Y:S01]  /*15ed0*/  ENDCOLLECTIVE ;  /* 0x000000000000791b */ /* 0x003fe20003800000 */
.L_x_1220:
        /* <DEDUP_REMOVED lines=12> */
.L_x_1221:
[----:B------:R-:W-:Y:S02]  /*15fa0*/  IMAD.MOV.U32 R13, RZ, RZ, R27 ;  /* 0x000000ffff0d7224 */ /* 0x000fe400078e001b */
[----:B------:R-:W-:Y:S02]  /*15fb0*/  IMAD.MOV.U32 R12, RZ, RZ, 0x2 ;  /* 0x00000002ff0c7424 */ /* 0x000fe400078e00ff */
[----:B------:R-:W-:-:S07]  /*15fc0*/  IMAD.MOV.U32 R2, RZ, RZ, R14 ;  /* 0x000000ffff027224 */ /* 0x000fce00078e000e */
[----:B------:R-:W-:Y:S05]  /*15fd0*/  WARPSYNC.COLLECTIVE R15, `(.L_x_1222) ;  /* 0x000000000f087348 */ /* 0x000fea0003c00000 */
[----:B------:R0:W1:Y:S02]  /*15fe0*/  SHFL.IDX P6, R14, R13, R12, R11 ;  /* 0x0000000c0d0e7389 */ /* 0x00006400000c000b */
[----:B01----:R-:W-:Y:S01]  /*15ff0*/  ENDCOLLECTIVE ;  /* 0x000000000000791b */ /* 0x003fe20003800000 */
.L_x_1222:
        /* <DEDUP_REMOVED lines=12> */
.L_x_1223:
[----:B------:R-:W-:Y:S02]  /*160c0*/  IMAD.MOV.U32 R13, RZ, RZ, R27 ;  /* 0x000000ffff0d7224 */ /* 0x000fe400078e001b */
[----:B------:R-:W-:Y:S02]  /*160d0*/  IMAD.MOV.U32 R12, RZ, RZ, 0x3 ;  /* 0x00000003ff0c7424 */ /* 0x000fe400078e00ff */
[----:B------:R-:W-:-:S07]  /*160e0*/  IMAD.MOV.U32 R2, RZ, RZ, R14 ;  /* 0x000000ffff027224 */ /* 0x000fce00078e000e */
[----:B------:R-:W-:Y:S05]  /*160f0*/  WARPSYNC.COLLECTIVE R15, `(.L_x_1224) ;  /* 0x000000000f087348 */ /* 0x000fea0003c00000 */
[----:B------:R0:W1:Y:S02]  /*16100*/  SHFL.IDX P6, R14, R13, R12, R11 ;  /* 0x0000000c0d0e7389 */ /* 0x00006400000c000b */
[----:B01----:R-:W-:Y:S01]  /*16110*/  ENDCOLLECTIVE ;  /* 0x000000000000791b */ /* 0x003fe20003800000 */
.L_x_1224:
        /* <DEDUP_REMOVED lines=12> */
.L_x_1225:
[----:B------:R-:W-:Y:S01]  /*161e0*/  IMAD.MOV.U32 R2, RZ, RZ, R14 ;  /* 0x000000ffff027224 */ /* 0x000fe200078e000e */
[----:B------:R-:W-:Y:S06]  /*161f0*/  BRA `(.L_x_1226) ;  /* 0xffffffcc00407947 */ /* 0x000fec000383ffff */
.L_x_1140:
[----:B---3--:R3:W4:Y:S02]  /*16200*/  SYNCS.PHASECHK.TRANS64.TRYWAIT P0, [R0+URZ+0x22840], R10 ;  /* 0x0228400a000075a7 */ /* 0x008724000800017f */
[----:B----4-:R-:W-:Y:S05]  /*16210*/  @!P0 NANOSLEEP.SYNCS 0x989680 ;  /* 0x009896800000895d */ /* 0x010fea0003900000 */
[----:B------:R-:W4:Y:S02]  /*16220*/  @!P0 SYNCS.PHASECHK.TRANS64 P0, [R0+URZ+0x22840], R10 ;  /* 0x0228400a000085a7 */ /* 0x000f24000800007f */
[----:B----4-:R-:W-:Y:S05]  /*16230*/  @!P0 BRA `(.L_x_1140) ;  /* 0xfffffffc00f08947 */ /* 0x010fea000383ffff */
[----:B------:R-:W-:Y:S05]  /*16240*/  BRA `(.L_x_1227) ;  /* 0xffffffcc00947947 */ /* 0x000fea000383ffff */
.L_x_1141:
        /* <DEDUP_REMOVED lines=8> */
.L_x_1229:
[----:B------:R-:W-:Y:S05]  /*162d0*/  BSYNC B0 ;  /* 0x0000000000007941 */ /* 0x000fea0003800000 */
.L_x_1228:
        /* <DEDUP_REMOVED lines=9> */
.L_x_1230:
[----:B------:R-:W-:Y:S02]  /*16370*/  IMAD.MOV.U32 R13, RZ, RZ, R8 ;  /* 0x000000ffff0d7224 */ /* 0x000fe400078e0008 */
[----:B------:R-:W-:Y:S02]  /*16380*/  IMAD.MOV.U32 R12, RZ, RZ, 0x1 ;  /* 0x00000001ff0c7424 */ /* 0x000fe400078e00ff */
[----:B------:R-:W-:-:S07]  /*16390*/  IMAD.MOV.U32 R2, RZ, RZ, R14 ;  /* 0x000000ffff027224 */ /* 0x000fce00078e000e */
[----:B------:R-:W-:Y:S05]  /*163a0*/  WARPSYNC.COLLECTIVE R15, `(.L_x_1231) ;  /* 0x000000000f087348 */ /* 0x000fea0003c00000 */
[----:B------:R0:W1:Y:S02]  /*163b0*/  SHFL.IDX P6, R14, R13, R12, R11 ;  /* 0x0000000c0d0e7389 */ /* 0x00006400000c000b */
[----:B01----:R-:W-:Y:S01]  /*163c0*/  ENDCOLLECTIVE ;  /* 0x000000000000791b */ /* 0x003fe20003800000 */
.L_x_1231:
        /* <DEDUP_REMOVED lines=13> */
.L_x_1232:
[----:B------:R-:W-:Y:S02]  /*164a0*/  IMAD.MOV.U32 R13, RZ, RZ, R8 ;  /* 0x000000ffff0d7224 */ /* 0x000fe400078e0008 */
[----:B------:R-:W-:Y:S02]  /*164b0*/  IMAD.MOV.U32 R12, RZ, RZ, 0x2 ;  /* 0x00000002ff0c7424 */ /* 0x000fe400078e00ff */
[----:B------:R-:W-:-:S07]  /*164c0*/  IMAD.MOV.U32 R2, RZ, RZ, R14 ;  /* 0x000000ffff027224 */ /* 0x000fce00078e000e */
[----:B------:R-:W-:Y:S05]  /*164d0*/  WARPSYNC.COLLECTIVE R15, `(.L_x_1233) ;  /* 0x000000000f087348 */ /* 0x000fea0003c00000 */
[----:B------:R0:W1:Y:S02]  /*164e0*/  SHFL.IDX P6, R14, R13, R12, R11 ;  /* 0x0000000c0d0e7389 */ /* 0x00006400000c000b */
[----:B01----:R-:W-:Y:S01]  /*164f0*/  ENDCOLLECTIVE ;  /* 0x000000000000791b */ /* 0x003fe20003800000 */
.L_x_1233:
        /* <DEDUP_REMOVED lines=13> */
.L_x_1234:
[----:B------:R-:W-:Y:S02]  /*165d0*/  IMAD.MOV.U32 R13, RZ, RZ, R8 ;  /* 0x000000ffff0d7224 */ /* 0x000fe400078e0008 */
[----:B------:R-:W-:Y:S02]  /*165e0*/  IMAD.MOV.U32 R12, RZ, RZ, 0x3 ;  /* 0x00000003ff0c7424 */ /* 0x000fe400078e00ff */
[----:B------:R-:W-:-:S07]  /*165f0*/  IMAD.MOV.U32 R2, RZ, RZ, R14 ;  /* 0x000000ffff027224 */ /* 0x000fce00078e000e */
[----:B------:R-:W-:Y:S05]  /*16600*/  WARPSYNC.COLLECTIVE R15, `(.L_x_1235) ;  /* 0x000000000f087348 */ /* 0x000fea0003c00000 */
[----:B------:R0:W1:Y:S02]  /*16610*/  SHFL.IDX P6, R14, R13, R12, R11 ;  /* 0x0000000c0d0e7389 */ /* 0x00006400000c000b */
[----:B01----:R-:W-:Y:S01]  /*16620*/  ENDCOLLECTIVE ;  /* 0x000000000000791b */ /* 0x003fe20003800000 */
.L_x_1235:
        /* <DEDUP_REMOVED lines=13> */
.L_x_1236:
[----:B------:R-:W-:Y:S05]  /*16700*/  BRA `(.L_x_1237) ;  /* 0xffffffcc00247947 */ /* 0x000fea000383ffff */
.L_x_1146:
[----:B0-----:R0:W2:Y:S02]  /*16710*/  SYNCS.PHASECHK.TRANS64.TRYWAIT P1, [R0+URZ+0x22870], R3 ;  /* 0x02287003000075a7 */ /* 0x0010a4000802017f */
[----:B--2---:R-:W-:Y:S05]  /*16720*/  @!P1 NANOSLEEP.SYNCS 0x989680 ;  /* 0x009896800000995d */ /* 0x004fea0003900000 */
[----:B------:R-:W2:Y:S02]  /*16730*/  @!P1 SYNCS.PHASECHK.TRANS64 P1, [R0+URZ+0x22870], R3 ;  /* 0x02287003000095a7 */ /* 0x000ea4000802007f */
[----:B--2---:R-:W-:Y:S05]  /*16740*/  @!P1 BRA `(.L_x_1146) ;  /* 0xfffffffc00f09947 */ /* 0x004fea000383ffff */
[----:B------:R-:W-:Y:S05]  /*16750*/  BRA `(.L_x_1238) ;  /* 0xffffffcc00907947 */ /* 0x000fea000383ffff */
.L_x_1148:
[----:B0-----:R0:W1:Y:S02]  /*16760*/  SYNCS.PHASECHK.TRANS64.TRYWAIT P1, [R0+URZ+0x22860], R3 ;  /* 0x02286003000075a7 */ /* 0x001064000802017f */
[----:B-1----:R-:W-:Y:S05]  /*16770*/  @!P1 NANOSLEEP.SYNCS 0x989680 ;  /* 0x009896800000995d */ /* 0x002fea0003900000 */
[----:B------:R-:W1:Y:S02]  /*16780*/  @!P1 SYNCS.PHASECHK.TRANS64 P1, [R0+URZ+0x22860], R3 ;  /* 0x02286003000095a7 */ /* 0x000e64000802007f */
[----:B-1----:R-:W-:Y:S05]  /*16790*/  @!P1 BRA `(.L_x_1148) ;  /* 0xfffffffc00f09947 */ /* 0x002fea000383ffff */
[----:B------:R-:W-:Y:S05]  /*167a0*/  BRA `(.L_x_1239) ;  /* 0xffffffcc00a07947 */ /* 0x000fea000383ffff */
.L_x_1156:
[----:B-1----:R1:W2:Y:S02]  /*167b0*/  SYNCS.PHASECHK.TRANS64.TRYWAIT P0, [R18+URZ+0x22870], R3 ;  /* 0x02287003120075a7 */ /* 0x0022a4000800017f */
[----:B--2---:R-:W-:Y:S05]  /*167c0*/  @!P0 NANOSLEEP.SYNCS 0x989680 ;  /* 0x009896800000895d */ /* 0x004fea0003900000 */
[----:B------:R-:W2:Y:S02]  /*167d0*/  @!P0 SYNCS.PHASECHK.TRANS64 P0, [R18+URZ+0x22870], R3 ;  /* 0x02287003120085a7 */ /* 0x000ea4000800007f */
[----:B--2---:R-:W-:Y:S05]  /*167e0*/  @!P0 BRA `(.L_x_1156) ;  /* 0xfffffffc00f08947 */ /* 0x004fea000383ffff */
[----:B------:R-:W-:Y:S05]  /*167f0*/  BRA `(.L_x_1240) ;  /* 0xffffffd400387947 */ /* 0x000fea000383ffff */
.L_x_1158:
[----:B0-----:R0:W1:Y:S02]  /*16800*/  SYNCS.PHASECHK.TRANS64.TRYWAIT P0, [R18+URZ+0x22860], R3 ;  /* 0x02286003120075a7 */ /* 0x001064000800017f */
[----:B-1----:R-:W-:Y:S05]  /*16810*/  @!P0 NANOSLEEP.SYNCS 0x989680 ;  /* 0x009896800000895d */ /* 0x002fea0003900000 */
[----:B------:R-:W1:Y:S02]  /*16820*/  @!P0 SYNCS.PHASECHK.TRANS64 P0, [R18+URZ+0x22860], R3 ;  /* 0x02286003120085a7 */ /* 0x000e64000800007f */
[----:B-1----:R-:W-:Y:S05]  /*16830*/  @!P0 BRA `(.L_x_1158) ;  /* 0xfffffffc00f08947 */ /* 0x002fea000383ffff */
[----:B------:R-:W-:Y:S05]  /*16840*/  BRA `(.L_x_1241) ;  /* 0xffffffd400447947 */ /* 0x000fea000383ffff */
.L_x_1165:
[----:B0-----:R0:W2:Y:S02]  /*16850*/  SYNCS.PHASECHK.TRANS64.TRYWAIT P0, [R5+URZ+0x22820], R0 ;  /* 0x02282000050075a7 */ /* 0x0010a4000800017f */
[----:B--2---:R-:W-:Y:S05]  /*16860*/  @!P0 NANOSLEEP.SYNCS 0x989680 ;  /* 0x009896800000895d */ /* 0x004fea0003900000 */
[----:B------:R-:W2:Y:S02]  /*16870*/  @!P0 SYNCS.PHASECHK.TRANS64 P0, [R5+URZ+0x22820], R0 ;  /* 0x02282000050085a7 */ /* 0x000ea4000800007f */
[----:B--2---:R-:W-:Y:S05]  /*16880*/  @!P0 BRA `(.L_x_1165) ;  /* 0xfffffffc00f08947 */ /* 0x004fea000383ffff */
[----:B------:R-:W-:Y:S05]  /*16890*/  BRA `(.L_x_1242) ;  /* 0xffffffdc00087947 */ /* 0x000fea000383ffff */
.L_x_1166:
[----:B------:R-:W2:Y:S01]  /*168a0*/  S2R R2, SR_TID.X ;  /* 0x0000000000027919 */ /* 0x000ea20000002100 */
[----:B------:R-:W-:Y:S01]  /*168b0*/  BSSY B0, `(.L_x_1243) ;  /* 0x000000a000007945 */ /* 0x000fe20003800000 */
[----:B------:R-:W-:Y:S02]  /*168c0*/  IMAD.MOV.U32 R12, RZ, RZ, RZ ;  /* 0x000000ffff0c7224 */ /* 0x000fe400078e00ff */
[----:B------:R-:W-:Y:S02]  /*168d0*/  IMAD.MOV.U32 R11, RZ, RZ, 0x1f ;  /* 0x0000001fff0b7424 */ /* 0x000fe400078e00ff */
[----:B------:R-:W-:Y:S01]  /*168e0*/  IMAD.MOV.U32 R15, RZ, RZ, -0x1 ;  /* 0xffffffffff0f7424 */ /* 0x000fe200078e00ff */
[----:B--2---:R-:W-:-:S04]  /*168f0*/  SHF.R.U32.HI R2, RZ, 0x5, R2 ;  /* 0x00000005ff027819 */ /* 0x004fc80000011602 */
[----:B------:R-:W-:-:S05]  /*16900*/  LOP3.LUT R2, R2, 0x3, RZ, 0xc0, !PT ;  /* 0x0000000302027812 */ /* 0x000fca00078ec0ff */
[----:B------:R-:W-:-:S07]  /*16910*/  IMAD.MOV.U32 R13, RZ, RZ, R2 ;  /* 0x000000ffff0d7224 */ /* 0x000fce00078e0002 */
[----:B01----:R-:W-:Y:S05]  /*16920*/  WARPSYNC.COLLECTIVE R15, `(.L_x_1244) ;  /* 0x000000000f087348 */ /* 0x003fea0003c00000 */
[----:B------:R2:W3:Y:S02]  /*16930*/  SHFL.IDX P6, R14, R13, R12, R11 ;  /* 0x0000000c0d0e7389 */ /* 0x0004e400000c000b */
[----:B0123--:R-:W-:Y:S01]  /*16940*/  ENDCOLLECTIVE ;  /* 0x000000000000791b */ /* 0x00ffe20003800000 */
.L_x_1244:
[----:B------:R-:W-:Y:S05]  /*16950*/  BSYNC B0 ;  /* 0x0000000000007941 */ /* 0x000fea0003800000 */
.L_x_1243:
[----:B------:R-:W-:Y:S05]  /*16960*/  BRA `(.L_x_1245) ;  /* 0xffffffd800f07947 */ /* 0x000fea000383ffff */
.L_x_1169:
[----:B------:R-:W-:Y:S01]  /*16970*/  BSSY B1, `(.L_x_1246) ;  /* 0x0000006000017945 */ /* 0x000fe20003800000 */
[----:B------:R-:W-:-:S07]  /*16980*/  IMAD.MOV.U32 R15, RZ, RZ, -0x1 ;  /* 0xffffffffff0f7424 */ /* 0x000fce00078e00ff */
[----:B01----:R-:W-:Y:S05]  /*16990*/  WARPSYNC.COLLECTIVE R15, `(.L_x_1247) ;  /* 0x000000000f0c7348 */ /* 0x003fea0003c00000 */
[----:B------:R-:W-:Y:S02]  /*169a0*/  ELECT P6, UR62, PT ;  /* 0x00000000003e782f */ /* 0x000fe400038c0000 */
[----:B------:R-:W-:Y:S01]  /*169b0*/  MOV R14, UR62 ;  /* 0x0000003e000e7c02 */ /* 0x000fe20008000f00 */
[----:B01----:R-:W-:Y:S10]  /*169c0*/  ENDCOLLECTIVE ;  /* 0x000000000000791b */ /* 0x003ff40003800000 */
.L_x_1247:
[----:B------:R-:W-:Y:S05]  /*169d0*/  BSYNC B1 ;  /* 0x0000000000017941 */ /* 0x000fea0003800000 */
.L_x_1246:
[----:B------:R-:W-:Y:S05]  /*169e0*/  BRA `(.L_x_1248) ;  /* 0xffffffd800e87947 */ /* 0x000fea000383ffff */
.L_x_1171:
[----:B0-----:R0:W2:Y:S02]  /*169f0*/  SYNCS.PHASECHK.TRANS64.TRYWAIT P1, [R3+URZ+0x22840], R2 ;  /* 0x02284002030075a7 */ /* 0x0010a4000802017f */
[----:B--2---:R-:W-:Y:S05]  /*16a00*/  @!P1 NANOSLEEP.SYNCS 0x989680 ;  /* 0x009896800000995d */ /* 0x004fea0003900000 */
[----:B------:R-:W2:Y:S02]  /*16a10*/  @!P1 SYNCS.PHASECHK.TRANS64 P1, [R3+URZ+0x22840], R2 ;  /* 0x02284002030095a7 */ /* 0x000ea4000802007f */
[----:B--2---:R-:W-:Y:S05]  /*16a20*/  @!P1 BRA `(.L_x_1171) ;  /* 0xfffffffc00f09947 */ /* 0x004fea000383ffff */
[----:B------:R-:W-:Y:S05]  /*16a30*/  BRA `(.L_x_1249) ;  /* 0xffffffdc00087947 */ /* 0x000fea000383ffff */
.L_x_1173:
[----:B--2---:R2:W3:Y:S02]  /*16a40*/  SYNCS.PHASECHK.TRANS64.TRYWAIT P1, [R19+URZ+0x22840], R0 ;  /* 0x02284000130075a7 */ /* 0x0044e4000802017f */
[----:B---3--:R-:W-:Y:S05]  /*16a50*/  @!P1 NANOSLEEP.SYNCS 0x989680 ;  /* 0x009896800000995d */ /* 0x008fea0003900000 */
[----:B------:R-:W3:Y:S02]  /*16a60*/  @!P1 SYNCS.PHASECHK.TRANS64 P1, [R19+URZ+0x22840], R0 ;  /* 0x02284000130095a7 */ /* 0x000ee4000802007f */
[----:B---3--:R-:W-:Y:S05]  /*16a70*/  @!P1 BRA `(.L_x_1173) ;  /* 0xfffffffc00f09947 */ /* 0x008fea000383ffff */
[----:B------:R-:W-:Y:S05]  /*16a80*/  BRA `(.L_x_1250) ;  /* 0xffffffdc00147947 */ /* 0x000fea000383ffff */
.L_x_1175:
[----:B---3--:R3:W4:Y:S02]  /*16a90*/  SYNCS.PHASECHK.TRANS64.TRYWAIT P1, [R3+URZ+0x22860], R2 ;  /* 0x02286002030075a7 */ /* 0x008724000802017f */
[----:B----4-:R-:W-:Y:S05]  /*16aa0*/  @!P1 NANOSLEEP.SYNCS 0x989680 ;  /* 0x009896800000995d */ /* 0x010fea0003900000 */
[----:B------:R-:W4:Y:S02]  /*16ab0*/  @!P1 SYNCS.PHASECHK.TRANS64 P1, [R3+URZ+0x22860], R2 ;  /* 0x02286002030095a7 */ /* 0x000f24000802007f */
[----:B----4-:R-:W-:Y:S05]  /*16ac0*/  @!P1 BRA `(.L_x_1175) ;  /* 0xfffffffc00f09947 */ /* 0x010fea000383ffff */
[----:B------:R-:W-:Y:S05]  /*16ad0*/  BRA `(.L_x_1251) ;  /* 0xffffffdc00107947 */ /* 0x000fea000383ffff */
.L_x_1177:
[----:B----4-:R4:W0:Y:S02]  /*16ae0*/  SYNCS.PHASECHK.TRANS64.TRYWAIT P1, [R19+URZ+0x22860], R0 ;  /* 0x02286000130075a7 */ /* 0x010824000802017f */
[----:B0-----:R-:W-:Y:S05]  /*16af0*/  @!P1 NANOSLEEP.SYNCS 0x989680 ;  /* 0x009896800000995d */ /* 0x001fea0003900000 */
[----:B------:R-:W0:Y:S02]  /*16b00*/  @!P1 SYNCS.PHASECHK.TRANS64 P1, [R19+URZ+0x22860], R0 ;  /* 0x02286000130095a7 */ /* 0x000e24000802007f */
[----:B0-----:R-:W-:Y:S05]  /*16b10*/  @!P1 BRA `(.L_x_1177) ;  /* 0xfffffffc00f09947 */ /* 0x001fea000383ffff */
[----:B------:R-:W-:Y:S05]  /*16b20*/  BRA `(.L_x_1252) ;  /* 0xffffffdc000c7947 */ /* 0x000fea000383ffff */
.L_x_1179:
[----:B------:R0:W0:Y:S02]  /*16b30*/  SYNCS.PHASECHK.TRANS64.TRYWAIT P1, [R3+URZ+0x22880], R2 ;  /* 0x02288002030075a7 */ /* 0x000024000802017f */
[----:B0-----:R-:W-:Y:S05]  /*16b40*/  @!P1 NANOSLEEP.SYNCS 0x989680 ;  /* 0x009896800000995d */ /* 0x001fea0003900000 */
[----:B------:R-:W0:Y:S02]  /*16b50*/  @!P1 SYNCS.PHASECHK.TRANS64 P1, [R3+URZ+0x22880], R2 ;  /* 0x02288002030095a7 */ /* 0x000e24000802007f */
[----:B0-----:R-:W-:Y:S05]  /*16b60*/  @!P1 BRA `(.L_x_1179) ;  /* 0xfffffffc00f09947 */ /* 0x001fea000383ffff */
[----:B------:R-:W-:Y:S05]  /*16b70*/  BRA `(.L_x_1253) ;  /* 0xffffffdc00087947 */ /* 0x000fea000383ffff */
.L_x_1254:
        /* <DEDUP_REMOVED lines=16> */
.L_x_3193:


//--------------------- .text._ZN7cutlass13device_kernelIN5flash11enable_sm90INS1_16FlashAttnFwdSm90INS1_25CollectiveMainloopFwdSm90ILi2EN4cute5tupleIJNS5_1CILi1EEES8_S8_EEENS6_IJNS7_ILi128EEESA_NS7_ILi192EEEEEELi128ENS_12float_e4m3_tEfNS_4arch4Sm90ELb0ELb1ELb0ELb1ELb1ELb0ELb0ELb1ELb1ELb1ELb0ELb0EEENS1_21CollectiveEpilogueFwdINS6_IJSA_SA_SA_EEES9_NS_10bfloat16_tESF_Li256ELb1ELb1ELb0ELb1EEENS1_36VarlenDynamicPersistentTileSchedulerILi128ELi128ELi256ELi128ELb0ELb1ELb1ELb1ELb0ELb1EEEEEEEEEvNT_6ParamsE --------------------------
	.section	.text._ZN7cutlass13device_kernelIN5flash11enable_sm90INS1_16FlashAttnFwdSm90INS1_25CollectiveMainloopFwdSm90ILi2EN4cute5tupleIJNS5_1CILi1EEES8_S8_EEENS6_IJNS7_ILi128EEESA_NS7_ILi192EEEEEELi128ENS_12float_e4m3_tEfNS_4arch4Sm90ELb0ELb1ELb0ELb1ELb1ELb0ELb0ELb1ELb1ELb1ELb0ELb0EEENS1_21CollectiveEpilogueFwdINS6_IJSA_SA_SA_EEES9_NS_10bfloat16_tESF_Li256ELb1ELb1ELb0ELb1EEENS1_36VarlenDynamicPersistentTileSchedulerILi128ELi128ELi256ELi128ELb0ELb1ELb1ELb1ELb0ELb1EEEEEEEEEvNT_6ParamsE,"ax",@progbits
	.align	128
.text._ZN7cutlass13device_kernelIN5flash11enable_sm90INS1_16FlashAttnFwdSm90INS1_25CollectiveMainloopFwdSm90ILi2EN4cute5tupleIJNS5_1CILi1EEES8_S8_EEENS6_IJNS7_ILi128EEESA_NS7_ILi192EEEEEELi128ENS_12float_e4m3_tEfNS_4arch4Sm90ELb0ELb1ELb0ELb1ELb1ELb0ELb0ELb1ELb1ELb1ELb0ELb0EEENS1_21CollectiveEpilogueFwdINS6_IJSA_SA_SA_EEES9_NS_10bfloat16_tESF_Li256ELb1ELb1ELb0ELb1EEENS1_36VarlenDynamicPersistentTileSchedulerILi128ELi128ELi256ELi128ELb0ELb1ELb1ELb1ELb0ELb1EEEEEEEEEvNT_6ParamsE:
        .type           _ZN7cutlass13device_kernelIN5flash11enable_sm90INS1_16FlashAttnFwdSm90INS1_25CollectiveMainloopFwdSm90ILi2EN4cute5tupleIJNS5_1CILi1EEES8_S8_EEENS6_IJNS7_ILi128EEESA_NS7_ILi192EEEEEELi128ENS_12float_e4m3_tEfNS_4arch4Sm90ELb0ELb1ELb0ELb1ELb1ELb0ELb0ELb1ELb1ELb1ELb0ELb0EEENS1_21CollectiveEpilogueFwdINS6_IJSA_SA_SA_EEES9_NS_10bfloat16_tESF_Li256ELb1ELb1ELb0ELb1EEENS1_36VarlenDynamicPersistentTileSchedulerILi128ELi128ELi256ELi128ELb0ELb1ELb1ELb1ELb0ELb1EEEEEEEEEvNT_6ParamsE,@function
        .size           _ZN7cutlass13device_kernelIN5flash11enable_sm90INS1_16FlashAttnFwdSm90INS1_25CollectiveMainloopFwdSm90ILi2EN4cute5tupleIJNS5_1CILi1EEES8_S8_EEENS6_IJNS7_ILi128EEESA_NS7_ILi192EEEEEELi128ENS_12float_e4m3_tEfNS_4arch4Sm90ELb0ELb1ELb0ELb1ELb1ELb0ELb0ELb1ELb1ELb1ELb0ELb0EEENS1_21CollectiveEpilogueFwdINS6_IJSA_SA_SA_EEES9_NS_10bfloat16_tESF_Li256ELb1ELb1ELb0ELb1EEENS1_36VarlenDynamicPersistentTileSchedulerILi128ELi128ELi256ELi128ELb0ELb1ELb1ELb1ELb0ELb1EEEEEEEEEvNT_6ParamsE,(.L_x_3194 - _ZN7cutlass13device_kernelIN5flash11enable_sm90INS1_16FlashAttnFwdSm90INS1_25CollectiveMainloopFwdSm90ILi2EN4cute5tupleIJNS5_1CILi1EEES8_S8_EEENS6_IJNS7_ILi128EEESA_NS7_ILi192EEEEEELi128ENS_12float_e4m3_tEfNS_4arch4Sm90ELb0ELb1ELb0ELb1ELb1ELb0ELb0ELb1ELb1ELb1ELb0ELb0EEENS1_21CollectiveEpilogueFwdINS6_IJSA_SA_SA_EEES9_NS_10bfloat16_tESF_Li256ELb1ELb1ELb0ELb1EEENS1_36VarlenDynamicPersistentTileSchedulerILi128ELi128ELi256ELi128ELb0ELb1ELb1ELb1ELb0ELb1EEEEEEEEEvNT_6ParamsE)
        .other          _ZN7cutlass13device_kernelIN5flash11enable_sm90INS1_16FlashAttnFwdSm90INS1_25CollectiveMainloopFwdSm90ILi2EN4cute5tupleIJNS5_1CILi1EEES8_S8_EEENS6_IJNS7_ILi128EEESA_NS7_ILi192EEEEEELi128ENS_12float_e4m3_tEfNS_4arch4Sm90ELb0ELb1ELb0ELb1ELb1ELb0ELb0ELb1ELb1ELb1ELb0ELb0EEENS1_21CollectiveEpilogueFwdINS6_IJSA_SA_SA_EEES9_NS_10bfloat16_tESF_Li256ELb1ELb1ELb0ELb1EEENS1_36VarlenDynamicPersistentTileSchedulerILi128ELi128ELi256ELi128ELb0ELb1ELb1ELb1ELb0ELb1EEEEEEEEEvNT_6ParamsE,@"STO_CUDA_ENTRY STV_DEFAULT"
_ZN7cutlass13device_kernelIN5flash11enable_sm90INS1_16FlashAttnFwdSm90INS1_25CollectiveMainloopFwdSm90ILi2EN4cute5tupleIJNS5_1CILi1EEES8_S8_EEENS6_IJNS7_ILi128EEESA_NS7_ILi192EEEEEELi128ENS_12float_e4m3_tEfNS_4arch4Sm90ELb0ELb1ELb0ELb1ELb1ELb0ELb0ELb1ELb1ELb1ELb0ELb0EEENS1_21CollectiveEpilogueFwdINS6_IJSA_SA_SA_EEES9_NS_10bfloat16_tESF_Li256ELb1ELb1ELb0ELb1EEENS1_36VarlenDynamicPersistentTileSchedulerILi128ELi128ELi256ELi128ELb0ELb1ELb1ELb1ELb0ELb1EEEEEEEEEvNT_6ParamsE:
        /* <DEDUP_REMOVED lines=45> */
.L_x_1255:
        /* <DEDUP_REMOVED lines=22> */
.L_x_1256:
        /* <DEDUP_REMOVED lines=18> */
.L_x_1257:
        /* <DEDUP_REMOVED lines=22> */
.L_x_1258:
        /* <DEDUP_REMOVED lines=24> */
.L_x_1259:
        /* <DEDUP_REMOVED lines=8> */
.L_x_1261:
        /* <DEDUP_REMOVED lines=27> */
[CC--:B------:R-:W-:Y:S01]  /*0a60*/  LEA.HI R2, R3.reuse, R184.reuse, RZ, 0x4 ;  /* 0x000000b803027211 */ /* 0x0c0fe200078f20ff */
[----:B------:R-:W-:Y:S01]  /*0a70*/  IMAD.SHL.U32 R4, R4, 0x20, RZ ;  /* 0x0000002004047824 */ /* 0x000fe200078e00ff */
[----:B------:R-:W-:Y:S01]  /*0a80*/  LEA.HI R11, R3, R184, RZ, 0x2 ;  /* 0x000000b8030b7211 */ /* 0x000fe200078f10ff */
[----:B------:R-:W-:Y:S01]  /*0a90*/  IMAD.IADD R177, R184, 0x1, -R177 ;  /* 0x00000001b8b17824 */ /* 0x000fe200078e0ab1 */
[----:B------:R-:W-:-:S02]  /*0aa0*/  LOP3.LUT R5, R2, 0x3fffff0, RZ, 0xc0, !PT ;  /* 0x03fffff002057812 */ /* 0x000fc400078ec0ff */
[----:B------:R-:W-:Y:S02]  /*0ab0*/  LOP3.LUT R4, R4, 0xfffffc00, RZ, 0xc0, !PT ;  /* 0xfffffc0004047812 */ /* 0x000fe400078ec0ff */
[----:B------:R-:W-:Y:S01]  /*0ac0*/  SHF.R.S32.HI R6, RZ, 0x1f, R177 ;  /* 0x0000001fff067819 */ /* 0x000fe200000114b1 */
[----:B------:R-:W-:Y:S01]  /*0ad0*/  IMAD.IADD R5, R184, 0x1, -R5 ;  /* 0x00000001b8057824 */ /* 0x000fe200078e0a05 */
[----:B------:R-:W-:Y:S02]  /*0ae0*/  LOP3.LUT R11, R11, 0xfffffffc, RZ, 0xc0, !PT ;  /* 0xfffffffc0b0b7812 */ /* 0x000fe400078ec0ff */
[----:B------:R-:W-:Y:S01]  /*0af0*/  LEA.HI R8, R6, R177, RZ, 0x2 ;  /* 0x000000b106087211 */ /* 0x000fe200078f10ff */
[----:B------:R-:W-:Y:S01]  /*0b00*/  IMAD R181, R5, 0x40, R4 ;  /* 0x0000004005b57824 */ /* 0x000fe200078e0204 */
[----:B------:R-:W-:Y:S01]  /*0b10*/  LEA.HI R3, R3, R184, RZ, 0x3 ;  /* 0x000000b803037211 */ /* 0x000fe200078f18ff */
[----:B------:R-:W-:Y:S01]  /*0b20*/  IMAD.IADD R11, R184, 0x1, -R11 ;  /* 0x00000001b80b7824 */ /* 0x000fe200078e0a0b */
[----:B------:R-:W-:-:S02]  /*0b30*/  SHF.R.S32.HI R9, RZ, 0x2, R8 ;  /* 0x00000002ff097819 */ /* 0x000fc40000011408 */
[----:B------:R-:W-:Y:S02]  /*0b40*/  SHF.R.S32.HI R10, RZ, 0x1f, R8 ;  /* 0x0000001fff0a7819 */ /* 0x000fe40000011408 */
[----:B------:R-:W-:Y:S02]  /*0b50*/  SHF.R.S32.HI R179, RZ, 0x7, R0 ;  /* 0x00000007ffb37819 */ /* 0x000fe40000011400 */
[----:B------:R-:W-:Y:S02]  /*0b60*/  LEA.HI R10, R10, R9, RZ, 0x3 ;  /* 0x000000090a0a7211 */ /* 0x000fe400078f18ff */
[----:B------:R-:W-:Y:S02]  /*0b70*/  LOP3.LUT R5, R3, 0xfffffff8, RZ, 0xc0, !PT ;  /* 0xfffffff803057812 */ /* 0x000fe400078ec0ff */
[----:B------:R-:W-:Y:S02]  /*0b80*/  SHF.R.S32.HI R7, RZ, 0x4, R2 ;  /* 0x00000004ff077819 */ /* 0x000fe40000011402 */
[----:B------:R-:W-:Y:S01]  /*0b90*/  LOP3.LUT R10, R10, 0xfffffff8, RZ, 0xc0, !PT ;  /* 0xfffffff80a0a7812 */ /* 0x000fe200078ec0ff */
[----:B------:R-:W-:Y:S01]  /*0ba0*/  IMAD.IADD R172, R184, 0x1, -R5 ;  /* 0x00000001b8ac7824 */ /* 0x000fe200078e0a05 */
[----:B------:R-:W-:-:S02]  /*0bb0*/  LEA.HI R6, R6, R177, RZ, 0x5 ;  /* 0x000000b106067211 */ /* 0x000fc400078f28ff */
[----:B------:R-:W-:Y:S01]  /*0bc0*/  LEA.HI R0, R0, R179, RZ, 0x1 ;  /* 0x000000b300007211 */ /* 0x000fe200078f08ff */
[----:B------:R-:W-:Y:S01]  /*0bd0*/  IMAD.IADD R9, R9, 0x1, -R10 ;  /* 0x0000000109097824 */ /* 0x000fe200078e0a0a */
[----:B------:R-:W-:Y:S01]  /*0be0*/  LEA.HI R2, R2, R7, RZ, 0x1 ;  /* 0x0000000702027211 */ /* 0x000fe200078f08ff */
[----:B------:R-:W-:Y:S01]  /*0bf0*/  IMAD.SHL.U32 R169, R172, 0x8, RZ ;  /* 0x00000008aca97824 */ /* 0x000fe200078e00ff */
[----:B------:R-:W-:Y:S02]  /*0c00*/  SHF.R.S32.HI R6, RZ, 0x5, R6 ;  /* 0x00000005ff067819 */ /* 0x000fe40000011406 */
[----:B------:R-:W-:Y:S01]  /*0c10*/  LEA.HI R4, R11, R11, RZ, 0x1 ;  /* 0x0000000b0b047211 */ /* 0x000fe200078f08ff */
[----:B------:R-:W-:Y:S01]  /*0c20*/  VIADD R171, R169, 0x40 ;  /* 0x00000040a9ab7836 */ /* 0x000fe20000000000 */
[----:B------:R-:W-:Y:S01]  /*0c30*/  LOP3.LUT R0, R0, 0x3fffffe, RZ, 0xc0, !PT ;  /* 0x03fffffe00007812 */ /* 0x000fe200078ec0ff */
[----:B------:R-:W-:Y:S01]  /*0c40*/  IMAD R9, R6, 0x10, R9 ;  /* 0x0000001006097824 */ /* 0x000fe200078e0209 */
[----:B------:R-:W-:-:S02]  /*0c50*/  LOP3.LUT R2, R2, 0x1ffffffe, RZ, 0xc0, !PT ;  /* 0x1ffffffe02027812 */ /* 0x000fc400078ec0ff */
[----:B------:R-:W-:Y:S01]  /*0c60*/  LOP3.LUT R4, R4, 0x1ffffffe, RZ, 0xc0, !PT ;  /* 0x1ffffffe04047812 */ /* 0x000fe200078ec0ff */
[----:B------:R-:W-:Y:S01]  /*0c70*/  IMAD.IADD R0, R179, 0x1, -R0 ;  /* 0x00000001b3007824 */ /* 0x000fe200078e0a00 */
[----:B------:R-:W-:Y:S01]  /*0c80*/  LOP3.LUT R18, R8, 0x7ffffffc, RZ, 0xc0, !PT ;  /* 0x7ffffffc08127812 */ /* 0x000fe200078ec0ff */
[----:B------:R-:W-:Y:S01]  /*0c90*/  IMAD.IADD R2, R7, 0x1, -R2 ;  /* 0x0000000107027824 */ /* 0x000fe200078e0a02 */
[----:B------:R-:W-:Y:S01]  /*0ca0*/  SHF.R.S32.HI R175, RZ, 0x3, R3 ;  /* 0x00000003ffaf7819 */ /* 0x000fe20000011403 */
[----:B------:R-:W-:Y:S01]  /*0cb0*/  IMAD.IADD R11, R11, 0x1, -R4 ;  /* 0x000000010b0b7824 */ /* 0x000fe200078e0a04 */
[----:B------:R-:W-:Y:S01]  /*0cc0*/  SHF.R.S32.HI R183, RZ, 0x1f, R169 ;  /* 0x0000001fffb77819 */ /* 0x000fe200000114a9 */
[----:B------:R-:W-:Y:S01]  /*0cd0*/  IMAD R180, R0, 0x40, R9 ;  /* 0x0000004000b47824 */ /* 0x000fe200078e0209 */
[----:B------:R-:W-:Y:S01]  /*0ce0*/  SHF.R.S32.HI R182, RZ, 0x1f, R171 ;  /* 0x0000001fffb67819 */ /* 0x000fe200000114ab */
[----:B------:R-:W-:Y:S02]  /*0cf0*/  IMAD R181, R2, 0x8, R181 ;  /* 0x0000000802b57824 */ /* 0x000fe400078e02b5 */
[----:B------:R-:W-:-:S02]  /*0d00*/  IMAD.IADD R18, R177, 0x1, -R18 ;  /* 0x00000001b1127824 */ /* 0x000fc400078e0a12 */
[----:B------:R-:W-:-:S07]  /*0d10*/  IMAD R168, R11, 0x8, R180 ;  /* 0x000000080ba87824 */ /* 0x000fce00078e02b4 */
.L_x_1369:
[----:B0---4-:R-:W0:Y:S01]  /*0d20*/  LDC.64 R2, c[0x0][0xa28] ;  /* 0x00028a00ff027b82 */ /* 0x011e220000000a00 */
[----:B------:R-:W-:Y:S01]  /*0d30*/  IMAD.MOV.U32 R11, RZ, RZ, RZ ;  /* 0x000000ffff0b7224 */ /* 0x000fe200078e00ff */
[----:B------:R-:W-:Y:S01]  /*0d40*/  ULDC.64 UR4, c[0x0][0x418] ;  /* 0x0001060000047ab9 */ /* 0x000fe20000000a00 */
[----:B------:R-:W-:-:S05]  /*0d50*/  ULDC.64 UR6, c[0x0][0xa20] ;  /* 0x0002880000067ab9 */ /* 0x000fca0000000a00 */
[----:B--23--:R-:W1:Y:S01]  /*0d60*/  LDC.64 R4, c[0x0][0xa18] ;  /* 0x00028600ff047b82 */ /* 0x00ce620000000a00 */
[----:B0-----:R-:W-:-:S04]  /*0d70*/  ISETP.NE.U32.AND P0, PT, R2, RZ, PT ;  /* 0x000000ff0200720c */ /* 0x001fc80003f05070 */
[----:B------:R-:W-:Y:S02]  /*0d80*/  ISETP.NE.AND.EX P0, PT, R3, RZ, PT, P0 ;  /* 0x000000ff0300720c */ /* 0x000fe40003f05300 */
[----:B-1----:R-:W-:-:S04]  /*0d90*/  ISETP.NE.U32.AND P1, PT, R4, RZ, PT ;  /* 0x000000ff0400720c */ /* 0x002fc80003f25070 */
[----:B------:R-:W-:-:S07]  /*0da0*/  ISETP.NE.AND.EX P1, PT, R5, RZ, PT, P1 ;  /* 0x000000ff0500720c */ /* 0x000fce0003f25310 */
[----:B------:R-:W0:Y:S08]  /*0db0*/  @P0 LDC.64 R2, c[0x0][0xa28] ;  /* 0x00028a00ff020b82 */ /* 0x000e300000000a00 */
[----:B------:R-:W1:Y:S01]  /*0dc0*/  @P1 LDC.64 R4, c[0x0][0xa18] ;  /* 0x00028600ff041b82 */ /* 0x000e620000000a00 */
[----:B0-----:R-:W-:-:S05]  /*0dd0*/  @P0 IMAD.WIDE R2, R23, 0x4, R2 ;  /* 0x0000000417020825 */ /* 0x001fca00078e0202 */
[----:B------:R0:W5:Y:S01]  /*0de0*/  @P0 LDG.E R11, desc[UR44][R2.64] ;  /* 0x0000002c020b0981 */ /* 0x000162000c1e1900 */
[----:B-1----:R-:W-:-:S05]  /*0df0*/  @P1 IMAD.WIDE R4, R23, 0x4, R4 ;  /* 0x0000000417041825 */ /* 0x002fca00078e0204 */
[----:B------:R0:W5:Y:S01]  /*0e00*/  @P1 LDG.E R17, desc[UR44][R4.64] ;  /* 0x0000002c04111981 */ /* 0x000162000c1e1900 */
[----:B------:R-:W-:Y:S01]  /*0e10*/  UISETP.NE.U32.AND UP0, UPT, UR4, URZ, UPT ;  /* 0x0000003f0400728c */ /* 0x000fe2000bf05070 */
[----:B------:R-:W-:Y:S01]  /*0e20*/  ISETP.NE.U32.AND P2, PT, RZ, UR6, PT ;  /* 0x00000006ff007c0c */ /* 0x000fe2000bf45070 */
[----:B------:R-:W-:Y:S01]  /*0e30*/  IMAD.MOV.U32 R173, RZ, RZ, R22 ;  /* 0x000000ffffad7224 */ /* 0x000fe200078e0016 */
[----:B------:R-:W-:Y:S01]  /*0e40*/  ULDC UR4, c[0x0][0x424] ;  /* 0x0001090000047ab9 */ /* 0x000fe20000000800 */
[----:B------:R-:W-:Y:S01]  /*0e50*/  UISETP.NE.AND.EX UP0, UPT, UR5, URZ, UPT, UP0 ;  /* 0x0000003f0500728c */ /* 0x000fe2000bf05300 */
[----:B------:R-:W-:Y:S02]  /*0e60*/  ISETP.NE.AND.EX P2, PT, RZ, UR7, PT, P2 ;  /* 0x00000007ff007c0c */ /* 0x000fe4000bf45320 */
[----:B------:R-:W-:Y:S01]  /*0e70*/  ULDC UR5, c[0x0][0x2f0] ;  /* 0x0000bc0000057ab9 */ /* 0x000fe20000000800 */
[----:B------:R-:W-:-:S04]  /*0e80*/  USEL UR4, UR4, 0x1, UP0 ;  /* 0x0000000104047887 */ /* 0x000fc80008000000 */
[----:B------:R-:W-:Y:S01]  /*0e90*/  UIMAD UR4, UR4, UR5, URZ ;  /* 0x00000005040472a4 */ /* 0x000fe2000f8e023f */
[----:B0-----:R-:W-:Y:S11]  /*0ea0*/  @P1 BRA `(.L_x_1262) ;  /* 0x0000000000281947 */ /* 0x001ff60003800000 */
[----:B------:R-:W-:Y:S01]  /*0eb0*/  ULDC.64 UR6, c[0x0][0xa00] ;  /* 0x0002800000067ab9 */ /* 0x000fe20000000a00 */
[----:B-----5:R-:W0:Y:S01]  /*0ec0*/  LDC R17, c[0x0][0x288] ;  /* 0x0000a200ff117b82 */ /* 0x020e220000000800 */
[----:B------:R-:W-:-:S04]  /*0ed0*/  ISETP.NE.U32.AND P0, PT, RZ, UR6, PT ;  /* 0x00000006ff007c0c */ /* 0x000fc8000bf05070 */
[----:B------:R-:W-:-:S13]  /*0ee0*/  ISETP.NE.AND.EX P0, PT, RZ, UR7, PT, P0 ;  /* 0x00000007ff007c0c */ /* 0x000fda000bf05300 */
[----:B------:R-:W-:Y:S05]  /*0ef0*/  @!P0 BRA `(.L_x_1262) ;  /* 0x0000000000148947 */ /* 0x000fea0003800000 */
[----:B------:R-:W1:Y:S02]  /*0f00*/  LDC.64 R2, c[0x0][0xa00] ;  /* 0x00028000ff027b82 */ /* 0x000e640000000a00 */
[----:B-1----:R-:W-:-:S05]  /*0f10*/  IMAD.WIDE R2, R23, 0x4, R2 ;  /* 0x0000000417027825 */ /* 0x002fca00078e0202 */
[----:B0-----:R-:W2:Y:S04]  /*0f20*/  LDG.E R17, desc[UR44][R2.64] ;  /* 0x0000002c02117981 */ /* 0x001ea8000c1e1900 */
[----:B------:R-:W2:Y:S02]  /*0f30*/  LDG.E R0, desc[UR44][R2.64+0x4] ;  /* 0x0000042c02007981 */ /* 0x000ea4000c1e1900 */
[----:B--2---:R-:W-:-:S07]  /*0f40*/  IMAD.IADD R17, R0, 0x1, -R17 ;  /* 0x0000000100117824 */ /* 0x004fce00078e0a11 */
.L_x_1262:
[----:B------:R-:W-:Y:S02]  /*0f50*/  IMAD.U32 R16, RZ, RZ, UR4 ;  /* 0x00000004ff107e24 */ /* 0x000fe4000f8e00ff */
[----:B------:R-:W-:Y:S01]  /*0f60*/  IMAD.MOV.U32 R174, RZ, RZ, R23 ;  /* 0x000000ffffae7224 */ /* 0x000fe200078e0017 */
[----:B------:R-:W-:Y:S06]  /*0f70*/  @!P2 BRA `(.L_x_1263) ;  /* 0x000000000010a947 */ /* 0x000fec0003800000 */
[----:B------:R-:W1:Y:S02]  /*0f80*/  LDC.64 R2, c[0x0][0xa20] ;  /* 0x00028800ff027b82 */ /* 0x000e640000000a00 */
[----:B-1----:R-:W-:-:S05]  /*0f90*/  IMAD.WIDE R2, R23, 0x4, R2 ;  /* 0x0000000417027825 */ /* 0x002fca00078e0202 */
[----:B------:R1:W5:Y:S01]  /*0fa0*/  LDG.E R16, desc[UR44][R2.64] ;  /* 0x0000002c02107981 */ /* 0x000362000c1e1900 */
[----:B------:R-:W-:Y:S05]  /*0fb0*/  BRA `(.L_x_1264) ;  /* 0x0000000000247947 */ /* 0x000fea0003800000 */
.L_x_1263:
[----:B------:R-:W-:Y:S02]  /*0fc0*/  ULDC.64 UR4, c[0x0][0xa08] ;  /* 0x0002820000047ab9 */ /* 0x000fe40000000a00 */
[----:B------:R-:W-:-:S04]  /*0fd0*/  ISETP.NE.U32.AND P0, PT, RZ, UR4, PT ;  /* 0x00000004ff007c0c */ /* 0x000fc8000bf05070 */
[----:B------:R-:W-:-:S13]  /*0fe0*/  ISETP.NE.AND.EX P0, PT, RZ, UR5, PT, P0 ;  /* 0x00000005ff007c0c */ /* 0x000fda000bf05300 */
[----:B------:R-:W-:Y:S05]  /*0ff0*/  @!P0 BRA `(.L_x_1264) ;  /* 0x0000000000148947 */ /* 0x000fea0003800000 */
[----:B------:R-:W1:Y:S02]  /*1000*/  LDC.64 R2, c[0x0][0xa08] ;  /* 0x00028200ff027b82 */ /* 0x000e640000000a00 */
[----:B-1----:R-:W-:-:S05]  /*1010*/  IMAD.WIDE R2, R23, 0x4, R2 ;  /* 0x0000000417027825 */ /* 0x002fca00078e0202 */
[----:B------:R-:W2:Y:S04]  /*1020*/  LDG.E R16, desc[UR44][R2.64] ;  /* 0x0000002c02107981 */ /* 0x000ea8000c1e1900 */
[----:B------:R-:W2:Y:S02]  /*1030*/  LDG.E R5, desc[UR44][R2.64+0x4] ;  /* 0x0000042c02057981 */ /* 0x000ea4000c1e1900 */
[----:B--2---:R-:W-:-:S07]  /*1040*/  IMAD.IADD R16, R5, 0x1, -R16 ;  /* 0x0000000105107824 */ /* 0x004fce00078e0a10 */
.L_x_1264:
[----:B------:R-:W2:Y:S01]  /*1050*/  LDC.64 R14, c[0x0][0x990] ;  /* 0x00026400ff0e7b82 */ /* 0x000ea20000000a00 */
[----:B------:R-:W3:Y:S07]  /*1060*/  LDL.LU R10, [R1] ;  /* 0x00000000010a7983 */ /* 0x000eee0000300800 */
[----:B------:R-:W4:Y:S08]  /*1070*/  LDC.64 R26, c[0x0][0x998] ;  /* 0x00026600ff1a7b82 */ /* 0x000f300000000a00 */
[----:B------:R-:W0:Y:S01]  /*1080*/  LDC R178, c[0x0][0x448] ;  /* 0x00011200ffb27b82 */ /* 0x000e220000000800 */
[----:B------:R-:W-:Y:S01]  /*1090*/  IMAD.SHL.U32 R19, R21, 0x80, RZ ;  /* 0x0000008015137824 */ /* 0x000fe200078e00ff */
[----:B------:R-:W-:Y:S01]  /*10a0*/  ULDC UR4, c[0x0][0x988] ;  /* 0x0002620000047ab9 */ /* 0x000fe20000000800 */
[----:B--2---:R-:W-:-:S04]  /*10b0*/  ISETP.NE.U32.AND P0, PT, R14, RZ, PT ;  /* 0x000000ff0e00720c */ /* 0x004fc80003f05070 */
[----:B------:R-:W-:Y:S02]  /*10c0*/  ISETP.NE.AND.EX P0, PT, R15, RZ, PT, P0 ;  /* 0x000000ff0f00720c */ /* 0x000fe40003f05300 */
[----:B----4-:R-:W-:-:S04]  /*10d0*/  ISETP.NE.U32.AND P1, PT, R26, RZ, PT ;  /* 0x000000ff1a00720c */ /* 0x010fc80003f25070 */
[----:B------:R-:W-:-:S07]  /*10e0*/  ISETP.NE.AND.EX P1, PT, R27, RZ, PT, P1 ;  /* 0x000000ff1b00720c */ /* 0x000fce0003f25310 */
[----:B------:R-:W2:Y:S01]  /*10f0*/  @P0 LDC.64 R8, c[0x0][0x9a8] ;  /* 0x00026a00ff080b82 */ /* 0x000ea20000000a00 */
[----:B-1----:R-:W-:Y:S02]  /*1100*/  @P0 SHF.R.S32.HI R3, RZ, 0x1f, R23 ;  /* 0x0000001fff030819 */ /* 0x002fe40000011417 */
[----:B------:R-:W-:-:S05]  /*1110*/  @P0 SHF.R.S32.HI R7, RZ, 0x1f, R22 ;  /* 0x0000001fff070819 */ /* 0x000fca0000011416 */
[----:B------:R-:W1:Y:S01]  /*1120*/  @P1 LDC.64 R12, c[0x0][0x9b8] ;  /* 0x00026e00ff0c1b82 */ /* 0x000e620000000a00 */
[----:B------:R-:W-:-:S07]  /*1130*/  @P1 SHF.R.S32.HI R5, RZ, 0x1f, R23 ;  /* 0x0000001fff051819 */ /* 0x000fce0000011417 */
[----:B------:R-:W4:Y:S08]  /*1140*/  @P0 LDC.64 R24, c[0x0][0x9b0] ;  /* 0x00026c00ff180b82 */ /* 0x000f300000000a00 */
[----:B------:R-:W0:Y:S01]  /*1150*/  @P1 LDC.64 R28, c[0x0][0x9c0] ;  /* 0x00027000ff1c1b82 */ /* 0x000e220000000a00 */
[-C--:B--2---:R-:W-:Y:S02]  /*1160*/  @P0 IMAD R0, R3, R8.reuse, RZ ;  /* 0x0000000803000224 */ /* 0x084fe400078e02ff */
[----:B------:R-:W-:-:S04]  /*1170*/  @P0 IMAD.WIDE.U32 R2, R23, R8, RZ ;  /* 0x0000000817020225 */ /* 0x000fc800078e00ff */
[----:B------:R-:W-:Y:S02]  /*1180*/  @P0 IMAD R9, R23, R9, R0 ;  /* 0x0000000917090224 */ /* 0x000fe400078e0200 */
[-C--:B-1----:R-:W-:Y:S02]  /*1190*/  @P1 IMAD R4, R5, R12.reuse, RZ ;  /* 0x0000000c05041224 */ /* 0x082fe400078e02ff */
[----:B------:R-:W-:Y:S01]  /*11a0*/  @P0 IMAD.IADD R3, R3, 0x1, R9 ;  /* 0x0000000103030824 */ /* 0x000fe200078e0209 */
[----:B------:R-:W-:Y:S01]  /*11b0*/  @P1 SHF.R.S32.HI R9, RZ, 0x1f, R22 ;  /* 0x0000001fff091819 */ /* 0x000fe20000011416 */
[C---:B------:R-:W-:Y:S02]  /*11c0*/  @P1 IMAD R13, R23.reuse, R13, R4 ;  /* 0x0000000d170d1224 */ /* 0x040fe400078e0204 */
[----:B------:R-:W-:-:S04]  /*11d0*/  @P1 IMAD.WIDE.U32 R4, R23, R12, RZ ;  /* 0x0000000c17041225 */ /* 0x000fc800078e00ff */
[-C--:B----4-:R-:W-:Y:S02]  /*11e0*/  @P0 IMAD R7, R7, R24.reuse, RZ ;  /* 0x0000001807070224 */ /* 0x090fe400078e02ff */
[----:B------:R-:W-:Y:S02]  /*11f0*/  @P1 IMAD.IADD R5, R5, 0x1, R13 ;  /* 0x0000000105051824 */ /* 0x000fe400078e020d */
[----:B------:R-:W-:-:S04]  /*1200*/  @P0 IMAD.WIDE.U32 R2, R22, R24, R2 ;  /* 0x0000001816020225 */ /* 0x000fc800078e0002 */
[-C--:B0-----:R-:W-:Y:S02]  /*1210*/  @P1 IMAD R0, R9, R28.reuse, RZ ;  /* 0x0000001c09001224 */ /* 0x081fe400078e02ff */
[C---:B------:R-:W-:Y:S02]  /*1220*/  @P0 IMAD R9, R22.reuse, R25, R7 ;  /* 0x0000001916090224 */ /* 0x040fe400078e0207 */
[C---:B------:R-:W-:Y:S02]  /*1230*/  @P1 IMAD R13, R22.reuse, R29, R0 ;  /* 0x0000001d160d1224 */ /* 0x040fe400078e0200 */
        /* <DEDUP_REMOVED lines=8> */
[----:B------:R-:W-:Y:S01]  /*12c0*/  IMAD.MOV.U32 R0, RZ, RZ, 0x3f800000 ;  /* 0x3f800000ff007424 */ /* 0x000fe200078e00ff */
[----:B------:R-:W0:Y:S03]  /*12d0*/  LDC.64 R14, c[0x0][0x9e0] ;  /* 0x00027800ff0e7b82 */ /* 0x000e260000000a00 */
[----:B------:R1:W2:Y:S04]  /*12e0*/  @P0 LDG.E R3, desc[UR44][R4.64] ;  /* 0x0000002c04030981 */ /* 0x0002a8000c1e1900 */
[----:B------:R-:W2:Y:S01]  /*12f0*/  @P1 LDG.E R0, desc[UR44][R8.64] ;  /* 0x0000002c08001981 */ /* 0x000ea2000c1e1900 */
[----:B------:R-:W-:Y:S01]  /*1300*/  ISETP.NE.AND P5, PT, R178, 0x1, PT ;  /* 0x00000001b200780c */ /* 0x000fe20003fa5270 */
[----:B------:R-:W-:-:S02]  /*1310*/  VIADD R2, R19, 0x7f ;  /* 0x0000007f13027836 */ /* 0x000fc40000000000 */
[----:B-----5:R-:W-:-:S05]  /*1320*/  IMAD.IADD R16, R16, 0x1, -R11 ;  /* 0x0000000110107824 */ /* 0x020fca00078e0a0b */
[----:B-1----:R-:W-:-:S05]  /*1330*/  IADD3 R5, R16, 0x1, -R17 ;  /* 0x0000000110057810 */ /* 0x002fca0007ffe811 */
[----:B------:R-:W1:Y:S01]  /*1340*/  @P5 LDC R7, c[0x0][0x44c] ;  /* 0x00011300ff075b82 */ /* 0x000e620000000800 */
[----:B0-----:R-:W-:-:S07]  /*1350*/  ISETP.GE.AND P4, PT, R15, 0x1, PT ;  /* 0x000000010f00780c */ /* 0x001fce0003f86270 */
[----:B------:R-:W0:Y:S01]  /*1360*/  @P5 LDC R13, c[0x0][0x450] ;  /* 0x00011400ff0d5b82 */ /* 0x000e220000000800 */
[----:B-1----:R-:W-:-:S05]  /*1370*/  @P5 IMAD.HI.U32 R6, R2, R7, RZ ;  /* 0x0000000702065227 */ /* 0x002fca00078e00ff */
[----:B0-----:R-:W-:-:S05]  /*1380*/  @P5 SHF.R.U32.HI R2, RZ, R13, R6 ;  /* 0x0000000dff025219 */ /* 0x001fca0000011606 */
[----:B------:R-:W-:Y:S01]  /*1390*/  IMAD.IADD R5, R5, 0x1, R2 ;  /* 0x0000000105057824 */ /* 0x000fe200078e0202 */
[----:B---3--:R-:W-:-:S04]  /*13a0*/  LOP3.LUT R10, R10, 0xfffffffd, RZ, 0xc0, !PT ;  /* 0xfffffffd0a0a7812 */ /* 0x008fc800078ec0ff */
[----:B------:R-:W-:-:S04]  /*13b0*/  @P5 LOP3.LUT R10, R10, 0x2, RZ, 0xfc, !PT ;  /* 0x000000020a0a5812 */ /* 0x000fc800078efcff */
[----:B------:R-:W-:-:S04]  /*13c0*/  LOP3.LUT R10, R10, 0xfffffffe, RZ, 0xc0, !PT ;  /* 0xfffffffe0a0a7812 */ /* 0x000fc800078ec0ff */
[----:B------:R-:W-:-:S05]  /*13d0*/  @P4 LOP3.LUT R10, R10, 0x1, RZ, 0xfc, !PT ;  /* 0x000000010a0a4812 */ /* 0x000fca00078efcff */
[----:B------:R0:W-:Y:S01]  /*13e0*/  STL [R1], R10 ;  /* 0x0000000a01007387 */ /* 0x0001e20000100800 */
[----:B--2---:R-:W-:Y:S01]  /*13f0*/  FMUL.FTZ R0, R3, R0 ;  /* 0x0000000003007220 */ /* 0x004fe20000410000 */
[----:B------:R-:W-:-:S03]  /*1400*/  IMAD.IADD R3, R5, 0x1, R14 ;  /* 0x0000000105037824 */ /* 0x000fc600078e020e */
[----:B------:R-:W-:Y:S01]  /*1410*/  FMUL.FTZ R2, R0, UR4 ;  /* 0x0000000400027c20 */ /* 0x000fe20008410000 */
[----:B0-----:R-:W-:Y:S06]  /*1420*/  @!P4 BRA `(.L_x_1265) ;  /* 0x000000000040c947 */ /* 0x001fec0003800000 */
[C---:B------:R-:W-:Y:S01]  /*1430*/  ISETP.GT.AND P0, PT, R5.reuse, RZ, PT ;  /* 0x000000ff0500720c */ /* 0x040fe20003f04270 */
[----:B------:R-:W-:-:S12]  /*1440*/  VIADD R0, R5, 0xffffffff ;  /* 0xffffffff05007836 */ /* 0x000fd80000000000 */
[----:B------:R-:W-:Y:S05]  /*1450*/  @P0 BRA `(.L_x_1266) ;  /* 0x00000000001c0947 */ /* 0x000fea0003800000 */
[----:B------:R-:W-:Y:S01]  /*1460*/  ISETP.NE.AND P0, PT, R15, 0x1, PT ;  /* 0x000000010f00780c */ /* 0x000fe20003f05270 */
[----:B------:R-:W-:-:S12]  /*1470*/  IMAD.MOV R5, RZ, RZ, -R5 ;  /* 0x000000ffff057224 */ /* 0x000fd800078e0a05 */
[----:B------:R-:W0:Y:S02]  /*1480*/  @P0 LDC.64 R6, c[0x0][0x9e8] ;  /* 0x00027a00ff060b82 */ /* 0x000e240000000a00 */
[----:B0-----:R-:W-:-:S05]  /*1490*/  @P0 IMAD.HI.U32 R0, R5, R6, RZ ;  /* 0x0000000605000227 */ /* 0x001fca00078e00ff */
[----:B------:R-:W-:-:S04]  /*14a0*/  @P0 SHF.R.U32.HI R5, RZ, R7, R0 ;  /* 0x00000007ff050219 */ /* 0x000fc80000011600 */
[----:B------:R-:W-:Y:S01]  /*14b0*/  LOP3.LUT R0, RZ, R5, RZ, 0x33, !PT ;  /* 0x00000005ff007212 */ /* 0x000fe200078e33ff */
[----:B------:R-:W-:Y:S06]  /*14c0*/  BRA `(.L_x_1267) ;  /* 0x0000000000107947 */ /* 0x000fec0003800000 */
.L_x_1266:
[----:B------:R-:W-:-:S13]  /*14d0*/  ISETP.NE.AND P0, PT, R15, 0x1, PT ;  /* 0x000000010f00780c */ /* 0x000fda0003f05270 */
[----:B------:R-:W0:Y:S02]  /*14e0*/  @P0 LDC.64 R4, c[0x0][0x9e8] ;  /* 0x00027a00ff040b82 */ /* 0x000e240000000a00 */
[----:B0-----:R-:W-:-:S05]  /*14f0*/  @P0 IMAD.HI.U32 R4, R0, R4, RZ ;  /* 0x0000000400040227 */ /* 0x001fca00078e00ff */
[----:B------:R-:W-:-:S07]  /*1500*/  @P0 SHF.R.U32.HI R0, RZ, R5, R4 ;  /* 0x00000005ff000219 */ /* 0x000fce0000011604 */
.L_x_1267:
[----:B------:R-:W-:-:S05]  /*1510*/  IMAD R0, R0, R15, R15 ;  /* 0x0000000f00007224 */ /* 0x000fca00078e020f */
[----:B------:R-:W-:-:S07]  /*1520*/  VIMNMX R3, R3, R0, PT ;  /* 0x0000000003037248 */ /* 0x000fce0003fe0100 */
.L_x_1265:
[----:B------:R-:W0:Y:S01]  /*1530*/  @P5 LDC R6, c[0x0][0x44c] ;  /* 0x00011300ff065b82 */ /* 0x000e220000000800 */
[----:B------:R-:W-:Y:S01]  /*1540*/  VIADD R4, R3, 0x7f ;  /* 0x0000007f03047836 */ /* 0x000fe20000000000 */
[----:B------:R-:W-:Y:S01]  /*1550*/  ULDC UR4, c[0x0][0x9dc] ;  /* 0x0002770000047ab9 */ /* 0x000fe20000000800 */
[C---:B------:R-:W-:Y:S02]  /*1560*/  VIADD R0, R16.reuse, 0x7f ;  /* 0x0000007f10007836 */ /* 0x040fe40000000000 */
[----:B------:R-:W-:Y:S01]  /*1570*/  IMAD.MOV.U32 R7, RZ, RZ, R19 ;  /* 0x000000ffff077224 */ /* 0x000fe200078e0013 */
[----:B------:R-:W-:Y:S01]  /*1580*/  SHF.R.S32.HI R5, RZ, 0x1f, R4 ;  /* 0x0000001fff057819 */ /* 0x000fe20000011404 */
[----:B------:R-:W-:Y:S01]  /*1590*/  IMAD.IADD R88, R16, 0x1, -R17 ;  /* 0x0000000110587824 */ /* 0x000fe200078e0a11 */
[----:B------:R-:W1:Y:S01]  /*15a0*/  @P5 LDC R9, c[0x0][0x450] ;  /* 0x00011400ff095b82 */ /* 0x000e620000000800 */
[----:B------:R-:W-:Y:S02]  /*15b0*/  SHF.R.S32.HI R3, RZ, 0x1f, R0 ;  /* 0x0000001fff037819 */ /* 0x000fe40000011400 */
[----:B------:R-:W-:-:S02]  /*15c0*/  LEA.HI R5, R5, R4, RZ, 0x7 ;  /* 0x0000000405057211 */ /* 0x000fc400078f38ff */
[----:B------:R-:W-:Y:S02]  /*15d0*/  LEA.HI R3, R3, R0, RZ, 0x7 ;  /* 0x0000000003037211 */ /* 0x000fe400078f38ff */
[----:B------:R-:W-:Y:S02]  /*15e0*/  SHF.R.S32.HI R0, RZ, 0x7, R5 ;  /* 0x00000007ff007819 */ /* 0x000fe40000011405 */
[----:B------:R-:W-:-:S04]  /*15f0*/  SHF.R.S32.HI R3, RZ, 0x7, R3 ;  /* 0x00000007ff037819 */ /* 0x000fc80000011403 */
[----:B------:R-:W-:Y:S01]  /*1600*/  VIMNMX R89, R3, R0, PT ;  /* 0x0000000003597248 */ /* 0x000fe20003fe0100 */
[----:B0-----:R-:W-:-:S05]  /*1610*/  @P5 IMAD.HI.U32 R6, R19, R6, RZ ;  /* 0x0000000613065227 */ /* 0x001fca00078e00ff */
[----:B-1----:R-:W-:-:S05]  /*1620*/  @P5 SHF.R.U32.HI R7, RZ, R9, R6 ;  /* 0x00000009ff075219 */ /* 0x002fca0000011606 */
[----:B------:R-:W-:-:S04]  /*1630*/  IMAD.IADD R4, R88, 0x1, R7 ;  /* 0x0000000158047824 */ /* 0x000fc800078e0207 */
[----:B------:R-:W-:Y:S01]  /*1640*/  VIADD R3, R4, -UR4 ;  /* 0x8000000404037c36 */ /* 0x000fe20008000000 */
[----:B------:R-:W-:Y:S06]  /*1650*/  @!P4 BRA `(.L_x_1268) ;  /* 0x00000000003cc947 */ /* 0x000fec0003800000 */
[----:B------:R-:W-:-:S13]  /*1660*/  ISETP.GT.AND P0, PT, R4, -0x1, PT ;  /* 0xffffffff0400780c */ /* 0x000fda0003f04270 */
[----:B------:R-:W-:Y:S05]  /*1670*/  @P0 BRA `(.L_x_1269) ;  /* 0x00000000001c0947 */ /* 0x000fea0003800000 */
[----:B------:R-:W-:Y:S02]  /*1680*/  ISETP.NE.AND P0, PT, R15, 0x1, PT ;  /* 0x000000010f00780c */ /* 0x000fe40003f05270 */
[----:B------:R-:W-:-:S11]  /*1690*/  LOP3.LUT R5, RZ, R4, RZ, 0x33, !PT ;  /* 0x00000004ff057212 */ /* 0x000fd600078e33ff */
[----:B------:R-:W0:Y:S02]  /*16a0*/  @P0 LDC.64 R6, c[0x0][0x9e8] ;  /* 0x00027a00ff060b82 */ /* 0x000e240000000a00 */
[----:B0-----:R-:W-:-:S05]  /*16b0*/  @P0 IMAD.HI.U32 R0, R5, R6, RZ ;  /* 0x0000000605000227 */ /* 0x001fca00078e00ff */
[----:B------:R-:W-:-:S04]  /*16c0*/  @P0 SHF.R.U32.HI R5, RZ, R7, R0 ;  /* 0x00000007ff050219 */ /* 0x000fc80000011600 */
[----:B------:R-:W-:Y:S01]  /*16d0*/  LOP3.LUT R4, RZ, R5, RZ, 0x33, !PT ;  /* 0x00000005ff047212 */ /* 0x000fe200078e33ff */
[----:B------:R-:W-:Y:S06]  /*16e0*/  BRA `(.L_x_1270) ;  /* 0x0000000000107947 */ /* 0x000fec0003800000 */
.L_x_1269:
[----:B------:R-:W-:-:S13]  /*16f0*/  ISETP.NE.AND P0, PT, R15, 0x1, PT ;  /* 0x000000010f00780c */ /* 0x000fda0003f05270 */
[----:B------:R-:W0:Y:S02]  /*1700*/  @P0 LDC.64 R6, c[0x0][0x9e8] ;  /* 0x00027a00ff060b82 */ /* 0x000e240000000a00 */
[----:B0-----:R-:W-:-:S05]  /*1710*/  @P0 IMAD.HI.U32 R0, R4, R6, RZ ;  /* 0x0000000604000227 */ /* 0x001fca00078e00ff */
[----:B------:R-:W-:-:S07]  /*1720*/  @P0 SHF.R.U32.HI R4, RZ, R7, R0 ;  /* 0x00000007ff040219 */ /* 0x000fce0000011600 */
.L_x_1270:
[----:B------:R-:W-:-:S05]  /*1730*/  IMAD R4, R4, R15, RZ ;  /* 0x0000000f04047224 */ /* 0x000fca00078e02ff */
[----:B------:R-:W-:-:S07]  /*1740*/  VIMNMX R3, R3, R4, !PT ;  /* 0x0000000403037248 */ /* 0x000fce0007fe0100 */
.L_x_1268:
        /* <DEDUP_REMOVED lines=72> */
.L_x_1272:
[----:B------:R-:W-:-:S04]  /*1bd0*/  LEA.HI R0, R176, R176, RZ, 0x1 ;  /* 0x000000b0b0007211 */ /* 0x000fc800078f08ff */
[----:B------:R-:W-:-:S05]  /*1be0*/  LOP3.LUT R3, R0, 0xfffffffe, RZ, 0xc0, !PT ;  /* 0xfffffffe00037812 */ /* 0x000fca00078ec0ff */
[----:B------:R-:W-:Y:S02]  /*1bf0*/  IMAD.IADD R0, R176, 0x1, -R3 ;  /* 0x00000001b0007824 */ /* 0x000fe400078e0a03 */
[----:B------:R-:W-:-:S03]  /*1c00*/  IMAD.U32 R3, RZ, RZ, UR41 ;  /* 0x00000029ff037e24 */ /* 0x000fc6000f8e00ff */
[----:B------:R-:W-:Y:S02]  /*1c10*/  SHF.L.U32 R0, R0, 0x1f, RZ ;  /* 0x0000001f00007819 */ /* 0x000fe400000006ff */
[----:B------:R-:W-:Y:S02]  /*1c20*/  ISETP.NE.AND P0, PT, R3, 0x3, PT ;  /* 0x000000030300780c */ /* 0x000fe40003f05270 */
[----:B------:R-:W0:Y:S02]  /*1c30*/  SYNCS.PHASECHK.TRANS64.TRYWAIT P1, [UR38+0x22800], R0 ;  /* 0x02280000ff0075a7 */ /* 0x000e240008020166 */
[----:B0-----:R-:W-:Y:S09]  /*1c40*/  @!P1 BRA `(.L_x_1273) ;  /* 0x0000014000b09947 */ /* 0x001ff20003800000 */
.L_x_1477:
[----:B------:R-:W-:Y:S05]  /*1c50*/  @!P0 BRA `(.L_x_1274) ;  /* 0x0000000000048947 */ /* 0x000fea0003800000 */
[----:B------:R-:W-:Y:S01]  /*1c60*/  BPT.TRAP 0x1 ;  /* 0x000000040000795c */ /* 0x000fe20000300000 */
.L_x_1274:
[----:B0-----:R-:W-:Y:S02]  /*1c70*/  IMAD.U32 R3, RZ, RZ, UR36 ;  /* 0x00000024ff037e24 */ /* 0x001fe4000f8e00ff */
[----:B------:R-:W-:-:S03]  /*1c80*/  IMAD.U32 R0, RZ, RZ, UR37 ;  /* 0x00000025ff007e24 */ /* 0x000fc6000f8e00ff */
[----:B------:R-:W-:Y:S02]  /*1c90*/  LEA R3, R3, UR38, 0x3 ;  /* 0x0000002603037c11 */ /* 0x000fe4000f8e18ff */
[----:B------:R-:W-:-:S04]  /*1ca0*/  SHF.L.U32 R0, R0, 0x1f, RZ ;  /* 0x0000001f00007819 */ /* 0x000fc800000006ff */
[----:B------:R0:W1:Y:S01]  /*1cb0*/  SYNCS.PHASECHK.TRANS64.TRYWAIT P1, [R3+URZ+0x22830], R0 ;  /* 0x02283000030075a7 */ /* 0x000062000802017f */
[----:B------:R-:W-:Y:S05]  /*1cc0*/  @!P0 BRA `(.L_x_1275) ;  /* 0x0000000000048947 */ /* 0x000fea0003800000 */
[----:B------:R-:W-:Y:S01]  /*1cd0*/  BPT.TRAP 0x1 ;  /* 0x000000040000795c */ /* 0x000fe20000300000 */
.L_x_1275:
[----:B-1----:R-:W-:Y:S05]  /*1ce0*/  @P1 BRA `(.L_x_1276) ;  /* 0x0000000000081947 */ /* 0x002fea0003800000 */
[----:B------:R-:W1:Y:S02]  /*1cf0*/  SYNCS.PHASECHK.TRANS64.TRYWAIT P1, [R3+URZ+0x22830], R0 ;  /* 0x02283000030075a7 */ /* 0x000e64000802017f */
[----:B-1----:R-:W-:Y:S05]  /*1d00*/  @!P1 BRA `(.L_x_1277) ;  /* 0x0000014000989947 */ /* 0x002fea0003800000 */
.L_x_1276:
[----:B------:R-:W-:Y:S05]  /*1d10*/  WARPSYNC.ALL ;  /* 0x0000000000007948 */ /* 0x000fea0003800000 */
[----:B------:R-:W-:Y:S01]  /*1d20*/  UIADD3 UR4, UR38, 0x16400, URZ ;  /* 0x0001640026047890 */ /* 0x000fe2000fffe03f */
[----:B------:R-:W-:Y:S01]  /*1d30*/  WARPGROUP.ARRIVE ;  /* 0x00000000000079c5 */ /* 0x000fe20000000000 */
[----:B------:R-:W-:Y:S02]  /*1d40*/  ULOP3.LUT UR24, UR43, 0x10000, URZ, 0xfc, !UPT ;  /* 0x000100002b187892 */ /* 0x000fe4000f8efc3f */
[----:B------:R-:W-:Y:S01]  /*1d50*/  USHF.R.U32.HI UR4, URZ, 0x4, UR4 ;  /* 0x000000043f047899 */ /* 0x000fe20008011604 */
[----:B------:R-:W-:Y:S01]  /*1d60*/  UMOV UR25, 0x80000020 ;  /* 0x8000002000197882 */ /* 0x000fe20000000000 */
[----:B------:R-:W-:-:S02]  /*1d70*/  UMOV UR27, 0x80000020 ;  /* 0x80000020001b7882 */ /* 0x000fc40000000000 */
[----:B------:R-:W-:Y:S02]  /*1d80*/  ULOP3.LUT UR4, UR4, 0x3fff, URZ, 0xc0, !UPT ;  /* 0x00003fff04047892 */ /* 0x000fe4000f8ec03f */
[----:B------:R-:W-:Y:S02]  /*1d90*/  UIADD3 UR28, UR24, 0x2, URZ ;  /* 0x00000002181c7890 */ /* 0x000fe4000fffe03f */
[----:B------:R-:W-:Y:S01]  /*1da0*/  ULOP3.LUT UR32, UR4, 0x10000, URZ, 0xfc, !UPT ;  /* 0x0001000004207892 */ /* 0x000fe2000f8efc3f */
[----:B------:R-:W-:Y:S01]  /*1db0*/  UMOV UR29, 0x80000020 ;  /* 0x80000020001d7882 */ /* 0x000fe20000000000 */
[----:B------:R-:W-:Y:S02]  /*1dc0*/  UMOV UR31, 0x80000020 ;  /* 0x80000020001f7882 */ /* 0x000fe40000000000 */
        /* <DEDUP_REMOVED lines=37> */
.L_x_1278:
[----:B------:R-:W2:Y:S01]  /*2020*/  LDL R106, [R1] ;  /* 0x00000000016a7983 */ /* 0x000ea20000100800 */
[----:B------:R-:W-:Y:S01]  /*2030*/  ISETP.NE.AND P2, PT, R178, 0x1, PT ;  /* 0x00000001b200780c */ /* 0x000fe20003f45270 */
[----:B------:R-:W-:Y:S01]  /*2040*/  IMAD.IADD R4, R168, 0x1, R19 ;  /* 0x00000001a8047824 */ /* 0x000fe200078e0213 */
[----:B------:R-:W-:Y:S01]  /*2050*/  R2UR UR4, R3 ;  /* 0x00000000030472ca */ /* 0x000fe200000e0000 */
[----:B------:R-:W-:Y:S01]  /*2060*/  ULDC UR30, c[0x0][0x9dc] ;  /* 0x00027700001e7ab9 */ /* 0x000fe20000000800 */
[----:B------:R-:W-:Y:S01]  /*2070*/  ULDC UR5, c[0x0][0x9e0] ;  /* 0x0002780000057ab9 */ /* 0x000fe20000000800 */
[----:B------:R-:W-:-:S08]  /*2080*/  LEA R10, R89, 0xffffff80, 0x7 ;  /* 0xffffff80590a7811 */ /* 0x000fd000078e38ff */
[----:B------:R-:W0:Y:S02]  /*2090*/  @P2 LDC R5, c[0x0][0x44c] ;  /* 0x00011300ff052b82 */ /* 0x000e240000000800 */
[----:B------:R-:W-:-:S04]  /*20a0*/  UIADD3 UR4, UR4, 0x22840, URZ ;  /* 0x0002284004047890 */ /* 0x000fc8000fffe03f */
[----:B------:R-:W-:Y:S02]  /*20b0*/  UPRMT UR4, UR40, 0x654, UR4 ;  /* 0x0000065428047896 */ /* 0x000fe40008000004 */
[----:B------:R-:W3:Y:S07]  /*20c0*/  @P2 LDC R7, c[0x0][0x450] ;  /* 0x00011400ff072b82 */ /* 0x000eee0000000800 */
[----:B------:R-:W-:Y:S01]  /*20d0*/  SYNCS.ARRIVE.TRANS64.RED.A1T0 RZ, [UR4], RZ ;  /* 0x000000ffffff79a7 */ /* 0x000fe20008100404 */
[----:B------:R-:W-:Y:S01]  /*20e0*/  ULOP3.LUT UR4, URZ, UR30, URZ, 0x33, !UPT ;  /* 0x0000001e3f047292 */ /* 0x000fe2000f8e333f */
[----:B01----:R-:W-:-:S05]  /*20f0*/  @P2 IMAD.HI.U32 R0, R4, R5, RZ ;  /* 0x0000000504002227 */ /* 0x003fca00078e00ff */
[----:B---3--:R-:W-:Y:S01]  /*2100*/  @P2 SHF.R.U32.HI R4, RZ, R7, R0 ;  /* 0x00000007ff042219 */ /* 0x008fe20000011600 */
[----:B------:R-:W-:-:S04]  /*2110*/  IMAD.MOV.U32 R0, RZ, RZ, -0x80 ;  /* 0xffffff80ff007424 */ /* 0x000fc800078e00ff */
[----:B------:R-:W0:Y:S01]  /*2120*/  SHFL.IDX PT, R5, R4, RZ, 0x1c1f ;  /* 0x001c1fff04057589 */ /* 0x000e2200000e0000 */
[----:B------:R-:W-:-:S04]  /*2130*/  IMAD R21, R89, R0, 0x80 ;  /* 0x0000008059157424 */ /* 0x000fc800078e0200 */
[----:B------:R-:W-:-:S04]  /*2140*/  VIADD R3, R21, 0x1 ;  /* 0x0000000115037836 */ /* 0x000fc80000000000 */
[----:B------:R-:W-:Y:S02]  /*2150*/  IMAD R0, R18, -0x2, R3 ;  /* 0xfffffffe12007824 */ /* 0x000fe400078e0203 */
[----:B------:R-:W-:-:S03]  /*2160*/  IMAD.IADD R3, R16, 0x1, R21 ;  /* 0x0000000110037824 */ /* 0x000fc600078e0215 */
[----:B------:R-:W-:Y:S01]  /*2170*/  IADD3 R0, -R17, R0, R16 ;  /* 0x0000000011007210 */ /* 0x000fe20007ffe110 */
[----:B------:R-:W-:-:S04]  /*2180*/  IMAD R12, R18, -0x2, R3 ;  /* 0xfffffffe120c7824 */ /* 0x000fc800078e0203 */
[C---:B------:R-:W-:Y:S02]  /*2190*/  VIADD R91, R0.reuse, UR5 ;  /* 0x00000005005b7c36 */ /* 0x040fe40008000000 */
[----:B------:R-:W-:-:S03]  /*21a0*/  VIADD R14, R0, UR4 ;  /* 0x00000004000e7c36 */ /* 0x000fc60008000000 */
[----:B0-----:R-:W-:Y:S01]  /*21b0*/  VIADDMNMX R0, R5, R91, R12, PT ;  /* 0x0000005b05007246 */ /* 0x001fe2000380010c */
[----:B------:R-:W-:Y:S01]  /*21c0*/  IMAD.IADD R6, R14, 0x1, R5 ;  /* 0x000000010e067824 */ /* 0x000fe200078e0205 */
[----:B--2---:R-:W-:-:S13]  /*21d0*/  LOP3.LUT P1, RZ, R106, 0x1, RZ, 0xc0, !PT ;  /* 0x000000016aff7812 */ /* 0x004fda000782c0ff */
[----:B------:R-:W-:Y:S05]  /*21e0*/  @!P1 BRA `(.L_x_1279) ;  /* 0x0000000000609947 */ /* 0x000fea0003800000 */
[----:B------:R-:W-:Y:S01]  /*21f0*/  IADD3 R3, -R17, R16, R5 ;  /* 0x0000001011037210 */ /* 0x000fe20007ffe105 */
[----:B------:R-:W-:Y:S03]  /*2200*/  BSSY B0, `(.L_x_1280) ;  /* 0x0000012000007945 */ /* 0x000fe60003800000 */
        /* <DEDUP_REMOVED lines=11> */
.L_x_1281:
[----:B------:R-:W-:Y:S02]  /*22c0*/  ULDC UR4, c[0x0][0x9e4] ;  /* 0x0002790000047ab9 */ /* 0x000fe40000000800 */
[----:B------:R-:W-:-:S05]  /*22d0*/  IMAD.U32 R5, RZ, RZ, UR4 ;  /* 0x00000004ff057e24 */ /* 0x000fca000f8e00ff */
[----:B------:R-:W-:-:S13]  /*22e0*/  ISETP.NE.AND P1, PT, R5, 0x1, PT ;  /* 0x000000010500780c */ /* 0x000fda0003f25270 */
[----:B------:R-:W0:Y:S02]  /*22f0*/  @P1 LDC.64 R8, c[0x0][0x9e8] ;  /* 0x00027a00ff081b82 */ /* 0x000e240000000a00 */
[----:B0-----:R-:W-:-:S05]  /*2300*/  @P1 IMAD.HI.U32 R8, R3, R8, RZ ;  /* 0x0000000803081227 */ /* 0x001fca00078e00ff */
[----:B------:R-:W-:-:S07]  /*2310*/  @P1 SHF.R.U32.HI R3, RZ, R9, R8 ;  /* 0x00000009ff031219 */ /* 0x000fce0000011608 */
.L_x_1282:
[----:B------:R-:W-:Y:S05]  /*2320*/  BSYNC B0 ;  /* 0x0000000000007941 */ /* 0x000fea0003800000 */
.L_x_1280:
[----:B------:R-:W-:-:S04]  /*2330*/  IMAD R3, R3, R5, -R10 ;  /* 0x0000000503037224 */ /* 0x000fc800078e0a0a */
[----:B------:R-:W-:-:S05]  /*2340*/  IMAD R3, R18, -0x2, R3 ;  /* 0xfffffffe12037824 */ /* 0x000fca00078e0203 */
[----:B------:R-:W-:Y:S02]  /*2350*/  VIADDMNMX R0, R3, R5, R0, PT ;  /* 0x0000000503007246 */ /* 0x000fe40003800100 */
[----:B------:R-:W-:-:S07]  /*2360*/  VIMNMX R6, R6, R3, !PT ;  /* 0x0000000306067248 */ /* 0x000fce0007fe0100 */
.L_x_1279:
[C---:B------:R-:W-:Y:S02]  /*2370*/  ISETP.GE.AND P6, PT, R21.reuse, 0x9, PT ;  /* 0x000000091500780c */ /* 0x040fe40003fc6270 */
[C---:B------:R-:W-:Y:S02]  /*2380*/  ISETP.GE.AND P1, PT, R21.reuse, 0x2, PT ;  /* 0x000000021500780c */ /* 0x040fe40003f26270 */
[C---:B------:R-:W-:Y:S02]  /*2390*/  ISETP.GT.AND P2, PT, R6.reuse, 0x8, !P6 ;  /* 0x000000080600780c */ /* 0x040fe40007744270 */
[----:B------:R-:W-:Y:S02]  /*23a0*/  ISETP.GT.AND P3, PT, R6, 0x1, !P1 ;  /* 0x000000010600780c */ /* 0x000fe40004f64270 */
[----:B------:R-:W-:Y:S02]  /*23b0*/  ISETP.LT.OR P2, PT, R0, 0x9, P2 ;  /* 0x000000090000780c */ /* 0x000fe40001741670 */
[----:B------:R-:W-:-:S02]  /*23c0*/  ISETP.GE.AND P4, PT, R21, 0xa, PT ;  /* 0x0000000a1500780c */ /* 0x000fc40003f86270 */
[----:B------:R-:W-:Y:S02]  /*23d0*/  FSEL R129, R28, -INF , !P2 ;  /* 0xff8000001c817808 */ /* 0x000fe40005000000 */
[----:B------:R-:W-:Y:S02]  /*23e0*/  ISETP.LT.OR P3, PT, R0, 0x2, P3 ;  /* 0x000000020000780c */ /* 0x000fe40001f61670 */
[----:B------:R-:W-:Y:S02]  /*23f0*/  ISETP.GT.AND P2, PT, R6, 0x9, !P4 ;  /* 0x000000090600780c */ /* 0x000fe40006744270 */
[----:B------:R-:W-:Y:S02]  /*2400*/  FSEL R107, R25, -INF , !P3 ;  /* 0xff800000196b7808 */ /* 0x000fe40005800000 */
        /* <DEDUP_REMOVED lines=26> */
[C---:B------:R-:W-:Y:S02]  /*25b0*/  ISETP.GE.AND P3, PT, R21.reuse, 0x22, PT ;  /* 0x000000221500780c */ /* 0x040fe40003f66270 */
        /* <DEDUP_REMOVED lines=101> */
[C---:B------:R-:W-:Y:S02]  /*2c10*/  ISETP.GE.AND P2, PT, R21.reuse, 0x72, PT ;  /* 0x000000721500780c */ /* 0x040fe40003f46270 */
[----:B------:R-:W-:Y:S02]  /*2c20*/  ISETP.GE.AND P5, PT, R21, 0x1, PT ;  /* 0x000000011500780c */ /* 0x000fe40003fa6270 */
[----:B------:R-:W-:-:S04]  /*2c30*/  ISETP.GT.AND P3, PT, R6, 0x71, !P2 ;  /* 0x000000710600780c */ /* 0x000fc80005764270 */
[----:B------:R-:W-:-:S04]  /*2c40*/  ISETP.LT.OR P3, PT, R0, 0x72, P3 ;  /* 0x000000720000780c */ /* 0x000fc80001f61670 */
[----:B------:R-:W-:Y:S02]  /*2c50*/  FSEL R81, R81, -INF , !P3 ;  /* 0xff80000051517808 */ /* 0x000fe40005800000 */
[----:B------:R-:W-:-:S04]  /*2c60*/  ISETP.GE.AND P3, PT, R21, 0x79, PT ;  /* 0x000000791500780c */ /* 0x000fc80003f66270 */
[----:B------:R-:W-:-:S04]  /*2c70*/  ISETP.GT.AND P4, PT, R6, 0x78, !P3 ;  /* 0x000000780600780c */ /* 0x000fc80005f84270 */
[----:B------:R-:W-:-:S04]  /*2c80*/  ISETP.LT.OR P4, PT, R0, 0x79, P4 ;  /* 0x000000790000780c */ /* 0x000fc80002781670 */
[----:B------:R-:W-:Y:S02]  /*2c90*/  FSEL R3, R84, -INF , !P4 ;  /* 0xff80000054037808 */ /* 0x000fe40006000000 */
[----:B------:R-:W-:-:S04]  /*2ca0*/  ISETP.GT.AND P4, PT, R6, RZ, !P5 ;  /* 0x000000ff0600720c */ /* 0x000fc80006f84270 */
[----:B------:R-:W-:-:S04]  /*2cb0*/  ISETP.LT.OR P4, PT, R0, 0x1, P4 ;  /* 0x000000010000780c */ /* 0x000fc80002781670 */
[----:B------:R-:W-:Y:S02]  /*2cc0*/  FSEL R24, R24, -INF , !P4 ;  /* 0xff80000018187808 */ /* 0x000fe40006000000 */
[----:B------:R-:W-:Y:S02]  /*2cd0*/  ISETP.GE.AND P4, PT, R21, 0x7a, PT ;  /* 0x0000007a1500780c */ /* 0x000fe40003f86270 */
[----:B------:R-:W0:Y:S02]  /*2ce0*/  SHFL.IDX PT, R21, R4, 0x1, 0x1c1f ;  /* 0x003c1f0004157f89 */ /* 0x000e2400000e0000 */
[----:B------:R-:W-:Y:S02]  /*2cf0*/  P2R R80, PR, RZ, 0x10 ;  /* 0x00000010ff507803 */ /* 0x000fe40000000000 */
[----:B------:R-:W-:-:S04]  /*2d00*/  ISETP.GT.AND P4, PT, R6, 0x79, !P4 ;  /* 0x000000790600780c */ /* 0x000fc80006784270 */
[----:B------:R-:W-:-:S04]  /*2d10*/  ISETP.LT.OR P4, PT, R0, 0x7a, P4 ;  /* 0x0000007a0000780c */ /* 0x000fc80002781670 */
[----:B------:R-:W-:Y:S02]  /*2d20*/  FSEL R85, R85, -INF , !P4 ;  /* 0xff80000055557808 */ /* 0x000fe40006000000 */
[----:B------:R-:W-:Y:S02]  /*2d30*/  LOP3.LUT P4, RZ, R106, 0x1, RZ, 0xc0, !PT ;  /* 0x000000016aff7812 */ /* 0x000fe4000788c0ff */
[----:B0-----:R-:W-:Y:S01]  /*2d40*/  VIADDMNMX R0, R21, R91, R12, PT ;  /* 0x0000005b15007246 */ /* 0x001fe2000380010c */
[----:B------:R-:W-:-:S10]  /*2d50*/  IMAD.IADD R28, R14, 0x1, R21 ;  /* 0x000000010e1c7824 */ /* 0x000fd400078e0215 */
        /* <DEDUP_REMOVED lines=14> */
.L_x_1285:
[----:B------:R-:W-:Y:S02]  /*2e40*/  ULDC UR4, c[0x0][0x9e4] ;  /* 0x0002790000047ab9 */ /* 0x000fe40000000800 */
[----:B------:R-:W-:-:S05]  /*2e50*/  IMAD.U32 R6, RZ, RZ, UR4 ;  /* 0x00000004ff067e24 */ /* 0x000fca000f8e00ff */
[----:B------:R-:W-:-:S13]  /*2e60*/  ISETP.NE.AND P4, PT, R6, 0x1, PT ;  /* 0x000000010600780c */ /* 0x000fda0003f85270 */
[----:B------:R-:W0:Y:S02]  /*2e70*/  @P4 LDC.64 R32, c[0x0][0x9e8] ;  /* 0x00027a00ff204b82 */ /* 0x000e240000000a00 */
[----:B0-----:R-:W-:-:S05]  /*2e80*/  @P4 IMAD.HI.U32 R4, R21, R32, RZ ;  /* 0x0000002015044227 */ /* 0x001fca00078e00ff */
[----:B------:R-:W-:-:S07]  /*2e90*/  @P4 SHF.R.U32.HI R21, RZ, R33, R4 ;  /* 0x00000021ff154219 */ /* 0x000fce0000011604 */
.L_x_1286:
[----:B------:R-:W-:Y:S05]  /*2ea0*/  BSYNC B0 ;  /* 0x0000000000007941 */ /* 0x000fea0003800000 */
.L_x_1284:
[----:B------:R-:W-:-:S04]  /*2eb0*/  IMAD R21, R21, R6, -R10 ;  /* 0x0000000615157224 */ /* 0x000fc800078e0a0a */
[----:B------:R-:W-:-:S05]  /*2ec0*/  IMAD R21, R18, -0x2, R21 ;  /* 0xfffffffe12157824 */ /* 0x000fca00078e0215 */
[----:B------:R-:W-:Y:S02]  /*2ed0*/  VIADDMNMX R0, R21, R6, R0, PT ;  /* 0x0000000615007246 */ /* 0x000fe40003800100 */
[----:B------:R-:W-:-:S07]  /*2ee0*/  VIMNMX R28, R28, R21, !PT ;  /* 0x000000151c1c7248 */ /* 0x000fce0007fe0100 */
.L_x_1283:
[C---:B------:R-:W-:Y:S02]  /*2ef0*/  ISETP.GT.AND P1, PT, R28.reuse, 0x1, !P1 ;  /* 0x000000011c00780c */ /* 0x040fe40004f24270 */
[----:B------:R-:W-:Y:S02]  /*2f00*/  ISETP.GT.AND P6, PT, R28, 0x8, !P6 ;  /* 0x000000081c00780c */ /* 0x000fe400077c4270 */
[C---:B------:R-:W-:Y:S02]  /*2f10*/  ISETP.LT.OR P1, PT, R0.reuse, 0x2, P1 ;  /* 0x000000020000780c */ /* 0x040fe40000f21670 */
[----:B------:R-:W-:Y:S02]  /*2f20*/  ISETP.LT.OR P6, PT, R0, 0x9, P6 ;  /* 0x000000090000780c */ /* 0x000fe400037c1670 */
[----:B------:R-:W-:Y:S02]  /*2f30*/  FSEL R27, R27, -INF , !P1 ;  /* 0xff8000001b1b7808 */ /* 0x000fe40004800000 */
[----:B------:R-:W-:-:S02]  /*2f40*/  ISETP.NE.AND P1, PT, R8, RZ, PT ;  /* 0x000000ff0800720c */ /* 0x000fc40003f25270 */
[----:B------:R-:W-:Y:S02]  /*2f50*/  FSEL R21, R30, -INF , !P6 ;  /* 0xff8000001e157808 */ /* 0x000fe40007000000 */
[----:B------:R-:W-:Y:S02]  /*2f60*/  ISETP.GT.AND P1, PT, R28, 0x9, !P1 ;  /* 0x000000091c00780c */ /* 0x000fe40004f24270 */
[----:B------:R-:W-:Y:S02]  /*2f70*/  ISETP.NE.AND P6, PT, R20, RZ, PT ;  /* 0x000000ff1400720c */ /* 0x000fe40003fc5270 */
[----:B------:R-:W-:Y:S02]  /*2f80*/  ISETP.LT.OR P1, PT, R0, 0xa, P1 ;  /* 0x0000000a0000780c */ /* 0x000fe40000f21670 */
[----:B------:R-:W-:Y:S02]  /*2f90*/  ISETP.NE.AND P4, PT, R25, RZ, PT ;  /* 0x000000ff1900720c */ /* 0x000fe40003f85270 */
[----:B------:R-:W-:-:S02]  /*2fa0*/  FSEL R31, R31, -INF , !P1 ;  /* 0xff8000001f1f7808 */ /* 0x000fc40004800000 */
[----:B------:R-:W-:Y:S02]  /*2fb0*/  ISETP.GT.AND P1, PT, R28, 0x10, !P6 ;  /* 0x000000101c00780c */ /* 0x000fe40007724270 */
[----:B------:R-:W-:Y:S02]  /*2fc0*/  ISETP.NE.AND P6, PT, R45, RZ, PT ;  /* 0x000000ff2d00720c */ /* 0x000fe40003fc5270 */
        /* <DEDUP_REMOVED lines=23> */
[----:B------:R-:W-:Y:S02]  /*3140*/  ISETP.NE.AND P4, PT, R52, RZ, PT ;  /* 0x000000ff3400720c */ /* 0x000fe40003f85270 */
        /* <DEDUP_REMOVED lines=47> */
[----:B------:R-:W-:Y:S02]  /*3440*/  ISETP.GT.AND P1, PT, R28, 0x39, !P6 ;  /* 0x000000391c00780c */ /* 0x000fe40007724270 */
[----:B------:R-:W-:Y:S02]  /*3450*/  ISETP.NE.AND P6, PT, R95, RZ, PT ;  /* 0x000000ff5f00720c */ /* 0x000fe40003fc5270 */
[----:B------:R-:W-:Y:S02]  /*3460*/  ISETP.LT.OR P1, PT, R0, 0x3a, P1 ;  /* 0x0000003a0000780c */ /* 0x000fe40000f21670 */
[----:B------:R-:W-:Y:S02]  /*3470*/  FMNMX.FTZ R4, R3, R4, !PT ;  /* 0x0000000403047209 */ /* 0x000fe40007810000 */
[----:B------:R-:W-:-:S02]  /*3480*/  FSEL R55, R55, -INF , !P1 ;  /* 0xff80000037377808 */ /* 0x000fc40004800000 */
[----:B------:R-:W-:Y:S02]  /*3490*/  ISETP.GT.AND P1, PT, R28, 0x40, !P4 ;  /* 0x000000401c00780c */ /* 0x000fe40006724270 */
[----:B------:R-:W-:Y:S02]  /*34a0*/  FMNMX.FTZ R6, R85, R4, !PT ;  /* 0x0000000455067209 */ /* 0x000fe40007810000 */
[----:B------:R-:W-:Y:S02]  /*34b0*/  ISETP.LT.OR P1, PT, R0, 0x41, P1 ;  /* 0x000000410000780c */ /* 0x000fe40000f21670 */
[----:B------:R-:W-:Y:S01]  /*34c0*/  ISETP.GT.AND P5, PT, R28, RZ, !P5 ;  /* 0x000000ff1c00720c */ /* 0x000fe20006fa4270 */
[----:B------:R-:W0:Y:S01]  /*34d0*/  SHFL.BFLY PT, R131, R6, 0x2, 0x1f ;  /* 0x0c401f0006837f89 */ /* 0x000e2200000e0000 */
[----:B------:R-:W-:Y:S02]  /*34e0*/  FSEL R95, R58, -INF , !P1 ;  /* 0xff8000003a5f7808 */ /* 0x000fe40004800000 */
[----:B------:R-:W-:-:S02]  /*34f0*/  ISETP.NE.AND P1, PT, R56, RZ, PT ;  /* 0x000000ff3800720c */ /* 0x000fc40003f25270 */
[----:B------:R-:W-:Y:S02]  /*3500*/  ISETP.LT.OR P5, PT, R0, 0x1, P5 ;  /* 0x000000010000780c */ /* 0x000fe40002fa1670 */
[----:B------:R-:W-:Y:S02]  /*3510*/  ISETP.GT.AND P1, PT, R28, 0x41, !P1 ;  /* 0x000000411c00780c */ /* 0x000fe40004f24270 */
[----:B------:R-:W-:Y:S02]  /*3520*/  ISETP.NE.AND P4, PT, R76, RZ, PT ;  /* 0x000000ff4c00720c */ /* 0x000fe40003f85270 */
[----:B------:R-:W-:Y:S02]  /*3530*/  ISETP.LT.OR P1, PT, R0, 0x42, P1 ;  /* 0x000000420000780c */ /* 0x000fe40000f21670 */
[----:B------:R-:W-:Y:S02]  /*3540*/  FSEL R42, R26, -INF , !P5 ;  /* 0xff8000001a2a7808 */ /* 0x000fe40006800000 */
[----:B------:R-:W-:-:S02]  /*3550*/  FSEL R59, R59, -INF , !P1 ;  /* 0xff8000003b3b7808 */ /* 0x000fc40004800000 */
[----:B------:R-:W-:Y:S02]  /*3560*/  ISETP.NE.AND P1, PT, R96, RZ, PT ;  /* 0x000000ff6000720c */ /* 0x000fe40003f25270 */
[----:B------:R-:W-:Y:S02]  /*3570*/  FMNMX.FTZ R10, R42, R27, !PT ;  /* 0x0000001b2a0a7209 */ /* 0x000fe40007810000 */
[----:B------:R-:W-:Y:S02]  /*3580*/  ISETP.GT.AND P1, PT, R28, 0x48, !P1 ;  /* 0x000000481c00780c */ /* 0x000fe40004f24270 */
[----:B------:R-:W-:Y:S02]  /*3590*/  FMNMX.FTZ R12, R21, R10, !PT ;  /* 0x0000000a150c7209 */ /* 0x000fe40007810000 */
[----:B------:R-:W-:Y:S02]  /*35a0*/  ISETP.LT.OR P1, PT, R0, 0x49, P1 ;  /* 0x000000490000780c */ /* 0x000fe40000f21670 */
[----:B0-----:R-:W-:-:S02]  /*35b0*/  FMNMX.FTZ R131, R6, R131, !PT ;  /* 0x0000008306837209 */ /* 0x001fc40007810000 */
[----:B------:R-:W-:Y:S02]  /*35c0*/  FSEL R97, R62, -INF , !P1 ;  /* 0xff8000003e617808 */ /* 0x000fe40004800000 */
[----:B------:R-:W-:Y:S01]  /*35d0*/  ISETP.NE.AND P1, PT, R60, RZ, PT ;  /* 0x000000ff3c00720c */ /* 0x000fe20003f25270 */
[----:B------:R-:W0:Y:S01]  /*35e0*/  SHFL.BFLY PT, R4, R131, 0x1, 0x1f ;  /* 0x0c201f0083047f89 */ /* 0x000e2200000e0000 */
[----:B------:R-:W-:Y:S02]  /*35f0*/  FMNMX.FTZ R12, R31, R12, !PT ;  /* 0x0000000c1f0c7209 */ /* 0x000fe40007810000 */
[----:B------:R-:W-:Y:S02]  /*3600*/  ISETP.GT.AND P1, PT, R28, 0x49, !P1 ;  /* 0x000000491c00780c */ /* 0x000fe40004f24270 */
[----:B------:R-:W-:Y:S02]  /*3610*/  FMNMX.FTZ R12, R25, R12, !PT ;  /* 0x0000000c190c7209 */ /* 0x000fe40007810000 */
[----:B------:R-:W-:-:S02]  /*3620*/  ISETP.LT.OR P1, PT, R0, 0x4a, P1 ;  /* 0x0000004a0000780c */ /* 0x000fc40000f21670 */
[----:B------:R-:W-:Y:S02]  /*3630*/  FMNMX.FTZ R12, R35, R12, !PT ;  /* 0x0000000c230c7209 */ /* 0x000fe40007810000 */
[----:B------:R-:W-:Y:S02]  /*3640*/  FSEL R63, R63, -INF , !P1 ;  /* 0xff8000003f3f7808 */ /* 0x000fe40004800000 */
[----:B------:R-:W-:Y:S02]  /*3650*/  ISETP.NE.AND P1, PT, R98, RZ, PT ;  /* 0x000000ff6200720c */ /* 0x000fe40003f25270 */
[C---:B------:R-:W-:Y:S02]  /*3660*/  ISETP.GT.AND P2, PT, R28.reuse, 0x71, !P2 ;  /* 0x000000711c00780c */ /* 0x040fe40005744270 */
[C---:B------:R-:W-:Y:S02]  /*3670*/  ISETP.GT.AND P1, PT, R28.reuse, 0x50, !P1 ;  /* 0x000000501c00780c */ /* 0x040fe40004f24270 */
[----:B------:R-:W-:-:S02]  /*3680*/  ISETP.GT.AND P3, PT, R28, 0x78, !P3 ;  /* 0x000000781c00780c */ /* 0x000fc40005f64270 */
[C---:B------:R-:W-:Y:S02]  /*3690*/  ISETP.LT.OR P1, PT, R0.reuse, 0x51, P1 ;  /* 0x000000510000780c */ /* 0x040fe40000f21670 */
[----:B------:R-:W-:Y:S02]  /*36a0*/  ISETP.LT.OR P2, PT, R0, 0x72, P2 ;  /* 0x000000720000780c */ /* 0x000fe40001741670 */
[----:B------:R-:W-:Y:S02]  /*36b0*/  FSEL R99, R66, -INF , !P1 ;  /* 0xff80000042637808 */ /* 0x000fe40004800000 */
[----:B------:R-:W-:Y:S02]  /*36c0*/  ISETP.NE.AND P1, PT, R64, RZ, PT ;  /* 0x000000ff4000720c */ /* 0x000fe40003f25270 */
[----:B0-----:R-:W-:Y:S02]  /*36d0*/  FMNMX.FTZ R4, R131, R4, !PT ;  /* 0x0000000483047209 */ /* 0x001fe40007810000 */
[----:B------:R-:W-:-:S02]  /*36e0*/  ISETP.GT.AND P1, PT, R28, 0x51, !P1 ;  /* 0x000000511c00780c */ /* 0x000fc40004f24270 */
[----:B------:R-:W-:Y:S01]  /*36f0*/  ISETP.LT.OR P3, PT, R0, 0x79, P3 ;  /* 0x000000790000780c */ /* 0x000fe20001f61670 */
[----:B------:R-:W-:-:S01]  /*3700*/  FFMA.FTZ R8, R2, R4, -8 ;  /* 0xc100000002087423 */ /* 0x000fc20000010004 */
[----:B------:R-:W-:Y:S02]  /*3710*/  ISETP.LT.OR P1, PT, R0, 0x52, P1 ;  /* 0x000000520000780c */ /* 0x000fe40000f21670 */
[----:B------:R-:W-:Y:S02]  /*3720*/  FSEL R83, R83, -INF , !P2 ;  /* 0xff80000053537808 */ /* 0x000fe40005000000 */
[----:B------:R-:W-:Y:S02]  /*3730*/  FSEL R67, R67, -INF , !P1 ;  /* 0xff80000043437808 */ /* 0x000fe40004800000 */
[----:B------:R-:W-:Y:S02]  /*3740*/  ISETP.NE.AND P1, PT, R100, RZ, PT ;  /* 0x000000ff6400720c */ /* 0x000fe40003f25270 */
[----:B------:R-:W-:-:S02]  /*3750*/  ISETP.NE.AND P5, PT, R178, 0x1, PT ;  /* 0x00000001b200780c */ /* 0x000fc40003fa5270 */
        /* <DEDUP_REMOVED lines=17> */
[----:B------:R-:W-:-:S04]  /*3870*/  ISETP.LT.OR P1, PT, R0, 0x69, P1 ;  /* 0x000000690000780c */ /* 0x000fc80000f21670 */
[----:B------:R-:W-:Y:S02]  /*3880*/  FSEL R105, R78, -INF , !P1 ;  /* 0xff8000004e697808 */ /* 0x000fe40004800000 */
[----:B------:R-:W-:Y:S02]  /*3890*/  ISETP.GT.AND P1, PT, R28, 0x69, !P4 ;  /* 0x000000691c00780c */ /* 0x000fe40006724270 */
[----:B------:R-:W-:Y:S02]  /*38a0*/  ISETP.NE.AND P4, PT, R80, RZ, PT ;  /* 0x000000ff5000720c */ /* 0x000fe40003f85270 */
[----:B------:R-:W-:Y:S02]  /*38b0*/  ISETP.LT.OR P1, PT, R0, 0x6a, P1 ;  /* 0x0000006a0000780c */ /* 0x000fe40000f21670 */
[----:B------:R-:W-:Y:S02]  /*38c0*/  ISETP.GT.AND P4, PT, R28, 0x79, !P4 ;  /* 0x000000791c00780c */ /* 0x000fe40006784270 */
[----:B------:R-:W-:-:S02]  /*38d0*/  FSEL R79, R79, -INF , !P1 ;  /* 0xff8000004f4f7808 */ /* 0x000fc40004800000 */
[----:B------:R-:W-:Y:S02]  /*38e0*/  FSETP.NEU.FTZ.AND P1, PT, R4, -INF , PT ;  /* 0xff8000000400780b */ /* 0x000fe40003f3d000 */
[----:B------:R-:W-:Y:S02]  /*38f0*/  ISETP.LT.OR P4, PT, R0, 0x7a, P4 ;  /* 0x0000007a0000780c */ /* 0x000fe40002781670 */
[----:B------:R-:W-:Y:S02]  /*3900*/  FSEL R133, R8, RZ, P1 ;  /* 0x000000ff08857208 */ /* 0x000fe40000800000 */
[----:B------:R-:W-:Y:S02]  /*3910*/  ISETP.GT.AND P1, PT, R28, 0x70, !P6 ;  /* 0x000000701c00780c */ /* 0x000fe40007724270 */
[----:B------:R-:W-:Y:S01]  /*3920*/  FSEL R87, R87, -INF , !P4 ;  /* 0xff80000057577808 */ /* 0x000fe20006000000 */
[----:B------:R-:W-:-:S01]  /*3930*/  FFMA.FTZ R14, R2, R24, -R133 ;  /* 0x00000018020e7223 */ /* 0x000fc20000010885 */
[----:B------:R-:W-:Y:S01]  /*3940*/  ISETP.LT.OR P1, PT, R0, 0x71, P1 ;  /* 0x000000710000780c */ /* 0x000fe20000f21670 */
[----:B------:R-:W-:-:S01]  /*3950*/  FFMA.FTZ R28, R2, R29, -R133 ;  /* 0x0000001d021c7223 */ /* 0x000fc20000010885 */
[--C-:B------:R-:W-:Y:S01]  /*3960*/  FFMA.FTZ R34, R2, R57, -R133.reuse ;  /* 0x0000003902227223 */ /* 0x100fe20000010885 */
[----:B------:R0:W-:Y:S01]  /*3970*/  MUFU.EX2 R6, R14 ;  /* 0x0000000e00067308 */ /* 0x0001e20000000800 */
[----:B------:R-:W-:Y:S01]  /*3980*/  FSEL R29, R82, -INF , !P1 ;  /* 0xff800000521d7808 */ /* 0x000fe20004800000 */
[--C-:B------:R-:W-:Y:S01]  /*3990*/  FFMA.FTZ R38, R2, R61, -R133.reuse ;  /* 0x0000003d02267223 */ /* 0x100fe20000010885 */
[----:B------:R-:W-:Y:S01]  /*39a0*/  FSEL R57, R86, -INF , !P3 ;  /* 0xff80000056397808 */ /* 0x000fe20005800000 */
[C-C-:B------:R-:W-:Y:S01]  /*39b0*/  FFMA.FTZ R36, R2.reuse, R5, -R133.reuse ;  /* 0x0000000502247223 */ /* 0x140fe20000010885 */
[----:B------:R-:W-:-:S01]  /*39c0*/  FFMA.FTZ R107, R2, R107, -R133 ;  /* 0x0000006b026b7223 */ /* 0x000fc20000010885 */
[C-C-:B------:R-:W-:Y:S01]  /*39d0*/  FFMA.FTZ R8, R2.reuse, R129, -R133.reuse ;  /* 0x0000008102087223 */ /* 0x140fe20000010885 */
[----:B------:R-:W-:-:S01]  /*39e0*/  FFMA.FTZ R109, R2, R109, -R133 ;  /* 0x0000006d026d7223 */ /* 0x000fc20000010885 */
[C-C-:B------:R-:W-:Y:S01]  /*39f0*/  FFMA.FTZ R127, R2.reuse, R127, -R133.reuse ;  /* 0x0000007f027f7223 */ /* 0x140fe20000010885 */
[----:B0-----:R-:W-:Y:S01]  /*3a00*/  FMNMX.FTZ R14, R33, R12, !PT ;  /* 0x0000000c210e7209 */ /* 0x001fe20007810000 */
[C-C-:B------:R-:W-:Y:S01]  /*3a10*/  FFMA.FTZ R111, R2.reuse, R111, -R133.reuse ;  /* 0x0000006f026f7223 */ /* 0x140fe20000010885 */
[----:B------:R-:W-:Y:S01]  /*3a20*/  MUFU.EX2 R107, R107 ;  /* 0x0000006b006b7308 */ /* 0x000fe20000000800 */
[----:B------:R-:W-:-:S01]  /*3a30*/  FFMA.FTZ R125, R2, R125, -R133 ;  /* 0x0000007d027d7223 */ /* 0x000fc20000010885 */
[----:B------:R-:W-:Y:S01]  /*3a40*/  FMNMX.FTZ R14, R39, R14, !PT ;  /* 0x0000000e270e7209 */ /* 0x000fe20007810000 */
[----:B------:R-:W-:-:S01]  /*3a50*/  FFMA.FTZ R113, R2, R113, -R133 ;  /* 0x0000007102717223 */ /* 0x000fc20000010885 */
[C-C-:B------:R-:W-:Y:S01]  /*3a60*/  FFMA.FTZ R123, R2.reuse, R123, -R133.reuse ;  /* 0x0000007b027b7223 */ /* 0x140fe20000010885 */
[----:B------:R-:W-:-:S01]  /*3a70*/  FFMA.FTZ R115, R2, R115, -R133 ;  /* 0x0000007302737223 */ /* 0x000fc20000010885 */
[----:B------:R-:W-:Y:S01]  /*3a80*/  FMNMX.FTZ R14, R37, R14, !PT ;  /* 0x0000000e250e7209 */ /* 0x000fe20007810000 */
[----:B------:R-:W-:-:S01]  /*3a90*/  FFMA.FTZ R121, R2, R121, -R133 ;  /* 0x0000007902797223 */ /* 0x000fc20000010885 */
        /* <DEDUP_REMOVED lines=20> */
[----:B------:R-:W-:Y:S01]  /*3be0*/  FFMA.FTZ R0, R2, R81, -R133 ;  /* 0x0000005102007223 */ /* 0x000fe20000010885 */
[----:B------:R-:W-:-:S02]  /*3bf0*/  LOP3.LUT P6, RZ, R106, 0x1, RZ, 0xc0, !PT ;  /* 0x000000016aff7812 */ /* 0x000fc400078cc0ff */
        /* <DEDUP_REMOVED lines=26> */
[----:B------:R-:W-:-:S05]  /*3da0*/  FMNMX.FTZ R26, R87, R26, !PT ;  /* 0x0000001a571a7209 */ /* 0x000fca0007810000 */
[----:B------:R-:W0:Y:S01]  /*3db0*/  SHFL.BFLY PT, R61, R26, 0x2, 0x1f ;  /* 0x0c401f001a3d7f89 */ /* 0x000e2200000e0000 */
[----:B------:R-:W-:Y:S08]  /*3dc0*/  MUFU.EX2 R41, R41 ;  /* 0x0000002900297308 */ /* 0x000ff00000000800 */
[----:B------:R-:W-:Y:S08]  /*3dd0*/  MUFU.EX2 R38, R38 ;  /* 0x0000002600267308 */ /* 0x000ff00000000800 */
[----:B------:R-:W-:Y:S01]  /*3de0*/  MUFU.EX2 R40, R40 ;  /* 0x0000002800287308 */ /* 0x000fe20000000800 */
[----:B0-----:R-:W-:-:S07]  /*3df0*/  FMNMX.FTZ R61, R26, R61, !PT ;  /* 0x0000003d1a3d7209 */ /* 0x001fce0007810000 */
[----:B------:R-:W-:Y:S01]  /*3e00*/  MUFU.EX2 R53, R53 ;  /* 0x0000003500357308 */ /* 0x000fe20000000800 */
[----:B------:R-:W-:-:S01]  /*3e10*/  FFMA.FTZ R26, R2, R9, -R133 ;  /* 0x00000009021a7223 */ /* 0x000fc20000010885 */
[C-C-:B------:R-:W-:Y:S01]  /*3e20*/  FFMA.FTZ R9, R2.reuse, R77, -R133.reuse ;  /* 0x0000004d02097223 */ /* 0x140fe20000010885 */
[----:B------:R-:W0:Y:S05]  /*3e30*/  SHFL.BFLY PT, R32, R61, 0x1, 0x1f ;  /* 0x0c201f003d207f89 */ /* 0x000e2a00000e0000 */
[----:B------:R1:W-:Y:S08]  /*3e40*/  MUFU.EX2 R119, R28 ;  /* 0x0000001c00777308 */ /* 0x0003f00000000800 */
[----:B------:R-:W-:Y:S01]  /*3e50*/  MUFU.EX2 R34, R34 ;  /* 0x0000002200227308 */ /* 0x000fe20000000800 */
[----:B-1----:R-:W-:-:S07]  /*3e60*/  FFMA.FTZ R28, R2, R73, -R133 ;  /* 0x00000049021c7223 */ /* 0x002fce0000010885 */
[----:B------:R-:W-:Y:S01]  /*3e70*/  MUFU.EX2 R30, R30 ;  /* 0x0000001e001e7308 */ /* 0x000fe20000000800 */
[----:B0-----:R-:W-:Y:S01]  /*3e80*/  FMNMX.FTZ R5, R61, R32, !PT ;  /* 0x000000203d057209 */ /* 0x001fe20007810000 */
[----:B------:R-:W-:-:S03]  /*3e90*/  FFMA.FTZ R32, R2, R85, -R133 ;  /* 0x0000005502207223 */ /* 0x000fc60000010885 */
[----:B------:R-:W-:Y:S01]  /*3ea0*/  FSETP.NEU.FTZ.AND P1, PT, R5, -INF , PT ;  /* 0xff8000000500780b */ /* 0x000fe20003f3d000 */
[----:B------:R-:W-:-:S02]  /*3eb0*/  FFMA.FTZ R44, R2, R5, -8 ;  /* 0xc1000000022c7423 */ /* 0x000fc40000010005 */
[----:B------:R-:W-:Y:S03]  /*3ec0*/  MUFU.EX2 R13, R13 ;  /* 0x0000000d000d7308 */ /* 0x000fe60000000800 */
[----:B------:R-:W-:-:S05]  /*3ed0*/  FSEL R44, R44, RZ, P1 ;  /* 0x000000ff2c2c7208 */ /* 0x000fca0000800000 */
        /* <DEDUP_REMOVED lines=32> */
[----:B------:R2:W3:Y:S01]  /*40e0*/  MUFU.EX2 R46, R31 ;  /* 0x0000001f002e7308 */ /* 0x0004e20000000800 */
[----:B0-----:R-:W-:-:S01]  /*40f0*/  FADD.FTZ R64, R42, R27 ;  /* 0x0000001b2a407221 */ /* 0x001fc20000010000 */
[C-C-:B------:R-:W-:Y:S01]  /*4100*/  FFMA.FTZ R29, R2.reuse, R29, -R44.reuse ;  /* 0x0000001d021d7223 */ /* 0x140fe2000001082c */
[----:B------:R-:W-:-:S01]  /*4110*/  FFMA.FTZ R83, R2, R83, -R44 ;  /* 0x0000005302537223 */ /* 0x000fc2000001082c */
[C-C-:B------:R-:W-:Y:S01]  /*4120*/  FFMA.FTZ R57, R2.reuse, R57, -R44.reuse ;  /* 0x0000003902397223 */ /* 0x140fe2000001082c */
[----:B------:R-:W-:-:S03]  /*4130*/  FFMA.FTZ R44, R2, R87, -R44 ;  /* 0x00000057022c7223 */ /* 0x000fc6000001082c */
[----:B------:R-:W0:Y:S01]  /*4140*/  MUFU.EX2 R25, R25 ;  /* 0x0000001900197308 */ /* 0x000e220000000800 */
[----:B--2---:R-:W-:-:S04]  /*4150*/  FADD.FTZ R31, R6, R107 ;  /* 0x0000006b061f7221 */ /* 0x004fc80000010000 */
[----:B------:R-:W-:-:S03]  /*4160*/  FADD.FTZ R62, R8, R31 ;  /* 0x0000001f083e7221 */ /* 0x000fc60000010000 */
[----:B------:R2:W4:Y:S01]  /*4170*/  MUFU.EX2 R48, R35 ;  /* 0x0000002300307308 */ /* 0x0005220000000800 */
[----:B------:R-:W-:-:S01]  /*4180*/  FADD.FTZ R31, R109, R62 ;  /* 0x0000003e6d1f7221 */ /* 0x000fc20000010000 */
[----:B------:R-:W-:-:S03]  /*4190*/  F2FP.SATFINITE.E4M3.F32.PACK_AB_MERGE_C R109, R109, R8, RZ ;  /* 0x000000086d6d723e */ /* 0x000fc600048070ff */
[----:B------:R-:W-:Y:S01]  /*41a0*/  FADD.FTZ R66, R10, R31 ;  /* 0x0000001f0a427221 */ /* 0x000fe20000010000 */
[----:B-1----:R-:W-:-:S01]  /*41b0*/  FADD.FTZ R31, R21, R64 ;  /* 0x00000040151f7221 */ /* 0x002fc20000010000 */
[----:B------:R-:W-:Y:S01]  /*41c0*/  F2FP.SATFINITE.E4M3.F32.PACK_AB_MERGE_C R164, R107, R6, R109 ;  /* 0x000000066ba4723e */ /* 0x000fe2000480706d */
[----:B------:R-:W1:Y:S01]  /*41d0*/  MUFU.EX2 R33, R33 ;  /* 0x0000002100217308 */ /* 0x000e620000000800 */
[----:B--2---:R-:W-:-:S01]  /*41e0*/  FADD.FTZ R35, R111, R66 ;  /* 0x000000426f237221 */ /* 0x004fc20000010000 */
[C---:B---3--:R-:W-:Y:S01]  /*41f0*/  FADD.FTZ R64, R46.reuse, R31 ;  /* 0x0000001f2e407221 */ /* 0x048fe20000010000 */
[----:B------:R-:W-:Y:S02]  /*4200*/  F2FP.SATFINITE.E4M3.F32.PACK_AB_MERGE_C R46, R46, R21, RZ ;  /* 0x000000152e2e723e */ /* 0x000fe400048070ff */
[----:B------:R-:W-:Y:S01]  /*4210*/  FADD.FTZ R66, R12, R35 ;  /* 0x000000230c427221 */ /* 0x000fe20000010000 */
[----:B0-----:R-:W-:-:S01]  /*4220*/  FADD.FTZ R31, R25, R64 ;  /* 0x00000040191f7221 */ /* 0x001fc20000010000 */
[----:B------:R-:W-:Y:S01]  /*4230*/  F2FP.SATFINITE.E4M3.F32.PACK_AB_MERGE_C R165, R27, R42, R46 ;  /* 0x0000002a1ba5723e */ /* 0x000fe2000480702e */
[----:B------:R-:W0:Y:S01]  /*4240*/  MUFU.EX2 R50, R39 ;  /* 0x0000002700327308 */ /* 0x000e220000000800 */
[----:B------:R-:W-:-:S01]  /*4250*/  FADD.FTZ R35, R113, R66 ;  /* 0x0000004271237221 */ /* 0x000fc20000010000 */
[----:B------:R-:W-:Y:S01]  /*4260*/  F2FP.SATFINITE.E4M3.F32.PACK_AB_MERGE_C R113, R113, R12, RZ ;  /* 0x0000000c7171723e */ /* 0x000fe200048070ff */
[----:B----4-:R-:W-:-:S02]  /*4270*/  FADD.FTZ R12, R48, R31 ;  /* 0x0000001f300c7221 */ /* 0x010fc40000010000 */
[----:B------:R-:W-:Y:S01]  /*4280*/  FADD.FTZ R64, R14, R35 ;  /* 0x000000230e407221 */ /* 0x000fe20000010000 */
[----:B------:R-:W-:Y:S02]  /*4290*/  F2FP.SATFINITE.E4M3.F32.PACK_AB_MERGE_C R166, R111, R10, R113 ;  /* 0x0000000a6fa6723e */ /* 0x000fe40004807071 */
[----:B------:R-:W2:Y:S01]  /*42a0*/  MUFU.EX2 R37, R37 ;  /* 0x0000002500257308 */ /* 0x000ea20000000800 */
[----:B-1----:R-:W-:-:S01]  /*42b0*/  FADD.FTZ R31, R33, R12 ;  /* 0x0000000c211f7221 */ /* 0x002fc20000010000 */
[----:B------:R-:W-:-:S04]  /*42c0*/  FADD.FTZ R35, R115, R64 ;  /* 0x0000004073237221 */ /* 0x000fc80000010000 */
[----:B------:R-:W-:Y:S01]  /*42d0*/  FADD.FTZ R10, R20, R35 ;  /* 0x00000023140a7221 */ /* 0x000fe20000010000 */
[----:B------:R-:W-:Y:S01]  /*42e0*/  F2FP.SATFINITE.E4M3.F32.PACK_AB_MERGE_C R20, R117, R20, RZ ;  /* 0x000000147514723e */ /* 0x000fe200048070ff */
[----:B------:R-:W1:Y:S01]  /*42f0*/  MUFU.EX2 R52, R43 ;  /* 0x0000002b00347308 */ /* 0x000e620000000800 */
[----:B0-----:R-:W-:-:S01]  /*4300*/  FADD.FTZ R6, R50, R31 ;  /* 0x0000001f32067221 */ /* 0x001fc20000010000 */
[----:B------:R-:W-:Y:S01]  /*4310*/  FADD.FTZ R117, R117, R10 ;  /* 0x0000000a75757221 */ /* 0x000fe20000010000 */
[----:B------:R-:W-:Y:S02]  /*4320*/  F2FP.SATFINITE.E4M3.F32.PACK_AB_MERGE_C R160, R115, R14, R20 ;  /* 0x0000000e73a0723e */ /* 0x000fe40004807014 */
[----:B------:R-:W-:Y:S01]  /*4330*/  F2FP.SATFINITE.E4M3.F32.PACK_AB_MERGE_C R14, R53, R40, RZ ;  /* 0x00000028350e723e */ /* 0x000fe200048070ff */
[----:B------:R-:W-:-:S01]  /*4340*/  FADD.FTZ R12, R24, R117 ;  /* 0x00000075180c7221 */ /* 0x000fc20000010000 */
[----:B------:R-:W-:Y:S01]  /*4350*/  F2FP.SATFINITE.E4M3.F32.PACK_AB_MERGE_C R20, R13, R30, RZ ;  /* 0x0000001e0d14723e */ /* 0x000fe200048070ff */
[----:B------:R-:W0:Y:S01]  /*4360*/  MUFU.EX2 R45, R45 ;  /* 0x0000002d002d7308 */ /* 0x000e220000000800 */
[----:B--2---:R-:W-:-:S01]  /*4370*/  FADD.FTZ R31, R37, R6 ;  /* 0x00000006251f7221 */ /* 0x004fc20000010000 */
[----:B------:R-:W-:Y:S01]  /*4380*/  FADD.FTZ R35, R49, R12 ;  /* 0x0000000c31237221 */ /* 0x000fe20000010000 */
[----:B------:R-:W-:-:S02]  /*4390*/  F2FP.SATFINITE.E4M3.F32.PACK_AB_MERGE_C R12, R38, R41, RZ ;  /* 0x00000029260c723e */ /* 0x000fc400048070ff */
[----:B------:R-:W-:Y:S01]  /*43a0*/  F2FP.SATFINITE.E4M3.F32.PACK_AB_MERGE_C R162, R49, R24, R14 ;  /* 0x0000001831a2723e */ /* 0x000fe2000480700e */
[----:B------:R-:W-:-:S01]  /*43b0*/  FADD.FTZ R40, R40, R35 ;  /* 0x0000002328287221 */ /* 0x000fc20000010000 */
[----:B------:R-:W-:Y:S01]  /*43c0*/  F2FP.SATFINITE.E4M3.F32.PACK_AB_MERGE_C R156, R34, R119, R12 ;  /* 0x00000077229c723e */ /* 0x000fe2000480700c */
[----:B------:R-:W2:Y:S01]  /*43d0*/  MUFU.EX2 R54, R47 ;  /* 0x0000002f00367308 */ /* 0x000ea20000000800 */
[----:B-1----:R-:W-:-:S01]  /*43e0*/  FADD.FTZ R10, R52, R31 ;  /* 0x0000001f340a7221 */ /* 0x002fc20000010000 */
[----:B------:R-:W-:Y:S01]  /*43f0*/  FADD.FTZ R40, R53, R40 ;  /* 0x0000002835287221 */ /* 0x000fe20000010000 */
[----:B------:R-:W-:-:S03]  /*4400*/  F2FP.SATFINITE.E4M3.F32.PACK_AB_MERGE_C R33, R50, R33, RZ ;  /* 0x000000213221723e */ /* 0x000fc600048070ff */
[----:B------:R-:W-:Y:S01]  /*4410*/  FADD.FTZ R119, R119, R40 ;  /* 0x0000002877777221 */ /* 0x000fe20000010000 */
[----:B------:R-:W-:Y:S01]  /*4420*/  F2FP.SATFINITE.E4M3.F32.PACK_AB_MERGE_C R167, R48, R25, R33 ;  /* 0x0000001930a7723e */ /* 0x000fe20004807021 */
[----:B------:R-:W1:Y:S01]  /*4430*/  MUFU.EX2 R91, R91 ;  /* 0x0000005b005b7308 */ /* 0x000e620000000800 */
[----:B0-----:R-:W-:-:S01]  /*4440*/  FADD.FTZ R31, R45, R10 ;  /* 0x0000000a2d1f7221 */ /* 0x001fc20000010000 */
[----:B------:R-:W-:-:S04]  /*4450*/  FADD.FTZ R34, R34, R119 ;  /* 0x0000007722227221 */ /* 0x000fc80000010000 */
[----:B------:R-:W-:Y:S02]  /*4460*/  FADD.FTZ R41, R41, R34 ;  /* 0x0000002229297221 */ /* 0x000fe40000010000 */
[----:B------:R-:W0:Y:S01]  /*4470*/  MUFU.EX2 R56, R51 ;  /* 0x0000003300387308 */ /* 0x000e220000000800 */
[----:B--2---:R-:W-:-:S01]  /*4480*/  FADD.FTZ R10, R54, R31 ;  /* 0x0000001f360a7221 */ /* 0x004fc20000010000 */
[----:B------:R-:W-:Y:S01]  /*4490*/  FADD.FTZ R41, R38, R41 ;  /* 0x0000002926297221 */ /* 0x000fe20000010000 */
[----:B------:R-:W-:-:S04]  /*44a0*/  F2FP.SATFINITE.E4M3.F32.PACK_AB_MERGE_C R45, R54, R45, RZ ;  /* 0x0000002d362d723e */ /* 0x000fc800048070ff */
[----:B------:R-:W-:Y:S01]  /*44b0*/  F2FP.SATFINITE.E4M3.F32.PACK_AB_MERGE_C R161, R52, R37, R45 ;  /* 0x0000002534a1723e */ /* 0x000fe2000480702d */
[----:B------:R-:W2:Y:S01]  /*44c0*/  MUFU.EX2 R93, R93 ;  /* 0x0000005d005d7308 */ /* 0x000ea20000000800 */
[----:B-1----:R-:W-:-:S07]  /*44d0*/  FADD.FTZ R31, R91, R10 ;  /* 0x0000000a5b1f7221 */ /* 0x002fce0000010000 */
        /* <DEDUP_REMOVED lines=14> */
[----:B------:R-:W1:Y:S01]  /*45c0*/  MUFU.EX2 R99, R99 ;  /* 0x0000006300637308 */ /* 0x000e620000000800 */
[----:B0-----:R-:W-:Y:S01]  /*45d0*/  F2FP.SATFINITE.E4M3.F32.PACK_AB_MERGE_C R158, R15, R36, R20 ;  /* 0x000000240f9e723e */ /* 0x001fe20004807014 */
[----:B------:R-:W-:-:S06]  /*45e0*/  FADD.FTZ R36, R36, R41 ;  /* 0x0000002924247221 */ /* 0x000fcc0000010000 */
[----:B------:R-:W0:Y:S01]  /*45f0*/  MUFU.EX2 R8, R67 ;  /* 0x0000004300087308 */ /* 0x000e220000000800 */
[----:B--2---:R-:W-:-:S01]  /*4600*/  FADD.FTZ R14, R62, R21 ;  /* 0x000000153e0e7221 */ /* 0x004fc20000010000 */
[----:B------:R-:W-:Y:S01]  /*4610*/  FADD.FTZ R21, R15, R36 ;  /* 0x000000240f157221 */ /* 0x000fe20000010000 */
[----:B------:R-:W-:-:S03]  /*4620*/  F2FP.SATFINITE.E4M3.F32.PACK_AB_MERGE_C R62, R62, R97, RZ ;  /* 0x000000613e3e723e */ /* 0x000fc600048070ff */
[----:B------:R-:W-:Y:S01]  /*4630*/  FADD.FTZ R30, R30, R21 ;  /* 0x000000151e1e7221 */ /* 0x000fe20000010000 */
[----:B------:R-:W-:Y:S01]  /*4640*/  F2FP.SATFINITE.E4M3.F32.PACK_AB_MERGE_C R157, R60, R95, R62 ;  /* 0x0000005f3c9d723e */ /* 0x000fe2000480703e */
[----:B------:R-:W-:Y:S01]  /*4650*/  MUFU.EX2 R26, R26 ;  /* 0x0000001a001a7308 */ /* 0x000fe20000000800 */
[----:B-1----:R-:W-:-:S01]  /*4660*/  FADD.FTZ R15, R99, R14 ;  /* 0x0000000e630f7221 */ /* 0x002fc20000010000 */
[----:B------:R-:W-:-:S06]  /*4670*/  FADD.FTZ R30, R13, R30 ;  /* 0x0000001e0d1e7221 */ /* 0x000fcc0000010000 */
[----:B------:R-:W1:Y:S01]  /*4680*/  MUFU.EX2 R9, R9 ;  /* 0x0000000900097308 */ /* 0x000e620000000800 */
[----:B0-----:R-:W-:-:S07]  /*4690*/  FADD.FTZ R20, R8, R15 ;  /* 0x0000000f08147221 */ /* 0x001fce0000010000 */
[----:B------:R-:W0:Y:S08]  /*46a0*/  MUFU.EX2 R101, R101 ;  /* 0x0000006500657308 */ /* 0x000e300000000800 */
[----:B------:R-:W-:Y:S01]  /*46b0*/  MUFU.EX2 R11, R11 ;  /* 0x0000000b000b7308 */ /* 0x000fe20000000800 */
[----:B-1----:R-:W-:-:S07]  /*46c0*/  F2FP.SATFINITE.E4M3.F32.PACK_AB_MERGE_C R15, R9, R26, RZ ;  /* 0x0000001a090f723e */ /* 0x002fce00048070ff */
[----:B------:R-:W1:Y:S01]  /*46d0*/  MUFU.EX2 R28, R28 ;  /* 0x0000001c001c7308 */ /* 0x000e620000000800 */
[----:B0-----:R-:W-:-:S02]  /*46e0*/  FADD.FTZ R13, R101, R20 ;  /* 0x00000014650d7221 */ /* 0x001fc40000010000 */
[----:B------:R-:W0:Y:S05]  /*46f0*/  @P5 LDC R20, c[0x0][0x44c] ;  /* 0x00011300ff145b82 */ /* 0x000e2a0000000800 */
[----:B------:R-:W2:Y:S08]  /*4700*/  MUFU.EX2 R6, R71 ;  /* 0x0000004700067308 */ /* 0x000eb00000000800 */
[----:B------:R-:W3:Y:S01]  /*4710*/  MUFU.EX2 R103, R103 ;  /* 0x0000006700677308 */ /* 0x000ee20000000800 */
[C---:B-1----:R-:W-:Y:S01]  /*4720*/  F2FP.SATFINITE.E4M3.F32.PACK_AB_MERGE_C R152, R28.reuse, R11, R15 ;  /* 0x0000000b1c98723e */ /* 0x042fe2000480700f */
[----:B------:R-:W-:Y:S01]  /*4730*/  FADD.FTZ R11, R11, R30 ;  /* 0x0000001e0b0b7221 */ /* 0x000fe20000010000 */
[----:B------:R-:W1:Y:S03]  /*4740*/  @P5 LDC R15, c[0x0][0x450] ;  /* 0x00011400ff0f5b82 */ /* 0x000e660000000800 */
[----:B------:R-:W-:-:S02]  /*4750*/  FADD.FTZ R11, R28, R11 ;  /* 0x0000000b1c0b7221 */ /* 0x000fc40000010000 */
[----:B------:R-:W4:Y:S01]  /*4760*/  MUFU.EX2 R10, R75 ;  /* 0x0000004b000a7308 */ /* 0x000f220000000800 */
[C---:B--2---:R-:W-:Y:S01]  /*4770*/  F2FP.SATFINITE.E4M3.F32.PACK_AB_MERGE_C R101, R6.reuse, R101, RZ ;  /* 0x000000650665723e */ /* 0x044fe200048070ff */
[----:B------:R-:W-:Y:S01]  /*4780*/  FADD.FTZ R6, R6, R13 ;  /* 0x0000000d06067221 */ /* 0x000fe20000010000 */
[----:B------:R-:W-:-:S01]  /*4790*/  FADD.FTZ R26, R26, R11 ;  /* 0x0000000b1a1a7221 */ /* 0x000fc20000010000 */
[----:B0-----:R-:W-:Y:S01]  /*47a0*/  @P5 IMAD.HI.U32 R20, R19, R20, RZ ;  /* 0x0000001413145227 */ /* 0x001fe200078e00ff */
[----:B------:R-:W-:-:S03]  /*47b0*/  F2FP.SATFINITE.E4M3.F32.PACK_AB_MERGE_C R159, R8, R99, R101 ;  /* 0x00000063089f723e */ /* 0x000fc60004807065 */
[----:B------:R-:W-:Y:S01]  /*47c0*/  FADD.FTZ R26, R9, R26 ;  /* 0x0000001a091a7221 */ /* 0x000fe20000010000 */
[----:B------:R-:W0:Y:S01]  /*47d0*/  MUFU.EX2 R105, R105 ;  /* 0x0000006900697308 */ /* 0x000e220000000800 */
[----:B---3--:R-:W-:-:S07]  /*47e0*/  FADD.FTZ R13, R103, R6 ;  /* 0x00000006670d7221 */ /* 0x008fce0000010000 */
[----:B------:R-:W-:Y:S01]  /*47f0*/  MUFU.EX2 R3, R3 ;  /* 0x0000000300037308 */ /* 0x000fe20000000800 */
[----:B----4-:R-:W-:-:S07]  /*4800*/  FADD.FTZ R6, R10, R13 ;  /* 0x0000000d0a067221 */ /* 0x010fce0000010000 */
[----:B------:R-:W2:Y:S01]  /*4810*/  MUFU.EX2 R32, R32 ;  /* 0x0000002000207308 */ /* 0x000ea20000000800 */
[----:B0-----:R-:W-:-:S07]  /*4820*/  FADD.FTZ R11, R105, R6 ;  /* 0x00000006690b7221 */ /* 0x001fce0000010000 */
[----:B------:R-:W0:Y:S08]  /*4830*/  MUFU.EX2 R12, R79 ;  /* 0x0000004f000c7308 */ /* 0x000e300000000800 */
[----:B------:R-:W-:Y:S01]  /*4840*/  MUFU.EX2 R7, R7 ;  /* 0x0000000700077308 */ /* 0x000fe20000000800 */
[----:B--2---:R-:W-:-:S07]  /*4850*/  F2FP.SATFINITE.E4M3.F32.PACK_AB_MERGE_C R6, R32, R3, RZ ;  /* 0x000000032006723e */ /* 0x004fce00048070ff */
[----:B------:R-:W2:Y:S01]  /*4860*/  MUFU.EX2 R0, R0 ;  /* 0x0000000000007308 */ /* 0x000ea20000000800 */
[C---:B0-----:R-:W-:Y:S01]  /*4870*/  F2FP.SATFINITE.E4M3.F32.PACK_AB_MERGE_C R105, R12.reuse, R105, RZ ;  /* 0x000000690c69723e */ /* 0x041fe200048070ff */
[----:B------:R-:W-:Y:S01]  /*4880*/  FADD.FTZ R12, R12, R11 ;  /* 0x0000000b0c0c7221 */ /* 0x000fe20000010000 */
[----:B------:R-:W-:Y:S01]  /*4890*/  IMAD.MOV.U32 R11, RZ, RZ, R19 ;  /* 0x000000ffff0b7224 */ /* 0x000fe200078e0013 */
[----:B-1----:R-:W-:Y:S02]  /*48a0*/  @P5 SHF.R.U32.HI R11, RZ, R15, R20 ;  /* 0x0000000fff0b5219 */ /* 0x002fe40000011614 */
[----:B------:R-:W-:Y:S02]  /*48b0*/  F2FP.SATFINITE.E4M3.F32.PACK_AB_MERGE_C R153, R10, R103, R105 ;  /* 0x000000670a99723e */ /* 0x000fe40004807069 */
[----:B------:R-:W0:Y:S01]  /*48c0*/  MUFU.EX2 R29, R29 ;  /* 0x0000001d001d7308 */ /* 0x000e220000000800 */
[----:B------:R-:W-:-:S07]  /*48d0*/  IMAD.IADD R88, R88, 0x1, R11 ;  /* 0x0000000158587824 */ /* 0x000fce00078e020b */
[----:B------:R-:W1:Y:S01]  /*48e0*/  MUFU.EX2 R14, R83 ;  /* 0x00000053000e7308 */ /* 0x000e620000000800 */
[----:B--2---:R-:W-:Y:S01]  /*48f0*/  F2FP.SATFINITE.E4M3.F32.PACK_AB_MERGE_C R154, R0, R7, R6 ;  /* 0x00000007009a723e */ /* 0x004fe20004807006 */
[----:B------:R-:W-:-:S04]  /*4900*/  FADD.FTZ R7, R7, R26 ;  /* 0x0000001a07077221 */ /* 0x000fc80000010000 */
[----:B------:R-:W-:Y:S02]  /*4910*/  FADD.FTZ R0, R0, R7 ;  /* 0x0000000700007221 */ /* 0x000fe40000010000 */
[----:B------:R-:W-:Y:S01]  /*4920*/  MUFU.EX2 R57, R57 ;  /* 0x0000003900397308 */ /* 0x000fe20000000800 */
[----:B0-----:R-:W-:-:S01]  /*4930*/  FADD.FTZ R9, R29, R12 ;  /* 0x0000000c1d097221 */ /* 0x001fc20000010000 */
[----:B------:R-:W-:-:S04]  /*4940*/  FADD.FTZ R3, R3, R0 ;  /* 0x0000000003037221 */ /* 0x000fc80000010000 */
[----:B------:R-:W-:Y:S02]  /*4950*/  FADD.FTZ R3, R32, R3 ;  /* 0x0000000320037221 */ /* 0x000fe40000010000 */
[----:B------:R-:W0:Y:S01]  /*4960*/  MUFU.EX2 R44, R44 ;  /* 0x0000002c002c7308 */ /* 0x000e220000000800 */
[----:B-1----:R-:W-:-:S01]  /*4970*/  FADD.FTZ R6, R14, R9 ;  /* 0x000000090e067221 */ /* 0x002fc20000010000 */
[----:B------:R-:W-:Y:S01]  /*4980*/  VIADD R9, R89, 0xfffffffe ;  /* 0xfffffffe59097836 */ /* 0x000fe20000000000 */
[----:B0-----:R-:W-:Y:S02]  /*4990*/  F2FP.SATFINITE.E4M3.F32.PACK_AB_MERGE_C R7, R44, R57, RZ ;  /* 0x000000392c07723e */ /* 0x001fe400048070ff */
[----:B------:R-:W-:Y:S01]  /*49a0*/  FADD.FTZ R57, R57, R6 ;  /* 0x0000000639397221 */ /* 0x000fe20000010000 */
[----:B------:R-:W-:Y:S01]  /*49b0*/  VIADD R6, R88, UR5 ;  /* 0x0000000558067c36 */ /* 0x000fe20008000000 */
[----:B------:R-:W-:Y:S02]  /*49c0*/  F2FP.SATFINITE.E4M3.F32.PACK_AB_MERGE_C R155, R14, R29, R7 ;  /* 0x0000001d0e9b723e */ /* 0x000fe40004807007 */
[----:B------:R-:W-:-:S01]  /*49d0*/  FADD.FTZ R0, R44, R57 ;  /* 0x000000392c007221 */ /* 0x000fc20000010000 */
[----:B------:R-:W-:Y:S06]  /*49e0*/  @!P6 BRA `(.L_x_1287) ;  /* 0x000000000048e947 */ /* 0x000fec0003800000 */
[C---:B------:R-:W-:Y:S01]  /*49f0*/  ISETP.GT.AND P1, PT, R88.reuse, RZ, PT ;  /* 0x000000ff5800720c */ /* 0x040fe20003f24270 */
[----:B------:R-:W-:-:S12]  /*4a00*/  VIADD R7, R88, 0xffffffff ;  /* 0xffffffff58077836 */ /* 0x000fd80000000000 */
[----:B------:R-:W-:Y:S05]  /*4a10*/  @P1 BRA `(.L_x_1288) ;  /* 0x0000000000201947 */ /* 0x000fea0003800000 */
[----:B------:R-:W0:Y:S01]  /*4a20*/  LDC R10, c[0x0][0x9e4] ;  /* 0x00027900ff0a7b82 */ /* 0x000e220000000800 */
[----:B------:R-:W-:Y:S01]  /*4a30*/  IMAD.MOV R7, RZ, RZ, -R88 ;  /* 0x000000ffff077224 */ /* 0x000fe200078e0a58 */
[----:B0-----:R-:W-:-:S13]  /*4a40*/  ISETP.NE.AND P1, PT, R10, 0x1, PT ;  /* 0x000000010a00780c */ /* 0x001fda0003f25270 */
[----:B------:R-:W0:Y:S02]  /*4a50*/  @P1 LDC.64 R12, c[0x0][0x9e8] ;  /* 0x00027a00ff0c1b82 */ /* 0x000e240000000a00 */
[----:B0-----:R-:W-:-:S05]  /*4a60*/  @P1 IMAD.HI.U32 R8, R7, R12, RZ ;  /* 0x0000000c07081227 */ /* 0x001fca00078e00ff */
[----:B------:R-:W-:-:S04]  /*4a70*/  @P1 SHF.R.U32.HI R7, RZ, R13, R8 ;  /* 0x0000000dff071219 */ /* 0x000fc80000011608 */
[----:B------:R-:W-:Y:S01]  /*4a80*/  LOP3.LUT R7, RZ, R7, RZ, 0x33, !PT ;  /* 0x00000007ff077212 */ /* 0x000fe200078e33ff */
[----:B------:R-:W-:Y:S06]  /*4a90*/  BRA `(.L_x_1289) ;  /* 0x0000000000147947 */ /* 0x000fec0003800000 */
.L_x_1288:
[----:B------:R-:W0:Y:S02]  /*4aa0*/  LDC R10, c[0x0][0x9e4] ;  /* 0x00027900ff0a7b82 */ /* 0x000e240000000800 */
[----:B0-----:R-:W-:-:S13]  /*4ab0*/  ISETP.NE.AND P1, PT, R10, 0x1, PT ;  /* 0x000000010a00780c */ /* 0x001fda0003f25270 */
[----:B------:R-:W0:Y:S02]  /*4ac0*/  @P1 LDC.64 R12, c[0x0][0x9e8] ;  /* 0x00027a00ff0c1b82 */ /* 0x000e240000000a00 */
[----:B0-----:R-:W-:-:S05]  /*4ad0*/  @P1 IMAD.HI.U32 R8, R7, R12, RZ ;  /* 0x0000000c07081227 */ /* 0x001fca00078e00ff */
[----:B------:R-:W-:-:S07]  /*4ae0*/  @P1 SHF.R.U32.HI R7, RZ, R13, R8 ;  /* 0x0000000dff071219 */ /* 0x000fce0000011608 */
.L_x_1289:
[----:B------:R-:W-:-:S05]  /*4af0*/  IMAD R7, R7, R10, R10 ;  /* 0x0000000a07077224 */ /* 0x000fca00078e020a */
[----:B------:R-:W-:-:S07]  /*4b00*/  VIMNMX R6, R6, R7, PT ;  /* 0x0000000706067248 */ /* 0x000fce0003fe0100 */
.L_x_1287:
        /* <DEDUP_REMOVED lines=46> */
.L_x_1309:
[----:B------:R-:W-:Y:S01]  /*4df0*/  ISETP.NE.AND P2, PT, RZ, UR39, PT ;  /* 0x00000027ff007c0c */ /* 0x000fe2000bf45270 */
[----:B------:R-:W-:-:S04]  /*4e00*/  UISETP.NE.AND UP0, UPT, UR27, 0x1, UPT ;  /* 0x000000011b00788c */ /* 0x000fc8000bf05270 */
[----:B------:R-:W-:-:S04]  /*4e10*/  USEL UR37, URZ, 0x1, UP0 ;  /* 0x000000013f257887 */ /* 0x000fc80008000000 */
[----:B------:R-:W-:-:S04]  /*4e20*/  ULOP3.LUT UR37, UR26, UR37, URZ, 0x3c, !UPT ;  /* 0x000000251a257292 */ /* 0x000fc8000f8e3c3f */
[----:B------:R-:W-:Y:S08]  /*4e30*/  @P2 BRA `(.L_x_1291) ;  /* 0x0000000000382947 */ /* 0x000ff00003800000 */
[----:B------:R-:W-:Y:S05]  /*4e40*/  @!P0 BRA `(.L_x_1292) ;  /* 0x0000000000048947 */ /* 0x000fea0003800000 */
[----:B------:R-:W-:Y:S01]  /*4e50*/  BPT.TRAP 0x1 ;  /* 0x000000040000795c */ /* 0x000fe20000300000 */
.L_x_1292:
        /* <DEDUP_REMOVED lines=9> */
.L_x_1293:
[----:B-1----:R-:W-:Y:S05]  /*4ef0*/  @P1 BRA `(.L_x_1291) ;  /* 0x0000000000081947 */ /* 0x002fea0003800000 */
[----:B------:R-:W1:Y:S02]  /*4f00*/  SYNCS.PHASECHK.TRANS64.TRYWAIT P1, [UR4+0x22830], R4 ;  /* 0x02283004ff0075a7 */ /* 0x000e640008020144 */
[----:B-1----:R-:W-:Y:S05]  /*4f10*/  @!P1 BRA `(.L_x_1294) ;  /* 0x0000011000289947 */ /* 0x002fea0003800000 */
.L_x_1291:
[----:B-1----:R-:W1:Y:S01]  /*4f20*/  S2R R5, SR_TID.X ;  /* 0x0000000000057919 */ /* 0x002e620000002100 */
[----:B------:R-:W-:Y:S01]  /*4f30*/  UIADD3 UR36, UR27, 0x1, URZ ;  /* 0x000000011b247890 */ /* 0x000fe2000fffe03f */
[----:B------:R-:W-:Y:S01]  /*4f40*/  UMOV UR4, UR24 ;  /* 0x0000001800047c82 */ /* 0x000fe20008000000 */
[----:B------:R-:W-:Y:S02]  /*4f50*/  UMOV UR5, UR25 ;  /* 0x0000001900057c82 */ /* 0x000fe40008000000 */
[----:B------:R-:W-:Y:S01]  /*4f60*/  UISETP.NE.AND UP0, UPT, UR36, 0x2, UPT ;  /* 0x000000022400788c */ /* 0x000fe2000bf05270 */
[----:B------:R-:W-:Y:S01]  /*4f70*/  UMOV UR7, 0x80000020 ;  /* 0x8000002000077882 */ /* 0x000fe20000000000 */
[----:B------:R-:W-:Y:S02]  /*4f80*/  UMOV UR11, 0x80000020 ;  /* 0x80000020000b7882 */ /* 0x000fe40000000000 */
[----:B------:R-:W-:Y:S01]  /*4f90*/  USEL UR36, UR36, URZ, UP0 ;  /* 0x0000003f24247287 */ /* 0x000fe20008000000 */
[----:B------:R-:W-:Y:S01]  /*4fa0*/  UMOV UR15, 0x80000020 ;  /* 0x80000020000f7882 */ /* 0x000fe20000000000 */
[----:B------:R-:W-:-:S02]  /*4fb0*/  UMOV UR19, 0x80000020 ;  /* 0x8000002000137882 */ /* 0x000fc40000000000 */
[----:B------:R-:W-:Y:S01]  /*4fc0*/  UIMAD UR22, UR36, 0x600, UR32 ;  /* 0x00000600241678a4 */ /* 0x000fe2000f8e0220 */
[----:B------:R-:W-:-:S03]  /*4fd0*/  UMOV UR23, 0x80000020 ;  /* 0x8000002000177882 */ /* 0x000fc60000000000 */
[----:B------:R-:W-:Y:S02]  /*4fe0*/  UIADD3 UR10, UR22, 0x200, URZ ;  /* 0x00000200160a7890 */ /* 0x000fe4000fffe03f */
[----:B------:R-:W-:Y:S02]  /*4ff0*/  UIADD3 UR14, UR22, 0x202, URZ ;  /* 0x00000202160e7890 */ /* 0x000fe4000fffe03f */
[----:B------:R-:W-:Y:S01]  /*5000*/  UMOV UR6, UR22 ;  /* 0x0000001600067c82 */ /* 0x000fe20008000000 */
[----:B------:R-:W-:Y:S01]  /*5010*/  UIADD3 UR18, UR22, 0x400, URZ ;  /* 0x0000040016127890 */ /* 0x000fe2000fffe03f */
[----:B-1----:R-:W-:-:S05]  /*5020*/  SHF.R.U32.HI R5, RZ, 0x7, R5 ;  /* 0x00000007ff057819 */ /* 0x002fca0000011605 */
[----:B0-----:R-:W-:-:S05]  /*5030*/  VIADD R4, R5, 0x8 ;  /* 0x0000000805047836 */ /* 0x001fca0000000000 */
[----:B------:R0:W-:Y:S06]  /*5040*/  BAR.SYNC.DEFER_BLOCKING R4, 0x100 ;  /* 0x000400040000751d */ /* 0x0001ec0000010000 */
[----:B------:R-:W-:-:S06]  /*5050*/  WARPGROUP.ARRIVE ;  /* 0x00000000000079c5 */ /* 0x000fcc0000000000 */
[----:B------:R-:W-:Y:S01]  /*5060*/  QGMMA.64x128x32.F32.E4M3.E4M3 R24, gdesc[UR4], RZ, !UPT, gsb0 ;  /* 0x01e00000041879f3 */ /* 0x000fe2000c0008ff */
[----:B------:R-:W-:Y:S01]  /*5070*/  UIADD3 UR6, UR22, 0x2, URZ ;  /* 0x0000000216067890 */ /* 0x000fe2000fffe03f */
[----:B------:R-:W-:Y:S01]  /*5080*/  UMOV UR4, UR28 ;  /* 0x0000001c00047c82 */ /* 0x000fe20008000000 */
[----:B------:R-:W-:Y:S01]  /*5090*/  UMOV UR5, UR29 ;  /* 0x0000001d00057c82 */ /* 0x000fe20008000000 */
[----:B------:R-:W-:Y:S01]  /*50a0*/  UMOV UR7, 0x80000020 ;  /* 0x8000002000077882 */ /* 0x000fe20000000000 */
[----:B------:R-:W-:Y:S01]  /*50b0*/  UIADD3 UR22, UR22, 0x402, URZ ;  /* 0x0000040216167890 */ /* 0x000fe2000fffe03f */
        /* <DEDUP_REMOVED lines=19> */
.L_x_1296:
[----:B------:R-:W-:Y:S01]  /*51f0*/  ULEA UR4, UR27, UR38, 0x3 ;  /* 0x000000261b047291 */ /* 0x000fe2000f8e183f */
[----:B------:R-:W-:-:S05]  /*5200*/  IMAD.U32 R4, RZ, RZ, UR26 ;  /* 0x0000001aff047e24 */ /* 0x000fca000f8e00ff */
[----:B------:R-:W-:-:S04]  /*5210*/  SHF.L.U32 R4, R4, 0x1f, RZ ;  /* 0x0000001f04047819 */ /* 0x000fc800000006ff */
[----:B------:R0:W1:Y:S01]  /*5220*/  SYNCS.PHASECHK.TRANS64.TRYWAIT P1, [UR4+0x22850], R4 ;  /* 0x02285004ff0075a7 */ /* 0x0000620008020144 */
[----:B------:R-:W-:Y:S05]  /*5230*/  @!P0 BRA `(.L_x_1297) ;  /* 0x0000000000048947 */ /* 0x000fea0003800000 */
[----:B------:R-:W-:Y:S01]  /*5240*/  BPT.TRAP 0x1 ;  /* 0x000000040000795c */ /* 0x000fe20000300000 */
.L_x_1297:
[----:B-1----:R-:W-:Y:S05]  /*5250*/  @P1 BRA `(.L_x_1295) ;  /* 0x0000000000081947 */ /* 0x002fea0003800000 */
[----:B------:R-:W1:Y:S02]  /*5260*/  SYNCS.PHASECHK.TRANS64.TRYWAIT P1, [UR4+0x22850], R4 ;  /* 0x02285004ff0075a7 */ /* 0x000e640008020144 */
[----:B-1----:R-:W-:Y:S05]  /*5270*/  @!P1 BRA `(.L_x_1298) ;  /* 0x0000010c00689947 */ /* 0x002fea0003800000 */
.L_x_1295:
        /* <DEDUP_REMOVED lines=19> */
[----:B------:R-:W-:Y:S01]  /*53b0*/  UIADD3 UR4, UR4, 0x6, URZ ;  /* 0x0000000604047890 */ /* 0x000fe2000fffe03f */
[----:B------:R-:W-:Y:S02]  /*53c0*/  WARPGROUP.DEPBAR.LE gsb0, 0x0 ;  /* 0x00008000000079c5 */ /* 0x000fe40000010000 */
[----:B------:R-:W-:-:S06]  /*53d0*/  WARPGROUP.ARRIVE ;  /* 0x00000000000079c5 */ /* 0x000fcc0000000000 */
[----:B------:R-:W-:Y:S01]  /*53e0*/  QGMMA.64x128x32.F32.E4M3.E4M3 R88, R156, gdesc[UR4], R88, gsb0 ;  /* 0x01e000049c587df3 */ /* 0x000fe20008000858 */
[----:B------:R-:W-:Y:S01]  /*53f0*/  UMOV UR6, UR4 ;  /* 0x0000000400067c82 */ /* 0x000fe20008000000 */
        /* <DEDUP_REMOVED lines=8> */
.L_x_1299:
[----:B0-----:R-:W2:Y:S01]  /*5480*/  LDL R4, [R1] ;  /* 0x0000000001047983 */ /* 0x001ea20000100800 */
[----:B------:R-:W-:Y:S01]  /*5490*/  ISETP.NE.AND P1, PT, R178, 0x1, PT ;  /* 0x00000001b200780c */ /* 0x000fe20003f25270 */
[----:B------:R-:W-:Y:S01]  /*54a0*/  ULEA UR4, UR36, UR38, 0x3 ;  /* 0x0000002624047291 */ /* 0x000fe2000f8e183f */
[----:B------:R-:W-:-:S03]  /*54b0*/  IMAD.SHL.U32 R154, R9, 0x80, RZ ;  /* 0x00000080099a7824 */ /* 0x000fc600078e00ff */
[----:B------:R-:W-:-:S04]  /*54c0*/  UIADD3 UR4, UR4, 0x22840, URZ ;  /* 0x0002284004047890 */ /* 0x000fc8000fffe03f */
[----:B------:R-:W-:-:S04]  /*54d0*/  UPRMT UR4, UR40, 0x654, UR4 ;  /* 0x0000065428047896 */ /* 0x000fc80008000004 */
[----:B------:R-:W0:Y:S08]  /*54e0*/  @P1 LDC R5, c[0x0][0x44c] ;  /* 0x00011300ff051b82 */ /* 0x000e300000000800 */
[----:B------:R-:W1:Y:S01]  /*54f0*/  @P1 LDC R10, c[0x0][0x450] ;  /* 0x00011400ff0a1b82 */ /* 0x000e620000000800 */
[----:B------:R-:W-:Y:S01]  /*5500*/  SYNCS.ARRIVE.TRANS64.RED.A1T0 RZ, [UR4], RZ ;  /* 0x000000ffffff79a7 */ /* 0x000fe20008100404 */
[----:B------:R-:W-:Y:S01]  /*5510*/  ULOP3.LUT UR4, URZ, UR30, URZ, 0x33, !UPT ;  /* 0x0000001e3f047292 */ /* 0x000fe2000f8e333f */
[----:B--2---:R-:W-:Y:S01]  /*5520*/  LOP3.LUT P5, RZ, R4, 0x1, RZ, 0xc0, !PT ;  /* 0x0000000104ff7812 */ /* 0x004fe200078ac0ff */
[----:B------:R-:W-:-:S04]  /*5530*/  IMAD.IADD R4, R168, 0x1, R19 ;  /* 0x00000001a8047824 */ /* 0x000fc800078e0213 */
[----:B0-----:R-:W-:-:S05]  /*5540*/  @P1 IMAD.HI.U32 R5, R4, R5, RZ ;  /* 0x0000000504051227 */ /* 0x001fca00078e00ff */
[----:B-1----:R-:W-:Y:S02]  /*5550*/  @P1 SHF.R.U32.HI R4, RZ, R10, R5 ;  /* 0x0000000aff041219 */ /* 0x002fe40000011605 */
[----:B------:R-:W-:-:S03]  /*5560*/  IADD3 R5, -R154, 0x1, RZ ;  /* 0x000000019a057810 */ /* 0x000fc60007ffe1ff */
[----:B------:R-:W0:Y:S02]  /*5570*/  SHFL.IDX PT, R11, R4, RZ, 0x1c1f ;  /* 0x001c1fff040b7589 */ /* 0x000e2400000e0000 */
[----:B------:R-:W-:-:S05]  /*5580*/  IMAD R5, R18, -0x2, R5 ;  /* 0xfffffffe12057824 */ /* 0x000fca00078e0205 */
[----:B------:R-:W-:-:S05]  /*5590*/  IADD3 R5, -R17, R5, R16 ;  /* 0x0000000511057210 */ /* 0x000fca0007ffe110 */
[C---:B------:R-:W-:Y:S02]  /*55a0*/  VIADD R156, R5.reuse, UR33 ;  /* 0x00000021059c7c36 */ /* 0x040fe40008000000 */
[----:B------:R-:W-:Y:S02]  /*55b0*/  VIADD R158, R5, UR4 ;  /* 0x00000004059e7c36 */ /* 0x000fe40008000000 */
[--C-:B0-----:R-:W-:Y:S02]  /*55c0*/  IMAD.IADD R5, R156, 0x1, R11.reuse ;  /* 0x000000019c057824 */ /* 0x101fe400078e020b */
[----:B------:R-:W-:Y:S01]  /*55d0*/  IMAD.IADD R10, R158, 0x1, R11 ;  /* 0x000000019e0a7824 */ /* 0x000fe200078e020b */
[----:B------:R-:W-:Y:S06]  /*55e0*/  @!P5 BRA `(.L_x_1300) ;  /* 0x000000000058d947 */ /* 0x000fec0003800000 */
[----:B------:R-:W-:Y:S01]  /*55f0*/  IADD3 R11, -R17, R16, R11 ;  /* 0x00000010110b7210 */ /* 0x000fe20007ffe10b */
[----:B------:R-:W-:Y:S03]  /*5600*/  BSSY B0, `(.L_x_1301) ;  /* 0x0000010000007945 */ /* 0x000fe60003800000 */
        /* <DEDUP_REMOVED lines=10> */
.L_x_1302:
[----:B------:R-:W-:-:S05]  /*56b0*/  IMAD.U32 R14, RZ, RZ, UR31 ;  /* 0x0000001fff0e7e24 */ /* 0x000fca000f8e00ff */
[----:B------:R-:W-:-:S13]  /*56c0*/  ISETP.NE.AND P1, PT, R14, 0x1, PT ;  /* 0x000000010e00780c */ /* 0x000fda0003f25270 */
[----:B------:R-:W0:Y:S02]  /*56d0*/  @P1 LDC.64 R12, c[0x0][0x9e8] ;  /* 0x00027a00ff0c1b82 */ /* 0x000e240000000a00 */
[----:B0-----:R-:W-:-:S05]  /*56e0*/  @P1 IMAD.HI.U32 R12, R11, R12, RZ ;  /* 0x0000000c0b0c1227 */ /* 0x001fca00078e00ff */
[----:B------:R-:W-:-:S07]  /*56f0*/  @P1 SHF.R.U32.HI R11, RZ, R13, R12 ;  /* 0x0000000dff0b1219 */ /* 0x000fce000001160c */
.L_x_1303:
[----:B------:R-:W-:Y:S05]  /*5700*/  BSYNC B0 ;  /* 0x0000000000007941 */ /* 0x000fea0003800000 */
.L_x_1301:
[----:B------:R-:W-:-:S04]  /*5710*/  IMAD R11, R11, R14, -R154 ;  /* 0x0000000e0b0b7224 */ /* 0x000fc800078e0a9a */
[----:B------:R-:W-:-:S05]  /*5720*/  IMAD R11, R18, -0x2, R11 ;  /* 0xfffffffe120b7824 */ /* 0x000fca00078e020b */
[----:B------:R-:W-:Y:S02]  /*5730*/  VIADDMNMX R5, R11, R14, R5, PT ;  /* 0x0000000e0b057246 */ /* 0x000fe40003800105 */
[----:B------:R-:W-:-:S07]  /*5740*/  VIMNMX R10, R10, R11, !PT ;  /* 0x0000000b0a0a7248 */ /* 0x000fce0007fe0100 */
.L_x_1300:
[----:B------:R-:W-:-:S04]  /*5750*/  ISETP.GT.AND P1, PT, R9, -0x1, PT ;  /* 0xffffffff0900780c */ /* 0x000fc80003f24270 */
[C---:B------:R-:W-:Y:S02]  /*5760*/  ISETP.GT.AND P3, PT, R10.reuse, RZ, P1 ;  /* 0x000000ff0a00720c */ /* 0x040fe40000f64270 */
[----:B------:R-:W-:Y:S02]  /*5770*/  ISETP.GT.AND P4, PT, R10, 0x1, P1 ;  /* 0x000000010a00780c */ /* 0x000fe40000f84270 */
[C---:B------:R-:W-:Y:S02]  /*5780*/  ISETP.LT.OR P3, PT, R5.reuse, 0x1, P3 ;  /* 0x000000010500780c */ /* 0x040fe40001f61670 */
[----:B------:R-:W-:Y:S02]  /*5790*/  ISETP.LT.OR P4, PT, R5, 0x2, P4 ;  /* 0x000000020500780c */ /* 0x000fe40002781670 */
[----:B------:R-:W-:Y:S02]  /*57a0*/  FSEL R163, R24, -INF , !P3 ;  /* 0xff80000018a37808 */ /* 0x000fe40005800000 */
[----:B------:R-:W-:-:S02]  /*57b0*/  FSEL R152, R25, -INF , !P4 ;  /* 0xff80000019987808 */ /* 0x000fc40006000000 */
[C---:B------:R-:W-:Y:S02]  /*57c0*/  ISETP.GT.AND P2, PT, R10.reuse, 0x8, P1 ;  /* 0x000000080a00780c */ /* 0x040fe40000f44270 */
[C---:B------:R-:W-:Y:S02]  /*57d0*/  ISETP.GT.AND P3, PT, R10.reuse, 0x9, P1 ;  /* 0x000000090a00780c */ /* 0x040fe40000f64270 */
[----:B------:R-:W-:Y:S02]  /*57e0*/  ISETP.GT.AND P4, PT, R10, 0x10, P1 ;  /* 0x000000100a00780c */ /* 0x000fe40000f84270 */
[C---:B------:R-:W-:Y:S02]  /*57f0*/  ISETP.LT.OR P2, PT, R5.reuse, 0x9, P2 ;  /* 0x000000090500780c */ /* 0x040fe40001741670 */
[C---:B------:R-:W-:Y:S02]  /*5800*/  ISETP.LT.OR P3, PT, R5.reuse, 0xa, P3 ;  /* 0x0000000a0500780c */ /* 0x040fe40001f61670 */
[----:B------:R-:W-:-:S02]  /*5810*/  ISETP.LT.OR P4, PT, R5, 0x11, P4 ;  /* 0x000000110500780c */ /* 0x000fc40002781670 */
[----:B------:R-:W-:Y:S02]  /*5820*/  FSEL R12, R28, -INF , !P2 ;  /* 0xff8000001c0c7808 */ /* 0x000fe40005000000 */
[----:B------:R-:W-:Y:S02]  /*5830*/  FSEL R24, R29, -INF , !P3 ;  /* 0xff8000001d187808 */ /* 0x000fe40005800000 */
[----:B------:R-:W-:Y:S02]  /*5840*/  FSEL R14, R32, -INF , !P4 ;  /* 0xff800000200e7808 */ /* 0x000fe40006000000 */
[C---:B------:R-:W-:Y:S02]  /*5850*/  ISETP.GT.AND P2, PT, R10.reuse, 0x11, P1 ;  /* 0x000000110a00780c */ /* 0x040fe40000f44270 */
[C---:B------:R-:W-:Y:S02]  /*5860*/  ISETP.GT.AND P3, PT, R10.reuse, 0x18, P1 ;  /* 0x000000180a00780c */ /* 0x040fe40000f64270 */
[----:B------:R-:W-:-:S02]  /*5870*/  ISETP.GT.AND P4, PT, R10, 0x19, P1 ;  /* 0x000000190a00780c */ /* 0x000fc40000f84270 */
[C---:B------:R-:W-:Y:S02]  /*5880*/  ISETP.LT.OR P2, PT, R5.reuse, 0x12, P2 ;  /* 0x000000120500780c */ /* 0x040fe40001741670 */
[C---:B------:R-:W-:Y:S02]  /*5890*/  ISETP.LT.OR P3, PT, R5.reuse, 0x19, P3 ;  /* 0x000000190500780c */ /* 0x040fe40001f61670 */
[----:B------:R-:W-:Y:S02]  /*58a0*/  ISETP.LT.OR P4, PT, R5, 0x1a, P4 ;  /* 0x0000001a0500780c */ /* 0x000fe40002781670 */
[----:B------:R-:W-:Y:S02]  /*58b0*/  FSEL R20, R33, -INF , !P2 ;  /* 0xff80000021147808 */ /* 0x000fe40005000000 */
[----:B------:R-:W-:Y:S01]  /*58c0*/  FSEL R197, R36, -INF , !P3 ;  /* 0xff80000024c57808 */ /* 0x000fe20005800000 */
[----:B------:R-:W0:Y:S01]  /*58d0*/  SHFL.IDX PT, R33, R4, 0x1, 0x1c1f ;  /* 0x003c1f0004217f89 */ /* 0x000e2200000e0000 */
        /* <DEDUP_REMOVED lines=11> */
[----:B------:R-:W-:Y:S01]  /*5990*/  ISETP.GT.AND P3, PT, R10, 0x30, P1 ;  /* 0x000000300a00780c */ /* 0x000fe20000f64270 */
[--C-:B0-----:R-:W-:Y:S01]  /*59a0*/  IMAD.IADD R28, R156, 0x1, R33.reuse ;  /* 0x000000019c1c7824 */ /* 0x101fe200078e0221 */
[----:B------:R-:W-:Y:S01]  /*59b0*/  ISETP.GT.AND P4, PT, R10, 0x31, P1 ;  /* 0x000000310a00780c */ /* 0x000fe20000f84270 */
[----:B------:R-:W-:Y:S01]  /*59c0*/  IMAD.IADD R32, R158, 0x1, R33 ;  /* 0x000000019e207824 */ /* 0x000fe200078e0221 */
[----:B------:R-:W-:-:S02]  /*59d0*/  ISETP.LT.OR P2, PT, R5, 0x2a, P2 ;  /* 0x0000002a0500780c */ /* 0x000fc40001741670 */
[C---:B------:R-:W-:Y:S02]  /*59e0*/  ISETP.LT.OR P3, PT, R5.reuse, 0x31, P3 ;  /* 0x000000310500780c */ /* 0x040fe40001f61670 */
[----:B------:R-:W-:Y:S02]  /*59f0*/  ISETP.LT.OR P4, PT, R5, 0x32, P4 ;  /* 0x000000320500780c */ /* 0x000fe40002781670 */
[----:B------:R-:W-:Y:S02]  /*5a00*/  FSEL R167, R45, -INF , !P2 ;  /* 0xff8000002da77808 */ /* 0x000fe40005000000 */
[----:B------:R-:W-:Y:S02]  /*5a10*/  FSEL R161, R48, -INF , !P3 ;  /* 0xff80000030a17808 */ /* 0x000fe40005800000 */
[----:B------:R-:W-:Y:S02]  /*5a20*/  FSEL R159, R49, -INF , !P4 ;  /* 0xff800000319f7808 */ /* 0x000fe40006000000 */
[----:B------:R-:W-:-:S02]  /*5a30*/  ISETP.GT.AND P2, PT, R10, 0x38, P1 ;  /* 0x000000380a00780c */ /* 0x000fc40000f44270 */
[C---:B------:R-:W-:Y:S02]  /*5a40*/  ISETP.GT.AND P3, PT, R10.reuse, 0x39, P1 ;  /* 0x000000390a00780c */ /* 0x040fe40000f64270 */
[----:B------:R-:W-:Y:S02]  /*5a50*/  ISETP.GT.AND P4, PT, R10, 0x40, P1 ;  /* 0x000000400a00780c */ /* 0x000fe40000f84270 */
[C---:B------:R-:W-:Y:S02]  /*5a60*/  ISETP.LT.OR P2, PT, R5.reuse, 0x39, P2 ;  /* 0x000000390500780c */ /* 0x040fe40001741670 */
[C---:B------:R-:W-:Y:S02]  /*5a70*/  ISETP.LT.OR P3, PT, R5.reuse, 0x3a, P3 ;  /* 0x0000003a0500780c */ /* 0x040fe40001f61670 */
[----:B------:R-:W-:Y:S02]  /*5a80*/  ISETP.LT.OR P4, PT, R5, 0x41, P4 ;  /* 0x000000410500780c */ /* 0x000fe40002781670 */
[----:B------:R-:W-:-:S02]  /*5a90*/  FSEL R157, R52, -INF , !P2 ;  /* 0xff800000349d7808 */ /* 0x000fc40005000000 */
[----:B------:R-:W-:Y:S02]  /*5aa0*/  FSEL R155, R53, -INF , !P3 ;  /* 0xff800000359b7808 */ /* 0x000fe40005800000 */
[----:B------:R-:W-:Y:S02]  /*5ab0*/  FSEL R153, R56, -INF , !P4 ;  /* 0xff80000038997808 */ /* 0x000fe40006000000 */
[C---:B------:R-:W-:Y:S02]  /*5ac0*/  ISETP.GT.AND P2, PT, R10.reuse, 0x41, P1 ;  /* 0x000000410a00780c */ /* 0x040fe40000f44270 */
[C---:B------:R-:W-:Y:S02]  /*5ad0*/  ISETP.GT.AND P3, PT, R10.reuse, 0x48, P1 ;  /* 0x000000480a00780c */ /* 0x040fe40000f64270 */
[----:B------:R-:W-:Y:S02]  /*5ae0*/  ISETP.GT.AND P4, PT, R10, 0x49, P1 ;  /* 0x000000490a00780c */ /* 0x000fe40000f84270 */
        /* <DEDUP_REMOVED lines=41> */
[----:B------:R-:W-:Y:S01]  /*5d80*/  FSEL R85, R85, -INF , !P4 ;  /* 0xff80000055557808 */ /* 0x000fe20006000000 */
        /* <DEDUP_REMOVED lines=13> */
.L_x_1306:
[----:B------:R-:W-:-:S05]  /*5e60*/  IMAD.U32 R10, RZ, RZ, UR31 ;  /* 0x0000001fff0a7e24 */ /* 0x000fca000f8e00ff */
[----:B------:R-:W-:-:S13]  /*5e70*/  ISETP.NE.AND P2, PT, R10, 0x1, PT ;  /* 0x000000010a00780c */ /* 0x000fda0003f45270 */
[----:B------:R-:W0:Y:S02]  /*5e80*/  @P2 LDC.64 R4, c[0x0][0x9e8] ;  /* 0x00027a00ff042b82 */ /* 0x000e240000000a00 */
[----:B0-----:R-:W-:-:S05]  /*5e90*/  @P2 IMAD.HI.U32 R4, R33, R4, RZ ;  /* 0x0000000421042227 */ /* 0x001fca00078e00ff */
[----:B------:R-:W-:-:S07]  /*5ea0*/  @P2 SHF.R.U32.HI R33, RZ, R5, R4 ;  /* 0x00000005ff212219 */ /* 0x000fce0000011604 */
.L_x_1307:
[----:B------:R-:W-:Y:S05]  /*5eb0*/  BSYNC B0 ;  /* 0x0000000000007941 */ /* 0x000fea0003800000 */
.L_x_1305:
[----:B------:R-:W-:-:S04]  /*5ec0*/  IMAD R33, R33, R10, -R154 ;  /* 0x0000000a21217224 */ /* 0x000fc800078e0a9a */
[----:B------:R-:W-:-:S05]  /*5ed0*/  IMAD R33, R18, -0x2, R33 ;  /* 0xfffffffe12217824 */ /* 0x000fca00078e0221 */
[----:B------:R-:W-:Y:S02]  /*5ee0*/  VIADDMNMX R28, R33, R10, R28, PT ;  /* 0x0000000a211c7246 */ /* 0x000fe4000380011c */
[----:B------:R-:W-:-:S07]  /*5ef0*/  VIMNMX R32, R32, R33, !PT ;  /* 0x0000002120207248 */ /* 0x000fce0007fe0100 */
.L_x_1304:
        /* <DEDUP_REMOVED lines=17> */
[----:B------:R-:W-:-:S02]  /*6010*/  ISETP.GT.AND P3, PT, R32, 0x1, P1 ;  /* 0x000000012000780c */ /* 0x000fc40000f64270 */
        /* <DEDUP_REMOVED lines=9> */
[C---:B------:R-:W-:Y:S02]  /*60b0*/  ISETP.LT.OR P2, PT, R28.reuse, 0x22, P2 ;  /* 0x000000221c00780c */ /* 0x040fe40001741670 */
[----:B------:R-:W-:Y:S02]  /*60c0*/  FMNMX.FTZ R4, R157, R4, !PT ;  /* 0x000000049d047209 */ /* 0x000fe40007810000 */
[----:B------:R-:W-:-:S02]  /*60d0*/  ISETP.LT.OR P4, PT, R28, 0x9, P4 ;  /* 0x000000091c00780c */ /* 0x000fc40002781670 */
[----:B------:R-:W-:Y:S02]  /*60e0*/  FMNMX.FTZ R4, R155, R4, !PT ;  /* 0x000000049b047209 */ /* 0x000fe40007810000 */
[----:B------:R-:W-:Y:S02]  /*60f0*/  FSEL R27, R27, -INF , !P3 ;  /* 0xff8000001b1b7808 */ /* 0x000fe40005800000 */
[----:B------:R-:W-:Y:S02]  /*6100*/  FMNMX.FTZ R4, R153, R4, !PT ;  /* 0x0000000499047209 */ /* 0x000fe40007810000 */
[----:B------:R-:W-:Y:S02]  /*6110*/  ISETP.GT.AND P3, PT, R32, 0x10, P1 ;  /* 0x000000102000780c */ /* 0x000fe40000f64270 */
[----:B------:R-:W-:Y:S02]  /*6120*/  FMNMX.FTZ R4, R57, R4, !PT ;  /* 0x0000000439047209 */ /* 0x000fe40007810000 */
[----:B------:R-:W-:-:S02]  /*6130*/  FSEL R165, R43, -INF , !P2 ;  /* 0xff8000002ba57808 */ /* 0x000fc40005000000 */
[----:B------:R-:W-:Y:S02]  /*6140*/  FMNMX.FTZ R4, R53, R4, !PT ;  /* 0x0000000435047209 */ /* 0x000fe40007810000 */
[----:B------:R-:W-:Y:S02]  /*6150*/  ISETP.GT.AND P2, PT, R32, RZ, P1 ;  /* 0x000000ff2000720c */ /* 0x000fe40000f44270 */
        /* <DEDUP_REMOVED lines=16> */
[----:B------:R-:W-:-:S04]  /*6260*/  FMNMX.FTZ R4, R77, R4, !PT ;  /* 0x000000044d047209 */ /* 0x000fc80007810000 */
[----:B------:R-:W-:-:S04]  /*6270*/  FMNMX.FTZ R4, R25, R4, !PT ;  /* 0x0000000419047209 */ /* 0x000fc80007810000 */
[----:B------:R-:W-:-:S04]  /*6280*/  FMNMX.FTZ R4, R81, R4, !PT ;  /* 0x0000000451047209 */ /* 0x000fc80007810000 */
[----:B------:R-:W-:-:S04]  /*6290*/  FMNMX.FTZ R4, R29, R4, !PT ;  /* 0x000000041d047209 */ /* 0x000fc80007810000 */
[----:B------:R-:W-:-:S05]  /*62a0*/  FMNMX.FTZ R5, R85, R4, !PT ;  /* 0x0000000455057209 */ /* 0x000fca0007810000 */
[----:B------:R-:W0:Y:S02]  /*62b0*/  SHFL.BFLY PT, R4, R5, 0x2, 0x1f ;  /* 0x0c401f0005047f89 */ /* 0x000e2400000e0000 */
[----:B0-----:R-:W-:-:S05]  /*62c0*/  FMNMX.FTZ R10, R5, R4, !PT ;  /* 0x00000004050a7209 */ /* 0x001fca0007810000 */
[----:B------:R-:W0:Y:S02]  /*62d0*/  SHFL.BFLY PT, R33, R10, 0x1, 0x1f ;  /* 0x0c201f000a217f89 */ /* 0x000e2400000e0000 */
[----:B0-----:R-:W-:Y:S02]  /*62e0*/  FMNMX.FTZ R4, R10, R33, !PT ;  /* 0x000000210a047209 */ /* 0x001fe40007810000 */
[----:B------:R-:W-:Y:S02]  /*62f0*/  FSEL R33, R30, -INF , !P4 ;  /* 0xff8000001e217808 */ /* 0x000fe40006000000 */
[----:B------:R-:W-:Y:S01]  /*6300*/  FSETP.NEU.FTZ.AND P4, PT, R4, -INF , PT ;  /* 0xff8000000400780b */ /* 0x000fe20003f9d000 */
[----:B------:R-:W-:-:S01]  /*6310*/  FFMA.FTZ R5, R2, R4, -8 ;  /* 0xc100000002057423 */ /* 0x000fc20000010004 */
[----:B------:R-:W-:Y:S02]  /*6320*/  FSEL R30, R26, -INF , !P2 ;  /* 0xff8000001a1e7808 */ /* 0x000fe40005000000 */
[----:B------:R-:W-:-:S02]  /*6330*/  ISETP.GT.AND P2, PT, R32, 0x30, P1 ;  /* 0x000000302000780c */ /* 0x000fc40000f44270 */
[----:B------:R-:W-:Y:S02]  /*6340*/  FSEL R5, R5, RZ, P4 ;  /* 0x000000ff05057208 */ /* 0x000fe40002000000 */
[----:B------:R-:W-:-:S03]  /*6350*/  ISETP.LT.OR P2, PT, R28, 0x31, P2 ;  /* 0x000000311c00780c */ /* 0x000fc60001741670 */
[--C-:B------:R-:W-:Y:S01]  /*6360*/  FFMA.FTZ R43, R2, R24, -R5.reuse ;  /* 0x00000018022b7223 */ /* 0x100fe20000010805 */
[----:B------:R-:W-:Y:S01]  /*6370*/  FMNMX.FTZ R24, R30, R7, !PT ;  /* 0x000000071e187209 */ /* 0x000fe20007810000 */
[--C-:B------:R-:W-:Y:S01]  /*6380*/  FFMA.FTZ R10, R2, R163, -R5.reuse ;  /* 0x000000a3020a7223 */ /* 0x100fe20000010805 */
[----:B------:R-:W-:Y:S01]  /*6390*/  FSEL R163, R42, -INF , !P3 ;  /* 0xff8000002aa37808 */ /* 0x000fe20005800000 */
[C-C-:B------:R-:W-:Y:S01]  /*63a0*/  FFMA.FTZ R34, R2.reuse, R191, -R5.reuse ;  /* 0x000000bf02227223 */ /* 0x140fe20000010805 */
[----:B------:R-:W-:Y:S01]  /*63b0*/  FMNMX.FTZ R24, R27, R24, !PT ;  /* 0x000000181b187209 */ /* 0x000fe20007810000 */
[--C-:B------:R-:W-:Y:S01]  /*63c0*/  FFMA.FTZ R49, R2, R193, -R5.reuse ;  /* 0x000000c102317223 */ /* 0x100fe20000010805 */
[----:B------:R-:W-:Y:S01]  /*63d0*/  ISETP.GT.AND P3, PT, R32, 0x28, P1 ;  /* 0x000000282000780c */ /* 0x000fe20000f64270 */
[C-C-:B------:R-:W-:Y:S01]  /*63e0*/  FFMA.FTZ R38, R2.reuse, R161, -R5.reuse ;  /* 0x000000a102267223 */ /* 0x140fe20000010805 */
[----:B------:R-:W-:Y:S01]  /*63f0*/  FMNMX.FTZ R24, R33, R24, !PT ;  /* 0x0000001821187209 */ /* 0x000fe20007810000 */
[--C-:B------:R-:W-:Y:S01]  /*6400*/  FFMA.FTZ R185, R2, R185, -R5.reuse ;  /* 0x000000b902b97223 */ /* 0x100fe20000010805 */
[----:B------:R-:W-:Y:S01]  /*6410*/  ISETP.LT.OR P3, PT, R28, 0x29, P3 ;  /* 0x000000291c00780c */ /* 0x000fe20001f61670 */
[C-C-:B------:R-:W-:Y:S01]  /*6420*/  FFMA.FTZ R40, R2.reuse, R157, -R5.reuse ;  /* 0x0000009d02287223 */ /* 0x140fe20000010805 */
        /* <DEDUP_REMOVED lines=15> */
[C-C-:B------:R-:W-:Y:S01]  /*6520*/  FFMA.FTZ R47, R2.reuse, R20, -R5.reuse ;  /* 0x00000014022f7223 */ /* 0x140fe20000010805 */
[----:B------:R-:W-:Y:S01]  /*6530*/  FMNMX.FTZ R26, R45, R24, !PT ;  /* 0x000000182d1a7209 */ /* 0x000fe20007810000 */
[--C-:B------:R-:W-:Y:S01]  /*6540*/  FFMA.FTZ R20, R2, R197, -R5.reuse ;  /* 0x000000c502147223 */ /* 0x100fe20000010805 */
[----:B------:R-:W-:Y:S01]  /*6550*/  ISETP.GT.AND P3, PT, R32, 0x31, P1 ;  /* 0x000000312000780c */ /* 0x000fe20000f64270 */
[----:B------:R0:W-:Y:S01]  /*6560*/  MUFU.EX2 R24, R34 ;  /* 0x0000002200187308 */ /* 0x0001e20000000800 */
[----:B------:R-:W-:Y:S01]  /*6570*/  FMNMX.FTZ R26, R163, R26, !PT ;  /* 0x0000001aa31a7209 */ /* 0x000fe20007810000 */
[--C-:B------:R-:W-:Y:S01]  /*6580*/  FFMA.FTZ R11, R2, R11, -R5.reuse ;  /* 0x0000000b020b7223 */ /* 0x100fe20000010805 */
[----:B------:R-:W-:Y:S01]  /*6590*/  FSEL R199, R50, -INF , !P2 ;  /* 0xff80000032c77808 */ /* 0x000fe20005000000 */
[--C-:B------:R-:W-:Y:S01]  /*65a0*/  FFMA.FTZ R13, R2, R13, -R5.reuse ;  /* 0x0000000d020d7223 */ /* 0x100fe20000010805 */
[----:B------:R-:W-:Y:S01]  /*65b0*/  ISETP.GT.AND P2, PT, R32, 0x38, P1 ;  /* 0x000000382000780c */ /* 0x000fe20000f44270 */
[--C-:B------:R-:W-:Y:S01]  /*65c0*/  FFMA.FTZ R15, R2, R15, -R5.reuse ;  /* 0x0000000f020f7223 */ /* 0x100fe20000010805 */
[----:B------:R-:W-:Y:S01]  /*65d0*/  ISETP.LT.OR P3, PT, R28, 0x32, P3 ;  /* 0x000000321c00780c */ /* 0x000fe20001f61670 */
[C-C-:B------:R-:W-:Y:S01]  /*65e0*/  FFMA.FTZ R21, R2.reuse, R21, -R5.reuse ;  /* 0x0000001502157223 */ /* 0x140fe20000010805 */
[----:B------:R-:W-:Y:S01]  /*65f0*/  FMNMX.FTZ R26, R165, R26, !PT ;  /* 0x0000001aa51a7209 */ /* 0x000fe20007810000 */
[--C-:B------:R-:W-:Y:S01]  /*6600*/  FFMA.FTZ R25, R2, R25, -R5.reuse ;  /* 0x0000001902197223 */ /* 0x100fe20000010805 */
[----:B------:R-:W-:Y:S01]  /*6610*/  ISETP.LT.OR P2, PT, R28, 0x39, P2 ;  /* 0x000000391c00780c */ /* 0x000fe20001741670 */
[C-C-:B------:R-:W-:Y:S01]  /*6620*/  FFMA.FTZ R46, R2.reuse, R81, -R5.reuse ;  /* 0x00000051022e7223 */ /* 0x140fe20000010805 */
[----:B------:R-:W-:Y:S01]  /*6630*/  FSEL R197, R51, -INF , !P3 ;  /* 0xff80000033c57808 */ /* 0x000fe20005800000 */
[C-C-:B------:R-:W-:Y:S01]  /*6640*/  FFMA.FTZ R51, R2.reuse, R189, -R5.reuse ;  /* 0x000000bd02337223 */ /* 0x140fe20000010805 */
[----:B------:R-:W-:Y:S01]  /*6650*/  FMNMX.FTZ R26, R187, R26, !PT ;  /* 0x0000001abb1a7209 */ /* 0x000fe20007810000 */
[--C-:B------:R-:W-:Y:S01]  /*6660*/  FFMA.FTZ R29, R2, R29, -R5.reuse ;  /* 0x0000001d021d7223 */ /* 0x100fe20000010805 */
[----:B------:R-:W-:Y:S01]  /*6670*/  ISETP.GT.AND P3, PT, R32, 0x39, P1 ;  /* 0x000000392000780c */ /* 0x000fe20000f64270 */
[----:B------:R-:W-:Y:S01]  /*6680*/  FFMA.FTZ R85, R2, R85, -R5 ;  /* 0x0000005502557223 */ /* 0x000fe20000010805 */
[----:B------:R-:W-:Y:S01]  /*6690*/  FSEL R201, R54, -INF , !P2 ;  /* 0xff80000036c97808 */ /* 0x000fe20005000000 */
[----:B------:R-:W-:Y:S01]  /*66a0*/  MUFU.EX2 R10, R10 ;  /* 0x0000000a000a7308 */ /* 0x000fe20000000800 */
[----:B0-----:R-:W-:-:S02]  /*66b0*/  FMNMX.FTZ R34, R195, R26, !PT ;  /* 0x0000001ac3227209 */ /* 0x001fc40007810000 */
[----:B------:R-:W-:Y:S02]  /*66c0*/  ISETP.GT.AND P2, PT, R32, 0x40, P1 ;  /* 0x000000402000780c */ /* 0x000fe40000f44270 */
[C---:B------:R-:W-:Y:S02]  /*66d0*/  ISETP.LT.OR P3, PT, R28.reuse, 0x3a, P3 ;  /* 0x0000003a1c00780c */ /* 0x040fe40001f61670 */
[----:B------:R-:W-:Y:S01]  /*66e0*/  FMNMX.FTZ R34, R199, R34, !PT ;  /* 0x00000022c7227209 */ /* 0x000fe20007810000 */
[----:B------:R-:W-:Y:S01]  /*66f0*/  MUFU.EX2 R26, R185 ;  /* 0x000000b9001a7308 */ /* 0x000fe20000000800 */
[----:B------:R-:W-:Y:S02]  /*6700*/  ISETP.LT.OR P2, PT, R28, 0x41, P2 ;  /* 0x000000411c00780c */ /* 0x000fe40001741670 */
[----:B------:R-:W-:Y:S02]  /*6710*/  FSEL R55, R55, -INF , !P3 ;  /* 0xff80000037377808 */ /* 0x000fe40005800000 */
[----:B------:R-:W-:-:S02]  /*6720*/  ISETP.GT.AND P3, PT, R32, 0x41, P1 ;  /* 0x000000412000780c */ /* 0x000fc40000f64270 */
[----:B------:R-:W-:Y:S01]  /*6730*/  FMNMX.FTZ R34, R197, R34, !PT ;  /* 0x00000022c5227209 */ /* 0x000fe20007810000 */
[----:B------:R-:W-:Y:S01]  /*6740*/  MUFU.EX2 R39, R152 ;  /* 0x0000009800277308 */ /* 0x000fe20000000800 */
[----:B------:R-:W-:Y:S02]  /*6750*/  FSEL R191, R58, -INF , !P2 ;  /* 0xff8000003abf7808 */ /* 0x000fe40005000000 */
[----:B------:R-:W-:Y:S02]  /*6760*/  ISETP.GT.AND P2, PT, R32, 0x48, P1 ;  /* 0x000000482000780c */ /* 0x000fe40000f44270 */
[C---:B------:R-:W-:Y:S02]  /*6770*/  ISETP.LT.OR P3, PT, R28.reuse, 0x42, P3 ;  /* 0x000000421c00780c */ /* 0x040fe40001f61670 */
[----:B------:R-:W-:Y:S01]  /*6780*/  FMNMX.FTZ R34, R201, R34, !PT ;  /* 0x00000022c9227209 */ /* 0x000fe20007810000 */
[----:B------:R-:W-:Y:S01]  /*6790*/  MUFU.EX2 R12, R12 ;  /* 0x0000000c000c7308 */ /* 0x000fe20000000800 */
[----:B------:R-:W-:-:S02]  /*67a0*/  ISETP.LT.OR P2, PT, R28, 0x49, P2 ;  /* 0x000000491c00780c */ /* 0x000fc40001741670 */
[----:B------:R-:W-:Y:S01]  /*67b0*/  FSEL R189, R59, -INF , !P3 ;  /* 0xff8000003bbd7808 */ /* 0x000fe20005800000 */
[----:B------:R-:W-:-:S01]  /*67c0*/  FFMA.FTZ R59, R2, R167, -R5 ;  /* 0x000000a7023b7223 */ /* 0x000fc20000010805 */
[----:B------:R-:W-:Y:S02]  /*67d0*/  ISETP.GT.AND P3, PT, R32, 0x49, P1 ;  /* 0x000000492000780c */ /* 0x000fe40000f64270 */
[----:B------:R-:W-:Y:S01]  /*67e0*/  FMNMX.FTZ R36, R55, R34, !PT ;  /* 0x0000002237247209 */ /* 0x000fe20007810000 */
[----:B------:R-:W-:Y:S01]  /*67f0*/  MUFU.EX2 R43, R43 ;  /* 0x0000002b002b7308 */ /* 0x000fe20000000800 */
[----:B------:R-:W-:Y:S02]  /*6800*/  FSEL R193, R62, -INF , !P2 ;  /* 0xff8000003ec17808 */ /* 0x000fe40005000000 */
[----:B------:R-:W-:Y:S02]  /*6810*/  ISETP.GT.AND P2, PT, R32, 0x50, P1 ;  /* 0x000000502000780c */ /* 0x000fe40000f44270 */
[----:B------:R-:W-:-:S02]  /*6820*/  ISETP.LT.OR P3, PT, R28, 0x4a, P3 ;  /* 0x0000004a1c00780c */ /* 0x000fc40001f61670 */
[----:B------:R-:W-:Y:S01]  /*6830*/  FMNMX.FTZ R36, R191, R36, !PT ;  /* 0x00000024bf247209 */ /* 0x000fe20007810000 */
[----:B------:R0:W-:Y:S01]  /*6840*/  MUFU.EX2 R34, R38 ;  /* 0x0000002600227308 */ /* 0x0001e20000000800 */
[----:B------:R-:W-:Y:S02]  /*6850*/  ISETP.LT.OR P2, PT, R28, 0x51, P2 ;  /* 0x000000511c00780c */ /* 0x000fe40001741670 */
[----:B------:R-:W-:Y:S02]  /*6860*/  FSEL R63, R63, -INF , !P3 ;  /* 0xff8000003f3f7808 */ /* 0x000fe40005800000 */
[----:B------:R-:W-:Y:S02]  /*6870*/  ISETP.GT.AND P3, PT, R32, 0x51, P1 ;  /* 0x000000512000780c */ /* 0x000fe40000f64270 */
[----:B------:R-:W-:Y:S01]  /*6880*/  FMNMX.FTZ R36, R189, R36, !PT ;  /* 0x00000024bd247209 */ /* 0x000fe20007810000 */
[----:B------:R-:W-:Y:S01]  /*6890*/  MUFU.EX2 R14, R14 ;  /* 0x0000000e000e7308 */ /* 0x000fe20000000800 */
[----:B------:R-:W-:-:S02]  /*68a0*/  FSEL R167, R66, -INF , !P2 ;  /* 0xff80000042a77808 */ /* 0x000fc40005000000 */
[----:B------:R-:W-:Y:S02]  /*68b0*/  ISETP.GT.AND P2, PT, R32, 0x58, P1 ;  /* 0x000000582000780c */ /* 0x000fe40000f44270 */
[C---:B------:R-:W-:Y:S02]  /*68c0*/  ISETP.LT.OR P3, PT, R28.reuse, 0x52, P3 ;  /* 0x000000521c00780c */ /* 0x040fe40001f61670 */
[----:B------:R-:W-:Y:S01]  /*68d0*/  FMNMX.FTZ R36, R193, R36, !PT ;  /* 0x00000024c1247209 */ /* 0x000fe20007810000 */
[----:B------:R-:W-:Y:S01]  /*68e0*/  MUFU.EX2 R47, R47 ;  /* 0x0000002f002f7308 */ /* 0x000fe20000000800 */
[----:B------:R-:W-:Y:S02]  /*68f0*/  ISETP.LT.OR P2, PT, R28, 0x59, P2 ;  /* 0x000000591c00780c */ /* 0x000fe40001741670 */
[----:B------:R-:W-:Y:S01]  /*6900*/  FSEL R161, R67, -INF , !P3 ;  /* 0xff80000043a17808 */ /* 0x000fe20005800000 */
[----:B------:R-:W-:-:S01]  /*6910*/  FFMA.FTZ R67, R2, R159, -R5 ;  /* 0x0000009f02437223 */ /* 0x000fc20000010805 */
[----:B0-----:R-:W-:-:S02]  /*6920*/  FMNMX.FTZ R38, R63, R36, !PT ;  /* 0x000000243f267209 */ /* 0x001fc40007810000 */
[----:B------:R-:W-:Y:S01]  /*6930*/  ISETP.GT.AND P3, PT, R32, 0x59, P1 ;  /* 0x000000592000780c */ /* 0x000fe20000f64270 */
[----:B------:R0:W-:Y:S01]  /*6940*/  MUFU.EX2 R36, R40 ;  /* 0x0000002800247308 */ /* 0x0001e20000000800 */
[----:B------:R-:W-:Y:S02]  /*6950*/  FSEL R185, R70, -INF , !P2 ;  /* 0xff80000046b97808 */ /* 0x000fe40005000000 */
[----:B------:R-:W-:Y:S02]  /*6960*/  FMNMX.FTZ R38, R167, R38, !PT ;  /* 0x00000026a7267209 */ /* 0x000fe40007810000 */
[----:B------:R-:W-:Y:S02]  /*6970*/  ISETP.GT.AND P2, PT, R32, 0x60, P1 ;  /* 0x000000602000780c */ /* 0x000fe40000f44270 */
[----:B------:R-:W-:Y:S01]  /*6980*/  ISETP.LT.OR P3, PT, R28, 0x5a, P3 ;  /* 0x0000005a1c00780c */ /* 0x000fe20001f61670 */
[----:B------:R-:W-:Y:S01]  /*6990*/  MUFU.EX2 R20, R20 ;  /* 0x0000001400147308 */ /* 0x000fe20000000800 */
[----:B------:R-:W-:-:S02]  /*69a0*/  FMNMX.FTZ R38, R161, R38, !PT ;  /* 0x00000026a1267209 */ /* 0x000fc40007810000 */
[----:B------:R-:W-:Y:S02]  /*69b0*/  ISETP.LT.OR P2, PT, R28, 0x61, P2 ;  /* 0x000000611c00780c */ /* 0x000fe40001741670 */
[----:B------:R-:W-:Y:S02]  /*69c0*/  FSEL R71, R71, -INF , !P3 ;  /* 0xff80000047477808 */ /* 0x000fe40005800000 */
[----:B------:R-:W-:Y:S01]  /*69d0*/  ISETP.GT.AND P3, PT, R32, 0x61, P1 ;  /* 0x000000612000780c */ /* 0x000fe20000f64270 */
[----:B------:R-:W-:Y:S01]  /*69e0*/  MUFU.EX2 R49, R49 ;  /* 0x0000003100317308 */ /* 0x000fe20000000800 */
[----:B------:R-:W-:Y:S02]  /*69f0*/  FMNMX.FTZ R38, R185, R38, !PT ;  /* 0x00000026b9267209 */ /* 0x000fe40007810000 */
[----:B------:R-:W-:Y:S02]  /*6a00*/  FSEL R157, R74, -INF , !P2 ;  /* 0xff8000004a9d7808 */ /* 0x000fe40005000000 */
[----:B------:R-:W-:-:S02]  /*6a10*/  ISETP.GT.AND P2, PT, R32, 0x68, P1 ;  /* 0x000000682000780c */ /* 0x000fc40000f44270 */
[C---:B------:R-:W-:Y:S01]  /*6a20*/  ISETP.LT.OR P3, PT, R28.reuse, 0x62, P3 ;  /* 0x000000621c00780c */ /* 0x040fe20001f61670 */
[----:B------:R-:W-:Y:S01]  /*6a30*/  MUFU.EX2 R51, R51 ;  /* 0x0000003300337308 */ /* 0x000fe20000000800 */
[----:B0-----:R-:W-:Y:S02]  /*6a40*/  FMNMX.FTZ R40, R71, R38, !PT ;  /* 0x0000002647287209 */ /* 0x001fe40007810000 */
[----:B------:R-:W-:Y:S02]  /*6a50*/  ISETP.LT.OR P2, PT, R28, 0x69, P2 ;  /* 0x000000691c00780c */ /* 0x000fe40001741670 */
[----:B------:R-:W-:Y:S02]  /*6a60*/  FSEL R155, R75, -INF , !P3 ;  /* 0xff8000004b9b7808 */ /* 0x000fe40005800000 */
[----:B------:R-:W-:Y:S01]  /*6a70*/  ISETP.GT.AND P3, PT, R32, 0x69, P1 ;  /* 0x000000692000780c */ /* 0x000fe20000f64270 */
[----:B------:R-:W-:Y:S01]  /*6a80*/  MUFU.EX2 R38, R44 ;  /* 0x0000002c00267308 */ /* 0x000fe20000000800 */
[----:B------:R-:W-:-:S02]  /*6a90*/  FMNMX.FTZ R40, R157, R40, !PT ;  /* 0x000000289d287209 */ /* 0x000fc40007810000 */
[----:B------:R-:W-:Y:S02]  /*6aa0*/  FSEL R159, R78, -INF , !P2 ;  /* 0xff8000004e9f7808 */ /* 0x000fe40005000000 */
[----:B------:R-:W-:Y:S02]  /*6ab0*/  ISETP.GT.AND P2, PT, R32, 0x70, P1 ;  /* 0x000000702000780c */ /* 0x000fe40000f44270 */
[C---:B------:R-:W-:Y:S01]  /*6ac0*/  ISETP.LT.OR P3, PT, R28.reuse, 0x6a, P3 ;  /* 0x0000006a1c00780c */ /* 0x040fe20001f61670 */
[----:B------:R0:W-:Y:S01]  /*6ad0*/  MUFU.EX2 R75, R42 ;  /* 0x0000002a004b7308 */ /* 0x0001e20000000800 */
[----:B------:R-:W-:Y:S02]  /*6ae0*/  FMNMX.FTZ R40, R155, R40, !PT ;  /* 0x000000289b287209 */ /* 0x000fe40007810000 */
[----:B------:R-:W-:Y:S02]  /*6af0*/  ISETP.LT.OR P2, PT, R28, 0x71, P2 ;  /* 0x000000711c00780c */ /* 0x000fe40001741670 */
[----:B------:R-:W-:-:S02]  /*6b00*/  FSEL R79, R79, -INF , !P3 ;  /* 0xff8000004f4f7808 */ /* 0x000fc40005800000 */
[----:B------:R-:W-:Y:S01]  /*6b10*/  ISETP.GT.AND P3, PT, R32, 0x71, P1 ;  /* 0x000000712000780c */ /* 0x000fe20000f64270 */
[----:B------:R-:W-:Y:S01]  /*6b20*/  MUFU.EX2 R59, R59 ;  /* 0x0000003b003b7308 */ /* 0x000fe20000000800 */
[----:B------:R-:W-:Y:S01]  /*6b30*/  FMNMX.FTZ R40, R159, R40, !PT ;  /* 0x000000289f287209 */ /* 0x000fe20007810000 */
[----:B0-----:R-:W-:Y:S01]  /*6b40*/  FFMA.FTZ R42, R2, R73, -R5 ;  /* 0x00000049022a7223 */ /* 0x001fe20000010805 */
[----:B------:R-:W-:Y:S02]  /*6b50*/  FSEL R57, R82, -INF , !P2 ;  /* 0xff80000052397808 */ /* 0x000fe40005000000 */
[----:B------:R-:W-:Y:S02]  /*6b60*/  ISETP.GT.AND P2, PT, R32, 0x78, P1 ;  /* 0x000000782000780c */ /* 0x000fe40000f44270 */
[----:B------:R-:W-:Y:S01]  /*6b70*/  ISETP.LT.OR P3, PT, R28, 0x72, P3 ;  /* 0x000000721c00780c */ /* 0x000fe20001f61670 */
[----:B------:R-:W-:Y:S01]  /*6b80*/  MUFU.EX2 R67, R67 ;  /* 0x0000004300437308 */ /* 0x000fe20000000800 */
[----:B------:R-:W-:-:S02]  /*6b90*/  FMNMX.FTZ R40, R79, R40, !PT ;  /* 0x000000284f287209 */ /* 0x000fc40007810000 */
[----:B------:R-:W-:Y:S01]  /*6ba0*/  ISETP.GT.AND P1, PT, R32, 0x79, P1 ;  /* 0x000000792000780c */ /* 0x000fe20000f24270 */
[----:B------:R-:W-:-:S01]  /*6bb0*/  FFMA.FTZ R32, R2, R53, -R5 ;  /* 0x0000003502207223 */ /* 0x000fc20000010805 */
[C---:B------:R-:W-:Y:S02]  /*6bc0*/  ISETP.LT.OR P2, PT, R28.reuse, 0x79, P2 ;  /* 0x000000791c00780c */ /* 0x040fe40001741670 */
[----:B------:R-:W-:Y:S01]  /*6bd0*/  FSEL R83, R83, -INF , !P3 ;  /* 0xff80000053537808 */ /* 0x000fe20005800000 */
[----:B------:R-:W-:Y:S01]  /*6be0*/  MUFU.EX2 R153, R153 ;  /* 0x0000009900997308 */ /* 0x000fe20000000800 */
[----:B------:R-:W-:Y:S02]  /*6bf0*/  FMNMX.FTZ R40, R57, R40, !PT ;  /* 0x0000002839287209 */ /* 0x000fe40007810000 */
[----:B------:R-:W-:Y:S01]  /*6c00*/  ISETP.LT.OR P1, PT, R28, 0x7a, P1 ;  /* 0x0000007a1c00780c */ /* 0x000fe20000f21670 */
[----:B------:R-:W-:-:S01]  /*6c10*/  FFMA.FTZ R28, R2, R65, -R5 ;  /* 0x00000041021c7223 */ /* 0x000fc20000010805 */
[----:B------:R-:W-:-:S02]  /*6c20*/  FSEL R53, R86, -INF , !P2 ;  /* 0xff80000056357808 */ /* 0x000fc40005000000 */
[----:B------:R-:W-:Y:S01]  /*6c30*/  FMNMX.FTZ R40, R83, R40, !PT ;  /* 0x0000002853287209 */ /* 0x000fe20007810000 */
[----:B------:R-:W-:Y:S01]  /*6c40*/  MUFU.EX2 R32, R32 ;  /* 0x0000002000207308 */ /* 0x000fe20000000800 */
[----:B------:R-:W-:Y:S02]  /*6c50*/  FSEL R87, R87, -INF , !P1 ;  /* 0xff80000057577808 */ /* 0x000fe40004800000 */
[----:B------:R-:W-:-:S04]  /*6c60*/  FMNMX.FTZ R40, R53, R40, !PT ;  /* 0x0000002835287209 */ /* 0x000fc80007810000 */
[----:B------:R-:W-:Y:S01]  /*6c70*/  FMNMX.FTZ R44, R87, R40, !PT ;  /* 0x00000028572c7209 */ /* 0x000fe20007810000 */
[----:B------:R-:W-:-:S01]  /*6c80*/  FFMA.FTZ R40, R2, R69, -R5 ;  /* 0x0000004502287223 */ /* 0x000fc20000010805 */
[----:B------:R-:W-:Y:S01]  /*6c90*/  FSEL R69, R4, RZ, P4 ;  /* 0x000000ff04457208 */ /* 0x000fe20002000000 */
[----:B------:R-:W-:Y:S02]  /*6ca0*/  MUFU.EX2 R61, R61 ;  /* 0x0000003d003d7308 */ /* 0x000fe40000000800 */
[----:B------:R-:W0:Y:S02]  /*6cb0*/  SHFL.BFLY PT, R65, R44, 0x2, 0x1f ;  /* 0x0c401f002c417f89 */ /* 0x000e2400000e0000 */
[----:B------:R-:W-:-:S04]  /*6cc0*/  FADD.FTZ R69, -R69, R6 ;  /* 0x0000000645457221 */ /* 0x000fc80000010100 */
[----:B------:R-:W-:Y:S08]  /*6cd0*/  MUFU.EX2 R11, R11 ;  /* 0x0000000b000b7308 */ /* 0x000ff00000000800 */
[----:B------:R-:W-:Y:S08]  /*6ce0*/  MUFU.EX2 R28, R28 ;  /* 0x0000001c001c7308 */ /* 0x000ff00000000800 */
[----:B------:R-:W-:Y:S01]  /*6cf0*/  MUFU.EX2 R13, R13 ;  /* 0x0000000d000d7308 */ /* 0x000fe20000000800 */
[----:B0-----:R-:W-:Y:S01]  /*6d00*/  FMNMX.FTZ R65, R44, R65, !PT ;  /* 0x000000412c417209 */ /* 0x001fe20007810000 */
[----:B------:R-:W-:-:S04]  /*6d10*/  FFMA.FTZ R44, R2, R77, -R5 ;  /* 0x0000004d022c7223 */ /* 0x000fc80000010805 */
[----:B------:R-:W0:Y:S02]  /*6d20*/  SHFL.BFLY PT, R48, R65, 0x1, 0x1f ;  /* 0x0c201f0041307f89 */ /* 0x000e2400000e0000 */
[----:B------:R-:W-:Y:S08]  /*6d30*/  MUFU.EX2 R40, R40 ;  /* 0x0000002800287308 */ /* 0x000ff00000000800 */
[----:B------:R-:W-:Y:S08]  /*6d40*/  MUFU.EX2 R15, R15 ;  /* 0x0000000f000f7308 */ /* 0x000ff00000000800 */
[----:B------:R-:W-:Y:S01]  /*6d50*/  MUFU.EX2 R42, R42 ;  /* 0x0000002a002a7308 */ /* 0x000fe20000000800 */
[----:B0-----:R-:W-:Y:S01]  /*6d60*/  FMNMX.FTZ R5, R65, R48, !PT ;  /* 0x0000003041057209 */ /* 0x001fe20007810000 */
[----:B------:R-:W-:-:S06]  /*6d70*/  FMUL.FTZ R65, R2, R69 ;  /* 0x0000004502417220 */ /* 0x000fcc0000410000 */
[----:B------:R-:W-:Y:S01]  /*6d80*/  MUFU.EX2 R21, R21 ;  /* 0x0000001500157308 */ /* 0x000fe20000000800 */
[----:B------:R-:W-:Y:S01]  /*6d90*/  FSETP.NEU.FTZ.AND P1, PT, R5, -INF , PT ;  /* 0xff8000000500780b */ /* 0x000fe20003f3d000 */
[----:B------:R-:W-:-:S03]  /*6da0*/  FFMA.FTZ R48, R2, R5, -8 ;  /* 0xc100000002307423 */ /* 0x000fc60000010005 */
[----:B------:R-:W-:Y:S02]  /*6db0*/  FSEL R62, R5, RZ, P1 ;  /* 0x000000ff053e7208 */ /* 0x000fe40000800000 */
[----:B------:R-:W-:Y:S01]  /*6dc0*/  FSEL R48, R48, RZ, P1 ;  /* 0x000000ff30307208 */ /* 0x000fe20000800000 */
[----:B------:R-:W0:Y:S04]  /*6dd0*/  MUFU.EX2 R65, R65 ;  /* 0x0000004100417308 */ /* 0x000e280000000800 */
[----:B------:R-:W-:-:S01]  /*6de0*/  FFMA.FTZ R54, R2, R45, -R48 ;  /* 0x0000002d02367223 */ /* 0x000fc20000010830 */
[----:B------:R-:W-:Y:S01]  /*6df0*/  FADD.FTZ R45, -R62, R7 ;  /* 0x000000073e2d7221 */ /* 0x000fe20000010100 */
[----:B------:R-:W-:-:S01]  /*6e00*/  FFMA.FTZ R69, R2, R30, -R48 ;  /* 0x0000001e02457223 */ /* 0x000fc20000010830 */
[C-C-:B------:R-:W-:Y:S01]  /*6e10*/  FFMA.FTZ R30, R2.reuse, R27, -R48.reuse ;  /* 0x0000001b021e7223 */ /* 0x140fe20000010830 */
[----:B------:R-:W-:-:S01]  /*6e20*/  FFMA.FTZ R27, R2, R33, -R48 ;  /* 0x00000021021b7223 */ /* 0x000fc20000010830 */
[C---:B------:R-:W-:Y:S01]  /*6e30*/  FMUL.FTZ R62, R2.reuse, R45 ;  /* 0x0000002d023e7220 */ /* 0x040fe20000410000 */
[----:B------:R-:W-:-:S01]  /*6e40*/  FFMA.FTZ R50, R2, R31, -R48 ;  /* 0x0000001f02327223 */ /* 0x000fc20000010830 */
[C-C-:B------:R-:W-:Y:S01]  /*6e50*/  FFMA.FTZ R31, R2.reuse, R37, -R48.reuse ;  /* 0x00000025021f7223 */ /* 0x140fe20000010830 */
[----:B------:R-:W-:Y:S01]  /*6e60*/  MUFU.EX2 R69, R69 ;  /* 0x0000004500457308 */ /* 0x000fe20000000800 */
[----:B------:R-:W-:-:S01]  /*6e70*/  FFMA.FTZ R52, R2, R35, -R48 ;  /* 0x0000002302347223 */ /* 0x000fc20000010830 */
[C-C-:B------:R-:W-:Y:S01]  /*6e80*/  FFMA.FTZ R33, R2.reuse, R41, -R48.reuse ;  /* 0x0000002902217223 */ /* 0x140fe20000010830 */
[----:B------:R-:W-:-:S01]  /*6e90*/  FFMA.FTZ R35, R2, R163, -R48 ;  /* 0x000000a302237223 */ /* 0x000fc20000010830 */
[----:B------:R-:W-:Y:S01]  /*6ea0*/  FFMA.FTZ R56, R2, R165, -R48 ;  /* 0x000000a502387223 */ /* 0x000fe20000010830 */
[----:B0-----:R-:W-:-:S01]  /*6eb0*/  FFMA.FTZ R68, R65, R3, R10 ;  /* 0x0000000341447223 */ /* 0x001fc2000001000a */
[C-C-:B------:R-:W-:Y:S01]  /*6ec0*/  FFMA.FTZ R37, R2.reuse, R187, -R48.reuse ;  /* 0x000000bb02257223 */ /* 0x140fe20000010830 */
[----:B------:R-:W-:-:S01]  /*6ed0*/  FFMA.FTZ R58, R2, R195, -R48 ;  /* 0x000000c3023a7223 */ /* 0x000fc20000010830 */
[----:B------:R-:W0:Y:S01]  /*6ee0*/  MUFU.EX2 R62, R62 ;  /* 0x0000003e003e7308 */ /* 0x000e220000000800 */
[----:B------:R-:W-:-:S01]  /*6ef0*/  FADD.FTZ R73, R39, R68 ;  /* 0x0000004427497221 */ /* 0x000fc20000010000 */
[C-C-:B------:R-:W-:Y:S01]  /*6f00*/  FFMA.FTZ R41, R2.reuse, R199, -R48.reuse ;  /* 0x000000c702297223 */ /* 0x140fe20000010830 */
[----:B------:R-:W-:-:S01]  /*6f10*/  FFMA.FTZ R60, R2, R197, -R48 ;  /* 0x000000c5023c7223 */ /* 0x000fc20000010830 */
[----:B------:R-:W-:Y:S01]  /*6f20*/  FFMA.FTZ R201, R2, R201, -R48 ;  /* 0x000000c902c97223 */ /* 0x000fe20000010830 */
[----:B------:R-:W-:-:S01]  /*6f30*/  FADD.FTZ R70, R12, R73 ;  /* 0x000000490c467221 */ /* 0x000fc20000010000 */
[C-C-:B------:R-:W-:Y:S01]  /*6f40*/  FFMA.FTZ R64, R2.reuse, R55, -R48.reuse ;  /* 0x0000003702407223 */ /* 0x140fe20000010830 */
[----:B------:R-:W-:-:S01]  /*6f50*/  FFMA.FTZ R45, R2, R191, -R48 ;  /* 0x000000bf022d7223 */ /* 0x000fc20000010830 */
[----:B------:R-:W1:Y:S01]  /*6f60*/  MUFU.EX2 R30, R30 ;  /* 0x0000001e001e7308 */ /* 0x000e620000000800 */
[----:B------:R-:W-:-:S01]  /*6f70*/  FADD.FTZ R73, R43, R70 ;  /* 0x000000462b497221 */ /* 0x000fc20000010000 */
[C-C-:B------:R-:W-:Y:S01]  /*6f80*/  FFMA.FTZ R66, R2.reuse, R189, -R48.reuse ;  /* 0x000000bd02427223 */ /* 0x140fe20000010830 */
[----:B------:R-:W-:-:S01]  /*6f90*/  FFMA.FTZ R55, R2, R193, -R48 ;  /* 0x000000c102377223 */ /* 0x000fc20000010830 */
[----:B------:R-:W-:Y:S01]  /*6fa0*/  FFMA.FTZ R68, R2, R63, -R48 ;  /* 0x0000003f02447223 */ /* 0x000fe20000010830 */
[----:B------:R-:W-:-:S01]  /*6fb0*/  FADD.FTZ R70, R14, R73 ;  /* 0x000000490e467221 */ /* 0x000fc20000010000 */
[C-C-:B------:R-:W-:Y:S01]  /*6fc0*/  FFMA.FTZ R63, R2.reuse, R167, -R48.reuse ;  /* 0x000000a7023f7223 */ /* 0x140fe20000010830 */
[----:B------:R-:W-:-:S01]  /*6fd0*/  FFMA.FTZ R159, R2, R159, -R48 ;  /* 0x0000009f029f7223 */ /* 0x000fc20000010830 */
[----:B------:R-:W2:Y:S01]  /*6fe0*/  MUFU.EX2 R27, R27 ;  /* 0x0000001b001b7308 */ /* 0x000ea20000000800 */
[----:B0-----:R-:W-:-:S01]  /*6ff0*/  FFMA.FTZ R3, R62, R0, R69 ;  /* 0x000000003e037223 */ /* 0x001fc20000010045 */
[----:B------:R-:W-:Y:S01]  /*7000*/  FADD.FTZ R73, R47, R70 ;  /* 0x000000462f497221 */ /* 0x000fe20000010000 */
[----:B------:R-:W-:-:S01]  /*7010*/  FFMA.FTZ R70, R2, R161, -R48 ;  /* 0x000000a102467223 */ /* 0x000fc20000010830 */
[C-C-:B------:R-:W-:Y:S01]  /*7020*/  FFMA.FTZ R79, R2.reuse, R79, -R48.reuse ;  /* 0x0000004f024f7223 */ /* 0x140fe20000010830 */
[----:B------:R-:W-:-:S01]  /*7030*/  FFMA.FTZ R57, R2, R57, -R48 ;  /* 0x0000003902397223 */ /* 0x000fc20000010830 */
[----:B------:R-:W-:Y:S01]  /*7040*/  FADD.FTZ R72, R20, R73 ;  /* 0x0000004914487221 */ /* 0x000fe20000010000 */
[----:B------:R-:W-:-:S01]  /*7050*/  FFMA.FTZ R83, R2, R83, -R48 ;  /* 0x0000005302537223 */ /* 0x000fc20000010830 */
[----:B------:R-:W0:Y:S01]  /*7060*/  MUFU.EX2 R50, R50 ;  /* 0x0000003200327308 */ /* 0x000e220000000800 */
[----:B-1----:R-:W-:-:S01]  /*7070*/  FADD.FTZ R0, R30, R3 ;  /* 0x000000031e007221 */ /* 0x002fc20000010000 */
[----:B------:R-:W-:Y:S01]  /*7080*/  FADD.FTZ R73, R49, R72 ;  /* 0x0000004831497221 */ /* 0x000fe20000010000 */
[----:B------:R-:W-:-:S01]  /*7090*/  FFMA.FTZ R72, R2, R185, -R48 ;  /* 0x000000b902487223 */ /* 0x000fc20000010830 */
[----:B------:R-:W-:-:S02]  /*70a0*/  FFMA.FTZ R53, R2, R53, -R48 ;  /* 0x0000003502357223 */ /* 0x000fc40000010830 */
[----:B------:R-:W-:-:S01]  /*70b0*/  FADD.FTZ R74, R24, R73 ;  /* 0x00000049184a7221 */ /* 0x000fc20000010000 */
[----:B------:R-:W-:Y:S01]  /*70c0*/  FFMA.FTZ R73, R2, R71, -R48 ;  /* 0x0000004702497223 */ /* 0x000fe20000010830 */
[----:B------:R-:W1:Y:S01]  /*70d0*/  MUFU.EX2 R31, R31 ;  /* 0x0000001f001f7308 */ /* 0x000e620000000800 */
[----:B--2---:R-:W-:-:S01]  /*70e0*/  FADD.FTZ R3, R27, R0 ;  /* 0x000000001b037221 */ /* 0x004fc20000010000 */
[----:B------:R-:W-:Y:S01]  /*70f0*/  FADD.FTZ R77, R51, R74 ;  /* 0x0000004a334d7221 */ /* 0x000fe20000010000 */
[----:B------:R-:W-:-:S03]  /*7100*/  FFMA.FTZ R71, R2, R157, -R48 ;  /* 0x0000009d02477223 */ /* 0x000fc60000010830 */
[----:B------:R-:W-:Y:S02]  /*7110*/  FADD.FTZ R74, R26, R77 ;  /* 0x0000004d1a4a7221 */ /* 0x000fe40000010000 */
[----:B------:R-:W2:Y:S01]  /*7120*/  MUFU.EX2 R52, R52 ;  /* 0x0000003400347308 */ /* 0x000ea20000000800 */
[----:B0-----:R-:W-:-:S01]  /*7130*/  FADD.FTZ R0, R50, R3 ;  /* 0x0000000332007221 */ /* 0x001fc20000010000 */
[----:B------:R-:W-:-:S04]  /*7140*/  FADD.FTZ R77, R59, R74 ;  /* 0x0000004a3b4d7221 */ /* 0x000fc80000010000 */
[----:B------:R-:W-:Y:S02]  /*7150*/  FADD.FTZ R74, R34, R77 ;  /* 0x0000004d224a7221 */ /* 0x000fe40000010000 */
[----:B------:R-:W0:Y:S01]  /*7160*/  MUFU.EX2 R33, R33 ;  /* 0x0000002100217308 */ /* 0x000e220000000800 */
[----:B-1----:R-:W-:-:S01]  /*7170*/  FADD.FTZ R3, R31, R0 ;  /* 0x000000001f037221 */ /* 0x002fc20000010000 */
[----:B------:R-:W-:Y:S01]  /*7180*/  FADD.FTZ R77, R67, R74 ;  /* 0x0000004a434d7221 */ /* 0x000fe20000010000 */
[----:B------:R-:W-:-:S01]  /*7190*/  FFMA.FTZ R74, R2, R155, -R48 ;  /* 0x0000009b024a7223 */ /* 0x000fc20000010830 */
[----:B------:R-:W-:Y:S02]  /*71a0*/  FFMA.FTZ R48, R2, R87, -R48 ;  /* 0x0000005702307223 */ /* 0x000fe40000010830 */
[----:B------:R-:W-:-:S02]  /*71b0*/  FADD.FTZ R76, R36, R77 ;  /* 0x0000004d244c7221 */ /* 0x000fc40000010000 */
        /* <DEDUP_REMOVED lines=35> */
[----:B------:R-:W-:-:S06]  /*73f0*/  FADD.FTZ R3, R11, R76 ;  /* 0x0000004c0b037221 */ /* 0x000fcc0000010000 */
        /* <DEDUP_REMOVED lines=12> */
[----:B------:R-:W2:Y:S08]  /*74c0*/  MUFU.EX2 R78, R159 ;  /* 0x0000009f004e7308 */ /* 0x000eb00000000800 */
[----:B------:R-:W3:Y:S08]  /*74d0*/  MUFU.EX2 R44, R44 ;  /* 0x0000002c002c7308 */ /* 0x000ef00000000800 */
[----:B------:R-:W4:Y:S08]  /*74e0*/  MUFU.EX2 R79, R79 ;  /* 0x0000004f004f7308 */ /* 0x000f300000000800 */
[----:B------:R-:W5:Y:S08]  /*74f0*/  MUFU.EX2 R25, R25 ;  /* 0x0000001900197308 */ /* 0x000f700000000800 */
[----:B------:R0:W5:Y:S08]  /*7500*/  MUFU.EX2 R80, R57 ;  /* 0x0000003900507308 */ /* 0x0001700000000800 */
[----:B------:R-:W5:Y:S01]  /*7510*/  MUFU.EX2 R46, R46 ;  /* 0x0000002e002e7308 */ /* 0x000f620000000800 */
[----:B0-----:R-:W-:-:S01]  /*7520*/  FADD.FTZ R57, R71, R0 ;  /* 0x0000000047397221 */ /* 0x001fc20000010000 */
[----:B------:R-:W-:-:S03]  /*7530*/  FADD.FTZ R0, R42, R3 ;  /* 0x000000032a007221 */ /* 0x000fc60000010000 */
[----:B-1----:R-:W-:Y:S01]  /*7540*/  FADD.FTZ R57, R74, R57 ;  /* 0x000000394a397221 */ /* 0x002fe20000010000 */
[----:B------:R-:W-:-:S02]  /*7550*/  FADD.FTZ R3, R21, R0 ;  /* 0x0000000015037221 */ /* 0x000fc40000010000 */
[----:B------:R-:W0:Y:S01]  /*7560*/  MUFU.EX2 R82, R83 ;  /* 0x0000005300527308 */ /* 0x000e220000000800 */
[----:B--2---:R-:W-:-:S01]  /*7570*/  FADD.FTZ R57, R78, R57 ;  /* 0x000000394e397221 */ /* 0x004fc20000010000 */
[----:B---3--:R-:W-:-:S03]  /*7580*/  FADD.FTZ R0, R44, R3 ;  /* 0x000000032c007221 */ /* 0x008fc60000010000 */
[----:B----4-:R-:W-:Y:S01]  /*7590*/  FADD.FTZ R57, R79, R57 ;  /* 0x000000394f397221 */ /* 0x010fe20000010000 */
[----:B-----5:R-:W-:-:S02]  /*75a0*/  FADD.FTZ R3, R25, R0 ;  /* 0x0000000019037221 */ /* 0x020fc40000010000 */
[----:B------:R-:W1:Y:S01]  /*75b0*/  MUFU.EX2 R29, R29 ;  /* 0x0000001d001d7308 */ /* 0x000e620000000800 */
[----:B------:R-:W-:-:S01]  /*75c0*/  FADD.FTZ R57, R80, R57 ;  /* 0x0000003950397221 */ /* 0x000fc20000010000 */
[----:B------:R-:W-:-:S06]  /*75d0*/  FADD.FTZ R0, R46, R3 ;  /* 0x000000032e007221 */ /* 0x000fcc0000010000 */
        /* <DEDUP_REMOVED lines=10> */
.L_x_1308:
        /* <DEDUP_REMOVED lines=107> */
.L_x_1290:
[----:B------:R-:W2:Y:S01]  /*7d30*/  LDL R6, [R1] ;  /* 0x0000000001067983 */ /* 0x000ea20000100800 */
[----:B------:R-:W-:Y:S02]  /*7d40*/  ISETP.NE.AND P2, PT, R178, 0x1, PT ;  /* 0x00000001b200780c */ /* 0x000fe40003f45270 */
[----:B------:R-:W-:-:S11]  /*7d50*/  IADD3 R11, R16, 0x1, -R17 ;  /* 0x00000001100b7810 */ /* 0x000fd60007ffe811 */
[----:B------:R-:W0:Y:S08]  /*7d60*/  @P2 LDC R7, c[0x0][0x44c] ;  /* 0x00011300ff072b82 */ /* 0x000e300000000800 */
[----:B------:R-:W1:Y:S01]  /*7d70*/  @P2 LDC R8, c[0x0][0x450] ;  /* 0x00011400ff082b82 */ /* 0x000e620000000800 */
[----:B--2---:R-:W-:Y:S01]  /*7d80*/  LOP3.LUT P1, RZ, R6, 0x1, RZ, 0xc0, !PT ;  /* 0x0000000106ff7812 */ /* 0x004fe2000782c0ff */
[----:B------:R-:W-:-:S04]  /*7d90*/  VIADD R6, R19, 0x7f ;  /* 0x0000007f13067836 */ /* 0x000fc80000000000 */
[----:B0-----:R-:W-:-:S05]  /*7da0*/  @P2 IMAD.HI.U32 R7, R6, R7, RZ ;  /* 0x0000000706072227 */ /* 0x001fca00078e00ff */
[----:B-1----:R-:W-:-:S05]  /*7db0*/  @P2 SHF.R.U32.HI R6, RZ, R8, R7 ;  /* 0x00000008ff062219 */ /* 0x002fca0000011607 */
[----:B------:R-:W-:-:S04]  /*7dc0*/  IMAD.IADD R6, R11, 0x1, R6 ;  /* 0x000000010b067824 */ /* 0x000fc800078e0206 */
[----:B------:R-:W-:Y:S01]  /*7dd0*/  VIADD R7, R6, -UR30 ;  /* 0x8000001e06077c36 */ /* 0x000fe20008000000 */
[----:B------:R-:W-:Y:S06]  /*7de0*/  @!P1 BRA `(.L_x_1310) ;  /* 0x0000000000449947 */ /* 0x000fec0003800000 */
        /* <DEDUP_REMOVED lines=10> */
.L_x_1311:
[----:B------:R-:W0:Y:S02]  /*7e90*/  LDC R13, c[0x0][0x9e4] ;  /* 0x00027900ff0d7b82 */ /* 0x000e240000000800 */
[----:B0-----:R-:W-:-:S13]  /*7ea0*/  ISETP.NE.AND P1, PT, R13, 0x1, PT ;  /* 0x000000010d00780c */ /* 0x001fda0003f25270 */
[----:B------:R-:W0:Y:S02]  /*7eb0*/  @P1 LDC.64 R10, c[0x0][0x9e8] ;  /* 0x00027a00ff0a1b82 */ /* 0x000e240000000a00 */
[----:B0-----:R-:W-:-:S05]  /*7ec0*/  @P1 IMAD.HI.U32 R8, R6, R10, RZ ;  /* 0x0000000a06081227 */ /* 0x001fca00078e00ff */
[----:B------:R-:W-:-:S07]  /*7ed0*/  @P1 SHF.R.U32.HI R6, RZ, R11, R8 ;  /* 0x0000000bff061219 */ /* 0x000fce0000011608 */
.L_x_1312:
[----:B------:R-:W-:-:S05]  /*7ee0*/  IMAD R6, R6, R13, RZ ;  /* 0x0000000d06067224 */ /* 0x000fca00078e02ff */
[----:B------:R-:W-:-:S07]  /*7ef0*/  VIMNMX R7, R7, R6, !PT ;  /* 0x0000000607077248 */ /* 0x000fce0007fe0100 */
.L_x_1310:
        /* <DEDUP_REMOVED lines=12> */
.L_x_1324:
[----:B------:R-:W-:Y:S01]  /*7fc0*/  ISETP.NE.AND P2, PT, RZ, UR39, PT ;  /* 0x00000027ff007c0c */ /* 0x000fe2000bf45270 */
[----:B------:R-:W-:-:S04]  /*7fd0*/  UISETP.NE.AND UP0, UPT, UR4, 0x1, UPT ;  /* 0x000000010400788c */ /* 0x000fc8000bf05270 */
[----:B------:R-:W-:-:S04]  /*7fe0*/  USEL UR37, URZ, 0x1, UP0 ;  /* 0x000000013f257887 */ /* 0x000fc80008000000 */
[----:B------:R-:W-:-:S04]  /*7ff0*/  ULOP3.LUT UR37, UR5, UR37, URZ, 0x3c, !UPT ;  /* 0x0000002505257292 */ /* 0x000fc8000f8e3c3f */
[----:B------:R-:W-:Y:S08]  /*8000*/  @P2 BRA `(.L_x_1314) ;  /* 0x0000000000382947 */ /* 0x000ff00003800000 */
[----:B------:R-:W-:Y:S05]  /*8010*/  @!P0 BRA `(.L_x_1315) ;  /* 0x0000000000048947 */ /* 0x000fea0003800000 */
[----:B------:R-:W-:Y:S01]  /*8020*/  BPT.TRAP 0x1 ;  /* 0x000000040000795c */ /* 0x000fe20000300000 */
.L_x_1315:
        /* <DEDUP_REMOVED lines=9> */
.L_x_1316:
[----:B-1----:R-:W-:Y:S05]  /*80c0*/  @P1 BRA `(.L_x_1314) ;  /* 0x0000000000081947 */ /* 0x002fea0003800000 */
[----:B------:R-:W1:Y:S02]  /*80d0*/  SYNCS.PHASECHK.TRANS64.TRYWAIT P1, [UR6+0x22830], R4 ;  /* 0x02283004ff0075a7 */ /* 0x000e640008020146 */
[----:B-1----:R-:W-:Y:S05]  /*80e0*/  @!P1 BRA `(.L_x_1317) ;  /* 0x000000dc00e49947 */ /* 0x002fea0003800000 */
.L_x_1314:
        /* <DEDUP_REMOVED lines=40> */
.L_x_1319:
[----:B------:R-:W-:Y:S01]  /*8370*/  ULEA UR6, UR4, UR38, 0x3 ;  /* 0x0000002604067291 */ /* 0x000fe2000f8e183f */
[----:B------:R-:W-:-:S05]  /*8380*/  IMAD.U32 R4, RZ, RZ, UR5 ;  /* 0x00000005ff047e24 */ /* 0x000fca000f8e00ff */
[----:B------:R-:W-:-:S04]  /*8390*/  SHF.L.U32 R4, R4, 0x1f, RZ ;  /* 0x0000001f04047819 */ /* 0x000fc800000006ff */
[----:B------:R0:W1:Y:S01]  /*83a0*/  SYNCS.PHASECHK.TRANS64.TRYWAIT P1, [UR6+0x22850], R4 ;  /* 0x02285004ff0075a7 */ /* 0x0000620008020146 */
[----:B------:R-:W-:Y:S05]  /*83b0*/  @!P0 BRA `(.L_x_1320) ;  /* 0x0000000000048947 */ /* 0x000fea0003800000 */
[----:B------:R-:W-:Y:S01]  /*83c0*/  BPT.TRAP 0x1 ;  /* 0x000000040000795c */ /* 0x000fe20000300000 */
.L_x_1320:
[----:B-1----:R-:W-:Y:S05]  /*83d0*/  @P1 BRA `(.L_x_1318) ;  /* 0x0000000000081947 */ /* 0x002fea0003800000 */
[----:B------:R-:W1:Y:S02]  /*83e0*/  SYNCS.PHASECHK.TRANS64.TRYWAIT P1, [UR6+0x22850], R4 ;  /* 0x02285004ff0075a7 */ /* 0x000e640008020146 */
[----:B-1----:R-:W-:Y:S05]  /*83f0*/  @!P1 BRA `(.L_x_1321) ;  /* 0x000000dc00389947 */ /* 0x002fea0003800000 */
.L_x_1318:
[----:B------:R-:W-:Y:S01]  /*8400*/  UIADD3 UR5, UR38, 0x400, URZ ;  /* 0x0000040026057890 */ /* 0x000fe2000fffe03f */
[----:B------:R-:W-:Y:S01]  /*8410*/  WARPGROUP.ARRIVE ;  /* 0x00000000000079c5 */ /* 0x000fe20000000000 */
[----:B------:R-:W-:Y:S01]  /*8420*/  UMOV UR7, 0x40000040 ;  /* 0x4000004000077882 */ /* 0x000fe20000000000 */
[----:B------:R-:W-:Y:S01]  /*8430*/  UMOV UR11, 0x40000040 ;  /* 0x40000040000b7882 */ /* 0x000fe20000000000 */
[----:B------:R-:W-:-:S03]  /*8440*/  USHF.R.U32.HI UR5, URZ, 0x4, UR5 ;  /* 0x000000043f057899 */ /* 0x000fc60008011605 */
[----:B-1----:R-:W1:Y:S01]  /*8450*/  S2R R5, SR_TID.X ;  /* 0x0000000000057919 */ /* 0x002e620000002100 */
[----:B------:R-:W-:-:S04]  /*8460*/  ULOP3.LUT UR5, UR5, 0x3fff, URZ, 0xc0, !UPT ;  /* 0x00003fff05057892 */ /* 0x000fc8000f8ec03f */
[----:B------:R-:W-:-:S04]  /*8470*/  ULOP3.LUT UR5, UR5, 0x10000, URZ, 0xfc, !UPT ;  /* 0x0001000005057892 */ /* 0x000fc8000f8efc3f */
[----:B------:R-:W-:-:S04]  /*8480*/  ULEA UR6, UR4, UR5, 0xa ;  /* 0x0000000504067291 */ /* 0x000fc8000f8e503f */
[----:B------:R-:W-:-:S05]  /*8490*/  UIADD3 UR10, UR6, 0x2, URZ ;  /* 0x00000002060a7890 */ /* 0x000fca000fffe03f */
[----:B------:R-:W-:Y:S01]  /*84a0*/  QGMMA.64x128x32.F32.E4M3.E4M3 R88, R164, gdesc[UR4], R88, gsb0 ;  /* 0x01e00004a4587df3 */ /* 0x000fe20008000858 */
        /* <DEDUP_REMOVED lines=11> */
[----:B------:R-:W-:Y:S03]  /*8560*/  QGMMA.64x128x32.F32.E4M3.E4M3 R88, R156, gdesc[UR8], R88, gsb0 ;  /* 0x01e000089c587df3 */ /* 0x000fe60008000858 */
[----:B------:R-:W-:Y:S02]  /*8570*/  WARPGROUP.DEPBAR.LE gsb0, 0x0 ;  /* 0x00008000000079c5 */ /* 0x000fe40000010000 */
[----:B------:R-:W-:-:S07]  /*8580*/  WARPGROUP.ARRIVE ;  /* 0x00000000000079c5 */ /* 0x000fce0000000000 */
[----:B------:R-:W-:Y:S03]  /*8590*/  QGMMA.64x128x32.F32.E4M3.E4M3 R88, R152, gdesc[UR4], R88, gsb0 ;  /* 0x01e0000498587df3 */ /* 0x000fe60008000858 */
[----:B------:R-:W-:Y:S02]  /*85a0*/  WARPGROUP.DEPBAR.LE gsb0, 0x0 ;  /* 0x00008000000079c5 */ /* 0x000fe40000010000 */
[----:B------:R0:W-:Y:S06]  /*85b0*/  BAR.ARV R4, 0x100 ;  /* 0x000400040000751d */ /* 0x0001ec0000002000 */
[----:B------:R-:W-:Y:S05]  /*85c0*/  @!P0 BRA `(.L_x_1322) ;  /* 0x0000000000048947 */ /* 0x000fea0003800000 */
[----:B------:R-:W-:Y:S01]  /*85d0*/  BPT.TRAP 0x1 ;  /* 0x000000040000795c */ /* 0x000fe20000300000 */
.L_x_1322:
        /* <DEDUP_REMOVED lines=77> */
[----:B------:R-:W-:-:S03]  /*8ab0*/  FFMA.FTZ R153, R2, R4, -8 ;  /* 0xc100000002997423 */ /* 0x000fc60000010004 */
[C---:B------:R-:W-:Y:S01]  /*8ac0*/  FMUL.FTZ R14, R2.reuse, R11 ;  /* 0x0000000b020e7220 */ /* 0x040fe20000410000 */
[----:B------:R-:W-:-:S01]  /*8ad0*/  FFMA.FTZ R21, R2, R37, -R153 ;  /* 0x0000002502157223 */ /* 0x000fc20000010899 */
[----:B------:R-:W-:Y:S01]  /*8ae0*/  FADD.FTZ R11, -R5, R8 ;  /* 0x00000008050b7221 */ /* 0x000fe20000010100 */
[----:B------:R-:W-:-:S01]  /*8af0*/  FFMA.FTZ R37, R2, R53, -R153 ;  /* 0x0000003502257223 */ /* 0x000fc20000010899 */
[C---:B------:R-:W-:Y:S01]  /*8b00*/  FFMA.FTZ R53, R2.reuse, R69, -R153 ;  /* 0x0000004502357223 */ /* 0x040fe20000010899 */
[----:B------:R-:W-:-:S01]  /*8b10*/  FFMA.FTZ R69, R2, R5, -8 ;  /* 0xc100000002457423 */ /* 0x000fc20000010005 */
[C---:B------:R-:W-:Y:S01]  /*8b20*/  FMUL.FTZ R9, R2.reuse, R11 ;  /* 0x0000000b02097220 */ /* 0x040fe20000410000 */
[----:B------:R-:W-:-:S01]  /*8b30*/  FFMA.FTZ R11, R2, R24, -R153 ;  /* 0x00000018020b7223 */ /* 0x000fc20000010899 */
[C---:B------:R-:W-:Y:S01]  /*8b40*/  FFMA.FTZ R10, R2.reuse, R25, -R153 ;  /* 0x00000019020a7223 */ /* 0x040fe20000010899 */
        /* <DEDUP_REMOVED lines=36> */
[C---:B------:R-:W-:Y:S01]  /*8d90*/  FFMA.FTZ R54, R2.reuse, R54, -R69 ;  /* 0x0000003602367223 */ /* 0x040fe20000010845 */
[----:B------:R-:W-:-:S01]  /*8da0*/  FFMA.FTZ R49, R2, R65, -R153 ;  /* 0x0000004102317223 */ /* 0x000fc20000010899 */
[C---:B------:R-:W-:Y:S01]  /*8db0*/  FFMA.FTZ R65, R2.reuse, R81, -R153 ;  /* 0x0000005102417223 */ /* 0x040fe20000010899 */
[----:B------:R-:W-:-:S01]  /*8dc0*/  FFMA.FTZ R55, R2, R55, -R69 ;  /* 0x0000003702377223 */ /* 0x000fc20000010845 */
[C---:B------:R-:W-:Y:S01]  /*8dd0*/  FFMA.FTZ R58, R2.reuse, R58, -R69 ;  /* 0x0000003a023a7223 */ /* 0x040fe20000010845 */
[----:B------:R-:W-:-:S01]  /*8de0*/  FFMA.FTZ R41, R2, R57, -R153 ;  /* 0x0000003902297223 */ /* 0x000fc20000010899 */
[----:B------:R-:W2:Y:S01]  /*8df0*/  MUFU.EX2 R27, R27 ;  /* 0x0000001b001b7308 */ /* 0x000ea20000000800 */
[----:B0-----:R-:W-:-:S01]  /*8e00*/  FFMA.FTZ R0, R9, R0, R26 ;  /* 0x0000000009007223 */ /* 0x001fc2000001001a */
[C---:B------:R-:W-:Y:S01]  /*8e10*/  FFMA.FTZ R59, R2.reuse, R59, -R69 ;  /* 0x0000003b023b7223 */ /* 0x040fe20000010845 */
[----:B------:R-:W-:-:S01]  /*8e20*/  FFMA.FTZ R44, R2, R60, -R153 ;  /* 0x0000003c022c7223 */ /* 0x000fc20000010899 */
[C-C-:B------:R-:W-:Y:S01]  /*8e30*/  FFMA.FTZ R62, R2.reuse, R62, -R69.reuse ;  /* 0x0000003e023e7223 */ /* 0x140fe20000010845 */
        /* <DEDUP_REMOVED lines=15> */
[C-C-:B------:R-:W-:Y:S01]  /*8f30*/  FFMA.FTZ R82, R2.reuse, R82, -R69.reuse ;  /* 0x0000005202527223 */ /* 0x140fe20000010845 */
[----:B------:R-:W-:-:S01]  /*8f40*/  FFMA.FTZ R83, R2, R83, -R69 ;  /* 0x0000005302537223 */ /* 0x000fc20000010845 */
[C---:B------:R-:W-:Y:S01]  /*8f50*/  FFMA.FTZ R68, R2.reuse, R84, -R153 ;  /* 0x0000005402447223 */ /* 0x040fe20000010899 */
[----:B------:R-:W-:-:S01]  /*8f60*/  FFMA.FTZ R86, R2, R86, -R69 ;  /* 0x0000005602567223 */ /* 0x000fc20000010845 */
[----:B------:R-:W2:Y:S01]  /*8f70*/  MUFU.EX2 R13, R13 ;  /* 0x0000000d000d7308 */ /* 0x000ea20000000800 */
[----:B0-----:R-:W-:-:S01]  /*8f80*/  FADD.FTZ R0, R12, R3 ;  /* 0x000000030c007221 */ /* 0x001fc20000010000 */
[----:B------:R-:W-:-:S06]  /*8f90*/  FFMA.FTZ R73, R2, R85, -R153 ;  /* 0x0000005502497223 */ /* 0x000fcc0000010899 */
        /* <DEDUP_REMOVED lines=48> */
[C-C-:B------:R-:W-:Y:S01]  /*92a0*/  FFMA.FTZ R72, R2.reuse, R75, -R69.reuse ;  /* 0x0000004b02487223 */ /* 0x140fe20000010845 */
[----:B------:R-:W-:-:S05]  /*92b0*/  FFMA.FTZ R69, R2, R87, -R69 ;  /* 0x0000005702457223 */ /* 0x000fca0000010845 */
        /* <DEDUP_REMOVED lines=72> */
.L_x_1323:
[----:B------:R-:W-:Y:S01]  /*9740*/  ULEA UR4, UR4, UR38, 0x3 ;  /* 0x0000002604047291 */ /* 0x000fe2000f8e183f */
[----:B------:R-:W-:Y:S01]  /*9750*/  ISETP.GT.AND P1, PT, R7, R6, PT ;  /* 0x000000060700720c */ /* 0x000fe20003f24270 */
[----:B------:R-:W-:Y:S01]  /*9760*/  UMOV UR5, UR37 ;  /* 0x0000002500057c82 */ /* 0x000fe20008000000 */
[----:B------:R-:W-:Y:S01]  /*9770*/  F2FP.SATFINITE.E4M3.F32.PACK_AB_MERGE_C R12, R13, R12, RZ ;  /* 0x0000000c0d0c723e */ /* 0x000fe200048070ff */
[----:B------:R-:W-:Y:S01]  /*9780*/  UIADD3 UR4, UR4, 0x22860, URZ ;  /* 0x0002286004047890 */ /* 0x000fe2000fffe03f */
[----:B------:R-:W-:Y:S01]  /*9790*/  F2FP.SATFINITE.E4M3.F32.PACK_AB_MERGE_C R20, R21, R20, RZ ;  /* 0x000000141514723e */ /* 0x000fe200048070ff */
[----:B------:R-:W-:Y:S01]  /*97a0*/  FMUL.FTZ R88, R88, R8 ;  /* 0x0000000858587220 */ /* 0x000fe20000410000 */
        /* <DEDUP_REMOVED lines=13> */
[----:B------:R-:W-:Y:S01]  /*9880*/  UMOV UR4, UR36 ;  /* 0x0000002400047c82 */ /* 0x000fe20008000000 */
        /* <DEDUP_REMOVED lines=86> */
[----:B------:R-:W-:-:S07]  /*9df0*/  IMAD.MOV.U32 R9, RZ, RZ, R7 ;  /* 0x000000ffff097224 */ /* 0x000fce00078e0007 */
.L_x_1313:
        /* <DEDUP_REMOVED lines=8> */
[----:B------:R-:W-:-:S05]  /*9e80*/  ULDC UR33, c[0x0][0x9e0] ;  /* 0x0002780000217ab9 */ /* 0x000fca0000000800 */
.L_x_1344:
        /* <DEDUP_REMOVED lines=9> */
.L_x_1327:
[----:B------:R-:W-:Y:S01]  /*9f20*/  ULEA UR10, UR36, UR38, 0x3 ;  /* 0x00000026240a7291 */ /* 0x000fe2000f8e183f */
[----:B------:R-:W-:-:S05]  /*9f30*/  IMAD.U32 R4, RZ, RZ, UR37 ;  /* 0x00000025ff047e24 */ /* 0x000fca000f8e00ff */
[----:B------:R-:W-:-:S04]  /*9f40*/  SHF.L.U32 R4, R4, 0x1f, RZ ;  /* 0x0000001f04047819 */ /* 0x000fc800000006ff */
[----:B------:R0:W1:Y:S01]  /*9f50*/  SYNCS.PHASECHK.TRANS64.TRYWAIT P1, [UR10+0x22830], R4 ;  /* 0x02283004ff0075a7 */ /* 0x000062000802014a */
[----:B------:R-:W-:Y:S05]  /*9f60*/  @!P0 BRA `(.L_x_1328) ;  /* 0x0000000000048947 */ /* 0x000fea0003800000 */
[----:B------:R-:W-:Y:S01]  /*9f70*/  BPT.TRAP 0x1 ;  /* 0x000000040000795c */ /* 0x000fe20000300000 */
.L_x_1328:
[----:B-1----:R-:W-:Y:S05]  /*9f80*/  @P1 BRA `(.L_x_1326) ;  /* 0x0000000000081947 */ /* 0x002fea0003800000 */
[----:B------:R-:W1:Y:S02]  /*9f90*/  SYNCS.PHASECHK.TRANS64.TRYWAIT P1, [UR10+0x22830], R4 ;  /* 0x02283004ff0075a7 */ /* 0x000e64000802014a */
[----:B-1----:R-:W-:Y:S05]  /*9fa0*/  @!P1 BRA `(.L_x_1329) ;  /* 0x000000c000649947 */ /* 0x002fea0003800000 */
.L_x_1326:
        /* <DEDUP_REMOVED lines=37> */
.L_x_1331:
[----:B------:R-:W-:Y:S01]  /*a200*/  ULEA UR10, UR4, UR38, 0x3 ;  /* 0x00000026040a7291 */ /* 0x000fe2000f8e183f */
[----:B------:R-:W-:-:S05]  /*a210*/  IMAD.U32 R4, RZ, RZ, UR5 ;  /* 0x00000005ff047e24 */ /* 0x000fca000f8e00ff */
[----:B------:R-:W-:-:S04]  /*a220*/  SHF.L.U32 R4, R4, 0x1f, RZ ;  /* 0x0000001f04047819 */ /* 0x000fc800000006ff */
[----:B------:R0:W1:Y:S01]  /*a230*/  SYNCS.PHASECHK.TRANS64.TRYWAIT P1, [UR10+0x22850], R4 ;  /* 0x02285004ff0075a7 */ /* 0x000062000802014a */
[----:B------:R-:W-:Y:S05]  /*a240*/  @!P0 BRA `(.L_x_1332) ;  /* 0x0000000000048947 */ /* 0x000fea0003800000 */
[----:B------:R-:W-:Y:S01]  /*a250*/  BPT.TRAP 0x1 ;  /* 0x000000040000795c */ /* 0x000fe20000300000 */
.L_x_1332:
[----:B-1----:R-:W-:Y:S05]  /*a260*/  @P1 BRA `(.L_x_1330) ;  /* 0x0000000000081947 */ /* 0x002fea0003800000 */
[----:B------:R-:W1:Y:S02]  /*a270*/  SYNCS.PHASECHK.TRANS64.TRYWAIT P1, [UR10+0x22850], R4 ;  /* 0x02285004ff0075a7 */ /* 0x000e64000802014a */
[----:B-1----:R-:W-:Y:S05]  /*a280*/  @!P1 BRA `(.L_x_1333) ;  /* 0x000000bc00c49947 */ /* 0x002fea0003800000 */
.L_x_1330:
        /* <DEDUP_REMOVED lines=31> */
.L_x_1334:
        /* <DEDUP_REMOVED lines=35> */
.L_x_1337:
[----:B------:R-:W-:-:S05]  /*a6b0*/  IMAD.U32 R11, RZ, RZ, UR6 ;  /* 0x00000006ff0b7e24 */ /* 0x000fca000f8e00ff */
[----:B------:R-:W-:-:S13]  /*a6c0*/  ISETP.NE.AND P1, PT, R11, 0x1, PT ;  /* 0x000000010b00780c */ /* 0x000fda0003f25270 */
[----:B------:R-:W0:Y:S02]  /*a6d0*/  @P1 LDC.64 R12, c[0x0][0x9e8] ;  /* 0x00027a00ff0c1b82 */ /* 0x000e240000000a00 */
[----:B0-----:R-:W-:-:S05]  /*a6e0*/  @P1 IMAD.HI.U32 R10, R5, R12, RZ ;  /* 0x0000000c050a1227 */ /* 0x001fca00078e00ff */
[----:B------:R-:W-:-:S07]  /*a6f0*/  @P1 SHF.R.U32.HI R5, RZ, R13, R10 ;  /* 0x0000000dff051219 */ /* 0x000fce000001160a */
.L_x_1338:
[----:B------:R-:W-:Y:S05]  /*a700*/  BSYNC B0 ;  /* 0x0000000000007941 */ /* 0x000fea0003800000 */
.L_x_1336:
[----:B------:R-:W-:-:S04]  /*a710*/  IMAD R5, R5, R11, -R156 ;  /* 0x0000000b05057224 */ /* 0x000fc800078e0a9c */
[----:B------:R-:W-:-:S05]  /*a720*/  IMAD R5, R18, -0x2, R5 ;  /* 0xfffffffe12057824 */ /* 0x000fca00078e0205 */
[----:B------:R-:W-:Y:S02]  /*a730*/  VIADDMNMX R8, R5, R11, R8, PT ;  /* 0x0000000b05087246 */ /* 0x000fe40003800108 */
[----:B------:R-:W-:-:S07]  /*a740*/  VIMNMX R154, R154, R5, !PT ;  /* 0x000000059a9a7248 */ /* 0x000fce0007fe0100 */
.L_x_1335:
[----:B------:R-:W-:-:S04]  /*a750*/  ISETP.GT.AND P1, PT, R9, -0x1, PT ;  /* 0xffffffff0900780c */ /* 0x000fc80003f24270 */
[C---:B------:R-:W-:Y:S02]  /*a760*/  ISETP.GT.AND P3, PT, R154.reuse, RZ, P1 ;  /* 0x000000ff9a00720c */ /* 0x040fe40000f64270 */
[----:B------:R-:W-:Y:S02]  /*a770*/  ISETP.GT.AND P4, PT, R154, 0x1, P1 ;  /* 0x000000019a00780c */ /* 0x000fe40000f84270 */
[C---:B------:R-:W-:Y:S02]  /*a780*/  ISETP.LT.OR P3, PT, R8.reuse, 0x1, P3 ;  /* 0x000000010800780c */ /* 0x040fe40001f61670 */
[----:B------:R-:W-:Y:S02]  /*a790*/  ISETP.LT.OR P4, PT, R8, 0x2, P4 ;  /* 0x000000020800780c */ /* 0x000fe40002781670 */
[----:B------:R-:W-:Y:S02]  /*a7a0*/  FSEL R159, R24, -INF , !P3 ;  /* 0xff800000189f7808 */ /* 0x000fe40005800000 */
[----:B------:R-:W-:-:S02]  /*a7b0*/  ISETP.GT.AND P3, PT, R154, 0x9, P1 ;  /* 0x000000099a00780c */ /* 0x000fc40000f64270 */
[----:B------:R-:W-:Y:S02]  /*a7c0*/  FSEL R152, R25, -INF , !P4 ;  /* 0xff80000019987808 */ /* 0x000fe40006000000 */
[C---:B------:R-:W-:Y:S02]  /*a7d0*/  ISETP.GT.AND P2, PT, R154.reuse, 0x8, P1 ;  /* 0x000000089a00780c */ /* 0x040fe40000f44270 */
[----:B------:R-:W-:Y:S02]  /*a7e0*/  ISETP.GT.AND P4, PT, R154, 0x10, P1 ;  /* 0x000000109a00780c */ /* 0x000fe40000f84270 */
[C---:B------:R-:W-:Y:S02]  /*a7f0*/  ISETP.LT.OR P3, PT, R8.reuse, 0xa, P3 ;  /* 0x0000000a0800780c */ /* 0x040fe40001f61670 */
[C---:B------:R-:W-:Y:S02]  /*a800*/  ISETP.LT.OR P2, PT, R8.reuse, 0x9, P2 ;  /* 0x000000090800780c */ /* 0x040fe40001741670 */
[----:B------:R-:W-:-:S02]  /*a810*/  ISETP.LT.OR P4, PT, R8, 0x11, P4 ;  /* 0x000000110800780c */ /* 0x000fc40002781670 */
[----:B------:R-:W-:Y:S02]  /*a820*/  FSEL R20, R29, -INF , !P3 ;  /* 0xff8000001d147808 */ /* 0x000fe40005800000 */
[----:B------:R-:W-:Y:S02]  /*a830*/  FSEL R10, R28, -INF , !P2 ;  /* 0xff8000001c0a7808 */ /* 0x000fe40005000000 */
[----:B------:R-:W-:Y:S02]  /*a840*/  ISETP.GT.AND P3, PT, R154, 0x18, P1 ;  /* 0x000000189a00780c */ /* 0x000fe40000f64270 */
[----:B------:R-:W-:Y:S02]  /*a850*/  FSEL R12, R32, -INF , !P4 ;  /* 0xff800000200c7808 */ /* 0x000fe40006000000 */
[C---:B------:R-:W-:Y:S02]  /*a860*/  ISETP.GT.AND P2, PT, R154.reuse, 0x11, P1 ;  /* 0x000000119a00780c */ /* 0x040fe40000f44270 */
[----:B------:R-:W-:-:S02]  /*a870*/  ISETP.GT.AND P4, PT, R154, 0x19, P1 ;  /* 0x000000199a00780c */ /* 0x000fc40000f84270 */
[C---:B------:R-:W-:Y:S02]  /*a880*/  ISETP.LT.OR P3, PT, R8.reuse, 0x19, P3 ;  /* 0x000000190800780c */ /* 0x040fe40001f61670 */
[C---:B------:R-:W-:Y:S02]  /*a890*/  ISETP.LT.OR P2, PT, R8.reuse, 0x12, P2 ;  /* 0x000000120800780c */ /* 0x040fe40001741670 */
[----:B------:R-:W-:Y:S02]  /*a8a0*/  ISETP.LT.OR P4, PT, R8, 0x1a, P4 ;  /* 0x0000001a0800780c */ /* 0x000fe40002781670 */
[----:B------:R-:W-:Y:S02]  /*a8b0*/  FSEL R197, R36, -INF , !P3 ;  /* 0xff80000024c57808 */ /* 0x000fe40005800000 */
[----:B------:R-:W-:Y:S02]  /*a8c0*/  FSEL R14, R33, -INF , !P2 ;  /* 0xff800000210e7808 */ /* 0x000fe40005000000 */
[----:B------:R-:W-:Y:S01]  /*a8d0*/  ISETP.GT.AND P3, PT, R154, 0x21, P1 ;  /* 0x000000219a00780c */ /* 0x000fe20000f64270 */
[----:B------:R-:W0:Y:S01]  /*a8e0*/  SHFL.IDX PT, R33, R4, 0x1, 0x1c1f ;  /* 0x003c1f0004217f89 */ /* 0x000e2200000e0000 */
[----:B------:R-:W-:-:S02]  /*a8f0*/  FSEL R195, R37, -INF , !P4 ;  /* 0xff80000025c37808 */ /* 0x000fc40006000000 */
[C---:B------:R-:W-:Y:S02]  /*a900*/  ISETP.GT.AND P2, PT, R154.reuse, 0x20, P1 ;  /* 0x000000209a00780c */ /* 0x040fe40000f44270 */
[----:B------:R-:W-:Y:S02]  /*a910*/  ISETP.GT.AND P4, PT, R154, 0x28, P1 ;  /* 0x000000289a00780c */ /* 0x000fe40000f84270 */
[C---:B------:R-:W-:Y:S02]  /*a920*/  ISETP.LT.OR P3, PT, R8.reuse, 0x22, P3 ;  /* 0x000000220800780c */ /* 0x040fe40001f61670 */
[C---:B------:R-:W-:Y:S02]  /*a930*/  ISETP.LT.OR P2, PT, R8.reuse, 0x21, P2 ;  /* 0x000000210800780c */ /* 0x040fe40001741670 */
[----:B------:R-:W-:Y:S02]  /*a940*/  ISETP.LT.OR P4, PT, R8, 0x29, P4 ;  /* 0x000000290800780c */ /* 0x000fe40002781670 */
[----:B------:R-:W-:-:S02]  /*a950*/  FSEL R189, R41, -INF , !P3 ;  /* 0xff80000029bd7808 */ /* 0x000fc40005800000 */
[----:B------:R-:W-:Y:S02]  /*a960*/  FSEL R193, R40, -INF , !P2 ;  /* 0xff80000028c17808 */ /* 0x000fe40005000000 */
[----:B------:R-:W-:Y:S02]  /*a970*/  ISETP.GT.AND P3, PT, R154, 0x30, P1 ;  /* 0x000000309a00780c */ /* 0x000fe40000f64270 */
[----:B------:R-:W-:Y:S02]  /*a980*/  FSEL R167, R44, -INF , !P4 ;  /* 0xff8000002ca77808 */ /* 0x000fe40006000000 */
[C---:B------:R-:W-:Y:S02]  /*a990*/  ISETP.GT.AND P2, PT, R154.reuse, 0x29, P1 ;  /* 0x000000299a00780c */ /* 0x040fe40000f44270 */
[----:B------:R-:W-:Y:S01]  /*a9a0*/  ISETP.GT.AND P4, PT, R154, 0x31, P1 ;  /* 0x000000319a00780c */ /* 0x000fe20000f84270 */
[--C-:B0-----:R-:W-:Y:S01]  /*a9b0*/  IMAD.IADD R24, R158, 0x1, R33.reuse ;  /* 0x000000019e187824 */ /* 0x101fe200078e0221 */
[----:B------:R-:W-:Y:S01]  /*a9c0*/  ISETP.LT.OR P3, PT, R8, 0x31, P3 ;  /* 0x000000310800780c */ /* 0x000fe20001f61670 */
[----:B------:R-:W-:Y:S01]  /*a9d0*/  IMAD.IADD R32, R160, 0x1, R33 ;  /* 0x00000001a0207824 */ /* 0x000fe200078e0221 */
[----:B------:R-:W-:-:S02]  /*a9e0*/  ISETP.LT.OR P2, PT, R8, 0x2a, P2 ;  /* 0x0000002a0800780c */ /* 0x000fc40001741670 */
[----:B------:R-:W-:Y:S02]  /*a9f0*/  ISETP.LT.OR P4, PT, R8, 0x32, P4 ;  /* 0x000000320800780c */ /* 0x000fe40002781670 */
[----:B------:R-:W-:Y:S02]  /*aa00*/  FSEL R163, R48, -INF , !P3 ;  /* 0xff80000030a37808 */ /* 0x000fe40005800000 */
[----:B------:R-:W-:Y:S02]  /*aa10*/  FSEL R165, R45, -INF , !P2 ;  /* 0xff8000002da57808 */ /* 0x000fe40005000000 */
[C---:B------:R-:W-:Y:S02]  /*aa20*/  ISETP.GT.AND P3, PT, R154.reuse, 0x39, P1 ;  /* 0x000000399a00780c */ /* 0x040fe40000f64270 */
[----:B------:R-:W-:Y:S02]  /*aa30*/  FSEL R157, R49, -INF , !P4 ;  /* 0xff800000319d7808 */ /* 0x000fe40006000000 */
[----:B------:R-:W-:-:S02]  /*aa40*/  ISETP.GT.AND P2, PT, R154, 0x38, P1 ;  /* 0x000000389a00780c */ /* 0x000fc40000f44270 */
[----:B------:R-:W-:Y:S02]  /*aa50*/  ISETP.GT.AND P4, PT, R154, 0x40, P1 ;  /* 0x000000409a00780c */ /* 0x000fe40000f84270 */
[C---:B------:R-:W-:Y:S02]  /*aa60*/  ISETP.LT.OR P3, PT, R8.reuse, 0x3a, P3 ;  /* 0x0000003a0800780c */ /* 0x040fe40001f61670 */
[C---:B------:R-:W-:Y:S02]  /*aa70*/  ISETP.LT.OR P2, PT, R8.reuse, 0x39, P2 ;  /* 0x000000390800780c */ /* 0x040fe40001741670 */
[----:B------:R-:W-:Y:S02]  /*aa80*/  ISETP.LT.OR P4, PT, R8, 0x41, P4 ;  /* 0x000000410800780c */ /* 0x000fe40002781670 */
[----:B------:R-:W-:Y:S02]  /*aa90*/  FSEL R153, R53, -INF , !P3 ;  /* 0xff80000035997808 */ /* 0x000fe40005800000 */
[----:B------:R-:W-:-:S02]  /*aaa0*/  FSEL R155, R52, -INF , !P2 ;  /* 0xff800000349b7808 */ /* 0x000fc40005000000 */
[----:B------:R-:W-:Y:S02]  /*aab0*/  FSEL R53, R56, -INF , !P4 ;  /* 0xff80000038357808 */ /* 0x000fe40006000000 */
[C---:B------:R-:W-:Y:S02]  /*aac0*/  ISETP.GT.AND P2, PT, R154.reuse, 0x41, P1 ;  /* 0x000000419a00780c */ /* 0x040fe40000f44270 */
[C---:B------:R-:W-:Y:S02]  /*aad0*/  ISETP.GT.AND P3, PT, R154.reuse, 0x48, P1 ;  /* 0x000000489a00780c */ /* 0x040fe40000f64270 */
[----:B------:R-:W-:Y:S02]  /*aae0*/  ISETP.GT.AND P4, PT, R154, 0x49, P1 ;  /* 0x000000499a00780c */ /* 0x000fe40000f84270 */
[C---:B------:R-:W-:Y:S02]  /*aaf0*/  ISETP.LT.OR P2, PT, R8.reuse, 0x42, P2 ;  /* 0x000000420800780c */ /* 0x040fe40001741670 */
[----:B------:R-:W-:-:S02]  /*ab00*/  ISETP.LT.OR P3, PT, R8, 0x49, P3 ;  /* 0x000000490800780c */ /* 0x000fc40001f61670 */
[----:B------:R-:W-:Y:S02]  /*ab10*/  ISETP.LT.OR P4, PT, R8, 0x4a, P4 ;  /* 0x0000004a0800780c */ /* 0x000fe40002781670 */
[----:B------:R-:W-:Y:S02]  /*ab20*/  FSEL R57, R57, -INF , !P2 ;  /* 0xff80000039397808 */ /* 0x000fe40005000000 */
[----:B------:R-:W-:Y:S02]  /*ab30*/  FSEL R49, R60, -INF , !P3 ;  /* 0xff8000003c317808 */ /* 0x000fe40005800000 */
[----:B------:R-:W-:Y:S02]  /*ab40*/  FSEL R61, R61, -INF , !P4 ;  /* 0xff8000003d3d7808 */ /* 0x000fe40006000000 */
[C---:B------:R-:W-:Y:S02]  /*ab50*/  ISETP.GT.AND P2, PT, R154.reuse, 0x50, P1 ;  /* 0x000000509a00780c */ /* 0x040fe40000f44270 */
        /* <DEDUP_REMOVED lines=48> */
.L_x_1341:
[----:B------:R-:W-:-:S05]  /*ae60*/  IMAD.U32 R4, RZ, RZ, UR6 ;  /* 0x00000006ff047e24 */ /* 0x000fca000f8e00ff */
[----:B------:R-:W-:-:S13]  /*ae70*/  ISETP.NE.AND P2, PT, R4, 0x1, PT ;  /* 0x000000010400780c */ /* 0x000fda0003f45270 */
[----:B------:R-:W0:Y:S02]  /*ae80*/  @P2 LDC.64 R28, c[0x0][0x9e8] ;  /* 0x00027a00ff1c2b82 */ /* 0x000e240000000a00 */
[----:B0-----:R-:W-:-:S05]  /*ae90*/  @P2 IMAD.HI.U32 R28, R33, R28, RZ ;  /* 0x0000001c211c2227 */ /* 0x001fca00078e00ff */
[----:B------:R-:W-:-:S07]  /*aea0*/  @P2 SHF.R.U32.HI R33, RZ, R29, R28 ;  /* 0x0000001dff212219 */ /* 0x000fce000001161c */
.L_x_1342:
[----:B------:R-:W-:Y:S05]  /*aeb0*/  BSYNC B0 ;  /* 0x0000000000007941 */ /* 0x000fea0003800000 */
.L_x_1340:
[----:B------:R-:W-:-:S04]  /*aec0*/  IMAD R33, R33, R4, -R156 ;  /* 0x0000000421217224 */ /* 0x000fc800078e0a9c */
[----:B------:R-:W-:-:S05]  /*aed0*/  IMAD R33, R18, -0x2, R33 ;  /* 0xfffffffe12217824 */ /* 0x000fca00078e0221 */
[----:B------:R-:W-:Y:S02]  /*aee0*/  VIADDMNMX R24, R33, R4, R24, PT ;  /* 0x0000000421187246 */ /* 0x000fe40003800118 */
[----:B------:R-:W-:-:S07]  /*aef0*/  VIMNMX R32, R32, R33, !PT ;  /* 0x0000002120207248 */ /* 0x000fce0007fe0100 */
.L_x_1339:
        /* <DEDUP_REMOVED lines=93> */
[----:B------:R-:W-:Y:S01]  /*b4d0*/  MUFU.EX2 R8, R8 ;  /* 0x0000000800087308 */ /* 0x000fe20000000800 */
[----:B------:R-:W-:Y:S01]  /*b4e0*/  ISETP.GT.AND P3, PT, R32, 0x29, P1 ;  /* 0x000000292000780c */ /* 0x000fe20000f64270 */
[C-C-:B------:R-:W-:Y:S01]  /*b4f0*/  FFMA.FTZ R10, R2.reuse, R10, -R199.reuse ;  /* 0x0000000a020a7223 */ /* 0x140fe200000108c7 */
[----:B------:R-:W-:Y:S01]  /*b500*/  FMNMX.FTZ R20, R159, R20, !PT ;  /* 0x000000149f147209 */ /* 0x000fe20007810000 */
[--C-:B------:R-:W-:Y:S01]  /*b510*/  FFMA.FTZ R12, R2, R12, -R199.reuse ;  /* 0x0000000c020c7223 */ /* 0x100fe200000108c7 */
[----:B------:R-:W-:Y:S01]  /*b520*/  ISETP.LT.OR P3, PT, R24, 0x2a, P3 ;  /* 0x0000002a1800780c */ /* 0x000fe20001f61670 */
[C-C-:B------:R-:W-:Y:S01]  /*b530*/  FFMA.FTZ R44, R2.reuse, R81, -R199.reuse ;  /* 0x00000051022c7223 */ /* 0x140fe200000108c7 */
[----:B------:R-:W-:Y:S01]  /*b540*/  FMNMX.FTZ R26, R161, R20, !PT ;  /* 0x00000014a11a7209 */ /* 0x000fe20007810000 */
[----:B------:R-:W-:Y:S01]  /*b550*/  MUFU.EX2 R37, R37 ;  /* 0x0000002500257308 */ /* 0x000fe20000000800 */
[----:B------:R-:W-:Y:S01]  /*b560*/  FSEL R47, R47, -INF , !P3 ;  /* 0xff8000002f2f7808 */ /* 0x000fe20005800000 */
[--C-:B------:R-:W-:Y:S01]  /*b570*/  FFMA.FTZ R57, R2, R57, -R199.reuse ;  /* 0x0000003902397223 */ /* 0x100fe200000108c7 */
[----:B------:R-:W-:Y:S01]  /*b580*/  ISETP.GT.AND P3, PT, R32, 0x31, P1 ;  /* 0x000000312000780c */ /* 0x000fe20000f64270 */
[C-C-:B------:R-:W-:Y:S01]  /*b590*/  FFMA.FTZ R61, R2.reuse, R61, -R199.reuse ;  /* 0x0000003d023d7223 */ /* 0x140fe200000108c7 */
[----:B------:R-:W-:Y:S01]  /*b5a0*/  FMNMX.FTZ R26, R185, R26, !PT ;  /* 0x0000001ab91a7209 */ /* 0x000fe20007810000 */
[--C-:B------:R-:W-:Y:S01]  /*b5b0*/  FFMA.FTZ R65, R2, R65, -R199.reuse ;  /* 0x0000004102417223 */ /* 0x100fe200000108c7 */
[----:B------:R-:W-:Y:S01]  /*b5c0*/  FSEL R201, R50, -INF , !P2 ;  /* 0xff80000032c97808 */ /* 0x000fe20005000000 */
[----:B------:R0:W-:Y:S01]  /*b5d0*/  MUFU.EX2 R20, R30 ;  /* 0x0000001e00147308 */ /* 0x0001e20000000800 */
[----:B------:R-:W-:Y:S01]  /*b5e0*/  ISETP.GT.AND P2, PT, R32, 0x38, P1 ;  /* 0x000000382000780c */ /* 0x000fe20000f44270 */
[--C-:B------:R-:W-:Y:S01]  /*b5f0*/  FFMA.FTZ R11, R2, R11, -R199.reuse ;  /* 0x0000000b020b7223 */ /* 0x100fe200000108c7 */
[----:B------:R-:W-:Y:S01]  /*b600*/  ISETP.LT.OR P3, PT, R24, 0x32, P3 ;  /* 0x000000321800780c */ /* 0x000fe20001f61670 */
[C-C-:B------:R-:W-:Y:S01]  /*b610*/  FFMA.FTZ R13, R2.reuse, R13, -R199.reuse ;  /* 0x0000000d020d7223 */ /* 0x140fe200000108c7 */
[----:B------:R-:W-:Y:S01]  /*b620*/  FMNMX.FTZ R26, R187, R26, !PT ;  /* 0x0000001abb1a7209 */ /* 0x000fe20007810000 */
[--C-:B------:R-:W-:Y:S01]  /*b630*/  FFMA.FTZ R15, R2, R15, -R199.reuse ;  /* 0x0000000f020f7223 */ /* 0x100fe200000108c7 */
[----:B------:R-:W-:Y:S01]  /*b640*/  ISETP.LT.OR P2, PT, R24, 0x39, P2 ;  /* 0x000000391800780c */ /* 0x000fe20001741670 */
[----:B------:R-:W-:Y:S01]  /*b650*/  MUFU.EX2 R10, R10 ;  /* 0x0000000a000a7308 */ /* 0x000fe20000000800 */
        /* <DEDUP_REMOVED lines=106> */
[C---:B------:R-:W-:Y:S01]  /*bd00*/  FMUL.FTZ R69, R2.reuse, R69 ;  /* 0x0000004502457220 */ /* 0x040fe20000410000 */
        /* <DEDUP_REMOVED lines=10> */
[----:B------:R-:W-:-:S04]  /*bdb0*/  FADD.FTZ R68, R10, R77 ;  /* 0x0000004d0a447221 */ /* 0x000fc80000010000 */
[----:B------:R-:W-:-:S03]  /*bdc0*/  FADD.FTZ R77, R39, R68 ;  /* 0x00000044274d7221 */ /* 0x000fc60000010000 */
[----:B------:R-:W-:Y:S01]  /*bdd0*/  MUFU.EX2 R42, R42 ;  /* 0x0000002a002a7308 */ /* 0x000fe20000000800 */
[----:B------:R-:W-:-:S04]  /*bde0*/  FADD.FTZ R68, R12, R77 ;  /* 0x0000004d0c447221 */ /* 0x000fc80000010000 */
[----:B------:R-:W-:Y:S01]  /*bdf0*/  FADD.FTZ R77, R41, R68 ;  /* 0x00000044294d7221 */ /* 0x000fe20000010000 */
[----:B0-----:R-:W-:Y:S02]  /*be00*/  FMNMX.FTZ R5, R46, R5, !PT ;  /* 0x000000052e057209 */ /* 0x001fe40007810000 */
[----:B------:R-:W-:Y:S01]  /*be10*/  MUFU.EX2 R21, R21 ;  /* 0x0000001500157308 */ /* 0x000fe20000000800 */
[----:B------:R-:W-:-:S01]  /*be20*/  FADD.FTZ R70, R14, R77 ;  /* 0x0000004d0e467221 */ /* 0x000fc20000010000 */
[----:B------:R-:W-:Y:S01]  /*be30*/  FSETP.NEU.FTZ.AND P1, PT, R5, -INF , PT ;  /* 0xff8000000500780b */ /* 0x000fe20003f3d000 */
[----:B------:R-:W-:-:S02]  /*be40*/  FFMA.FTZ R46, R2, R5, -8 ;  /* 0xc1000000022e7423 */ /* 0x000fc40000010005 */
[----:B------:R-:W-:Y:S01]  /*be50*/  FADD.FTZ R77, R43, R70 ;  /* 0x000000462b4d7221 */ /* 0x000fe20000010000 */
[----:B------:R-:W-:Y:S02]  /*be60*/  FSEL R60, R5, RZ, P1 ;  /* 0x000000ff053c7208 */ /* 0x000fe40000800000 */
[----:B------:R-:W-:Y:S01]  /*be70*/  FSEL R46, R46, RZ, P1 ;  /* 0x000000ff2e2e7208 */ /* 0x000fe20000800000 */
[----:B------:R-:W-:-:S01]  /*be80*/  FADD.FTZ R72, R20, R77 ;  /* 0x0000004d14487221 */ /* 0x000fc20000010000 */
[----:B------:R-:W-:Y:S03]  /*be90*/  MUFU.EX2 R44, R44 ;  /* 0x0000002c002c7308 */ /* 0x000fe60000000800 */
        /* <DEDUP_REMOVED lines=18> */
[----:B------:R-:W-:Y:S01]  /*bfc0*/  FFMA.FTZ R197, R2, R197, -R46 ;  /* 0x000000c502c57223 */ /* 0x000fe2000001082e */
[----:B------:R-:W-:-:S01]  /*bfd0*/  FADD.FTZ R81, R45, R72 ;  /* 0x000000482d517221 */ /* 0x000fc20000010000 */
[C-C-:B------:R-:W-:Y:S01]  /*bfe0*/  FFMA.FTZ R62, R2.reuse, R55, -R46.reuse ;  /* 0x00000037023e7223 */ /* 0x140fe2000001082e */
[----:B------:R-:W-:-:S01]  /*bff0*/  FFMA.FTZ R51, R2, R193, -R46 ;  /* 0x000000c102337223 */ /* 0x000fc2000001082e */
[----:B------:R-:W-:Y:S01]  /*c000*/  FFMA.FTZ R64, R2, R189, -R46 ;  /* 0x000000bd02407223 */ /* 0x000fe2000001082e */
[----:B------:R-:W-:-:S01]  /*c010*/  FADD.FTZ R72, R26, R81 ;  /* 0x000000511a487221 */ /* 0x000fc20000010000 */
[----:B------:R-:W1:Y:S01]  /*c020*/  MUFU.EX2 R28, R28 ;  /* 0x0000001c001c7308 */ /* 0x000e620000000800 */
[----:B------:R-:W-:-:S01]  /*c030*/  FFMA.FTZ R55, R2, R195, -R46 ;  /* 0x000000c302377223 */ /* 0x000fc2000001082e */
[----:B------:R-:W-:Y:S01]  /*c040*/  FFMA.FTZ R66, R2, R63, -R46 ;  /* 0x0000003f02427223 */ /* 0x000fe2000001082e */
[----:B------:R-:W-:-:S01]  /*c050*/  FADD.FTZ R81, R59, R72 ;  /* 0x000000483b517221 */ /* 0x000fc20000010000 */
[C-C-:B------:R-:W-:Y:S01]  /*c060*/  FFMA.FTZ R63, R2.reuse, R165, -R46.reuse ;  /* 0x000000a5023f7223 */ /* 0x140fe2000001082e */
[----:B------:R-:W-:-:S01]  /*c070*/  FFMA.FTZ R68, R2, R163, -R46 ;  /* 0x000000a302447223 */ /* 0x000fc2000001082e */
[----:B------:R-:W-:Y:S01]  /*c080*/  FFMA.FTZ R70, R2, R167, -R46 ;  /* 0x000000a702467223 */ /* 0x000fe2000001082e */
[----:B------:R-:W-:-:S01]  /*c090*/  FADD.FTZ R72, R30, R81 ;  /* 0x000000511e487221 */ /* 0x000fc20000010000 */
[----:B------:R-:W2:Y:S01]  /*c0a0*/  MUFU.EX2 R27, R27 ;  /* 0x0000001b001b7308 */ /* 0x000ea20000000800 */
[----:B0-----:R-:W-:-:S01]  /*c0b0*/  FFMA.FTZ R3, R60, R0, R73 ;  /* 0x000000003c037223 */ /* 0x001fc20000010049 */
[----:B------:R-:W-:Y:S01]  /*c0c0*/  FFMA.FTZ R77, R2, R71, -R46 ;  /* 0x00000047024d7223 */ /* 0x000fe2000001082e */
[----:B------:R-:W-:-:S01]  /*c0d0*/  FADD.FTZ R81, R67, R72 ;  /* 0x0000004843517221 */ /* 0x000fc20000010000 */
[C-C-:B------:R-:W-:Y:S01]  /*c0e0*/  FFMA.FTZ R71, R2.reuse, R155, -R46.reuse ;  /* 0x0000009b02477223 */ /* 0x140fe2000001082e */
[----:B------:R-:W-:-:S01]  /*c0f0*/  FFMA.FTZ R72, R2, R153, -R46 ;  /* 0x0000009902487223 */ /* 0x000fc2000001082e */
[----:B------:R-:W-:Y:S01]  /*c100*/  FFMA.FTZ R157, R2, R157, -R46 ;  /* 0x0000009d029d7223 */ /* 0x000fe2000001082e */
[----:B------:R-:W-:-:S01]  /*c110*/  FADD.FTZ R74, R34, R81 ;  /* 0x00000051224a7221 */ /* 0x000fc20000010000 */
[----:B------:R-:W0:Y:S01]  /*c120*/  MUFU.EX2 R48, R48 ;  /* 0x0000003000307308 */ /* 0x000e220000000800 */
[----:B-1----:R-:W-:-:S01]  /*c130*/  FADD.FTZ R0, R28, R3 ;  /* 0x000000031c007221 */ /* 0x002fc20000010000 */
[----:B------:R-:W-:Y:S01]  /*c140*/  FFMA.FTZ R79, R2, R79, -R46 ;  /* 0x0000004f024f7223 */ /* 0x000fe2000001082e */
[----:B------:R-:W-:-:S01]  /*c150*/  FADD.FTZ R81, R75, R74 ;  /* 0x0000004a4b517221 */ /* 0x000fc20000010000 */
[C-C-:B------:R-:W-:Y:S01]  /*c160*/  FFMA.FTZ R53, R2.reuse, R53, -R46.reuse ;  /* 0x0000003502357223 */ /* 0x140fe2000001082e */
[----:B------:R-:W-:-:S01]  /*c170*/  FFMA.FTZ R83, R2, R83, -R46 ;  /* 0x0000005302537223 */ /* 0x000fc2000001082e */
[----:B------:R-:W-:Y:S01]  /*c180*/  FFMA.FTZ R49, R2, R49, -R46 ;  /* 0x0000003102317223 */ /* 0x000fe2000001082e */
[----:B------:R-:W-:-:S01]  /*c190*/  FADD.FTZ R74, R36, R81 ;  /* 0x00000051244a7221 */ /* 0x000fc20000010000 */
[----:B------:R-:W1:Y:S01]  /*c1a0*/  MUFU.EX2 R29, R29 ;  /* 0x0000001d001d7308 */ /* 0x000e620000000800 */
[----:B--2---:R-:W-:-:S01]  /*c1b0*/  FADD.FTZ R3, R27, R0 ;  /* 0x000000001b037221 */ /* 0x004fc20000010000 */
[----:B------:R-:W-:Y:S01]  /*c1c0*/  FFMA.FTZ R46, R2, R87, -R46 ;  /* 0x00000057022e7223 */ /* 0x000fe2000001082e */
[----:B------:R-:W-:-:S04]  /*c1d0*/  FADD.FTZ R81, R57, R74 ;  /* 0x0000004a39517221 */ /* 0x000fc80000010000 */
[----:B------:R-:W-:Y:S01]  /*c1e0*/  FADD.FTZ R74, R32, R81 ;  /* 0x00000051204a7221 */ /* 0x000fe20000010000 */
[----:B------:R-:W2:Y:S01]  /*c1f0*/  MUFU.EX2 R50, R50 ;  /* 0x0000003200327308 */ /* 0x000ea20000000800 */
[----:B0-----:R-:W-:-:S02]  /*c200*/  FADD.FTZ R0, R48, R3 ;  /* 0x0000000330007221 */ /* 0x001fc40000010000 */
[----:B------:R-:W-:-:S04]  /*c210*/  FADD.FTZ R81, R61, R74 ;  /* 0x0000004a3d517221 */ /* 0x000fc80000010000 */
[----:B------:R-:W-:Y:S01]  /*c220*/  FADD.FTZ R74, R24, R81 ;  /* 0x00000051184a7221 */ /* 0x000fe20000010000 */
[----:B------:R-:W0:Y:S01]  /*c230*/  MUFU.EX2 R31, R31 ;  /* 0x0000001f001f7308 */ /* 0x000e220000000800 */
[----:B-1----:R-:W-:-:S02]  /*c240*/  FADD.FTZ R3, R29, R0 ;  /* 0x000000001d037221 */ /* 0x002fc40000010000 */
[----:B------:R-:W-:-:S04]  /*c250*/  FADD.FTZ R74, R65, R74 ;  /* 0x0000004a414a7221 */ /* 0x000fc80000010000 */
[----:B------:R-:W-:Y:S01]  /*c260*/  FADD.FTZ R81, R11, R74 ;  /* 0x0000004a0b517221 */ /* 0x000fe20000010000 */
[----:B------:R-:W1:Y:S01]  /*c270*/  MUFU.EX2 R52, R52 ;  /* 0x0000003400347308 */ /* 0x000e620000000800 */
[----:B--2---:R-:W-:-:S02]  /*c280*/  FADD.FTZ R0, R50, R3 ;  /* 0x0000000332007221 */ /* 0x004fc40000010000 */
[----:B------:R-:W-:-:S05]  /*c290*/  FADD.FTZ R74, R38, R81 ;  /* 0x00000051264a7221 */ /* 0x000fca0000010000 */
        /* <DEDUP_REMOVED lines=36> */
[----:B--2---:R-:W-:-:S07]  /*c4e0*/  FADD.FTZ R0, R77, R0 ;  /* 0x000000004d007221 */ /* 0x004fce0000010000 */
[----:B------:R-:W2:Y:S08]  /*c4f0*/  MUFU.EX2 R76, R157 ;  /* 0x0000009d004c7308 */ /* 0x000eb00000000800 */
[----:B------:R-:W3:Y:S08]  /*c500*/  MUFU.EX2 R79, R79 ;  /* 0x0000004f004f7308 */ /* 0x000ef00000000800 */
[----:B------:R0:W4:Y:S08]  /*c510*/  MUFU.EX2 R78, R53 ;  /* 0x00000035004e7308 */ /* 0x0001300000000800 */
[----:B------:R-:W5:Y:S01]  /*c520*/  MUFU.EX2 R80, R83 ;  /* 0x0000005300507308 */ /* 0x000f620000000800 */
[----:B0-----:R-:W-:-:S01]  /*c530*/  FADD.FTZ R53, R71, R0 ;  /* 0x0000000047357221 */ /* 0x001fc20000010000 */
[----:B------:R-:W-:-:S03]  /*c540*/  FADD.FTZ R0, R40, R3 ;  /* 0x0000000328007221 */ /* 0x000fc60000010000 */
[----:B-1----:R-:W-:Y:S01]  /*c550*/  FADD.FTZ R53, R72, R53 ;  /* 0x0000003548357221 */ /* 0x002fe20000010000 */
[----:B------:R-:W-:-:S02]  /*c560*/  FADD.FTZ R3, R15, R0 ;  /* 0x000000000f037221 */ /* 0x000fc40000010000 */
[----:B------:R-:W0:Y:S01]  /*c570*/  MUFU.EX2 R25, R25 ;  /* 0x0000001900197308 */ /* 0x000e220000000800 */
[----:B--2---:R-:W-:-:S01]  /*c580*/  FADD.FTZ R53, R76, R53 ;  /* 0x000000354c357221 */ /* 0x004fc20000010000 */
[----:B------:R-:W-:-:S03]  /*c590*/  FADD.FTZ R0, R42, R3 ;  /* 0x000000032a007221 */ /* 0x000fc60000010000 */
[----:B---3--:R-:W-:Y:S01]  /*c5a0*/  FADD.FTZ R53, R79, R53 ;  /* 0x000000354f357221 */ /* 0x008fe20000010000 */
[----:B------:R-:W-:-:S02]  /*c5b0*/  FADD.FTZ R3, R21, R0 ;  /* 0x0000000015037221 */ /* 0x000fc40000010000 */
[----:B------:R-:W1:Y:S01]  /*c5c0*/  MUFU.EX2 R74, R49 ;  /* 0x00000031004a7308 */ /* 0x000e620000000800 */
[----:B----4-:R-:W-:-:S01]  /*c5d0*/  FADD.FTZ R53, R78, R53 ;  /* 0x000000354e357221 */ /* 0x010fc20000010000 */
[----:B------:R-:W-:-:S03]  /*c5e0*/  FADD.FTZ R0, R44, R3 ;  /* 0x000000032c007221 */ /* 0x000fc60000010000 */
[----:B-----5:R-:W-:-:S03]  /*c5f0*/  FADD.FTZ R53, R80, R53 ;  /* 0x0000003550357221 */ /* 0x020fc60000010000 */
[----:B------:R-:W2:Y:S01]  /*c600*/  MUFU.EX2 R6, R85 ;  /* 0x0000005500067308 */ /* 0x000ea20000000800 */
[----:B0-----:R-:W-:-:S07]  /*c610*/  FADD.FTZ R3, R25, R0 ;  /* 0x0000000019037221 */ /* 0x001fce0000010000 */
[----:B------:R-:W0:Y:S01]  /*c620*/  MUFU.EX2 R46, R46 ;  /* 0x0000002e002e7308 */ /* 0x000e220000000800 */
[----:B-1----:R-:W-:-:S01]  /*c630*/  FADD.FTZ R53, R74, R53 ;  /* 0x000000354a357221 */ /* 0x002fc20000010000 */
[----:B--2---:R-:W-:-:S03]  /*c640*/  FADD.FTZ R3, R6, R3 ;  /* 0x0000000306037221 */ /* 0x004fc60000010000 */
[----:B0-----:R-:W-:Y:S01]  /*c650*/  FADD.FTZ R0, R46, R53 ;  /* 0x000000352e007221 */ /* 0x001fe20000010000 */
[----:B------:R-:W-:Y:S06]  /*c660*/  @!P0 BRA `(.L_x_1343) ;  /* 0x0000000000048947 */ /* 0x000fec0003800000 */
[----:B------:R-:W-:Y:S01]  /*c670*/  BPT.TRAP 0x1 ;  /* 0x000000040000795c */ /* 0x000fe20000300000 */
.L_x_1343:
        /* <DEDUP_REMOVED lines=107> */
.L_x_1325:
[----:B------:R-:W-:Y:S06]  /*cd30*/  BAR.ARV 0x8, 0x180 ;  /* 0x0206000000007b1d */ /* 0x000fec0000002000 */
[----:B------:R-:W-:Y:S05]  /*cd40*/  @!P0 BRA `(.L_x_1345) ;  /* 0x0000000000048947 */ /* 0x000fea0003800000 */
[----:B------:R-:W-:Y:S01]  /*cd50*/  BPT.TRAP 0x1 ;  /* 0x000000040000795c */ /* 0x000fe20000300000 */
.L_x_1345:
[----:B------:R-:W-:Y:S01]  /*cd60*/  ULEA UR5, UR36, UR38, 0x3 ;  /* 0x0000002624057291 */ /* 0x000fe2000f8e183f */
[----:B------:R-:W-:-:S05]  /*cd70*/  IMAD.U32 R6, RZ, RZ, UR37 ;  /* 0x00000025ff067e24 */ /* 0x000fca000f8e00ff */
[----:B------:R-:W-:-:S04]  /*cd80*/  SHF.L.U32 R6, R6, 0x1f, RZ ;  /* 0x0000001f06067819 */ /* 0x000fc800000006ff */
[----:B------:R0:W1:Y:S01]  /*cd90*/  SYNCS.PHASECHK.TRANS64.TRYWAIT P1, [UR5+0x22850], R6 ;  /* 0x02285006ff0075a7 */ /* 0x0000620008020145 */
[----:B------:R-:W-:Y:S05]  /*cda0*/  @!P0 BRA `(.L_x_1346) ;  /* 0x0000000000048947 */ /* 0x000fea0003800000 */
[----:B------:R-:W-:Y:S01]  /*cdb0*/  BPT.TRAP 0x1 ;  /* 0x000000040000795c */ /* 0x000fe20000300000 */
.L_x_1346:
[----:B-1----:R-:W-:Y:S05]  /*cdc0*/  @P1 BRA `(.L_x_1347) ;  /* 0x0000000000081947 */ /* 0x002fea0003800000 */
[----:B------:R-:W1:Y:S02]  /*cdd0*/  SYNCS.PHASECHK.TRANS64.TRYWAIT P1, [UR5+0x22850], R6 ;  /* 0x02285006ff0075a7 */ /* 0x000e640008020145 */
[----:B-1----:R-:W-:Y:S05]  /*cde0*/  @!P1 BRA `(.L_x_1348) ;  /* 0x0000009400049947 */ /* 0x002fea0003800000 */
.L_x_1347:
        /* <DEDUP_REMOVED lines=12> */
[----:B------:R-:W0:Y:S01]  /*ceb0*/  @P1 LDC.64 R8, c[0x0][0x9c8] ;  /* 0x00027200ff081b82 */ /* 0x000e220000000a00 */
[----:B-1----:R-:W-:Y:S02]  /*cec0*/  @P1 SHF.R.S32.HI R7, RZ, 0x1f, R23 ;  /* 0x0000001fff071819 */ /* 0x002fe40000011417 */
[----:B------:R-:W-:-:S05]  /*ced0*/  @P1 SHF.R.S32.HI R15, RZ, 0x1f, R22 ;  /* 0x0000001fff0f1819 */ /* 0x000fca0000011416 */
[----:B------:R-:W1:Y:S01]  /*cee0*/  @P1 LDC.64 R12, c[0x0][0x9d0] ;  /* 0x00027400ff0c1b82 */ /* 0x000e620000000a00 */
[----:B------:R-:W-:Y:S01]  /*cef0*/  UIADD3 UR6, UR4, 0x2, URZ ;  /* 0x0000000204067890 */ /* 0x000fe2000fffe03f */
[----:B0-----:R-:W-:-:S04]  /*cf00*/  @P1 IMAD R6, R7, R8, RZ ;  /* 0x0000000807061224 */ /* 0x001fc800078e02ff */
[C---:B------:R-:W-:Y:S02]  /*cf10*/  @P1 IMAD R9, R23.reuse, R9, R6 ;  /* 0x0000000917091224 */ /* 0x040fe400078e0206 */
[----:B------:R-:W-:-:S04]  /*cf20*/  @P1 IMAD.WIDE.U32 R6, R23, R8, RZ ;  /* 0x0000000817061225 */ /* 0x000fc800078e00ff */
[-C--:B-1----:R-:W-:Y:S02]  /*cf30*/  @P1 IMAD R8, R15, R12.reuse, RZ ;  /* 0x0000000c0f081224 */ /* 0x082fe400078e02ff */
        /* <DEDUP_REMOVED lines=25> */
[----:B0-----:R-:W0:Y:S01]  /*d0d0*/  SHFL.BFLY PT, R8, R11, 0x1, 0x1f ;  /* 0x0c201f000b087f89 */ /* 0x001e2200000e0000 */
[----:B-1----:R-:W-:-:S01]  /*d0e0*/  FADD.FTZ R12, R10, R7 ;  /* 0x000000070a0c7221 */ /* 0x002fc20000010000 */
[----:B0-----:R-:W-:-:S04]  /*d0f0*/  FADD.FTZ R13, R11, R8 ;  /* 0x000000080b0d7221 */ /* 0x001fc80000010000 */
        /* <DEDUP_REMOVED lines=19> */
[----:B--2---:R-:W-:Y:S01]  /*d230*/  FMUL.FTZ R7, R7, R6 ;  /* 0x0000000607077220 */ /* 0x004fe20000410000 */
[----:B------:R-:W-:Y:S02]  /*d240*/  IMAD.MOV.U32 R0, RZ, RZ, -0x800000 ;  /* 0xff800000ff007424 */ /* 0x000fe400078e00ff */
[----:B-1----:R-:W-:Y:S01]  /*d250*/  @P3 FMUL.FTZ R10, R10, 0.69314718246459960938 ;  /* 0x3f3172180a0a3820 */ /* 0x002fe20000410000 */
[----:B------:R-:W-:-:S03]  /*d260*/  @P2 FFMA.FTZ R3, R9, R4, R8 ;  /* 0x0000000409032223 */ /* 0x000fc60000010008 */
[----:B------:R-:W-:Y:S01]  /*d270*/  @P3 FFMA.FTZ R0, R17, R5, R10 ;  /* 0x0000000511003223 */ /* 0x000fe2000001000a */
[----:B---3--:R-:W-:Y:S01]  /*d280*/  FMUL.FTZ R2, R11, R6 ;  /* 0x000000060b027220 */ /* 0x008fe20000410000 */
[----:B------:R-:W-:Y:S02]  /*d290*/  WARPGROUP.DEPBAR.LE gsb0, 0x0 ;  /* 0x00008000000079c5 */ /* 0x000fe40000010000 */
[----:B------:R-:W-:Y:S05]  /*d2a0*/  @!P0 BRA `(.L_x_1349) ;  /* 0x0000000000048947 */ /* 0x000fea0003800000 */
[----:B------:R-:W-:Y:S01]  /*d2b0*/  BPT.TRAP 0x1 ;  /* 0x000000040000795c */ /* 0x000fe20000300000 */
.L_x_1349:
        /* <DEDUP_REMOVED lines=74> */
.L_x_1271:
[----:B------:R-:W0:Y:S01]  /*d760*/  S2R R5, SR_CgaCtaId ;  /* 0x0000000000057919 */ /* 0x000e220000008800 */
[----:B------:R-:W-:Y:S01]  /*d770*/  MOV R2, 0x400 ;  /* 0x0000040000027802 */ /* 0x000fe20000000f00 */
[----:B------:R-:W-:Y:S01]  /*d780*/  BSSY B0, `(.L_x_1350) ;  /* 0x000025d000007945 */ /* 0x000fe20003800000 */
[----:B------:R-:W-:Y:S02]  /*d790*/  BAR.SYNC.DEFER_BLOCKING 0x5, 0x180 ;  /* 0x0146000000007b1d */ /* 0x000fe40000010000 */
[----:B0-----:R-:W-:-:S05]  /*d7a0*/  LEA R2, R5, R2, 0x18 ;  /* 0x0000000205027211 */ /* 0x001fca00078ec0ff */
[----:B------:R0:W1:Y:S01]  /*d7b0*/  LDS.128 R20, [R2+0x228d0] ;  /* 0x0228d00002147984 */ /* 0x0000620000000c00 */
[----:B------:R-:W-:Y:S06]  /*d7c0*/  BAR.ARV 0x4, 0x180 ;  /* 0x0106000000007b1d */ /* 0x000fec0000002000 */
[----:B------:R-:W-:Y:S05]  /*d7d0*/  @P0 BRA `(.L_x_1351) ;  /* 0x0000001800ac0947 */ /* 0x000fea0003800000 */
[----:B------:R-:W2:Y:S01]  /*d7e0*/  S2R R16, SR_TID.X ;  /* 0x0000000000107919 */ /* 0x000ea20000002100 */
[----:B------:R-:W-:Y:S01]  /*d7f0*/  ULDC.64 UR4, c[0x4][0x40] ;  /* 0x0100100000047ab9 */ /* 0x000fe20000000a00 */
[----:B--2---:R-:W-:-:S05]  /*d800*/  IMAD.SHL.U32 R4, R16, 0x4, RZ ;  /* 0x0000000410047824 */ /* 0x004fca00078e00ff */
[----:B------:R-:W-:-:S04]  /*d810*/  LOP3.LUT R4, R4, 0xc, RZ, 0xc0, !PT ;  /* 0x0000000c04047812 */ /* 0x000fc800078ec0ff */
[----:B------:R-:W-:-:S05]  /*d820*/  IADD3 R4, P0, R4, UR4, RZ ;  /* 0x0000000404047c10 */ /* 0x000fca000ff1e0ff */
[----:B------:R-:W-:-:S05]  /*d830*/  IMAD.X R5, RZ, RZ, UR5, P0 ;  /* 0x00000005ff057e24 */ /* 0x000fca00080e06ff */
[----:B-1----:R1:W2:Y:S01]  /*d840*/  LDG.E.CONSTANT R20, desc[UR44][R4.64] ;  /* 0x0000002c04147981 */ /* 0x0022a2000c1e9900 */
[----:B------:R-:W-:Y:S02]  /*d850*/  F2FP.BF16.F32.PACK_AB R150, R150, R7 ;  /* 0x000000079696723e */ /* 0x000fe400000010ff */
[----:B------:R-:W-:Y:S01]  /*d860*/  F2FP.BF16.F32.PACK_AB R151, R151, R6 ;  /* 0x000000069797723e */ /* 0x000fe200000010ff */
[----:B------:R-:W3:Y:S01]  /*d870*/  S2R R17, SR_SWINHI ;  /* 0x0000000000117919 */ /* 0x000ee20000002f00 */
[----:B------:R-:W-:Y:S02]  /*d880*/  F2FP.BF16.F32.PACK_AB R44, R93, R44 ;  /* 0x0000002c5d2c723e */ /* 0x000fe400000010ff */
[----:B------:R-:W-:Y:S02]  /*d890*/  F2FP.BF16.F32.PACK_AB R11, R142, R11 ;  /* 0x0000000b8e0b723e */ /* 0x000fe400000010ff */
[----:B------:R-:W-:Y:S02]  /*d8a0*/  F2FP.BF16.F32.PACK_AB R10, R143, R10 ;  /* 0x0000000a8f0a723e */ /* 0x000fe400000010ff */
[----:B-1----:R-:W-:-:S02]  /*d8b0*/  LOP3.LUT P0, R4, R16, 0x3, RZ, 0xc0, !PT ;  /* 0x0000000310047812 */ /* 0x002fc4000780c0ff */
[----:B------:R-:W-:Y:S02]  /*d8c0*/  F2FP.BF16.F32.PACK_AB R9, R148, R9 ;  /* 0x000000099409723e */ /* 0x000fe400000010ff */
[----:B------:R-:W-:Y:S02]  /*d8d0*/  ISETP.EQ.OR P0, PT, R4, 0x3, !P0 ;  /* 0x000000030400780c */ /* 0x000fe40004702670 */
[----:B------:R-:W-:Y:S02]  /*d8e0*/  F2FP.BF16.F32.PACK_AB R8, R149, R8 ;  /* 0x000000089508723e */ /* 0x000fe400000010ff */
[----:B------:R-:W-:Y:S02]  /*d8f0*/  SEL R85, R11, R10, P0 ;  /* 0x0000000a0b557207 */ /* 0x000fe40000000000 */
[----:B------:R-:W-:Y:S02]  /*d900*/  SEL R87, R10, R11, P0 ;  /* 0x0000000b0a577207 */ /* 0x000fe40000000000 */
        /* <DEDUP_REMOVED lines=8> */
[----:B---3--:R-:W-:Y:S02]  /*d990*/  MOV R5, R17 ;  /* 0x0000001100057202 */ /* 0x008fe40000000f00 */
[----:B------:R-:W-:Y:S02]  /*d9a0*/  F2FP.BF16.F32.PACK_AB R40, R101, R40 ;  /* 0x000000286528723e */ /* 0x000fe400000010ff */
[----:B------:R-:W-:Y:S01]  /*d9b0*/  SEL R65, R9, R8, P0 ;  /* 0x0000000809417207 */ /* 0x000fe20000000000 */
[----:B------:R-:W-:Y:S01]  /*d9c0*/  IMAD.WIDE R6, R181, 0x2, R4 ;  /* 0x00000002b5067825 */ /* 0x000fe200078e0204 */
[----:B------:R-:W-:Y:S02]  /*d9d0*/  SEL R67, R8, R9, P0 ;  /* 0x0000000908437207 */ /* 0x000fe40000000000 */
[----:B------:R-:W-:-:S02]  /*d9e0*/  F2FP.BF16.F32.PACK_AB R27, R126, R27 ;  /* 0x0000001b7e1b723e */ /* 0x000fc400000010ff */
[C---:B------:R-:W-:Y:S02]  /*d9f0*/  IADD3 R93, P1, R6.reuse, 0x40, RZ ;  /* 0x00000040065d7810 */ /* 0x040fe40007f3e0ff */
[C---:B------:R-:W-:Y:S02]  /*da00*/  IADD3 R95, P2, R6.reuse, 0x60, RZ ;  /* 0x00000060065f7810 */ /* 0x040fe40007f5e0ff */
[----:B------:R-:W-:Y:S02]  /*da10*/  LOP3.LUT R10, R93, 0x380, RZ, 0xc0, !PT ;  /* 0x000003805d0a7812 */ /* 0x000fe400078ec0ff */
[----:B------:R-:W-:Y:S01]  /*da20*/  IADD3 R99, P4, R6, 0x4020, RZ ;  /* 0x0000402006637810 */ /* 0x000fe20007f9e0ff */
[----:B------:R-:W-:Y:S01]  /*da30*/  IMAD.X R17, RZ, RZ, R7, P2 ;  /* 0x000000ffff117224 */ /* 0x000fe200010e0607 */
[----:B------:R-:W-:Y:S02]  /*da40*/  SHF.R.U64 R10, R10, 0x3, RZ ;  /* 0x000000030a0a7819 */ /* 0x000fe400000012ff */
[----:B------:R-:W-:-:S02]  /*da50*/  F2FP.BF16.F32.PACK_AB R26, R127, R26 ;  /* 0x0000001a7f1a723e */ /* 0x000fc400000010ff */
[C---:B------:R-:W-:Y:S02]  /*da60*/  LOP3.LUT R9, R6.reuse, 0x380, RZ, 0xc0, !PT ;  /* 0x0000038006097812 */ /* 0x040fe400078ec0ff */
[C---:B------:R-:W-:Y:S02]  /*da70*/  IADD3 R91, P6, R6.reuse, 0x20, RZ ;  /* 0x00000020065b7810 */ /* 0x040fe40007fde0ff */
[----:B------:R-:W-:Y:S02]  /*da80*/  IADD3 R101, P5, R6, 0x4040, RZ ;  /* 0x0000404006657810 */ /* 0x000fe40007fbe0ff */
[----:B------:R-:W-:Y:S02]  /*da90*/  SEL R57, R25, R24, P0 ;  /* 0x0000001819397207 */ /* 0x000fe40000000000 */
[----:B------:R-:W-:Y:S01]  /*daa0*/  SEL R59, R24, R25, P0 ;  /* 0x00000019183b7207 */ /* 0x000fe20000000000 */
[--C-:B------:R-:W-:Y:S01]  /*dab0*/  IMAD.X R25, RZ, RZ, R7.reuse, P1 ;  /* 0x000000ffff197224 */ /* 0x100fe200008e0607 */
[----:B------:R-:W-:Y:S01]  /*dac0*/  SEL R61, R13, R12, P0 ;  /* 0x0000000c0d3d7207 */ /* 0x000fe20000000000 */
[--C-:B------:R-:W-:Y:S01]  /*dad0*/  IMAD.X R11, RZ, RZ, R7.reuse, P5 ;  /* 0x000000ffff0b7224 */ /* 0x100fe200028e0607 */
[----:B------:R-:W-:Y:S01]  /*dae0*/  SEL R63, R12, R13, P0 ;  /* 0x0000000d0c3f7207 */ /* 0x000fe20000000000 */
[----:B------:R-:W-:Y:S01]  /*daf0*/  IMAD.X R13, RZ, RZ, R7, P4 ;  /* 0x000000ffff0d7224 */ /* 0x000fe200020e0607 */
[----:B------:R-:W-:-:S02]  /*db00*/  SEL R55, R29, R28, P0 ;  /* 0x0000001c1d377207 */ /* 0x000fc40000000000 */
[----:B------:R-:W-:Y:S02]  /*db10*/  LOP3.LUT R12, R95, 0x380, RZ, 0xc0, !PT ;  /* 0x000003805f0c7812 */ /* 0x000fe400078ec0ff */
[----:B------:R-:W-:Y:S02]  /*db20*/  LOP3.LUT R24, R10, R93, RZ, 0x3c, !PT ;  /* 0x0000005d0a187212 */ /* 0x000fe400078e3cff */
[----:B------:R-:W-:Y:S02]  /*db30*/  SEL R29, R28, R29, P0 ;  /* 0x0000001d1c1d7207 */ /* 0x000fe40000000000 */
[----:B------:R-:W-:Y:S02]  /*db40*/  LOP3.LUT R10, R99, 0x380, RZ, 0xc0, !PT ;  /* 0x00000380630a7812 */ /* 0x000fe400078ec0ff */
[----:B------:R-:W-:Y:S02]  /*db50*/  SEL R77, R27, R26, P0 ;  /* 0x0000001a1b4d7207 */ /* 0x000fe40000000000 */
[----:B------:R-:W-:Y:S01]  /*db60*/  SEL R79, R26, R27, P0 ;  /* 0x0000001b1a4f7207 */ /* 0x000fe20000000000 */
[----:B------:R-:W-:Y:S01]  /*db70*/  IMAD.X R27, RZ, RZ, R7, P6 ;  /* 0x000000ffff1b7224 */ /* 0x000fe200030e0607 */
[----:B------:R-:W-:-:S02]  /*db80*/  SHF.R.U64 R9, R9, 0x3, RZ ;  /* 0x0000000309097819 */ /* 0x000fc400000012ff */
[----:B------:R-:W-:Y:S02]  /*db90*/  LOP3.LUT R28, R101, 0x380, RZ, 0xc0, !PT ;  /* 0x00000380651c7812 */ /* 0x000fe400078ec0ff */
[----:B------:R-:W-:Y:S02]  /*dba0*/  F2FP.BF16.F32.PACK_AB R38, R103, R38 ;  /* 0x000000266726723e */ /* 0x000fe400000010ff */
[----:B------:R-:W-:Y:S02]  /*dbb0*/  F2FP.BF16.F32.PACK_AB R15, R134, R15 ;  /* 0x0000000f860f723e */ /* 0x000fe400000010ff */
[----:B------:R-:W-:Y:S02]  /*dbc0*/  F2FP.BF16.F32.PACK_AB R14, R135, R14 ;  /* 0x0000000e870e723e */ /* 0x000fe400000010ff */
[C---:B------:R-:W-:Y:S02]  /*dbd0*/  IADD3 R97, P3, R6.reuse, 0x4000, RZ ;  /* 0x0000400006617810 */ /* 0x040fe40007f7e0ff */
[----:B------:R-:W-:-:S02]  /*dbe0*/  IADD3 R103, P6, R6, 0x4060, RZ ;  /* 0x0000406006677810 */ /* 0x000fc40007fde0ff */
[----:B------:R-:W-:Y:S02]  /*dbf0*/  SHF.R.U64 R12, R12, 0x3, RZ ;  /* 0x000000030c0c7819 */ /* 0x000fe400000012ff */
[----:B------:R-:W-:Y:S02]  /*dc00*/  SHF.R.U64 R10, R10, 0x3, RZ ;  /* 0x000000030a0a7819 */ /* 0x000fe400000012ff */
[----:B------:R-:W-:Y:S02]  /*dc10*/  F2FP.BF16.F32.PACK_AB R45, R92, R45 ;  /* 0x0000002d5c2d723e */ /* 0x000fe400000010ff */
[----:B------:R-:W-:Y:S01]  /*dc20*/  LOP3.LUT R6, R9, R6, RZ, 0x3c, !PT ;  /* 0x0000000609067212 */ /* 0x000fe200078e3cff */
[----:B------:R-:W-:Y:S01]  /*dc30*/  IMAD.X R9, RZ, RZ, R7, P6 ;  /* 0x000000ffff097224 */ /* 0x000fe200030e0607 */
[----:B------:R-:W-:Y:S02]  /*dc40*/  SHF.R.U64 R28, R28, 0x3, RZ ;  /* 0x000000031c1c7819 */ /* 0x000fe400000012ff */
[----:B------:R-:W-:-:S02]  /*dc50*/  F2FP.BF16.F32.PACK_AB R43, R94, R43 ;  /* 0x0000002b5e2b723e */ /* 0x000fc400000010ff */
[----:B------:R-:W-:Y:S02]  /*dc60*/  SEL R81, R15, R14, P0 ;  /* 0x0000000e0f517207 */ /* 0x000fe40000000000 */
[----:B------:R-:W-:Y:S01]  /*dc70*/  SEL R83, R14, R15, P0 ;  /* 0x0000000f0e537207 */ /* 0x000fe20000000000 */
[----:B------:R-:W-:Y:S01]  /*dc80*/  IMAD.X R15, RZ, RZ, R7, P3 ;  /* 0x000000ffff0f7224 */ /* 0x000fe200018e0607 */
[----:B------:R-:W-:Y:S02]  /*dc90*/  LOP3.LUT R16, R12, R95, RZ, 0x3c, !PT ;  /* 0x0000005f0c107212 */ /* 0x000fe400078e3cff */
[----:B------:R-:W-:Y:S02]  /*dca0*/  LOP3.LUT R12, R10, R99, RZ, 0x3c, !PT ;  /* 0x000000630a0c7212 */ /* 0x000fe400078e3cff */
[----:B------:R-:W-:Y:S02]  /*dcb0*/  SEL R47, R45, R44, P0 ;  /* 0x0000002c2d2f7207 */ /* 0x000fe40000000000 */
[----:B------:R-:W-:-:S02]  /*dcc0*/  LOP3.LUT R10, R28, R101, RZ, 0x3c, !PT ;  /* 0x000000651c0a7212 */ /* 0x000fc400078e3cff */
[----:B------:R-:W-:Y:S02]  /*dcd0*/  MOV R7, R6 ;  /* 0x0000000600077202 */ /* 0x000fe40000000f00 */
[----:B------:R-:W-:Y:S02]  /*dce0*/  SEL R45, R44, R45, P0 ;  /* 0x0000002d2c2d7207 */ /* 0x000fe40000000000 */
[----:B------:R-:W-:Y:S02]  /*dcf0*/  SEL R69, R43, R42, P0 ;  /* 0x0000002a2b457207 */ /* 0x000fe40000000000 */
[----:B------:R-:W-:Y:S02]  /*dd00*/  SEL R43, R42, R43, P0 ;  /* 0x0000002b2a2b7207 */ /* 0x000fe40000000000 */
[----:B------:R-:W-:Y:S02]  /*dd10*/  MOV R56, R10 ;  /* 0x0000000a00387202 */ /* 0x000fe40000000f00 */
[----:B------:R-:W-:-:S02]  /*dd20*/  MOV R58, R12 ;  /* 0x0000000c003a7202 */ /* 0x000fc40000000f00 */
[----:B------:R-:W-:Y:S02]  /*dd30*/  LOP3.LUT R8, R91, 0x380, RZ, 0xc0, !PT ;  /* 0x000003805b087812 */ /* 0x000fe400078ec0ff */
[----:B------:R-:W-:Y:S02]  /*dd40*/  F2FP.BF16.F32.PACK_AB R31, R118, R31 ;  /* 0x0000001f761f723e */ /* 0x000fe400000010ff */
[----:B------:R-:W-:Y:S02]  /*dd50*/  F2FP.BF16.F32.PACK_AB R30, R119, R30 ;  /* 0x0000001e771e723e */ /* 0x000fe400000010ff */
[----:B------:R-:W-:Y:S02]  /*dd60*/  SHF.R.U64 R8, R8, 0x3, RZ ;  /* 0x0000000308087819 */ /* 0x000fe400000012ff */
[----:B------:R-:W-:Y:S02]  /*dd70*/  SEL R75, R31, R30, P0 ;  /* 0x0000001e1f4b7207 */ /* 0x000fe40000000000 */
[----:B------:R-:W-:-:S02]  /*dd80*/  LOP3.LUT R26, R8, R91, RZ, 0x3c, !PT ;  /* 0x0000005b081a7212 */ /* 0x000fc400078e3cff */
[----:B------:R-:W-:Y:S02]  /*dd90*/  SEL R31, R30, R31, P0 ;  /* 0x0000001f1e1f7207 */ /* 0x000fe40000000000 */
[----:B------:R-:W-:Y:S02]  /*dda0*/  LOP3.LUT R8, R97, 0x380, RZ, 0xc0, !PT ;  /* 0x0000038061087812 */ /* 0x000fe400078ec0ff */
[----:B------:R-:W-:Y:S02]  /*ddb0*/  LOP3.LUT R30, R103, 0x380, RZ, 0xc0, !PT ;  /* 0x00000380671e7812 */ /* 0x000fe400078ec0ff */
[----:B------:R-:W-:Y:S02]  /*ddc0*/  SHF.R.U64 R8, R8, 0x3, RZ ;  /* 0x0000000308087819 */ /* 0x000fe400000012ff */
[----:B------:R-:W-:Y:S02]  /*ddd0*/  SHF.R.U64 R30, R30, 0x3, RZ ;  /* 0x000000031e1e7819 */ /* 0x000fe400000012ff */
[----:B------:R-:W-:-:S02]  /*dde0*/  LOP3.LUT R14, R8, R97, RZ, 0x3c, !PT ;  /* 0x00000061080e7212 */ /* 0x000fc400078e3cff */
        /* <DEDUP_REMOVED lines=8> */
[----:B------:R-:W-:Y:S02]  /*de70*/  LOP3.LUT R8, R30, R103, RZ, 0x3c, !PT ;  /* 0x000000671e087212 */ /* 0x000fe400078e3cff */
[----:B------:R-:W-:Y:S02]  /*de80*/  MOV R62, R16 ;  /* 0x00000010003e7202 */ /* 0x000fe40000000f00 */
[----:B------:R-:W-:Y:S02]  /*de90*/  SEL R49, R41, R40, P0 ;  /* 0x0000002829317207 */ /* 0x000fe40000000000 */
[----:B------:R-:W-:-:S02]  /*dea0*/  SEL R51, R37, R36, P0 ;  /* 0x0000002425337207 */ /* 0x000fc40000000000 */
[----:B------:R-:W-:Y:S02]  /*deb0*/  SEL R53, R33, R32, P0 ;  /* 0x0000002021357207 */ /* 0x000fe40000000000 */
[----:B------:R-:W-:Y:S02]  /*dec0*/  SEL R71, R39, R38, P0 ;  /* 0x0000002627477207 */ /* 0x000fe40000000000 */
[----:B------:R-:W-:Y:S02]  /*ded0*/  SEL R73, R35, R34, P0 ;  /* 0x0000002223497207 */ /* 0x000fe40000000000 */
[----:B------:R-:W-:Y:S02]  /*dee0*/  SEL R89, R150, R151, P0 ;  /* 0x0000009796597207 */ /* 0x000fe40000000000 */
[----:B------:R-:W-:Y:S02]  /*def0*/  MOV R17, R8 ;  /* 0x0000000800117202 */ /* 0x000fe40000000f00 */
[----:B------:R-:W-:-:S02]  /*df00*/  SEL R41, R40, R41, P0 ;  /* 0x0000002928297207 */ /* 0x000fc40000000000 */
[----:B------:R-:W-:Y:S02]  /*df10*/  SEL R37, R36, R37, P0 ;  /* 0x0000002524257207 */ /* 0x000fe40000000000 */
[----:B------:R-:W-:Y:S02]  /*df20*/  SEL R33, R32, R33, P0 ;  /* 0x0000002120217207 */ /* 0x000fe40000000000 */
[----:B------:R-:W-:Y:S02]  /*df30*/  SEL R39, R38, R39, P0 ;  /* 0x0000002726277207 */ /* 0x000fe40000000000 */
[----:B------:R-:W-:Y:S02]  /*df40*/  SEL R35, R34, R35, P0 ;  /* 0x0000002322237207 */ /* 0x000fe40000000000 */
[----:B------:R-:W-:Y:S02]  /*df50*/  SEL R151, R151, R150, P0 ;  /* 0x0000009697977207 */ /* 0x000fe40000000000 */
[----:B------:R-:W-:-:S02]  /*df60*/  MOV R50, R26 ;  /* 0x0000001a00327202 */ /* 0x000fc40000000f00 */
[----:B------:R-:W-:Y:S02]  /*df70*/  MOV R60, R14 ;  /* 0x0000000e003c7202 */ /* 0x000fe40000000f00 */
[----:B------:R-:W-:Y:S02]  /*df80*/  MOV R64, R24 ;  /* 0x0000001800407202 */ /* 0x000fe40000000f00 */
[----:B--2---:R-:W-:Y:S01]  /*df90*/  LOP3.LUT R6, R20, 0x2, RZ, 0x3c, !PT ;  /* 0x0000000214067812 */ /* 0x004fe200078e3cff */
[----:B------:R-:W-:Y:S04]  /*dfa0*/  SHFL.IDX PT, R47, R47, R20, 0x1c1f ;  /* 0x001c1f142f2f7589 */ /* 0x000fe800000e0000 */
[----:B------:R-:W1:Y:S04]  /*dfb0*/  SHFL.IDX PT, R10, R45, R6, 0x1c1f ;  /* 0x001c1f062d0a7589 */ /* 0x000e6800000e0000 */
[----:B------:R-:W-:Y:S04]  /*dfc0*/  SHFL.IDX PT, R69, R69, R20, 0x1c1f ;  /* 0x001c1f1445457589 */ /* 0x000fe800000e0000 */
[----:B------:R-:W2:Y:S04]  /*dfd0*/  SHFL.IDX PT, R12, R43, R6, 0x1c1f ;  /* 0x001c1f062b0c7589 */ /* 0x000ea800000e0000 */
[----:B------:R-:W-:Y:S04]  /*dfe0*/  SHFL.IDX PT, R49, R49, R20, 0x1c1f ;  /* 0x001c1f1431317589 */ /* 0x000fe800000e0000 */
[----:B------:R-:W-:Y:S04]  /*dff0*/  SHFL.IDX PT, R51, R51, R20, 0x1c1f ;  /* 0x001c1f1433337589 */ /* 0x000fe800000e0000 */
[----:B------:R-:W-:Y:S01]  /*e000*/  SHFL.IDX PT, R53, R53, R20, 0x1c1f ;  /* 0x001c1f1435357589 */ /* 0x000fe200000e0000 */
[----:B-1----:R-:W-:-:S03]  /*e010*/  SEL R8, R47, R10, P0 ;  /* 0x0000000a2f087207 */ /* 0x002fc60000000000 */
[----:B------:R-:W-:Y:S01]  /*e020*/  SHFL.IDX PT, R55, R55, R20, 0x1c1f ;  /* 0x001c1f1437377589 */ /* 0x000fe200000e0000 */
[----:B------:R-:W-:-:S03]  /*e030*/  SEL R10, R10, R47, P0 ;  /* 0x0000002f0a0a7207 */ /* 0x000fc60000000000 */
[----:B------:R-:W-:Y:S01]  /*e040*/  SHFL.IDX PT, R57, R57, R20, 0x1c1f ;  /* 0x001c1f1439397589 */ /* 0x000fe200000e0000 */
[----:B--2---:R-:W-:-:S03]  /*e050*/  SEL R9, R69, R12, P0 ;  /* 0x0000000c45097207 */ /* 0x004fc60000000000 */
[----:B------:R-:W-:Y:S01]  /*e060*/  SHFL.IDX PT, R61, R61, R20, 0x1c1f ;  /* 0x001c1f143d3d7589 */ /* 0x000fe200000e0000 */
[----:B------:R-:W-:Y:S02]  /*e070*/  SEL R11, R12, R69, P0 ;  /* 0x000000450c0b7207 */ /* 0x000fe40000000000 */
[----:B------:R-:W1:Y:S08]  /*e080*/  LDC.64 R68, c[0x0][0xc00] ;  /* 0x00030000ff447b82 */ /* 0x000e700000000a00 */
[----:B------:R-:W-:Y:S06]  /*e090*/  BAR.SYNC.DEFER_BLOCKING 0x1, 0x100 ;  /* 0x0044000000007b1d */ /* 0x000fec0000010000 */
[----:B------:R-:W-:Y:S04]  /*e0a0*/  SHFL.IDX PT, R65, R65, R20, 0x1c1f ;  /* 0x001c1f1441417589 */ /* 0x000fe800000e0000 */
[----:B------:R-:W-:Y:S04]  /*e0b0*/  SHFL.IDX PT, R71, R71, R20, 0x1c1f ;  /* 0x001c1f1447477589 */ /* 0x000fe800000e0000 */
[----:B------:R-:W-:Y:S04]  /*e0c0*/  SHFL.IDX PT, R73, R73, R20, 0x1c1f ;  /* 0x001c1f1449497589 */ /* 0x000fe800000e0000 */
[----:B------:R-:W-:Y:S01]  /*e0d0*/  SHFL.IDX PT, R75, R75, R20, 0x1c1f ;  /* 0x001c1f144b4b7589 */ /* 0x000fe200000e0000 */
[----:B-1----:R-:W-:-:S03]  /*e0e0*/  ISETP.NE.U32.AND P2, PT, R68, RZ, PT ;  /* 0x000000ff4400720c */ /* 0x002fc60003f45070 */
[----:B------:R-:W-:Y:S01]  /*e0f0*/  SHFL.IDX PT, R77, R77, R20, 0x1c1f ;  /* 0x001c1f144d4d7589 */ /* 0x000fe200000e0000 */
[----:B------:R-:W-:-:S03]  /*e100*/  ISETP.NE.AND.EX P2, PT, R69, RZ, PT, P2 ;  /* 0x000000ff4500720c */ /* 0x000fc60003f45320 */
[----:B------:R-:W-:Y:S04]  /*e110*/  SHFL.IDX PT, R81, R81, R20, 0x1c1f ;  /* 0x001c1f1451517589 */ /* 0x000fe800000e0000 */
[----:B------:R-:W-:Y:S04]  /*e120*/  SHFL.IDX PT, R85, R85, R20, 0x1c1f ;  /* 0x001c1f1455557589 */ /* 0x000fe800000e0000 */
[----:B------:R-:W-:Y:S04]  /*e130*/  SHFL.IDX PT, R89, R89, R20, 0x1c1f ;  /* 0x001c1f1459597589 */ /* 0x000fe800000e0000 */
[----:B------:R-:W1:Y:S04]  /*e140*/  SHFL.IDX PT, R14, R41, R6, 0x1c1f ;  /* 0x001c1f06290e7589 */ /* 0x000e6800000e0000 */
[----:B------:R-:W2:Y:S04]  /*e150*/  SHFL.IDX PT, R26, R37, R6, 0x1c1f ;  /* 0x001c1f06251a7589 */ /* 0x000ea800000e0000 */
[----:B------:R-:W3:Y:S04]  /*e160*/  SHFL.IDX PT, R30, R33, R6, 0x1c1f ;  /* 0x001c1f06211e7589 */ /* 0x000ee800000e0000 */
[----:B------:R-:W4:Y:S04]  /*e170*/  SHFL.IDX PT, R34, R29, R6, 0x1c1f ;  /* 0x001c1f061d227589 */ /* 0x000f2800000e0000 */
[----:B------:R-:W0:Y:S04]  /*e180*/  SHFL.IDX PT, R36, R39, R6, 0x1c1f ;  /* 0x001c1f0627247589 */ /* 0x000e2800000e0000 */
[----:B------:R-:W0:Y:S04]  /*e190*/  SHFL.IDX PT, R38, R35, R6, 0x1c1f ;  /* 0x001c1f0623267589 */ /* 0x000e2800000e0000 */
[----:B------:R-:W0:Y:S01]  /*e1a0*/  SHFL.IDX PT, R40, R31, R6, 0x1c1f ;  /* 0x001c1f061f287589 */ /* 0x000e2200000e0000 */
[----:B-1----:R-:W-:-:S02]  /*e1b0*/  SEL R12, R49, R14, P0 ;  /* 0x0000000e310c7207 */ /* 0x002fc40000000000 */
[----:B------:R-:W-:Y:S01]  /*e1c0*/  SEL R14, R14, R49, P0 ;  /* 0x000000310e0e7207 */ /* 0x000fe20000000000 */
[----:B------:R-:W1:Y:S01]  /*e1d0*/  SHFL.IDX PT, R42, R79, R6, 0x1c1f ;  /* 0x001c1f064f2a7589 */ /* 0x000e6200000e0000 */
[----:B--2---:R-:W-:Y:S02]  /*e1e0*/  SEL R24, R51, R26, P0 ;  /* 0x0000001a33187207 */ /* 0x004fe40000000000 */
[----:B------:R-:W-:Y:S01]  /*e1f0*/  SEL R26, R26, R51, P0 ;  /* 0x000000331a1a7207 */ /* 0x000fe20000000000 */
[----:B------:R-:W2:Y:S01]  /*e200*/  SHFL.IDX PT, R16, R59, R6, 0x1c1f ;  /* 0x001c1f063b107589 */ /* 0x000ea200000e0000 */
[----:B---3--:R-:W-:Y:S02]  /*e210*/  SEL R28, R53, R30, P0 ;  /* 0x0000001e351c7207 */ /* 0x008fe40000000000 */
[----:B------:R-:W-:Y:S01]  /*e220*/  SEL R30, R30, R53, P0 ;  /* 0x000000351e1e7207 */ /* 0x000fe20000000000 */
[----:B------:R-:W3:Y:S01]  /*e230*/  SHFL.IDX PT, R20, R63, R6, 0x1c1f ;  /* 0x001c1f063f147589 */ /* 0x000ee200000e0000 */
[----:B----4-:R-:W-:Y:S01]  /*e240*/  SEL R32, R55, R34, P0 ;  /* 0x0000002237207207 */ /* 0x010fe20000000000 */
[----:B------:R-:W-:Y:S01]  /*e250*/  ULDC UR4, c[0x0][0xa88] ;  /* 0x0002a20000047ab9 */ /* 0x000fe20000000800 */
[----:B------:R-:W-:Y:S01]  /*e260*/  SEL R34, R34, R55, P0 ;  /* 0x0000003722227207 */ /* 0x000fe20000000000 */
[----:B------:R-:W4:Y:S01]  /*e270*/  SHFL.IDX PT, R44, R67, R6, 0x1c1f ;  /* 0x001c1f06432c7589 */ /* 0x000f2200000e0000 */
[----:B0-----:R-:W-:Y:S01]  /*e280*/  SEL R13, R71, R36, P0 ;  /* 0x00000024470d7207 */ /* 0x001fe20000000000 */
[----:B------:R-:W0:Y:S01]  /*e290*/  LDC R53, c[0x0][0xbe8] ;  /* 0x0002fa00ff357b82 */ /* 0x000e220000000800 */
[----:B------:R-:W-:Y:S01]  /*e2a0*/  SEL R15, R36, R71, P0 ;  /* 0x00000047240f7207 */ /* 0x000fe20000000000 */
[----:B------:R-:W4:Y:S01]  /*e2b0*/  SHFL.IDX PT, R46, R83, R6, 0x1c1f ;  /* 0x001c1f06532e7589 */ /* 0x000f2200000e0000 */
[----:B------:R-:W-:-:S02]  /*e2c0*/  SEL R25, R73, R38, P0 ;  /* 0x0000002649197207 */ /* 0x000fc40000000000 */
[----:B------:R-:W-:Y:S01]  /*e2d0*/  SEL R27, R38, R73, P0 ;  /* 0x00000049261b7207 */ /* 0x000fe20000000000 */
[----:B------:R-:W4:Y:S01]  /*e2e0*/  SHFL.IDX PT, R52, R87, R6, 0x1c1f ;  /* 0x001c1f0657347589 */ /* 0x000f2200000e0000 */
[----:B------:R-:W-:Y:S02]  /*e2f0*/  SEL R29, R75, R40, P0 ;  /* 0x000000284b1d7207 */ /* 0x000fe40000000000 */
[----:B------:R-:W-:Y:S01]  /*e300*/  SEL R31, R40, R75, P0 ;  /* 0x0000004b281f7207 */ /* 0x000fe20000000000 */
[----:B------:R-:W0:Y:S01]  /*e310*/  SHFL.IDX PT, R54, R151, R6, 0x1c1f ;  /* 0x001c1f0697367589 */ /* 0x000e2200000e0000 */
[----:B-1----:R-:W-:Y:S02]  /*e320*/  SEL R33, R77, R42, P0 ;  /* 0x0000002a4d217207 */ /* 0x002fe40000000000 */
[----:B------:R-:W-:Y:S01]  /*e330*/  SEL R35, R42, R77, P0 ;  /* 0x0000004d2a237207 */ /* 0x000fe20000000000 */
[----:B------:R1:W-:Y:S01]  /*e340*/  STSM.16.M88.4 [R7], R8 ;  /* 0x0000000807007844 */ /* 0x0003e20000000200 */
[----:B--2---:R-:W-:-:S02]  /*e350*/  SEL R36, R57, R16, P0 ;  /* 0x0000001039247207 */ /* 0x004fc40000000000 */
[----:B------:R-:W-:Y:S01]  /*e360*/  SEL R38, R16, R57, P0 ;  /* 0x0000003910267207 */ /* 0x000fe20000000000 */
[----:B------:R2:W-:Y:S01]  /*e370*/  STSM.16.M88.4 [R50], R12 ;  /* 0x0000000c32007844 */ /* 0x0005e20000000200 */
[----:B---3--:R-:W-:Y:S01]  /*e380*/  SEL R40, R61, R20, P0 ;  /* 0x000000143d287207 */ /* 0x008fe20000000000 */
[----:B------:R-:W-:Y:S01]  /*e390*/  IMAD.MOV.U32 R16, RZ, RZ, RZ ;  /* 0x000000ffff107224 */ /* 0x000fe200078e00ff */
[----:B------:R-:W-:Y:S01]  /*e3a0*/  SEL R42, R20, R61, P0 ;  /* 0x0000003d142a7207 */ /* 0x000fe20000000000 */
[----:B------:R3:W-:Y:S01]  /*e3b0*/  STSM.16.M88.4 [R64], R24 ;  /* 0x0000001840007844 */ /* 0x0007e20000000200 */
[----:B----4-:R-:W-:Y:S02]  /*e3c0*/  SEL R48, R65, R44, P0 ;  /* 0x0000002c41307207 */ /* 0x010fe40000000000 */
[----:B------:R-:W-:Y:S01]  /*e3d0*/  SEL R37, R81, R46, P0 ;  /* 0x0000002e51257207 */ /* 0x000fe20000000000 */
[----:B------:R3:W-:Y:S01]  /*e3e0*/  STSM.16.M88.4 [R62], R28 ;  /* 0x0000001c3e007844 */ /* 0x0007e20000000200 */
[----:B------:R-:W-:Y:S01]  /*e3f0*/  SEL R39, R46, R81, P0 ;  /* 0x000000512e277207 */ /* 0x000fe20000000000 */
[----:B-1----:R-:W1:Y:S01]  /*e400*/  LDC.64 R6, c[0x0][0xc00] ;  /* 0x00030000ff067b82 */ /* 0x002e620000000a00 */
[----:B------:R-:W-:Y:S01]  /*e410*/  SEL R41, R85, R52, P0 ;  /* 0x0000003455297207 */ /* 0x000fe20000000000 */
[----:B------:R3:W-:Y:S01]  /*e420*/  STSM.16.M88.4 [R60], R32 ;  /* 0x000000203c007844 */ /* 0x0007e20000000200 */
[----:B------:R-:W-:-:S02]  /*e430*/  SEL R43, R52, R85, P0 ;  /* 0x00000055342b7207 */ /* 0x000fc40000000000 */
[----:B--2---:R-:W-:Y:S01]  /*e440*/  SEL R50, R44, R65, P0 ;  /* 0x000000412c327207 */ /* 0x004fe20000000000 */
[----:B------:R3:W-:Y:S01]  /*e450*/  STSM.16.M88.4 [R58], R36 ;  /* 0x000000243a007844 */ /* 0x0007e20000000200 */
[----:B0-----:R-:W-:Y:S02]  /*e460*/  SEL R49, R89, R54, P0 ;  /* 0x0000003659317207 */ /* 0x001fe40000000000 */
[----:B------:R-:W-:Y:S01]  /*e470*/  SEL R51, R54, R89, P0 ;  /* 0x0000005936337207 */ /* 0x000fe20000000000 */
[----:B------:R3:W-:Y:S04]  /*e480*/  STSM.16.M88.4 [R56], R40 ;  /* 0x0000002838007844 */ /* 0x0007e80000000200 */
[----:B------:R3:W-:Y:S01]  /*e490*/  STSM.16.M88.4 [R17], R48 ;  /* 0x0000003011007844 */ /* 0x0007e20000000200 */
[----:B-1----:R-:W-:Y:S01]  /*e4a0*/  IMAD.WIDE R8, R174, 0x4, R6 ;  /* 0x00000004ae087825 */ /* 0x002fe200078e0206 */
[----:B------:R-:W-:Y:S08]  /*e4b0*/  BAR.SYNC.DEFER_BLOCKING 0x1, 0x100 ;  /* 0x0044000000007b1d */ /* 0x000ff00000010000 */
[----:B------:R-:W0:Y:S01]  /*e4c0*/  LDC.64 R6, c[0x0][0xc08] ;  /* 0x00030200ff067b82 */ /* 0x000e220000000a00 */
[----:B------:R-:W-:Y:S01]  /*e4d0*/  IMAD.U32 R10, RZ, RZ, UR4 ;  /* 0x00000004ff0a7e24 */ /* 0x000fe2000f8e00ff */
[----:B------:R3:W5:Y:S01]  /*e4e0*/  @P2 LDG.E R16, desc[UR44][R8.64] ;  /* 0x0000002c08102981 */ /* 0x000762000c1e1900 */
[----:B------:R-:W-:-:S02]  /*e4f0*/  ISETP.NE.AND P1, PT, R53, 0x1, PT ;  /* 0x000000013500780c */ /* 0x000fc40003f25270 */
[----:B0-----:R-:W-:-:S04]  /*e500*/  ISETP.NE.U32.AND P0, PT, R6, RZ, PT ;  /* 0x000000ff0600720c */ /* 0x001fc80003f05070 */
[----:B------:R-:W-:-:S07]  /*e510*/  ISETP.NE.AND.EX P0, PT, R7, RZ, PT, P0 ;  /* 0x000000ff0700720c */ /* 0x000fce0003f05300 */
[----:B------:R-:W0:Y:S08]  /*e520*/  @P1 LDC R11, c[0x0][0xbec] ;  /* 0x0002fb00ff0b1b82 */ /* 0x000e300000000800 */
[----:B------:R-:W1:Y:S08]  /*e530*/  @P1 LDC R15, c[0x0][0xbf0] ;  /* 0x0002fc00ff0f1b82 */ /* 0x000e700000000800 */
[----:B------:R-:W2:Y:S02]  /*e540*/  @P0 LDC.64 R6, c[0x0][0xc08] ;  /* 0x00030200ff060b82 */ /* 0x000ea40000000a00 */
[----:B--2---:R-:W-:-:S05]  /*e550*/  @P0 IMAD.WIDE R6, R174, 0x4, R6 ;  /* 0x00000004ae060825 */ /* 0x004fca00078e0206 */
[----:B------:R3:W5:Y:S01]  /*e560*/  @P0 LDG.E R10, desc[UR44][R6.64] ;  /* 0x0000002c060a0981 */ /* 0x000762000c1e1900 */
[----:B01----:R-:W-:Y:S05]  /*e570*/  @P0 BRA `(.L_x_1352) ;  /* 0x0000000000100947 */ /* 0x003fea0003800000 */
[----:B------:R-:W-:Y:S05]  /*e580*/  @!P2 BRA `(.L_x_1352) ;  /* 0x00000000000ca947 */ /* 0x000fea0003800000 */
[----:B---3--:R-:W2:Y:S04]  /*e590*/  LDG.E R7, desc[UR44][R8.64] ;  /* 0x0000002c08077981 */ /* 0x008ea8000c1e1900 */
[----:B-----5:R-:W2:Y:S02]  /*e5a0*/  LDG.E R10, desc[UR44][R8.64+0x4] ;  /* 0x0000042c080a7981 */ /* 0x020ea4000c1e1900 */
[----:B--2---:R-:W-:-:S07]  /*e5b0*/  IMAD.IADD R10, R10, 0x1, -R7 ;  /* 0x000000010a0a7824 */ /* 0x004fce00078e0a07 */
.L_x_1352:
[----:B------:R-:W-:Y:S01]  /*e5c0*/  SHF.R.S32.HI R52, RZ, 0x1f, R173 ;  /* 0x0000001fff347819 */ /* 0x000fe200000114ad */
[--C-:B------:R-:W-:Y:S01]  /*e5d0*/  IMAD.IADD R14, R168, 0x1, R19.reuse ;  /* 0x00000001a80e7824 */ /* 0x100fe200078e0213 */
[----:B------:R-:W-:Y:S01]  /*e5e0*/  ULDC.64 UR4, c[0x0][0xb90] ;  /* 0x0002e40000047ab9 */ /* 0x000fe20000000a00 */
[----:B---3-5:R-:W-:Y:S01]  /*e5f0*/  SHF.R.S32.HI R17, RZ, 0x1f, R16 ;  /* 0x0000001fff117819 */ /* 0x028fe20000011410 */
[----:B------:R-:W-:Y:S01]  /*e600*/  IMAD.IADD R20, R180, 0x1, R19 ;  /* 0x00000001b4147824 */ /* 0x000fe200078e0213 */
[----:B------:R-:W-:Y:S01]  /*e610*/  SHF.R.S32.HI R50, RZ, 0x1f, R174 ;  /* 0x0000001fff327819 */ /* 0x000fe200000114ae */
[----:B------:R-:W-:Y:S01]  /*e620*/  @P1 IMAD.HI.U32 R8, R14, R11, RZ ;  /* 0x0000000b0e081227 */ /* 0x000fe200078e00ff */
[----:B------:R-:W-:Y:S02]  /*e630*/  SEL R51, R174, RZ, !P2 ;  /* 0x000000ffae337207 */ /* 0x000fe40005000000 */
[----:B------:R-:W-:Y:S01]  /*e640*/  SEL R50, R50, RZ, !P2 ;  /* 0x000000ff32327207 */ /* 0x000fe20005000000 */
[----:B------:R-:W-:-:S02]  /*e650*/  IMAD R6, R52, UR4, RZ ;  /* 0x0000000434067c24 */ /* 0x000fc4000f8e02ff */
[----:B------:R-:W-:Y:S01]  /*e660*/  IMAD.MOV.U32 R9, RZ, RZ, R14 ;  /* 0x000000ffff097224 */ /* 0x000fe200078e000e */
[----:B------:R-:W-:Y:S01]  /*e670*/  @P1 SHF.R.U32.HI R9, RZ, R15, R8 ;  /* 0x0000000fff091219 */ /* 0x000fe20000011608 */
[C---:B------:R-:W-:Y:S02]  /*e680*/  IMAD R13, R173.reuse, UR5, R6 ;  /* 0x00000005ad0d7c24 */ /* 0x040fe4000f8e0206 */
[----:B------:R-:W-:Y:S01]  /*e690*/  IMAD.WIDE.U32 R6, R173, UR4, R16 ;  /* 0x00000004ad067c25 */ /* 0x000fe2000f8e0010 */
[----:B------:R-:W-:-:S03]  /*e6a0*/  ULDC.64 UR4, c[0x0][0xb98] ;  /* 0x0002e60000047ab9 */ /* 0x000fc60000000a00 */
[----:B------:R-:W-:Y:S02]  /*e6b0*/  IMAD R11, R175, 0x40, R169 ;  /* 0x00000040af0b7824 */ /* 0x000fe400078e02a9 */
[----:B------:R-:W-:Y:S01]  /*e6c0*/  IMAD.IADD R7, R7, 0x1, R13 ;  /* 0x0000000107077824 */ /* 0x000fe200078e020d */
[--C-:B------:R-:W-:Y:S01]  /*e6d0*/  SHF.R.S32.HI R13, RZ, 0x1f, R9.reuse ;  /* 0x0000001fff0d7819 */ /* 0x100fe20000011409 */
[----:B------:R-:W-:Y:S02]  /*e6e0*/  IMAD.MOV R12, RZ, RZ, -R9 ;  /* 0x000000ffff0c7224 */ /* 0x000fe400078e0a09 */
[----:B------:R-:W-:-:S04]  /*e6f0*/  IMAD.WIDE R4, R11, 0x2, R4 ;  /* 0x000000020b047825 */ /* 0x000fc800078e0204 */
[----:B------:R-:W-:Y:S01]  /*e700*/  IMAD R8, R50, UR4, RZ ;  /* 0x0000000432087c24 */ /* 0x000fe2000f8e02ff */
[C---:B------:R-:W-:Y:S01]  /*e710*/  IADD3 R45, P3, R4.reuse, 0x2000, RZ ;  /* 0x00002000042d7810 */ /* 0x040fe20007f7e0ff */
[----:B------:R-:W-:Y:S01]  /*e720*/  IMAD.WIDE.U32 R6, R51, UR4, R6 ;  /* 0x0000000433067c25 */ /* 0x000fe2000f8e0006 */
[C---:B------:R-:W-:Y:S02]  /*e730*/  LOP3.LUT R25, R4.reuse, 0x380, RZ, 0xc0, !PT ;  /* 0x0000038004197812 */ /* 0x040fe400078ec0ff */
[----:B------:R-:W-:Y:S01]  /*e740*/  LOP3.LUT R44, R45, 0x380, RZ, 0xc0, !PT ;  /* 0x000003802d2c7812 */ /* 0x000fe200078ec0ff */
[----:B------:R-:W-:Y:S01]  /*e750*/  IMAD R11, R53, R12, R14 ;  /* 0x0000000c350b7224 */ /* 0x000fe200078e020e */
[----:B------:R-:W-:Y:S01]  /*e760*/  IADD3 R6, P2, R9, R6, RZ ;  /* 0x0000000609067210 */ /* 0x000fe20007f5e0ff */
[----:B------:R-:W-:Y:S01]  /*e770*/  IMAD R12, R51, UR5, R8 ;  /* 0x00000005330c7c24 */ /* 0x000fe2000f8e0208 */
[----:B------:R-:W-:Y:S01]  /*e780*/  ULDC.64 UR4, c[0x0][0xb88] ;  /* 0x0002e20000047ab9 */ /* 0x000fe20000000a00 */
[----:B------:R-:W-:Y:S01]  /*e790*/  IADD3 R9, P0, R4, 0x1000, RZ ;  /* 0x0000100004097810 */ /* 0x000fe20007f1e0ff */
[----:B------:R-:W-:Y:S01]  /*e7a0*/  IMAD R55, R10, R53, RZ ;  /* 0x000000350a377224 */ /* 0x000fe200078e02ff */
[----:B------:R-:W-:-:S02]  /*e7b0*/  SHF.R.S32.HI R8, RZ, 0x1f, R11 ;  /* 0x0000001fff087819 */ /* 0x000fc4000001140b */
[----:B------:R-:W-:Y:S02]  /*e7c0*/  IADD3.X R7, R13, R7, R12, P2, !PT ;  /* 0x000000070d077210 */ /* 0x000fe400017fe40c */
[----:B------:R-:W-:Y:S01]  /*e7d0*/  LOP3.LUT R12, R9, 0x380, RZ, 0xc0, !PT ;  /* 0x00000380090c7812 */ /* 0x000fe200078ec0ff */
[----:B------:R-:W-:Y:S01]  /*e7e0*/  IMAD R8, R8, UR4, RZ ;  /* 0x0000000408087c24 */ /* 0x000fe2000f8e02ff */
[----:B------:R-:W-:Y:S01]  /*e7f0*/  SHF.R.U64 R44, R44, 0x3, RZ ;  /* 0x000000032c2c7819 */ /* 0x000fe200000012ff */
[C---:B------:R-:W-:Y:S01]  /*e800*/  IMAD.WIDE.U32 R6, R11.reuse, UR4, R6 ;  /* 0x000000040b067c25 */ /* 0x040fe2000f8e0006 */
[----:B------:R-:W-:Y:S02]  /*e810*/  SHF.R.U64 R12, R12, 0x3, RZ ;  /* 0x000000030c0c7819 */ /* 0x000fe400000012ff */
[----:B------:R-:W-:Y:S01]  /*e820*/  LOP3.LUT R44, R44, R45, RZ, 0x3c, !PT ;  /* 0x0000002d2c2c7212 */ /* 0x000fe200078e3cff */
[----:B------:R-:W-:Y:S01]  /*e830*/  IMAD R13, R11, UR5, R8 ;  /* 0x000000050b0d7c24 */ /* 0x000fe2000f8e0208 */
[----:B------:R-:W-:Y:S01]  /*e840*/  ULDC.64 UR4, c[0x0][0xb50] ;  /* 0x0002d40000047ab9 */ /* 0x000fe20000000a00 */
[----:B------:R-:W-:Y:S01]  /*e850*/  LOP3.LUT R12, R12, R9, RZ, 0x3c, !PT ;  /* 0x000000090c0c7212 */ /* 0x000fe200078e3cff */
[----:B------:R-:W-:Y:S01]  /*e860*/  IMAD.X R45, RZ, RZ, R5, P3 ;  /* 0x000000ffff2d7224 */ /* 0x000fe200018e0605 */
[----:B------:R-:W-:Y:S01]  /*e870*/  LEA R11, P4, R6, UR4, 0x2 ;  /* 0x00000004060b7c11 */ /* 0x000fe2000f8810ff */
[----:B------:R-:W-:Y:S01]  /*e880*/  IMAD.IADD R7, R7, 0x1, R13 ;  /* 0x0000000107077824 */ /* 0x000fe200078e020d */
[----:B------:R-:W-:Y:S01]  /*e890*/  IADD3 R9, P2, R4, 0x3000, RZ ;  /* 0x0000300004097810 */ /* 0x000fe20007f5e0ff */
[----:B------:R-:W-:Y:S01]  /*e8a0*/  IMAD.X R13, RZ, RZ, R5, P0 ;  /* 0x000000ffff0d7224 */ /* 0x000fe200000e0605 */
[----:B------:R-:W-:Y:S01]  /*e8b0*/  LOP3.LUT P0, RZ, R177, 0x3, RZ, 0xc0, !PT ;  /* 0x00000003b1ff7812 */ /* 0x000fe2000780c0ff */
[----:B------:R-:W-:Y:S01]  /*e8c0*/  SHFL.IDX PT, R46, R11, RZ, 0x1c1f ;  /* 0x001c1fff0b2e7589 */ /* 0x000fe200000e0000 */
[----:B------:R-:W-:Y:S01]  /*e8d0*/  LEA.HI.X R14, R6, UR5, R7, 0x2, P4 ;  /* 0x00000005060e7c11 */ /* 0x000fe2000a0f1407 */
[----:B------:R-:W-:Y:S01]  /*e8e0*/  VIADD R6, R20, 0x8 ;  /* 0x0000000814067836 */ /* 0x000fe20000000000 */
[----:B------:R-:W-:Y:S01]  /*e8f0*/  LOP3.LUT R8, R9, 0x380, RZ, 0xc0, !PT ;  /* 0x0000038009087812 */ /* 0x000fe200078ec0ff */
[----:B------:R-:W-:Y:S01]  /*e900*/  SHFL.IDX PT, R48, R11, 0x1, 0x1c1f ;  /* 0x003c1f000b307f89 */ /* 0x000fe200000e0000 */
[----:B------:R-:W-:Y:S01]  /*e910*/  IADD3 R41, P6, R4, 0x4000, RZ ;  /* 0x0000400004297810 */ /* 0x000fe20007fde0ff */
[----:B------:R-:W-:Y:S01]  /*e920*/  ULDC.64 UR4, c[0x0][0xaa0] ;  /* 0x0002a80000047ab9 */ /* 0x000fe20000000a00 */
[----:B------:R-:W-:Y:S01]  /*e930*/  SHF.R.U64 R8, R8, 0x3, RZ ;  /* 0x0000000308087819 */ /* 0x000fe200000012ff */
[----:B------:R-:W0:Y:S01]  /*e940*/  SHFL.IDX PT, R47, R14, RZ, 0x1c1f ;  /* 0x001c1fff0e2f7589 */ /* 0x000e2200000e0000 */
[----:B------:R-:W-:-:S02]  /*e950*/  IADD3 R37, P5, R4, 0x5000, RZ ;  /* 0x0000500004257810 */ /* 0x000fc40007fbe0ff */
[----:B------:R-:W-:Y:S01]  /*e960*/  LOP3.LUT R8, R8, R9, RZ, 0x3c, !PT ;  /* 0x0000000908087212 */ /* 0x000fe200078e3cff */
[----:B------:R-:W1:Y:S01]  /*e970*/  SHFL.IDX PT, R49, R14, 0x1, 0x1c1f ;  /* 0x003c1f000e317f89 */ /* 0x000e6200000e0000 */
[--C-:B------:R-:W-:Y:S01]  /*e980*/  IMAD.X R9, RZ, RZ, R5.reuse, P2 ;  /* 0x000000ffff097224 */ /* 0x100fe200010e0605 */
[-C--:B------:R-:W-:Y:S02]  /*e990*/  ISETP.GE.OR P2, PT, R20, R55.reuse, P0 ;  /* 0x000000371400720c */ /* 0x080fe40000746670 */
[C---:B------:R-:W-:Y:S02]  /*e9a0*/  IADD3 R33, P4, R4.reuse, 0x6000, RZ ;  /* 0x0000600004217810 */ /* 0x040fe40007f9e0ff */
[----:B------:R-:W-:Y:S02]  /*e9b0*/  IADD3 R7, P3, R4, 0x7000, RZ ;  /* 0x0000700004077810 */ /* 0x000fe40007f7e0ff */
[----:B------:R-:W-:Y:S02]  /*e9c0*/  ISETP.GE.OR P0, PT, R6, R55, P0 ;  /* 0x000000370600720c */ /* 0x000fe40000706670 */
[----:B------:R-:W-:Y:S01]  /*e9d0*/  SHF.R.U64 R25, R25, 0x3, RZ ;  /* 0x0000000319197819 */ /* 0x000fe200000012ff */
[----:B------:R-:W-:Y:S01]  /*e9e0*/  IMAD.X R29, RZ, RZ, R5, P3 ;  /* 0x000000ffff1d7224 */ /* 0x000fe200018e0605 */
[----:B------:R-:W-:-:S02]  /*e9f0*/  LOP3.LUT R40, R41, 0x380, RZ, 0xc0, !PT ;  /* 0x0000038029287812 */ /* 0x000fc400078ec0ff */
[----:B------:R-:W-:Y:S02]  /*ea00*/  LOP3.LUT R36, R37, 0x380, RZ, 0xc0, !PT ;  /* 0x0000038025247812 */ /* 0x000fe400078ec0ff */
[----:B------:R-:W-:Y:S02]  /*ea10*/  LOP3.LUT R32, R33, 0x380, RZ, 0xc0, !PT ;  /* 0x0000038021207812 */ /* 0x000fe400078ec0ff */
[----:B------:R-:W-:Y:S02]  /*ea20*/  LOP3.LUT R6, R7, 0x380, RZ, 0xc0, !PT ;  /* 0x0000038007067812 */ /* 0x000fe400078ec0ff */
[----:B------:R-:W-:Y:S01]  /*ea30*/  LOP3.LUT R24, R25, R4, RZ, 0x3c, !PT ;  /* 0x0000000419187212 */ /* 0x000fe200078e3cff */
[----:B0-----:R0:W-:Y:S01]  /*ea40*/  @!P2 ST.E desc[UR44][R46.64], R3 ;  /* 0x000000032e00a985 */ /* 0x0011e2000c10192c */
[----:B------:R-:W-:Y:S01]  /*ea50*/  SHF.R.U64 R40, R40, 0x3, RZ ;  /* 0x0000000328287819 */ /* 0x000fe200000012ff */
[----:B------:R-:W-:Y:S01]  /*ea60*/  IMAD.MOV.U32 R25, RZ, RZ, R5 ;  /* 0x000000ffff197224 */ /* 0x000fe200078e0005 */
[----:B------:R-:W-:Y:S01]  /*ea70*/  SHF.R.U64 R36, R36, 0x3, RZ ;  /* 0x0000000324247819 */ /* 0x000fe200000012ff */
[----:B-1----:R1:W-:Y:S01]  /*ea80*/  @!P0 ST.E desc[UR44][R48.64], R0 ;  /* 0x0000000030008985 */ /* 0x0023e2000c10192c */
[----:B------:R-:W-:-:S02]  /*ea90*/  SHF.R.U64 R32, R32, 0x3, RZ ;  /* 0x0000000320207819 */ /* 0x000fc400000012ff */
[----:B------:R-:W-:Y:S01]  /*eaa0*/  SHF.R.U64 R4, R6, 0x3, RZ ;  /* 0x0000000306047819 */ /* 0x000fe200000012ff */
[----:B------:R-:W5:Y:S01]  /*eab0*/  LD.E.128 R24, desc[UR44][R24.64] ;  /* 0x0000002c18187980 */ /* 0x000f62000c101d00 */
[----:B------:R-:W-:Y:S01]  /*eac0*/  LOP3.LUT R40, R40, R41, RZ, 0x3c, !PT ;  /* 0x0000002928287212 */ /* 0x000fe200078e3cff */
[--C-:B------:R-:W-:Y:S01]  /*ead0*/  IMAD.X R41, RZ, RZ, R5.reuse, P6 ;  /* 0x000000ffff297224 */ /* 0x100fe200030e0605 */
[----:B------:R-:W-:Y:S01]  /*eae0*/  LOP3.LUT R36, R36, R37, RZ, 0x3c, !PT ;  /* 0x0000002524247212 */ /* 0x000fe200078e3cff */
[----:B0-----:R-:W0:Y:S01]  /*eaf0*/  @P1 LDC R47, c[0x0][0xbec] ;  /* 0x0002fb00ff2f1b82 */ /* 0x001e220000000800 */
[----:B------:R-:W-:Y:S01]  /*eb00*/  LOP3.LUT R32, R32, R33, RZ, 0x3c, !PT ;  /* 0x0000002120207212 */ /* 0x000fe200078e3cff */
[--C-:B------:R-:W-:Y:S01]  /*eb10*/  IMAD.X R37, RZ, RZ, R5.reuse, P5 ;  /* 0x000000ffff257224 */ /* 0x100fe200028e0605 */
[----:B------:R-:W-:Y:S01]  /*eb20*/  LOP3.LUT R28, R4, R7, RZ, 0x3c, !PT ;  /* 0x00000007041c7212 */ /* 0x000fe200078e3cff */
[----:B------:R-:W-:Y:S01]  /*eb30*/  IMAD.X R33, RZ, RZ, R5, P4 ;  /* 0x000000ffff217224 */ /* 0x000fe200020e0605 */
[----:B------:R-:W5:Y:S04]  /*eb40*/  LD.E.128 R12, desc[UR44][R12.64] ;  /* 0x0000002c0c0c7980 */ /* 0x000f68000c101d00 */
[----:B------:R2:W5:Y:S01]  /*eb50*/  LD.E.128 R4, desc[UR44][R44.64] ;  /* 0x0000002c2c047980 */ /* 0x000562000c101d00 */
[----:B------:R-:W-:-:S02]  /*eb60*/  IMAD R3, R17, UR4, RZ ;  /* 0x0000000411037c24 */ /* 0x000fc4000f8e02ff */
[----:B-1----:R-:W-:Y:S01]  /*eb70*/  IMAD R0, R172, 0x20, R175 ;  /* 0x00000020ac007824 */ /* 0x002fe200078e02af */
[----:B------:R-:W5:Y:S04]  /*eb80*/  LD.E.128 R8, desc[UR44][R8.64] ;  /* 0x0000002c08087980 */ /* 0x000f68000c101d00 */
[----:B------:R-:W5:Y:S01]  /*eb90*/  LD.E.128 R40, desc[UR44][R40.64] ;  /* 0x0000002c28287980 */ /* 0x000f62000c101d00 */
[----:B--2---:R-:W1:Y:S01]  /*eba0*/  @P1 LDC R45, c[0x0][0xbf0] ;  /* 0x0002fc00ff2d1b82 */ /* 0x004e620000000800 */
[C---:B------:R-:W-:Y:S02]  /*ebb0*/  IMAD R3, R16.reuse, UR5, R3 ;  /* 0x0000000510037c24 */ /* 0x040fe4000f8e0203 */
[----:B------:R-:W5:Y:S01]  /*ebc0*/  LD.E.128 R36, desc[UR44][R36.64] ;  /* 0x0000002c24247980 */ /* 0x000f62000c101d00 */
[----:B------:R-:W-:Y:S01]  /*ebd0*/  IMAD.WIDE.U32 R16, R16, UR4, RZ ;  /* 0x0000000410107c25 */ /* 0x000fe2000f8e00ff */
[----:B------:R-:W-:-:S02]  /*ebe0*/  ULDC.64 UR4, c[0x0][0xae8] ;  /* 0x0002ba0000047ab9 */ /* 0x000fc40000000a00 */
[----:B------:R-:W5:Y:S01]  /*ebf0*/  LD.E.128 R32, desc[UR44][R32.64] ;  /* 0x0000002c20207980 */ /* 0x000f62000c101d00 */
[----:B------:R-:W-:Y:S02]  /*ec00*/  IMAD.IADD R17, R17, 0x1, R3 ;  /* 0x0000000111117824 */ /* 0x000fe400078e0203 */
[----:B------:R-:W-:Y:S01]  /*ec10*/  IMAD R20, R52, UR4, RZ ;  /* 0x0000000434147c24 */ /* 0x000fe2000f8e02ff */
[----:B------:R-:W5:Y:S01]  /*ec20*/  LD.E.128 R28, desc[UR44][R28.64] ;  /* 0x0000002c1c1c7980 */ /* 0x000f62000c101d00 */
[----:B------:R-:W-:Y:S02]  /*ec30*/  IMAD.IADD R44, R19, 0x1, R0 ;  /* 0x00000001132c7824 */ /* 0x000fe400078e0200 */
[C---:B------:R-:W-:Y:S01]  /*ec40*/  IMAD R3, R173.reuse, UR5, R20 ;  /* 0x00000005ad037c24 */ /* 0x040fe2000f8e0214 */
[----:B------:R-:W-:Y:S01]  /*ec50*/  @!PT LDS RZ, [RZ] ;  /* 0x00000000fffff984 */ /* 0x000fe20000000800 */
[----:B------:R-:W-:Y:S01]  /*ec60*/  @!PT LDS RZ, [RZ] ;  /* 0x00000000fffff984 */ /* 0x000fe20000000800 */
[----:B------:R-:W-:Y:S01]  /*ec70*/  @!PT LDS RZ, [RZ] ;  /* 0x00000000fffff984 */ /* 0x000fe20000000800 */
[----:B------:R-:W-:Y:S01]  /*ec80*/  @!PT LDS RZ, [RZ] ;  /* 0x00000000fffff984 */ /* 0x000fe20000000800 */
[----:B------:R2:W-:Y:S06]  /*ec90*/  MEMBAR.ALL.CTA ;  /* 0x0000000000007992 */ /* 0x0005ec0000008000 */
[----:B--2---:R-:W2:Y:S01]  /*eca0*/  FENCE.VIEW.ASYNC.S ;  /* 0x00000000000073c6 */ /* 0x004ea20000000000 */
[----:B------:R-:W-:Y:S01]  /*ecb0*/  IMAD.WIDE.U32 R16, R173, UR4, R16 ;  /* 0x00000004ad107c25 */ /* 0x000fe2000f8e0010 */
[----:B------:R-:W-:-:S03]  /*ecc0*/  ULDC.64 UR4, c[0x0][0xaf0] ;  /* 0x0002bc0000047ab9 */ /* 0x000fc60000000a00 */
[----:B0-----:R-:W-:-:S04]  /*ecd0*/  @P1 IMAD.HI.U32 R0, R44, R47, RZ ;  /* 0x0000002f2c001227 */ /* 0x001fc800078e00ff */
[----:B------:R-:W-:Y:S02]  /*ece0*/  IMAD.IADD R17, R17, 0x1, R3 ;  /* 0x0000000111117824 */ /* 0x000fe400078e0203 */
[----:B------:R-:W-:Y:S01]  /*ecf0*/  IMAD.MOV.U32 R3, RZ, RZ, R44 ;  /* 0x000000ffff037224 */ /* 0x000fe200078e002c */
[----:B-1----:R-:W-:Y:S01]  /*ed00*/  @P1 SHF.R.U32.HI R3, RZ, R45, R0 ;  /* 0x0000002dff031219 */ /* 0x002fe20000011600 */
        /* <DEDUP_REMOVED lines=15> */
[----:B------:R-:W-:Y:S02]  /*ee00*/  IMAD.IADD R44, R175, 0x1, R19 ;  /* 0x00000001af2c7824 */ /* 0x000fe400078e0213 */
[----:B------:R-:W-:-:S02]  /*ee10*/  IMAD R3, R45, UR5, R20 ;  /* 0x000000052d037c24 */ /* 0x000fc4000f8e0214 */
[----:B------:R-:W-:Y:S01]  /*ee20*/  IMAD.WIDE.U32 R16, R45, UR4, R16 ;  /* 0x000000042d107c25 */ /* 0x000fe2000f8e0010 */
[CC--:B------:R-:W-:Y:S01]  /*ee30*/  ISETP.GE.AND P2, PT, R44.reuse, R55.reuse, PT ;  /* 0x000000372c00720c */ /* 0x0c0fe20003f46270 */
[----:B------:R-:W-:Y:S02]  /*ee40*/  ULDC.64 UR4, c[0x0][0xa80] ;  /* 0x0002a00000047ab9 */ /* 0x000fe40000000a00 */
[----:B------:R-:W-:Y:S01]  /*ee50*/  VIADD R0, R44, 0x20 ;  /* 0x000000202c007836 */ /* 0x000fe20000000000 */
[----:B------:R-:W-:Y:S01]  /*ee60*/  LEA R19, P3, R16, UR4, 0x1 ;  /* 0x0000000410137c11 */ /* 0x000fe2000f8608ff */
[----:B------:R-:W-:Y:S02]  /*ee70*/  IMAD.IADD R3, R17, 0x1, R3 ;  /* 0x0000000111037824 */ /* 0x000fe400078e0203 */
[----:B------:R-:W-:Y:S01]  /*ee80*/  VIADD R2, R2, 0x22820 ;  /* 0x0002282002027836 */ /* 0x000fe20000000000 */
[----:B------:R-:W-:Y:S01]  /*ee90*/  ISETP.GE.AND P0, PT, R0, R55, PT ;  /* 0x000000370000720c */ /* 0x000fe20003f06270 */
[----:B------:R-:W-:Y:S01]  /*eea0*/  VIADD R0, R44, 0x40 ;  /* 0x000000402c007836 */ /* 0x000fe20000000000 */
[----:B------:R-:W-:-:S02]  /*eeb0*/  LEA.HI.X R20, R16, UR5, R3, 0x1, P3 ;  /* 0x0000000510147c11 */ /* 0x000fc400098f0c03 */
[----:B------:R-:W-:Y:S01]  /*eec0*/  PRMT R2, RZ, 0x654, R2 ;  /* 0x00000654ff027816 */ /* 0x000fe20000000002 */
[----:B--2---:R0:W1:Y:S01]  /*eed0*/  SHFL.IDX PT, R16, R19, RZ, 0x181f ;  /* 0x00181fff13107589 */ /* 0x00406200000e0000 */
[----:B------:R-:W-:Y:S01]  /*eee0*/  ISETP.GE.AND P1, PT, R0, R55, PT ;  /* 0x000000370000720c */ /* 0x000fe20003f26270 */
[----:B------:R-:W-:Y:S01]  /*eef0*/  BSSY B1, `(.L_x_1353) ;  /* 0x000000d000017945 */ /* 0x000fe20003800000 */
[----:B------:R0:W-:Y:S01]  /*ef00*/  SYNCS.ARRIVE.TRANS64.RED.A1T0 RZ, [R2+URZ], RZ ;  /* 0x000000ff02ff79a7 */ /* 0x0001e2000810043f */
[----:B------:R0:W2:Y:S02]  /*ef10*/  SHFL.IDX PT, R0, R20, RZ, 0x181f ;  /* 0x00181fff14007589 */ /* 0x0000a400000e0000 */
[----:B------:R-:W-:Y:S08]  /*ef20*/  @P2 BRA `(.L_x_1354) ;  /* 0x0000000000242947 */ /* 0x000ff00003800000 */
[----:B------:R-:W-:Y:S02]  /*ef30*/  ULDC UR4, c[0x0][0xac8] ;  /* 0x0002b20000047ab9 */ /* 0x000fe40000000800 */
[----:B------:R-:W-:Y:S02]  /*ef40*/  ISETP.GE.AND P2, PT, R169, UR4, PT ;  /* 0x00000004a9007c0c */ /* 0x000fe4000bf46270 */
[----:B------:R-:W-:-:S11]  /*ef50*/  ISETP.GE.AND P3, PT, R171, UR4, PT ;  /* 0x00000004ab007c0c */ /* 0x000fd6000bf66270 */
[-C--:B01----:R-:W-:Y:S02]  /*ef60*/  @!P2 LEA R2, P4, R169, R16.reuse, 0x1 ;  /* 0x00000010a902a211 */ /* 0x083fe400078808ff */
[----:B------:R-:W-:Y:S02]  /*ef70*/  @!P3 LEA R16, P5, R171, R16, 0x1 ;  /* 0x00000010ab10b211 */ /* 0x000fe400078a08ff */
[-C--:B--2---:R-:W-:Y:S02]  /*ef80*/  @!P2 LEA.HI.X R3, R169, R0.reuse, R183, 0x1, P4 ;  /* 0x00000000a903a211 */ /* 0x084fe400020f0cb7 */
[----:B------:R-:W-:-:S03]  /*ef90*/  @!P3 LEA.HI.X R17, R171, R0, R182, 0x1, P5 ;  /* 0x00000000ab11b211 */ /* 0x000fc600028f0cb6 */
[----:B-----5:R3:W-:Y:S04]  /*efa0*/  @!P2 ST.E.128 desc[UR44][R2.64], R24 ;  /* 0x000000180200a985 */ /* 0x0207e8000c101d2c */
[----:B------:R3:W-:Y:S02]  /*efb0*/  @!P3 ST.E.128 desc[UR44][R16.64], R40 ;  /* 0x000000281000b985 */ /* 0x0007e4000c101d2c */
.L_x_1354:
[----:B------:R-:W-:Y:S05]  /*efc0*/  BSYNC B1 ;  /* 0x0000000000017941 */ /* 0x000fea0003800000 */
.L_x_1353:
[----:B--2---:R2:W4:Y:S01]  /*efd0*/  SHFL.IDX PT, R0, R20, 0x1, 0x181f ;  /* 0x00381f0014007f89 */ /* 0x00452200000e0000 */
[----:B------:R-:W-:Y:S03]  /*efe0*/  BSSY B1, `(.L_x_1355) ;  /* 0x000000c000017945 */ /* 0x000fe60003800000 */
[----:B-1-3--:R2:W1:Y:S01]  /*eff0*/  SHFL.IDX PT, R16, R19, 0x1, 0x181f ;  /* 0x00381f0013107f89 */ /* 0x00a46200000e0000 */
[----:B------:R-:W-:Y:S05]  /*f000*/  @P0 BRA `(.L_x_1356) ;  /* 0x0000000000240947 */ /* 0x000fea0003800000 */
[----:B------:R-:W-:Y:S02]  /*f010*/  ULDC UR4, c[0x0][0xac8] ;  /* 0x0002b20000047ab9 */ /* 0x000fe40000000800 */
[----:B------:R-:W-:Y:S02]  /*f020*/  ISETP.GE.AND P3, PT, R169, UR4, PT ;  /* 0x00000004a9007c0c */ /* 0x000fe4000bf66270 */
[----:B------:R-:W-:-:S11]  /*f030*/  ISETP.GE.AND P4, PT, R171, UR4, PT ;  /* 0x00000004ab007c0c */ /* 0x000fd6000bf86270 */
[-C--:B01----:R-:W-:Y:S02]  /*f040*/  @!P3 LEA R2, P0, R169, R16.reuse, 0x1 ;  /* 0x00000010a902b211 */ /* 0x083fe400078008ff */
[----:B------:R-:W-:Y:S02]  /*f050*/  @!P4 LEA R16, P2, R171, R16, 0x1 ;  /* 0x00000010ab10c211 */ /* 0x000fe400078408ff */
[-C--:B----4-:R-:W-:Y:S02]  /*f060*/  @!P3 LEA.HI.X R3, R169, R0.reuse, R183, 0x1, P0 ;  /* 0x00000000a903b211 */ /* 0x090fe400000f0cb7 */
[----:B------:R-:W-:-:S03]  /*f070*/  @!P4 LEA.HI.X R17, R171, R0, R182, 0x1, P2 ;  /* 0x00000000ab11c211 */ /* 0x000fc600010f0cb6 */
[----:B-----5:R3:W-:Y:S04]  /*f080*/  @!P3 ST.E.128 desc[UR44][R2.64], R12 ;  /* 0x0000000c0200b985 */ /* 0x0207e8000c101d2c */
[----:B------:R3:W-:Y:S02]  /*f090*/  @!P4 ST.E.128 desc[UR44][R16.64], R36 ;  /* 0x000000241000c985 */ /* 0x0007e4000c101d2c */
.L_x_1356:
[----:B------:R-:W-:Y:S05]  /*f0a0*/  BSYNC B1 ;  /* 0x0000000000017941 */ /* 0x000fea0003800000 */
.L_x_1355:
[----:B----4-:R4:W0:Y:S01]  /*f0b0*/  SHFL.IDX PT, R0, R20, 0x2, 0x181f ;  /* 0x00581f0014007f89 */ /* 0x01082200000e0000 */
[----:B------:R-:W-:Y:S03]  /*f0c0*/  BSSY B1, `(.L_x_1357) ;  /* 0x000000c000017945 */ /* 0x000fe60003800000 */
[----:B---3-5:R4:W3:Y:S01]  /*f0d0*/  SHFL.IDX PT, R12, R19, 0x2, 0x181f ;  /* 0x00581f00130c7f89 */ /* 0x0288e200000e0000 */
[----:B------:R-:W-:Y:S05]  /*f0e0*/  @P1 BRA `(.L_x_1358) ;  /* 0x0000000000241947 */ /* 0x000fea0003800000 */
[----:B------:R-:W-:Y:S02]  /*f0f0*/  ULDC UR4, c[0x0][0xac8] ;  /* 0x0002b20000047ab9 */ /* 0x000fe40000000800 */
[----:B------:R-:W-:Y:S02]  /*f100*/  ISETP.GE.AND P2, PT, R169, UR4, PT ;  /* 0x00000004a9007c0c */ /* 0x000fe4000bf46270 */
[----:B------:R-:W-:-:S11]  /*f110*/  ISETP.GE.AND P3, PT, R171, UR4, PT ;  /* 0x00000004ab007c0c */ /* 0x000fd6000bf66270 */
[-C--:B0--3--:R-:W-:Y:S02]  /*f120*/  @!P2 LEA R2, P0, R169, R12.reuse, 0x1 ;  /* 0x0000000ca902a211 */ /* 0x089fe400078008ff */
[----:B------:R-:W-:Y:S02]  /*f130*/  @!P3 LEA R12, P1, R171, R12, 0x1 ;  /* 0x0000000cab0cb211 */ /* 0x000fe400078208ff */
[-C--:B------:R-:W-:Y:S02]  /*f140*/  @!P2 LEA.HI.X R3, R169, R0.reuse, R183, 0x1, P0 ;  /* 0x00000000a903a211 */ /* 0x080fe400000f0cb7 */
[----:B------:R-:W-:-:S03]  /*f150*/  @!P3 LEA.HI.X R13, R171, R0, R182, 0x1, P1 ;  /* 0x00000000ab0db211 */ /* 0x000fc600008f0cb6 */
[----:B------:R0:W-:Y:S04]  /*f160*/  @!P2 ST.E.128 desc[UR44][R2.64], R4 ;  /* 0x000000040200a985 */ /* 0x0001e8000c101d2c */
[----:B------:R0:W-:Y:S02]  /*f170*/  @!P3 ST.E.128 desc[UR44][R12.64], R32 ;  /* 0x000000200c00b985 */ /* 0x0001e4000c101d2c */
.L_x_1358:
[----:B------:R-:W-:Y:S05]  /*f180*/  BSYNC B1 ;  /* 0x0000000000017941 */ /* 0x000fea0003800000 */
.L_x_1357:
[----:B0-----:R-:W-:Y:S01]  /*f190*/  VIADD R0, R44, 0x60 ;  /* 0x000000602c007836 */ /* 0x001fe20000000000 */
[----:B--2-4-:R-:W0:Y:S04]  /*f1a0*/  SHFL.IDX PT, R20, R20, 0x3, 0x181f ;  /* 0x00781f0014147f89 */ /* 0x014e2800000e0000 */
[----:B------:R-:W-:Y:S01]  /*f1b0*/  ISETP.GE.AND P0, PT, R0, R55, PT ;  /* 0x000000370000720c */ /* 0x000fe20003f06270 */
[----:B------:R2:W4:-:S12]  /*f1c0*/  SHFL.IDX PT, R4, R19, 0x3, 0x181f ;  /* 0x00781f0013047f89 */ /* 0x00051800000e0000 */
[----:B--2---:R-:W-:Y:S05]  /*f1d0*/  @P0 BRA `(.L_x_1359) ;  /* 0x0000000800dc0947 */ /* 0x004fea0003800000 */
[----:B------:R-:W-:Y:S02]  /*f1e0*/  ULDC UR4, c[0x0][0xac8] ;  /* 0x0002b20000047ab9 */ /* 0x000fe40000000800 */
[----:B------:R-:W-:-:S13]  /*f1f0*/  ISETP.GE.AND P1, PT, R169, UR4, PT ;  /* 0x00000004a9007c0c */ /* 0x000fda000bf26270 */
[----:B----4-:R-:W-:-:S04]  /*f200*/  @!P1 LEA R2, P0, R169, R4, 0x1 ;  /* 0x00000004a9029211 */ /* 0x010fc800078008ff */
[----:B0-----:R-:W-:Y:S02]  /*f210*/  @!P1 LEA.HI.X R3, R169, R20, R183, 0x1, P0 ;  /* 0x00000014a9039211 */ /* 0x001fe400000f0cb7 */
[----:B------:R-:W-:-:S03]  /*f220*/  ISETP.GE.AND P0, PT, R171, UR4, PT ;  /* 0x00000004ab007c0c */ /* 0x000fc6000bf06270 */
[----:B------:R0:W-:Y:S10]  /*f230*/  @!P1 ST.E.128 desc[UR44][R2.64], R8 ;  /* 0x0000000802009985 */ /* 0x0001f4000c101d2c */
[----:B------:R-:W-:Y:S05]  /*f240*/  @P0 BRA `(.L_x_1359) ;  /* 0x0000000800c00947 */ /* 0x000fea0003800000 */
[----:B0-----:R-:W-:-:S04]  /*f250*/  LEA R2, P0, R171, R4, 0x1 ;  /* 0x00000004ab027211 */ /* 0x001fc800078008ff */
[----:B------:R-:W-:-:S05]  /*f260*/  LEA.HI.X R3, R171, R20, R182, 0x1, P0 ;  /* 0x00000014ab037211 */ /* 0x000fca00000f0cb6 */
[----:B------:R0:W-:Y:S01]  /*f270*/  ST.E.128 desc[UR44][R2.64], R28 ;  /* 0x0000001c02007985 */ /* 0x0001e2000c101d2c */
[----:B------:R-:W-:Y:S05]  /*f280*/  BRA `(.L_x_1359) ;  /* 0x0000000800b07947 */ /* 0x000fea0003800000 */
.L_x_1351:
[----:B------:R-:W2:Y:S08]  /*f290*/  LDC.64 R4, c[0x0][0xc00] ;  /* 0x00030000ff047b82 */ /* 0x000eb00000000a00 */
[----:B0-----:R-:W0:Y:S01]  /*f2a0*/  LDC.64 R2, c[0x0][0xc00] ;  /* 0x00030000ff027b82 */ /* 0x001e220000000a00 */
[----:B------:R-:W-:Y:S01]  /*f2b0*/  ULDC UR4, c[0x0][0xa88] ;  /* 0x0002a20000047ab9 */ /* 0x000fe20000000800 */
[----:B------:R-:W-:-:S06]  /*f2c0*/  IMAD.MOV.U32 R6, RZ, RZ, RZ ;  /* 0x000000ffff067224 */ /* 0x000fcc00078e00ff */
[----:B------:R-:W3:Y:S01]  /*f2d0*/  LDC R17, c[0x0][0xbe8] ;  /* 0x0002fa00ff117b82 */ /* 0x000ee20000000800 */
[----:B--2---:R-:W-:-:S04]  /*f2e0*/  ISETP.NE.U32.AND P0, PT, R4, RZ, PT ;  /* 0x000000ff0400720c */ /* 0x004fc80003f05070 */
[----:B------:R-:W-:-:S03]  /*f2f0*/  ISETP.NE.AND.EX P0, PT, R5, RZ, PT, P0 ;  /* 0x000000ff0500720c */ /* 0x000fc60003f05300 */
[----:B------:R-:W2:Y:S01]  /*f300*/  LDC.64 R4, c[0x0][0xc08] ;  /* 0x00030200ff047b82 */ /* 0x000ea20000000a00 */
[----:B0-----:R-:W-:-:S04]  /*f310*/  IMAD.WIDE R2, R174, 0x4, R2 ;  /* 0x00000004ae027825 */ /* 0x001fc800078e0202 */
[----:B------:R-:W-:-:S05]  /*f320*/  IMAD.U32 R0, RZ, RZ, UR4 ;  /* 0x00000004ff007e24 */ /* 0x000fca000f8e00ff */
[----:B------:R0:W5:Y:S01]  /*f330*/  @P0 LDG.E R6, desc[UR44][R2.64] ;  /* 0x0000002c02060981 */ /* 0x000162000c1e1900 */
[----:B--2---:R-:W-:-:S04]  /*f340*/  ISETP.NE.U32.AND P1, PT, R4, RZ, PT ;  /* 0x000000ff0400720c */ /* 0x004fc80003f25070 */
[----:B------:R-:W-:-:S13]  /*f350*/  ISETP.NE.AND.EX P1, PT, R5, RZ, PT, P1 ;  /* 0x000000ff0500720c */ /* 0x000fda0003f25310 */
[----:B------:R-:W2:Y:S02]  /*f360*/  @P1 LDC.64 R4, c[0x0][0xc08] ;  /* 0x00030200ff041b82 */ /* 0x000ea40000000a00 */
[----:B--2---:R-:W-:-:S05]  /*f370*/  @P1 IMAD.WIDE R4, R174, 0x4, R4 ;  /* 0x00000004ae041825 */ /* 0x004fca00078e0204 */
[----:B------:R0:W5:Y:S01]  /*f380*/  @P1 LDG.E R0, desc[UR44][R4.64] ;  /* 0x0000002c04001981 */ /* 0x000162000c1e1900 */
[----:B---3--:R-:W-:Y:S02]  /*f390*/  ISETP.NE.AND P2, PT, R17, 0x1, PT ;  /* 0x000000011100780c */ /* 0x008fe40003f45270 */
[----:B------:R-:W-:Y:S02]  /*f3a0*/  ISETP.GE.AND P3, PT, R184, 0x80, PT ;  /* 0x00000080b800780c */ /* 0x000fe40003f66270 */
[----:B------:R-:W-:-:S09]  /*f3b0*/  SHF.R.S32.HI R7, RZ, 0x1f, R174 ;  /* 0x0000001fff077819 */ /* 0x000fd200000114ae */
[----:B------:R-:W2:Y:S08]  /*f3c0*/  @P2 LDC R16, c[0x0][0xbec] ;  /* 0x0002fb00ff102b82 */ /* 0x000eb00000000800 */
[----:B------:R-:W3:Y:S01]  /*f3d0*/  @P2 LDC R25, c[0x0][0xbf0] ;  /* 0x0002fc00ff192b82 */ /* 0x000ee20000000800 */
[----:B0-----:R-:W-:Y:S05]  /*f3e0*/  @P1 BRA `(.L_x_1360) ;  /* 0x0000000000101947 */ /* 0x001fea0003800000 */
[----:B------:R-:W-:Y:S05]  /*f3f0*/  @!P0 BRA `(.L_x_1360) ;  /* 0x00000000000c8947 */ /* 0x000fea0003800000 */
[----:B------:R-:W4:Y:S04]  /*f400*/  LDG.E R5, desc[UR44][R2.64] ;  /* 0x0000002c02057981 */ /* 0x000f28000c1e1900 */
[----:B-----5:R-:W4:Y:S02]  /*f410*/  LDG.E R0, desc[UR44][R2.64+0x4] ;  /* 0x0000042c02007981 */ /* 0x020f24000c1e1900 */
[----:B----4-:R-:W-:-:S07]  /*f420*/  IMAD.IADD R0, R0, 0x1, -R5 ;  /* 0x0000000100007824 */ /* 0x010fce00078e0a05 */
.L_x_1360:
[----:B------:R-:W-:Y:S01]  /*f430*/  BSSY B1, `(.L_x_1361) ;  /* 0x000002d000017945 */ /* 0x000fe20003800000 */
[----:B------:R-:W-:Y:S02]  /*f440*/  SHF.R.S32.HI R10, RZ, 0x1f, R173 ;  /* 0x0000001fff0a7819 */ /* 0x000fe400000114ad */
[----:B------:R-:W-:Y:S02]  /*f450*/  SEL R13, R174, RZ, !P0 ;  /* 0x000000ffae0d7207 */ /* 0x000fe40004000000 */
[----:B------:R-:W-:Y:S02]  /*f460*/  SEL R12, R7, RZ, !P0 ;  /* 0x000000ff070c7207 */ /* 0x000fe40004000000 */
[----:B-----5:R-:W-:Y:S01]  /*f470*/  SHF.R.S32.HI R11, RZ, 0x1f, R6 ;  /* 0x0000001fff0b7819 */ /* 0x020fe20000011406 */
[----:B------:R-:W-:Y:S06]  /*f480*/  @P3 BRA `(.L_x_1362) ;  /* 0x00000000009c3947 */ /* 0x000fec0003800000 */
[----:B------:R-:W0:Y:S01]  /*f490*/  S2R R3, SR_TID.X ;  /* 0x0000000000037919 */ /* 0x000e220000002100 */
[----:B------:R-:W4:Y:S02]  /*f4a0*/  LDC R14, c[0x0][0xbe8] ;  /* 0x0002fa00ff0e7b82 */ /* 0x000f240000000800 */
[----:B----4-:R-:W-:Y:S01]  /*f4b0*/  IMAD R2, R0, R14, RZ ;  /* 0x0000000e00027224 */ /* 0x010fe200078e02ff */
[----:B0-----:R-:W-:-:S04]  /*f4c0*/  IADD3 R9, R19, -0x80, R3 ;  /* 0xffffff8013097810 */ /* 0x001fc80007ffe003 */
        /* <DEDUP_REMOVED lines=9> */
[----:B------:R-:W0:Y:S01]  /*f560*/  @P0 LDC R4, c[0x0][0xbec] ;  /* 0x0002fb00ff040b82 */ /* 0x000e220000000800 */
[----:B------:R-:W-:Y:S01]  /*f570*/  IMAD R7, R173, UR5, R8 ;  /* 0x00000005ad077c24 */ /* 0x000fe2000f8e0208 */
[----:B------:R-:W-:-:S03]  /*f580*/  ULDC.64 UR4, c[0x0][0xb98] ;  /* 0x0002e60000047ab9 */ /* 0x000fc60000000a00 */
[----:B------:R-:W-:-:S03]  /*f590*/  IMAD.IADD R3, R3, 0x1, R7 ;  /* 0x0000000103037824 */ /* 0x000fc600078e0207 */
[----:B------:R-:W4:Y:S01]  /*f5a0*/  @P0 LDC R15, c[0x0][0xbf0] ;  /* 0x0002fc00ff0f0b82 */ /* 0x000f220000000800 */
[----:B------:R-:W-:-:S04]  /*f5b0*/  IMAD.WIDE.U32 R2, R13, UR4, R2 ;  /* 0x000000040d027c25 */ /* 0x000fc8000f8e0002 */
[----:B0-----:R-:W-:-:S05]  /*f5c0*/  @P0 IMAD.HI.U32 R4, R9, R4, RZ ;  /* 0x0000000409040227 */ /* 0x001fca00078e00ff */
[----:B----4-:R-:W-:Y:S01]  /*f5d0*/  @P0 SHF.R.U32.HI R5, RZ, R15, R4 ;  /* 0x0000000fff050219 */ /* 0x010fe20000011604 */
[----:B------:R-:W-:-:S03]  /*f5e0*/  IMAD R4, R12, UR4, RZ ;  /* 0x000000040c047c24 */ /* 0x000fc6000f8e02ff */
[----:B------:R-:W-:Y:S01]  /*f5f0*/  IADD3 R2, P0, R5, R2, RZ ;  /* 0x0000000205027210 */ /* 0x000fe20007f1e0ff */
[----:B------:R-:W-:Y:S02]  /*f600*/  IMAD.MOV R7, RZ, RZ, -R5 ;  /* 0x000000ffff077224 */ /* 0x000fe400078e0a05 */
[----:B------:R-:W-:Y:S01]  /*f610*/  IMAD R8, R13, UR5, R4 ;  /* 0x000000050d087c24 */ /* 0x000fe2000f8e0204 */
[----:B------:R-:W-:Y:S01]  /*f620*/  ULDC.64 UR4, c[0x0][0xb88] ;  /* 0x0002e20000047ab9 */ /* 0x000fe20000000a00 */
[----:B------:R-:W-:Y:S01]  /*f630*/  IMAD R7, R14, R7, R9 ;  /* 0x000000070e077224 */ /* 0x000fe200078e0209 */
[----:B------:R-:W-:-:S04]  /*f640*/  SHF.R.S32.HI R9, RZ, 0x1f, R5 ;  /* 0x0000001fff097819 */ /* 0x000fc80000011405 */
        /* <DEDUP_REMOVED lines=11> */
.L_x_1362:
[----:B------:R-:W-:Y:S05]  /*f700*/  BSYNC B1 ;  /* 0x0000000000017941 */ /* 0x000fea0003800000 */
.L_x_1361:
[----:B------:R-:W-:Y:S01]  /*f710*/  ULDC.64 UR4, c[0x0][0xaa0] ;  /* 0x0002a80000047ab9 */ /* 0x000fe20000000a00 */
[----:B0-----:R-:W-:Y:S01]  /*f720*/  IMAD R4, R172, 0x20, R175 ;  /* 0x00000020ac047824 */ /* 0x001fe200078e02af */
[----:B------:R-:W-:Y:S01]  /*f730*/  BSSY B1, `(.L_x_1363) ;  /* 0x0000037000017945 */ /* 0x000fe20003800000 */
[----:B------:R-:W-:Y:S02]  /*f740*/  IMAD R3, R11, UR4, RZ ;  /* 0x000000040b037c24 */ /* 0x000fe4000f8e02ff */
[----:B------:R-:W-:Y:S02]  /*f750*/  IMAD.IADD R9, R19, 0x1, R4 ;  /* 0x0000000113097824 */ /* 0x000fe400078e0204 */
[C---:B------:R-:W-:Y:S02]  /*f760*/  IMAD R5, R6.reuse, UR5, R3 ;  /* 0x0000000506057c24 */ /* 0x040fe4000f8e0203 */
[----:B------:R-:W-:Y:S01]  /*f770*/  IMAD.WIDE.U32 R2, R6, UR4, RZ ;  /* 0x0000000406027c25 */ /* 0x000fe2000f8e00ff */
[----:B------:R-:W-:-:S03]  /*f780*/  ULDC.64 UR4, c[0x0][0xae8] ;  /* 0x0002ba0000047ab9 */ /* 0x000fc60000000a00 */
[----:B------:R-:W-:Y:S02]  /*f790*/  IMAD.IADD R3, R3, 0x1, R5 ;  /* 0x0000000103037824 */ /* 0x000fe400078e0205 */
[----:B------:R-:W-:Y:S02]  /*f7a0*/  IMAD R6, R10, UR4, RZ ;  /* 0x000000040a067c24 */ /* 0x000fe4000f8e02ff */
[----:B--2---:R-:W-:-:S04]  /*f7b0*/  @P2 IMAD.HI.U32 R4, R9, R16, RZ ;  /* 0x0000001009042227 */ /* 0x004fc800078e00ff */
[C---:B------:R-:W-:Y:S02]  /*f7c0*/  IMAD R7, R173.reuse, UR5, R6 ;  /* 0x00000005ad077c24 */ /* 0x040fe4000f8e0206 */
[----:B------:R-:W-:Y:S01]  /*f7d0*/  IMAD.WIDE.U32 R2, R173, UR4, R2 ;  /* 0x00000004ad027c25 */ /* 0x000fe2000f8e0002 */
[----:B------:R-:W-:-:S03]  /*f7e0*/  ULDC.64 UR4, c[0x0][0xaf0] ;  /* 0x0002bc0000047ab9 */ /* 0x000fc60000000a00 */
[----:B------:R-:W-:Y:S01]  /*f7f0*/  IMAD.MOV.U32 R5, RZ, RZ, R9 ;  /* 0x000000ffff057224 */ /* 0x000fe200078e0009 */
[----:B---3--:R-:W-:Y:S01]  /*f800*/  @P2 SHF.R.U32.HI R5, RZ, R25, R4 ;  /* 0x00000019ff052219 */ /* 0x008fe20000011604 */
[----:B------:R-:W-:Y:S02]  /*f810*/  IMAD R6, R12, UR4, RZ ;  /* 0x000000040c067c24 */ /* 0x000fe4000f8e02ff */
[----:B------:R-:W-:Y:S01]  /*f820*/  IMAD.IADD R3, R3, 0x1, R7 ;  /* 0x0000000103037824 */ /* 0x000fe200078e0207 */
[----:B------:R-:W-:Y:S01]  /*f830*/  SHF.R.S32.HI R4, RZ, 0x1f, R5 ;  /* 0x0000001fff047819 */ /* 0x000fe20000011405 */
        /* <DEDUP_REMOVED lines=13> */
[----:B------:R-:W-:Y:S02]  /*f910*/  IMAD.IADD R8, R175, 0x1, R19 ;  /* 0x00000001af087824 */ /* 0x000fe400078e0213 */
[----:B------:R-:W-:Y:S02]  /*f920*/  IMAD R17, R0, R17, RZ ;  /* 0x0000001100117224 */ /* 0x000fe400078e02ff */
[C---:B------:R-:W-:Y:S02]  /*f930*/  IMAD R5, R7.reuse, UR5, R4 ;  /* 0x0000000507057c24 */ /* 0x040fe4000f8e0204 */
[----:B------:R-:W-:Y:S01]  /*f940*/  IMAD.WIDE.U32 R2, R7, UR4, R2 ;  /* 0x0000000407027c25 */ /* 0x000fe2000f8e0002 */
[----:B------:R-:W-:Y:S01]  /*f950*/  ISETP.GE.AND P2, PT, R8, R17, PT ;  /* 0x000000110800720c */ /* 0x000fe20003f46270 */
[----:B------:R-:W-:-:S02]  /*f960*/  ULDC.64 UR4, c[0x0][0xa80] ;  /* 0x0002a00000047ab9 */ /* 0x000fc40000000a00 */
[----:B------:R-:W-:Y:S01]  /*f970*/  VIADD R0, R8, 0x20 ;  /* 0x0000002008007836 */ /* 0x000fe20000000000 */
[----:B------:R-:W-:Y:S01]  /*f980*/  LEA R4, P3, R2, UR4, 0x1 ;  /* 0x0000000402047c11 */ /* 0x000fe2000f8608ff */
[----:B------:R-:W-:-:S03]  /*f990*/  IMAD.IADD R3, R3, 0x1, R5 ;  /* 0x0000000103037824 */ /* 0x000fc600078e0205 */
[-C--:B------:R-:W-:Y:S01]  /*f9a0*/  ISETP.GE.AND P1, PT, R0, R17.reuse, PT ;  /* 0x000000110000720c */ /* 0x080fe20003f26270 */
[----:B------:R-:W-:Y:S01]  /*f9b0*/  VIADD R0, R8, 0x40 ;  /* 0x0000004008007836 */ /* 0x000fe20000000000 */
[----:B------:R-:W-:Y:S02]  /*f9c0*/  LEA.HI.X R5, R2, UR5, R3, 0x1, P3 ;  /* 0x0000000502057c11 */ /* 0x000fe400098f0c03 */
[----:B------:R0:W2:Y:S02]  /*f9d0*/  SHFL.IDX PT, R2, R4, RZ, 0x181f ;  /* 0x00181fff04027589 */ /* 0x0000a400000e0000 */
[----:B------:R-:W-:Y:S02]  /*f9e0*/  ISETP.GE.AND P0, PT, R0, R17, PT ;  /* 0x000000110000720c */ /* 0x000fe40003f06270 */
[----:B------:R0:W3:Y:S01]  /*f9f0*/  SHFL.IDX PT, R0, R5, RZ, 0x181f ;  /* 0x00181fff05007589 */ /* 0x0000e200000e0000 */
[----:B------:R-:W-:Y:S10]  /*fa00*/  @P2 BRA `(.L_x_1364) ;  /* 0x0000000000242947 */ /* 0x000ff40003800000 */
[----:B------:R-:W-:Y:S02]  /*fa10*/  ULDC UR4, c[0x0][0xac8] ;  /* 0x0002b20000047ab9 */ /* 0x000fe40000000800 */
[----:B------:R-:W-:Y:S02]  /*fa20*/  ISETP.GE.AND P4, PT, R169, UR4, PT ;  /* 0x00000004a9007c0c */ /* 0x000fe4000bf86270 */
[----:B------:R-:W-:-:S11]  /*fa30*/  ISETP.GE.AND P5, PT, R171, UR4, PT ;  /* 0x00000004ab007c0c */ /* 0x000fd6000bfa6270 */
[-C--:B--2---:R-:W-:Y:S02]  /*fa40*/  @!P4 LEA R6, P2, R169, R2.reuse, 0x1 ;  /* 0x00000002a906c211 */ /* 0x084fe400078408ff */
[----:B------:R-:W-:Y:S02]  /*fa50*/  @!P5 LEA R2, P3, R171, R2, 0x1 ;  /* 0x00000002ab02d211 */ /* 0x000fe400078608ff */
[-C--:B---3--:R-:W-:Y:S02]  /*fa60*/  @!P4 LEA.HI.X R7, R169, R0.reuse, R183, 0x1, P2 ;  /* 0x00000000a907c211 */ /* 0x088fe400010f0cb7 */
[----:B------:R-:W-:-:S03]  /*fa70*/  @!P5 LEA.HI.X R3, R171, R0, R182, 0x1, P3 ;  /* 0x00000000ab03d211 */ /* 0x000fc600018f0cb6 */
[----:B------:R4:W-:Y:S04]  /*fa80*/  @!P4 ST.E.128 desc[UR44][R6.64], RZ ;  /* 0x000000ff0600c985 */ /* 0x0009e8000c101d2c */
[----:B------:R4:W-:Y:S02]  /*fa90*/  @!P5 ST.E.128 desc[UR44][R2.64], RZ ;  /* 0x000000ff0200d985 */ /* 0x0009e4000c101d2c */
.L_x_1364:
[----:B------:R-:W-:Y:S05]  /*faa0*/  BSYNC B1 ;  /* 0x0000000000017941 */ /* 0x000fea0003800000 */
.L_x_1363:
[----:B---3--:R3:W0:Y:S01]  /*fab0*/  SHFL.IDX PT, R0, R5, 0x1, 0x181f ;  /* 0x00381f0005007f89 */ /* 0x00862200000e0000 */
[----:B------:R-:W-:Y:S03]  /*fac0*/  BSSY B1, `(.L_x_1365) ;  /* 0x000000c000017945 */ /* 0x000fe60003800000 */
[----:B--2-4-:R3:W2:Y:S01]  /*fad0*/  SHFL.IDX PT, R2, R4, 0x1, 0x181f ;  /* 0x00381f0004027f89 */ /* 0x0146a200000e0000 */
[----:B------:R-:W-:Y:S05]  /*fae0*/  @P1 BRA `(.L_x_1366) ;  /* 0x0000000000241947 */ /* 0x000fea0003800000 */
[----:B------:R-:W-:Y:S02]  /*faf0*/  ULDC UR4, c[0x0][0xac8] ;  /* 0x0002b20000047ab9 */ /* 0x000fe40000000800 */
[----:B------:R-:W-:Y:S02]  /*fb00*/  ISETP.GE.AND P3, PT, R169, UR4, PT ;  /* 0x00000004a9007c0c */ /* 0x000fe4000bf66270 */
[----:B------:R-:W-:-:S11]  /*fb10*/  ISETP.GE.AND P4, PT, R171, UR4, PT ;  /* 0x00000004ab007c0c */ /* 0x000fd6000bf86270 */
[-C--:B--2---:R-:W-:Y:S02]  /*fb20*/  @!P3 LEA R6, P1, R169, R2.reuse, 0x1 ;  /* 0x00000002a906b211 */ /* 0x084fe400078208ff */
[----:B------:R-:W-:Y:S02]  /*fb30*/  @!P4 LEA R2, P2, R171, R2, 0x1 ;  /* 0x00000002ab02c211 */ /* 0x000fe400078408ff */
[-C--:B0-----:R-:W-:Y:S02]  /*fb40*/  @!P3 LEA.HI.X R7, R169, R0.reuse, R183, 0x1, P1 ;  /* 0x00000000a907b211 */ /* 0x081fe400008f0cb7 */
[----:B------:R-:W-:-:S03]  /*fb50*/  @!P4 LEA.HI.X R3, R171, R0, R182, 0x1, P2 ;  /* 0x00000000ab03c211 */ /* 0x000fc600010f0cb6 */
[----:B------:R4:W-:Y:S04]  /*fb60*/  @!P3 ST.E.128 desc[UR44][R6.64], RZ ;  /* 0x000000ff0600b985 */ /* 0x0009e8000c101d2c */
[----:B------:R4:W-:Y:S02]  /*fb70*/  @!P4 ST.E.128 desc[UR44][R2.64], RZ ;  /* 0x000000ff0200c985 */ /* 0x0009e4000c101d2c */
.L_x_1366:
[----:B------:R-:W-:Y:S05]  /*fb80*/  BSYNC B1 ;  /* 0x0000000000017941 */ /* 0x000fea0003800000 */
.L_x_1365:
[----:B0-----:R0:W0:Y:S01]  /*fb90*/  SHFL.IDX PT, R0, R5, 0x2, 0x181f ;  /* 0x00581f0005007f89 */ /* 0x00102200000e0000 */
[----:B------:R-:W-:Y:S03]  /*fba0*/  BSSY B1, `(.L_x_1367) ;  /* 0x000000c000017945 */ /* 0x000fe60003800000 */
[----:B--2-4-:R2:W4:Y:S01]  /*fbb0*/  SHFL.IDX PT, R2, R4, 0x2, 0x181f ;  /* 0x00581f0004027f89 */ /* 0x01452200000e0000 */
[----:B------:R-:W-:Y:S05]  /*fbc0*/  @P0 BRA `(.L_x_1368) ;  /* 0x0000000000240947 */ /* 0x000fea0003800000 */
[----:B------:R-:W-:Y:S02]  /*fbd0*/  ULDC UR4, c[0x0][0xac8] ;  /* 0x0002b20000047ab9 */ /* 0x000fe40000000800 */
[----:B------:R-:W-:Y:S02]  /*fbe0*/  ISETP.GE.AND P2, PT, R169, UR4, PT ;  /* 0x00000004a9007c0c */ /* 0x000fe4000bf46270 */
[----:B------:R-:W-:-:S11]  /*fbf0*/  ISETP.GE.AND P3, PT, R171, UR4, PT ;  /* 0x00000004ab007c0c */ /* 0x000fd6000bf66270 */
[-C--:B----4-:R-:W-:Y:S02]  /*fc00*/  @!P2 LEA R6, P0, R169, R2.reuse, 0x1 ;  /* 0x00000002a906a211 */ /* 0x090fe400078008ff */
[----:B------:R-:W-:Y:S02]  /*fc10*/  @!P3 LEA R2, P1, R171, R2, 0x1 ;  /* 0x00000002ab02b211 */ /* 0x000fe400078208ff */
[-C--:B0-----:R-:W-:Y:S02]  /*fc20*/  @!P2 LEA.HI.X R7, R169, R0.reuse, R183, 0x1, P0 ;  /* 0x00000000a907a211 */ /* 0x081fe400000f0cb7 */
[----:B------:R-:W-:-:S03]  /*fc30*/  @!P3 LEA.HI.X R3, R171, R0, R182, 0x1, P1 ;  /* 0x00000000ab03b211 */ /* 0x000fc600008f0cb6 */
[----:B------:R0:W-:Y:S04]  /*fc40*/  @!P2 ST.E.128 desc[UR44][R6.64], RZ ;  /* 0x000000ff0600a985 */ /* 0x0001e8000c101d2c */
[----:B------:R0:W-:Y:S02]  /*fc50*/  @!P3 ST.E.128 desc[UR44][R2.64], RZ ;  /* 0x000000ff0200b985 */ /* 0x0001e4000c101d2c */
.L_x_1368:
[----:B------:R-:W-:Y:S05]  /*fc60*/  BSYNC B1 ;  /* 0x0000000000017941 */ /* 0x000fea0003800000 */
.L_x_1367:
[----:B0-----:R-:W-:Y:S01]  /*fc70*/  VIADD R0, R8, 0x60 ;  /* 0x0000006008007836 */ /* 0x001fe20000000000 */
[----:B------:R0:W0:Y:S04]  /*fc80*/  SHFL.IDX PT, R6, R5, 0x3, 0x181f ;  /* 0x00781f0005067f89 */ /* 0x00002800000e0000 */
[----:B------:R-:W-:Y:S01]  /*fc90*/  ISETP.GE.AND P0, PT, R0, R17, PT ;  /* 0x000000110000720c */ /* 0x000fe20003f06270 */
[----:B----4-:R4:W0:-:S12]  /*fca0*/  SHFL.IDX PT, R2, R4, 0x3, 0x181f ;  /* 0x00781f0004027f89 */ /* 0x01081800000e0000 */
[----:B----4-:R-:W-:Y:S05]  /*fcb0*/  @P0 BRA `(.L_x_1359) ;  /* 0x0000000000240947 */ /* 0x010fea0003800000 */
[----:B------:R-:W-:Y:S02]  /*fcc0*/  ULDC UR4, c[0x0][0xac8] ;  /* 0x0002b20000047ab9 */ /* 0x000fe40000000800 */
[----:B------:R-:W-:Y:S02]  /*fcd0*/  ISETP.GE.AND P2, PT, R169, UR4, PT ;  /* 0x00000004a9007c0c */ /* 0x000fe4000bf46270 */
[----:B------:R-:W-:-:S11]  /*fce0*/  ISETP.GE.AND P3, PT, R171, UR4, PT ;  /* 0x00000004ab007c0c */ /* 0x000fd6000bf66270 */
[-C--:B0-23--:R-:W-:Y:S02]  /*fcf0*/  @!P2 LEA R4, P0, R169, R2.reuse, 0x1 ;  /* 0x00000002a904a211 */ /* 0x08dfe400078008ff */
[----:B------:R-:W-:Y:S02]  /*fd00*/  @!P3 LEA R2, P1, R171, R2, 0x1 ;  /* 0x00000002ab02b211 */ /* 0x000fe400078208ff */
[-C--:B------:R-:W-:Y:S02]  /*fd10*/  @!P2 LEA.HI.X R5, R169, R6.reuse, R183, 0x1, P0 ;  /* 0x00000006a905a211 */ /* 0x080fe400000f0cb7 */
[----:B------:R-:W-:-:S03]  /*fd20*/  @!P3 LEA.HI.X R3, R171, R6, R182, 0x1, P1 ;  /* 0x00000006ab03b211 */ /* 0x000fc600008f0cb6 */
[----:B------:R4:W-:Y:S04]  /*fd30*/  @!P2 ST.E.128 desc[UR44][R4.64], RZ ;  /* 0x000000ff0400a985 */ /* 0x0009e8000c101d2c */
[----:B------:R4:W-:Y:S02]  /*fd40*/  @!P3 ST.E.128 desc[UR44][R2.64], RZ ;  /* 0x000000ff0200b985 */ /* 0x0009e4000c101d2c */
.L_x_1359:
[----:B------:R-:W-:Y:S05]  /*fd50*/  BSYNC B0 ;  /* 0x0000000000007941 */ /* 0x000fea0003800000 */
.L_x_1350:
[----:B------:R-:W-:Y:S02]  /*fd60*/  ULDC UR4, c[0x0][0xc3c] ;  /* 0x00030f0000047ab9 */ /* 0x000fe40000000800 */
[----:B-1----:R-:W-:-:S13]  /*fd70*/  ISETP.GE.AND P0, PT, R23, UR4, PT ;  /* 0x0000000417007c0c */ /* 0x002fda000bf06270 */
[----:B------:R-:W-:Y:S05]  /*fd80*/  @!P0 BRA `(.L_x_1369) ;  /* 0xffffff0c00e48947 */ /* 0x000fea000383ffff */
[----:B------:R-:W-:Y:S05]  /*fd90*/  EXIT ;  /* 0x000000000000794d */ /* 0x000fea0003800000 */
.L_x_1260:
        /* <DEDUP_REMOVED lines=18> */
[----:B------:R-:W3:Y:S01]  /*fec0*/  LDC R9, c[0x0][0xc38] ;  /* 0x00030e00ff097b82 */ /* 0x000ee20000000800 */
[----:B--2---:R-:W-:-:S04]  /*fed0*/  LOP3.LUT R5, R4, 0x1f, RZ, 0xc0, !PT ;  /* 0x0000001f04057812 */ /* 0x004fc800078ec0ff */
[----:B------:R-:W-:-:S04]  /*fee0*/  ISETP.NE.AND P0, PT, R5, 0x1f, PT ;  /* 0x0000001f0500780c */ /* 0x000fc80003f05270 */
[----:B------:R-:W-:-:S13]  /*fef0*/  ISETP.GE.OR P1, PT, R5, UR4, !P0 ;  /* 0x0000000405007c0c */ /* 0x000fda000c726670 */
[----:B0-----:R-:W0:Y:S02]  /*ff00*/  @!P1 LDC.64 R2, c[0x0][0xc80] ;  /* 0x00032000ff029b82 */ /* 0x001e240000000a00 */
[----:B0-----:R-:W-:-:S05]  /*ff10*/  @!P1 IMAD.WIDE.U32 R2, R5, 0x4, R2 ;  /* 0x0000000405029825 */ /* 0x001fca00078e0002 */
[----:B------:R-:W2:Y:S01]  /*ff20*/  @!P1 LDG.E R0, desc[UR44][R2.64] ;  /* 0x0000002c02009981 */ /* 0x000ea2000c1e1900 */
[C---:B------:R-:W-:Y:S01]  /*ff30*/  ISETP.NE.AND P1, PT, R5.reuse, RZ, PT ;  /* 0x000000ff0500720c */ /* 0x040fe20003f25270 */
[----:B-1----:R-:W-:Y:S01]  /*ff40*/  IMAD.MOV.U32 R16, RZ, RZ, RZ ;  /* 0x000000ffff107224 */ /* 0x002fe200078e00ff */
[C---:B------:R-:W-:Y:S02]  /*ff50*/  ISETP.GE.U32.AND P2, PT, R5.reuse, 0x2, PT ;  /* 0x000000020500780c */ /* 0x040fe40003f46070 */
        /* <DEDUP_REMOVED lines=19> */
[----:B------:R-:W3:Y:S02]  /*10090*/  SHFL.IDX PT, R4, R8, 0x1f, 0x1f ;  /* 0x03e01f0008047f89 */ /* 0x000ee400000e0000 */
[----:B---3--:R-:W-:Y:S02]  /*100a0*/  IMAD R6, R4, R9, RZ ;  /* 0x0000000904067224 */ /* 0x008fe400078e02ff */
[----:B------:R-:W-:Y:S02]  /*100b0*/  IMAD.MOV.U32 R4, RZ, RZ, RZ ;  /* 0x000000ffff047224 */ /* 0x000fe400078e00ff */
[----:B------:R-:W-:Y:S01]  /*100c0*/  IMAD.MOV.U32 R3, RZ, RZ, R6 ;  /* 0x000000ffff037224 */ /* 0x000fe200078e0006 */
[----:B0-----:R-:W-:-:S13]  /*100d0*/  ISETP.GT.AND P6, PT, R6, R7, PT ;  /* 0x000000070600720c */ /* 0x001fda0003fc4270 */
[----:B------:R-:W-:Y:S05]  /*100e0*/  @P6 BRA `(.L_x_1371) ;  /* 0x0000000000906947 */ /* 0x000fea0003800000 */
[----:B------:R-:W-:Y:S01]  /*100f0*/  IMAD.MOV.U32 R6, RZ, RZ, R3 ;  /* 0x000000ffff067224 */ /* 0x000fe200078e0003 */
[----:B------:R-:W-:Y:S01]  /*10100*/  ULDC UR4, c[0x0][0xc3c] ;  /* 0x00030f0000047ab9 */ /* 0x000fe20000000800 */
[----:B------:R-:W-:-:S07]  /*10110*/  IMAD.MOV.U32 R4, RZ, RZ, RZ ;  /* 0x000000ffff047224 */ /* 0x000fce00078e00ff */
.L_x_1375:
[----:B------:R-:W-:-:S05]  /*10120*/  VIADD R4, R4, 0x1f ;  /* 0x0000001f04047836 */ /* 0x000fca0000000000 */
[----:B------:R-:W-:-:S13]  /*10130*/  ISETP.GE.AND P6, PT, R4, UR4, PT ;  /* 0x0000000404007c0c */ /* 0x000fda000bfc6270 */
[----:B------:R-:W-:Y:S05]  /*10140*/  @P6 BRA `(.L_x_1372) ;  /* 0x0000000400b46947 */ /* 0x000fea0003800000 */
[----:B------:R-:W-:Y:S01]  /*10150*/  IMAD.IADD R9, R5, 0x1, R4 ;  /* 0x0000000105097824 */ /* 0x000fe200078e0204 */
[----:B------:R-:W-:Y:S01]  /*10160*/  BSSY B0, `(.L_x_1373) ;  /* 0x0000007000007945 */ /* 0x000fe20003800000 */
[----:B------:R-:W-:-:S03]  /*10170*/  IMAD.MOV.U32 R0, RZ, RZ, RZ ;  /* 0x000000ffff007224 */ /* 0x000fc600078e00ff */
[----:B------:R-:W-:-:S13]  /*10180*/  ISETP.GE.OR P6, PT, R9, UR4, !P0 ;  /* 0x0000000409007c0c */ /* 0x000fda000c7c6670 */
[----:B------:R-:W-:Y:S05]  /*10190*/  @P6 BRA `(.L_x_1374) ;  /* 0x00000000000c6947 */ /* 0x000fea0003800000 */
[----:B------:R-:W0:Y:S02]  /*101a0*/  LDC.64 R2, c[0x0][0xc80] ;  /* 0x00032000ff027b82 */ /* 0x000e240000000a00 */
[----:B0-----:R-:W-:-:S05]  /*101b0*/  IMAD.WIDE R2, R9, 0x4, R2 ;  /* 0x0000000409027825 */ /* 0x001fca00078e0202 */
[----:B------:R0:W5:Y:S02]  /*101c0*/  LDG.E R0, desc[UR44][R2.64] ;  /* 0x0000002c02007981 */ /* 0x000164000c1e1900 */
.L_x_1374:
[----:B------:R-:W-:Y:S05]  /*101d0*/  BSYNC B0 ;  /* 0x0000000000007941 */ /* 0x000fea0003800000 */
.L_x_1373:
        /* <DEDUP_REMOVED lines=21> */
.L_x_1371:
[----:B------:R-:W-:-:S04]  /*10330*/  IMAD.IADD R13, R6, 0x1, -R3 ;  /* 0x00000001060d7824 */ /* 0x000fc800078e0a03 */
[----:B------:R-:W-:-:S05]  /*10340*/  IMAD R2, R8, R9, R13 ;  /* 0x0000000908027224 */ /* 0x000fca00078e020d */
[----:B------:R-:W-:Y:S02]  /*10350*/  ISETP.GT.AND P0, PT, R2, R7, PT ;  /* 0x000000070200720c */ /* 0x000fe40003f04270 */
[----:B------:R-:W0:Y:S11]  /*10360*/  LDC.64 R2, c[0x0][0xc90] ;  /* 0x00032400ff027b82 */ /* 0x000e360000000a00 */
[----:B------:R-:W-:-:S04]  /*10370*/  VOTE.ANY R10, PT, !P0 ;  /* 0x00000000000a7806 */ /* 0x000fc800040e0100 */
[----:B------:R-:W1:Y:S02]  /*10380*/  POPC R15, R10 ;  /* 0x0000000a000f7309 */ /* 0x000e640000000000 */
[----:B-1----:R-:W-:-:S04]  /*10390*/  IMAD.IADD R19, R15, 0x1, R4 ;  /* 0x000000010f137824 */ /* 0x002fc800078e0204 */
[----:B0-----:R-:W-:-:S05]  /*103a0*/  IMAD.WIDE R2, R19, 0x4, R2 ;  /* 0x0000000413027825 */ /* 0x001fca00078e0202 */
[----:B------:R-:W2:Y:S01]  /*103b0*/  LDG.E R6, desc[UR44][R2.64] ;  /* 0x0000002c02067981 */ /* 0x000ea2000c1e1900 */
[----:B------:R-:W-:-:S03]  /*103c0*/  ISETP.NE.AND P0, PT, R10, RZ, PT ;  /* 0x000000ff0a00720c */ /* 0x000fc60003f05270 */
[----:B------:R-:W2:Y:S02]  /*103d0*/  SHFL.IDX PT, R0, R0, R15, 0x1f ;  /* 0x00001f0f00007589 */ /* 0x000ea400000e0000 */
[----:B--2---:R-:W-:-:S05]  /*103e0*/  IMAD R4, R0, R6, RZ ;  /* 0x0000000600047224 */ /* 0x004fca00078e02ff */
[----:B------:R-:W-:-:S04]  /*103f0*/  IABS R14, R4 ;  /* 0x00000004000e7213 */ /* 0x000fc80000000000 */
[----:B------:R-:W0:Y:S08]  /*10400*/  I2F.RP R11, R14 ;  /* 0x0000000e000b7306 */ /* 0x000e300000209400 */
[----:B0-----:R-:W0:Y:S02]  /*10410*/  MUFU.RCP R11, R11 ;  /* 0x0000000b000b7308 */ /* 0x001e240000001000 */
[----:B0-----:R-:W-:-:S06]  /*10420*/  VIADD R12, R11, 0xffffffe ;  /* 0x0ffffffe0b0c7836 */ /* 0x001fcc0000000000 */
[----:B------:R0:W1:Y:S01]  /*10430*/  F2I.FTZ.U32.TRUNC.NTZ R3, R12 ;  /* 0x0000000c00037305 */ /* 0x000062000021f000 */
[----:B------:R-:W-:Y:S05]  /*10440*/  @!P0 BRA `(.L_x_1376) ;  /* 0x0000000000088947 */ /* 0x000fea0003800000 */
[----:B------:R-:W-:-:S05]  /*10450*/  VIADD R11, R15, 0xffffffff ;  /* 0xffffffff0f0b7836 */ /* 0x000fca0000000000 */
[----:B------:R2:W3:Y:S02]  /*10460*/  SHFL.IDX PT, R16, R8, R11, 0x1f ;  /* 0x00001f0b08107589 */ /* 0x0004e400000e0000 */
.L_x_1376:
[----:B---3--:R-:W-:Y:S01]  /*10470*/  IMAD R16, R16, R9, R13 ;  /* 0x0000000910107224 */ /* 0x008fe200078e020d */
[----:B------:R-:W-:Y:S01]  /*10480*/  IABS R2, R4 ;  /* 0x0000000400027213 */ /* 0x000fe20000000000 */
[----:B-12---:R-:W-:Y:S02]  /*10490*/  IMAD.MOV R11, RZ, RZ, -R3 ;  /* 0x000000ffff0b7224 */ /* 0x006fe400078e0a03 */
        /* <DEDUP_REMOVED lines=20> */
[----:B------:R-:W-:Y:S02]  /*105e0*/  IMAD R11, R6, R2, RZ ;  /* 0x00000002060b7224 */ /* 0x000fe400078e02ff */
[----:B------:R-:W-:Y:S02]  /*105f0*/  IMAD.MOV R2, RZ, RZ, -R2 ;  /* 0x000000ffff027224 */ /* 0x000fe400078e0a02 */
[----:B------:R-:W-:Y:S02]  /*10600*/  IMAD.MOV R3, RZ, RZ, -R11 ;  /* 0x000000ffff037224 */ /* 0x000fe400078e0a0b */
[----:B------:R-:W-:Y:S02]  /*10610*/  IMAD R4, R4, R2, R7 ;  /* 0x0000000204047224 */ /* 0x000fe400078e0207 */
[----:B------:R-:W-:Y:S01]  /*10620*/  IMAD.MOV.U32 R2, RZ, RZ, RZ ;  /* 0x000000ffff027224 */ /* 0x000fe200078e00ff */
[----:B------:R-:W-:-:S04]  /*10630*/  VIADDMNMX R13, R3, R9, R6, PT ;  /* 0x00000009030d7246 */ /* 0x000fc80003800106 */
[-C--:B------:R-:W-:Y:S01]  /*10640*/  IABS R8, R13.reuse ;  /* 0x0000000d00087213 */ /* 0x080fe20000000000 */
[----:B------:R-:W-:Y:S01]  /*10650*/  IMAD.MOV R18, RZ, RZ, -R13 ;  /* 0x000000ffff127224 */ /* 0x000fe200078e0a0d */
[----:B------:R-:W-:Y:S02]  /*10660*/  IABS R10, R13 ;  /* 0x0000000d000a7213 */ /* 0x000fe40000000000 */
[----:B------:R-:W1:Y:S08]  /*10670*/  I2F.RP R6, R8 ;  /* 0x0000000800067306 */ /* 0x000e700000209400 */
[----:B-1----:R-:W1:Y:S02]  /*10680*/  MUFU.RCP R6, R6 ;  /* 0x0000000600067308 */ /* 0x002e640000001000 */
[----:B-1----:R-:W-:-:S06]  /*10690*/  VIADD R3, R6, 0xffffffe ;  /* 0x0ffffffe06037836 */ /* 0x002fcc0000000000 */
[----:B------:R-:W1:Y:S02]  /*106a0*/  F2I.FTZ.U32.TRUNC.NTZ R3, R3 ;  /* 0x0000000300037305 */ /* 0x000e64000021f000 */
[----:B-1----:R-:W-:-:S04]  /*106b0*/  IMAD.MOV R9, RZ, RZ, -R3 ;  /* 0x000000ffff097224 */ /* 0x002fc800078e0a03 */
[----:B------:R-:W-:Y:S01]  /*106c0*/  IMAD.MOV.U32 R7, RZ, RZ, R9 ;  /* 0x000000ffff077224 */ /* 0x000fe200078e0009 */
[----:B------:R-:W-:-:S03]  /*106d0*/  IABS R9, R4 ;  /* 0x0000000400097213 */ /* 0x000fc60000000000 */
[----:B------:R-:W-:-:S04]  /*106e0*/  IMAD R7, R7, R8, RZ ;  /* 0x0000000807077224 */ /* 0x000fc800078e02ff */
[----:B------:R-:W-:-:S04]  /*106f0*/  IMAD.HI.U32 R2, R3, R7, R2 ;  /* 0x0000000703027227 */ /* 0x000fc800078e0002 */
        /* <DEDUP_REMOVED lines=9> */
[----:B------:R-:W-:Y:S01]  /*10790*/  ISETP.GE.AND P2, PT, R3, RZ, PT ;  /* 0x000000ff0300720c */ /* 0x000fe20003f46270 */
[----:B------:R-:W-:-:S06]  /*107a0*/  IMAD.IADD R3, R4, 0x1, R11 ;  /* 0x0000000104037824 */ /* 0x000fcc00078e020b */
[----:B------:R-:W-:-:S06]  /*107b0*/  @P0 VIADD R2, R2, 0x1 ;  /* 0x0000000102020836 */ /* 0x000fcc0000000000 */
[----:B------:R-:W-:Y:S01]  /*107c0*/  @!P2 IMAD.MOV R2, RZ, RZ, -R2 ;  /* 0x000000ffff02a224 */ /* 0x000fe200078e0a02 */
[----:B------:R-:W-:-:S04]  /*107d0*/  @!P1 LOP3.LUT R2, RZ, R13, RZ, 0x33, !PT ;  /* 0x0000000dff029212 */ /* 0x000fc800078e33ff */
[----:B------:R-:W-:Y:S01]  /*107e0*/  LOP3.LUT R17, RZ, R2, RZ, 0x33, !PT ;  /* 0x00000002ff117212 */ /* 0x000fe200078e33ff */
[----:B------:R-:W-:-:S04]  /*107f0*/  IMAD R18, R2, R18, R3 ;  /* 0x0000001202127224 */ /* 0x000fc800078e0203 */
[----:B------:R-:W-:Y:S01]  /*10800*/  IMAD.IADD R17, R0, 0x1, R17 ;  /* 0x0000000100117824 */ /* 0x000fe200078e0211 */
[----:B------:R-:W-:Y:S06]  /*10810*/  BRA `(.L_x_1377) ;  /* 0x0000000000107947 */ /* 0x000fec0003800000 */
.L_x_1372:
[----:B------:R-:W0:Y:S01]  /*10820*/  LDC R19, c[0x0][0xc3c] ;  /* 0x00030f00ff137b82 */ /* 0x000e220000000800 */
[----:B------:R-:W-:Y:S02]  /*10830*/  IMAD.MOV.U32 R16, RZ, RZ, R7 ;  /* 0x000000ffff107224 */ /* 0x000fe400078e0007 */
[----:B------:R-:W-:Y:S02]  /*10840*/  IMAD.MOV.U32 R17, RZ, RZ, RZ ;  /* 0x000000ffff117224 */ /* 0x000fe400078e00ff */
[----:B------:R-:W-:-:S07]  /*10850*/  IMAD.MOV.U32 R18, RZ, RZ, RZ ;  /* 0x000000ffff127224 */ /* 0x000fce00078e00ff */
.L_x_1377:
[----:B------:R-:W-:-:S13]  /*10860*/  ISETP.NE.AND P0, PT, R5, RZ, PT ;  /* 0x000000ff0500720c */ /* 0x000fda0003f05270 */
[----:B------:R-:W1:Y:S01]  /*10870*/  @!P0 S2R R3, SR_CgaCtaId ;  /* 0x0000000000038919 */ /* 0x000e620000008800 */
[----:B------:R-:W-:-:S04]  /*10880*/  @!P0 MOV R0, 0x400 ;  /* 0x0000040000008802 */ /* 0x000fc80000000f00 */
[----:B-1----:R-:W-:-:S05]  /*10890*/  @!P0 LEA R0, R3, R0, 0x18 ;  /* 0x0000000003008211 */ /* 0x002fca00078ec0ff */
[----:B0-----:R2:W-:Y:S01]  /*108a0*/  @!P0 STS.128 [R0+0x228d0], R16 ;  /* 0x0228d01000008388 */ /* 0x0015e20000000c00 */
[----:B------:R-:W-:Y:S06]  /*108b0*/  BAR.ARV 0x5, 0x180 ;  /* 0x0146000000007b1d */ /* 0x000fec0000002000 */
.L_x_1370:
        /* <DEDUP_REMOVED lines=9> */
[----:B------:R-:W-:Y:S01]  /*10950*/  IMAD.MOV.U32 R31, RZ, RZ, 0x40 ;  /* 0x00000040ff1f7424 */ /* 0x000fe200078e00ff */
[----:B------:R-:W-:Y:S01]  /*10960*/  ULOP3.LUT UR43, UR42, 0x2, URZ, 0xfc, !UPT ;  /* 0x000000022a2b7892 */ /* 0x000fe2000f8efc3f */
[----:B------:R-:W-:Y:S01]  /*10970*/  IMAD.MOV.U32 R29, RZ, RZ, 0x20 ;  /* 0x00000020ff1d7424 */ /* 0x000fe200078e00ff */
[----:B------:R-:W-:Y:S01]  /*10980*/  ULOP3.LUT UR46, UR42, 0x1, URZ, 0xfc, !UPT ;  /* 0x000000012a2e7892 */ /* 0x000fe2000f8efc3f */
[----:B------:R-:W-:Y:S01]  /*10990*/  IMAD.MOV.U32 R25, RZ, RZ, 0x1 ;  /* 0x00000001ff197424 */ /* 0x000fe200078e00ff */
[----:B------:R-:W-:Y:S01]  /*109a0*/  ULDC UR47, c[0x0][0xc] ;  /* 0x00000300002f7ab9 */ /* 0x000fe20000000800 */
[----:B------:R-:W-:Y:S02]  /*109b0*/  IMAD.MOV.U32 R23, RZ, RZ, RZ ;  /* 0x000000ffff177224 */ /* 0x000fe400078e00ff */
[----:B---3--:R-:W-:-:S05]  /*109c0*/  IMAD.U32 R35, RZ, RZ, UR4 ;  /* 0x00000004ff237e24 */ /* 0x008fca000f8e00ff */
[----:B------:R-:W-:Y:S01]  /*109d0*/  LEA R22, R35, R22, 0x18 ;  /* 0x0000001623167211 */ /* 0x000fe200078ec0ff */
[C---:B-1----:R-:W-:Y:S01]  /*109e0*/  IMAD.SHL.U32 R6, R12.reuse, 0x10, RZ ;  /* 0x000000100c067824 */ /* 0x042fe200078e00ff */
[C---:B------:R-:W-:Y:S01]  /*109f0*/  LOP3.LUT R11, R12.reuse, 0x7f, RZ, 0xc0, !PT ;  /* 0x0000007f0c0b7812 */ /* 0x040fe200078ec0ff */
[C---:B0-----:R-:W-:Y:S01]  /*10a00*/  IMAD.SHL.U32 R2, R12.reuse, 0x80, RZ ;  /* 0x000000800c027824 */ /* 0x041fe200078e00ff */
[C---:B------:R-:W-:Y:S01]  /*10a10*/  R2P PR, R12.reuse, 0x16 ;  /* 0x000000160c007804 */ /* 0x040fe20000000000 */
[----:B------:R-:W-:Y:S01]  /*10a20*/  IMAD.SHL.U32 R3, R12, 0x2, RZ ;  /* 0x000000020c037824 */ /* 0x000fe200078e00ff */
[----:B--2---:R-:W-:Y:S01]  /*10a30*/  LOP3.LUT R0, R6, 0x1b0, RZ, 0xc0, !PT ;  /* 0x000001b006007812 */ /* 0x004fe200078ec0ff */
[----:B------:R-:W-:Y:S01]  /*10a40*/  IMAD.SHL.U32 R30, R12, 0x4, RZ ;  /* 0x000000040c1e7824 */ /* 0x000fe200078e00ff */
[----:B------:R-:W-:Y:S02]  /*10a50*/  SHF.R.U32.HI R37, RZ, 0x5, R11 ;  /* 0x00000005ff257819 */ /* 0x000fe4000001160b */
[----:B------:R-:W-:-:S02]  /*10a60*/  LOP3.LUT R4, R2, 0x380, RZ, 0xc0, !PT ;  /* 0x0000038002047812 */ /* 0x000fc400078ec0ff */
[----:B------:R-:W-:Y:S01]  /*10a70*/  LOP3.LUT R36, R0, 0x30, R3, 0x78, !PT ;  /* 0x0000003000247812 */ /* 0x000fe200078e7803 */
[----:B------:R-:W-:Y:S01]  /*10a80*/  IMAD.SHL.U32 R0, R12, 0x20, RZ ;  /* 0x000000200c007824 */ /* 0x000fe200078e00ff */
[----:B------:R-:W-:Y:S01]  /*10a90*/  LOP3.LUT R8, R2, 0x400, RZ, 0xc0, !PT ;  /* 0x0000040002087812 */ /* 0x000fe200078ec0ff */
[C---:B------:R-:W-:Y:S01]  /*10aa0*/  IMAD R3, R37.reuse, 0x10, R4 ;  /* 0x0000001025037824 */ /* 0x040fe200078e0204 */
[----:B------:R-:W-:Y:S02]  /*10ab0*/  LOP3.LUT R5, R4, 0x10, R12, 0xf8, !PT ;  /* 0x0000001004057812 */ /* 0x000fe400078ef80c */
[----:B------:R-:W-:Y:S01]  /*10ac0*/  LOP3.LUT R10, R6, 0x40, RZ, 0xc0, !PT ;  /* 0x00000040060a7812 */ /* 0x000fe200078ec0ff */
[----:B------:R-:W-:Y:S01]  /*10ad0*/  IMAD R8, R37, 0x800, R8 ;  /* 0x0000080025087824 */ /* 0x000fe200078e0208 */
[--C-:B------:R-:W-:Y:S02]  /*10ae0*/  LOP3.LUT R3, R3, 0x70, R6.reuse, 0x78, !PT ;  /* 0x0000007003037812 */ /* 0x100fe400078e7806 */
[----:B------:R-:W-:Y:S01]  /*10af0*/  LOP3.LUT R5, R5, 0x70, R6, 0x78, !PT ;  /* 0x0000007005057812 */ /* 0x000fe200078e7806 */
[----:B------:R-:W-:Y:S01]  /*10b00*/  IMAD R7, R37, 0x200, R10 ;  /* 0x0000020025077824 */ /* 0x000fe200078e020a */
[----:B------:R-:W-:Y:S01]  /*10b10*/  LOP3.LUT R3, R3, 0xc00, R2, 0xf8, !PT ;  /* 0x00000c0003037812 */ /* 0x000fe200078ef802 */
[----:B------:R-:W-:Y:S01]  /*10b20*/  IMAD.SHL.U32 R37, R37, 0x400, RZ ;  /* 0x0000040025257824 */ /* 0x000fe200078e00ff */
[----:B------:R-:W-:Y:S01]  /*10b30*/  LOP3.LUT R9, R0, 0x380, RZ, 0xc0, !PT ;  /* 0x0000038000097812 */ /* 0x000fe200078ec0ff */
[----:B------:R-:W-:Y:S01]  /*10b40*/  IMAD.IADD R2, R8, 0x1, R5 ;  /* 0x0000000108027824 */ /* 0x000fe200078e0205 */
[----:B------:R-:W-:Y:S01]  /*10b50*/  LOP3.LUT R33, R6, 0x30, RZ, 0xc0, !PT ;  /* 0x0000003006217812 */ /* 0x000fe200078ec0ff */
[----:B------:R0:W-:Y:S01]  /*10b60*/  STL [R1+0x8], R3 ;  /* 0x0000080301007387 */ /* 0x0001e20000100800 */
[----:B------:R-:W-:Y:S01]  /*10b70*/  IMAD.IADD R36, R36, 0x1, R7 ;  /* 0x0000000124247824 */ /* 0x000fe200078e0207 */
[----:B------:R-:W-:-:S02]  /*10b80*/  LOP3.LUT R9, R9, 0x30, R6, 0xf8, !PT ;  /* 0x0000003009097812 */ /* 0x000fc400078ef806 */
[----:B------:R1:W-:Y:S01]  /*10b90*/  STL [R1+0x4], R2 ;  /* 0x0000040201007387 */ /* 0x0003e20000100800 */
[----:B------:R-:W-:Y:S02]  /*10ba0*/  SEL R32, R31, 0xffffffc0, !P2 ;  /* 0xffffffc01f207807 */ /* 0x000fe40005000000 */
[----:B------:R-:W-:Y:S01]  /*10bb0*/  LOP3.LUT R30, R9, 0x70, R30, 0x78, !PT ;  /* 0x00000070091e7812 */ /* 0x000fe200078e781e */
[----:B------:R2:W-:Y:S01]  /*10bc0*/  STL [R1+0x18], RZ ;  /* 0x000018ff01007387 */ /* 0x0005e20000100800 */
[----:B------:R-:W-:Y:S02]  /*10bd0*/  SEL R31, R31, 0xffffffc0, !P4 ;  /* 0xffffffc01f1f7807 */ /* 0x000fe40006000000 */
[----:B------:R-:W-:Y:S02]  /*10be0*/  SEL R29, R29, 0xffffffe0, !P1 ;  /* 0xffffffe01d1d7807 */ /* 0x000fe40004800000 */
[----:B0-----:R-:W-:Y:S02]  /*10bf0*/  LOP3.LUT R3, R33, 0x40, RZ, 0xfc, !PT ;  /* 0x0000004021037812 */ /* 0x001fe400078efcff */
[----:B-1----:R-:W-:-:S04]  /*10c00*/  SHF.R.U32.HI R2, RZ, 0x2, R11 ;  /* 0x00000002ff027819 */ /* 0x002fc8000001160b */
[----:B------:R-:W-:Y:S01]  /*10c10*/  LOP3.LUT R0, R2, 0x60, R0, 0xf8, !PT ;  /* 0x0000006002007812 */ /* 0x000fe200078ef800 */
[----:B------:R-:W-:Y:S01]  /*10c20*/  IMAD.IADD R0, R22, 0x1, R36 ;  /* 0x0000000116007824 */ /* 0x000fe200078e0224 */
[----:B------:R-:W-:-:S04]  /*10c30*/  LOP3.LUT R2, R33, 0x80, RZ, 0xfc, !PT ;  /* 0x0000008021027812 */ /* 0x000fc800078efcff */
[----:B------:R2:W-:Y:S03]  /*10c40*/  STL [R1+0xc], R0 ;  /* 0x00000c0001007387 */ /* 0x0005e60000100800 */
.L_x_1459:
[----:B0-----:R-:W0:Y:S01]  /*10c50*/  LDC.64 R6, c[0x0][0xa28] ;  /* 0x00028a00ff067b82 */ /* 0x001e220000000a00 */
[----:B---3--:R-:W3:Y:S07]  /*10c60*/  LDL.LU R26, [R1] ;  /* 0x00000000011a7983 */ /* 0x008eee0000300800 */
[----:B-1----:R-:W1:Y:S08]  /*10c70*/  LDC.64 R2, c[0x0][0xa18] ;  /* 0x00028600ff027b82 */ /* 0x002e700000000a00 */
[----:B------:R-:W4:Y:S01]  /*10c80*/  LDC.64 R4, c[0x0][0xa00] ;  /* 0x00028000ff047b82 */ /* 0x000f220000000a00 */
[----:B0-----:R-:W-:-:S07]  /*10c90*/  ISETP.NE.U32.AND P0, PT, R6, RZ, PT ;  /* 0x000000ff0600720c */ /* 0x001fce0003f05070 */
[----:B------:R-:W0:Y:S01]  /*10ca0*/  LDC.64 R8, c[0x0][0xa00] ;  /* 0x00028000ff087b82 */ /* 0x000e220000000a00 */
[----:B------:R-:W-:Y:S02]  /*10cb0*/  ISETP.NE.AND.EX P0, PT, R7, RZ, PT, P0 ;  /* 0x000000ff0700720c */ /* 0x000fe40003f05300 */
[----:B-1----:R-:W-:-:S04]  /*10cc0*/  ISETP.NE.U32.AND P1, PT, R2, RZ, PT ;  /* 0x000000ff0200720c */ /* 0x002fc80003f25070 */
[----:B------:R-:W-:Y:S02]  /*10cd0*/  ISETP.NE.AND.EX P2, PT, R3, RZ, PT, P1 ;  /* 0x000000ff0300720c */ /* 0x000fe40003f45310 */
[----:B----4-:R-:W-:-:S05]  /*10ce0*/  ISETP.NE.U32.AND P1, PT, R4, RZ, PT ;  /* 0x000000ff0400720c */ /* 0x010fca0003f25070 */
[----:B------:R-:W1:Y:S01]  /*10cf0*/  @P0 LDC.64 R2, c[0x0][0xa28] ;  /* 0x00028a00ff020b82 */ /* 0x000e620000000a00 */
[----:B------:R-:W-:-:S07]  /*10d00*/  ISETP.NE.AND.EX P3, PT, R5, RZ, PT, P1 ;  /* 0x000000ff0500720c */ /* 0x000fce0003f65310 */
[----:B------:R-:W4:Y:S01]  /*10d10*/  @P2 LDC.64 R6, c[0x0][0xa18] ;  /* 0x00028600ff062b82 */ /* 0x000f220000000a00 */
[----:B------:R-:W-:Y:S02]  /*10d20*/  IMAD.MOV.U32 R24, RZ, RZ, RZ ;  /* 0x000000ffff187224 */ /* 0x000fe400078e00ff */
[----:B-1----:R-:W-:-:S06]  /*10d30*/  @P0 IMAD.WIDE R4, R19, 0x4, R2 ;  /* 0x0000000413040825 */ /* 0x002fcc00078e0202 */
[----:B------:R-:W5:Y:S01]  /*10d40*/  @P0 LDG.E R4, desc[UR44][R4.64] ;  /* 0x0000002c04040981 */ /* 0x000f62000c1e1900 */
[----:B----4-:R-:W-:-:S05]  /*10d50*/  @P2 IMAD.WIDE R2, R19, 0x4, R6 ;  /* 0x0000000413022825 */ /* 0x010fca00078e0206 */
[----:B--2---:R0:W2:Y:S02]  /*10d60*/  @P2 LDG.E R0, desc[UR44][R2.64] ;  /* 0x0000002c02002981 */ /* 0x0040a4000c1e1900 */
[----:B0-----:R-:W-:-:S05]  /*10d70*/  IMAD.WIDE R2, R19, 0x4, R8 ;  /* 0x0000000413027825 */ /* 0x001fca00078e0208 */
[----:B------:R0:W5:Y:S01]  /*10d80*/  @P3 LDG.E R24, desc[UR44][R2.64] ;  /* 0x0000002c02183981 */ /* 0x000162000c1e1900 */
[----:B---3--:R-:W-:-:S04]  /*10d90*/  LOP3.LUT R26, R26, 0xffffff7f, RZ, 0xc0, !PT ;  /* 0xffffff7f1a1a7812 */ /* 0x008fc800078ec0ff */
[----:B------:R-:W-:-:S05]  /*10da0*/  @P3 LOP3.LUT R26, R26, 0x80, RZ, 0xfc, !PT ;  /* 0x000000801a1a3812 */ /* 0x000fca00078efcff */
[----:B------:R0:W-:Y:S01]  /*10db0*/  STL [R1], R26 ;  /* 0x0000001a01007387 */ /* 0x0001e20000100800 */
[----:B--2---:R-:W-:Y:S01]  /*10dc0*/  @P2 R2UR UR37, R0 ;  /* 0x00000000002522ca */ /* 0x004fe200000e0000 */
[----:B0-----:R-:W-:-:S14]  /*10dd0*/  @P2 BRA `(.L_x_1379) ;  /* 0x00000000001c2947 */ /* 0x001fdc0003800000 */
[----:B------:R-:W-:Y:S01]  /*10de0*/  ULDC UR37, c[0x0][0x288] ;  /* 0x0000a20000257ab9 */ /* 0x000fe20000000800 */
[----:B------:R-:W-:Y:S05]  /*10df0*/  @!P3 BRA `(.L_x_1379) ;  /* 0x000000000014b947 */ /* 0x000fea0003800000 */
[----:B------:R-:W2:Y:S04]  /*10e00*/  LDG.E R5, desc[UR44][R2.64] ;  /* 0x0000002c02057981 */ /* 0x000ea8000c1e1900 */
[----:B------:R-:W3:Y:S01]  /*10e10*/  LDG.E R0, desc[UR44][R2.64+0x4] ;  /* 0x0000042c02007981 */ /* 0x000ee2000c1e1900 */
[----:B--2---:R-:W-:Y:S02]  /*10e20*/  R2UR UR4, R5 ;  /* 0x00000000050472ca */ /* 0x004fe400000e0000 */
[----:B---3--:R-:W-:-:S13]  /*10e30*/  R2UR UR37, R0 ;  /* 0x00000000002572ca */ /* 0x008fda00000e0000 */
[----:B------:R-:W-:-:S12]  /*10e40*/  UIADD3 UR37, -UR4, UR37, URZ ;  /* 0x0000002504257290 */ /* 0x000fd8000fffe13f */
.L_x_1379:
[----:B------:R-:W-:Y:S01]  /*10e50*/  UMOV UR36, URZ ;  /* 0x0000003f00247c82 */ /* 0x000fe20008000000 */
[----:B------:R-:W-:Y:S01]  /*10e60*/  ULDC.64 UR6, c[0x0][0xa20] ;  /* 0x0002880000067ab9 */ /* 0x000fe20000000a00 */
[----:B-----5:R-:W-:Y:S01]  /*10e70*/  @P0 R2UR UR36, R4 ;  /* 0x00000000042402ca */ /* 0x020fe200000e0000 */
[----:B------:R-:W-:Y:S01]  /*10e80*/  ULDC.64 UR4, c[0x0][0x418] ;  /* 0x0001060000047ab9 */ /* 0x000fe20000000a00 */
[----:B------:R-:W-:Y:S01]  /*10e90*/  ISETP.NE.U32.AND P0, PT, RZ, UR6, PT ;  /* 0x00000006ff007c0c */ /* 0x000fe2000bf05070 */
[----:B------:R-:W-:Y:S01]  /*10ea0*/  UISETP.NE.U32.AND UP0, UPT, UR4, URZ, UPT ;  /* 0x0000003f0400728c */ /* 0x000fe2000bf05070 */
[----:B------:R-:W-:Y:S02]  /*10eb0*/  ULDC UR39, c[0x0][0x2f0] ;  /* 0x0000bc0000277ab9 */ /* 0x000fe40000000800 */
[----:B------:R-:W-:Y:S01]  /*10ec0*/  ISETP.NE.AND.EX P0, PT, RZ, UR7, PT, P0 ;  /* 0x00000007ff007c0c */ /* 0x000fe2000bf05300 */
[----:B------:R-:W-:Y:S01]  /*10ed0*/  UISETP.NE.AND.EX UP0, UPT, UR5, URZ, UPT, UP0 ;  /* 0x0000003f0500728c */ /* 0x000fe2000bf05300 */
[----:B------:R-:W-:-:S03]  /*10ee0*/  ULDC UR4, c[0x0][0x424] ;  /* 0x0001090000047ab9 */ /* 0x000fc60000000800 */
[----:B------:R-:W-:-:S04]  /*10ef0*/  USEL UR4, UR4, 0x1, UP0 ;  /* 0x0000000104047887 */ /* 0x000fc80008000000 */
[----:B------:R-:W-:-:S04]  /*10f00*/  UIMAD UR39, UR4, UR39, URZ ;  /* 0x00000027042772a4 */ /* 0x000fc8000f8e023f */
[----:B------:R-:W-:Y:S08]  /*10f10*/  @!P0 BRA `(.L_x_1380) ;  /* 0x0000000000148947 */ /* 0x000ff00003800000 */
[----:B------:R-:W0:Y:S02]  /*10f20*/  LDC.64 R2, c[0x0][0xa20] ;  /* 0x00028800ff027b82 */ /* 0x000e240000000a00 */
[----:B0-----:R-:W-:-:S06]  /*10f30*/  IMAD.WIDE R2, R19, 0x4, R2 ;  /* 0x0000000413027825 */ /* 0x001fcc00078e0202 */
[----:B------:R-:W2:Y:S02]  /*10f40*/  LDG.E R2, desc[UR44][R2.64] ;  /* 0x0000002c02027981 */ /* 0x000ea4000c1e1900 */
[----:B--2---:R-:W-:Y:S01]  /*10f50*/  R2UR UR39, R2 ;  /* 0x00000000022772ca */ /* 0x004fe200000e0000 */
[----:B------:R-:W-:-:S14]  /*10f60*/  BRA `(.L_x_1381) ;  /* 0x00000000002c7947 */ /* 0x000fdc0003800000 */
.L_x_1380:
        /* <DEDUP_REMOVED lines=11> */
.L_x_1381:
[----:B------:R-:W-:Y:S01]  /*11020*/  R2UR UR38, R17 ;  /* 0x00000000112672ca */ /* 0x000fe200000e0000 */
[----:B------:R-:W-:Y:S01]  /*11030*/  ULDC UR4, c[0x0][0x448] ;  /* 0x0001120000047ab9 */ /* 0x000fe20000000800 */
[----:B------:R-:W-:Y:S02]  /*11040*/  UIADD3 UR39, -UR36, UR39, URZ ;  /* 0x0000002724277290 */ /* 0x000fe4000fffe13f */
[----:B------:R-:W-:Y:S02]  /*11050*/  UISETP.NE.AND UP0, UPT, UR4, 0x1, UPT ;  /* 0x000000010400788c */ /* 0x000fe4000bf05270 */
[----:B------:R-:W-:Y:S01]  /*11060*/  UIADD3 UR9, UR39, 0x1, -UR37 ;  /* 0x0000000127097890 */ /* 0x000fe2000fffe825 */
[----:B------:R-:W-:Y:S01]  /*11070*/  ULDC.64 UR4, c[0x0][0x9e0] ;  /* 0x0002780000047ab9 */ /* 0x000fe20000000a00 */
[----:B------:R-:W-:-:S05]  /*11080*/  UP2UR UR48, UPR, URZ, 0x1 ;  /* 0x000000013f307883 */ /* 0x000fca0008000000 */
[----:B------:R-:W-:Y:S02]  /*11090*/  USHF.L.U32 UR38, UR38, 0x7, URZ ;  /* 0x0000000726267899 */ /* 0x000fe4000800063f */
[----:B------:R-:W-:Y:S01]  /*110a0*/  @UP0 ULDC UR6, c[0x0][0x44c] ;  /* 0x0001130000060ab9 */ /* 0x000fe20000000800 */
[----:B------:R-:W-:Y:S01]  /*110b0*/  @UP0 ULDC UR10, c[0x0][0x450] ;  /* 0x00011400000a0ab9 */ /* 0x000fe20000000800 */
[----:B------:R-:W-:-:S04]  /*110c0*/  UIADD3 UR8, UR38, 0x7f, URZ ;  /* 0x0000007f26087890 */ /* 0x000fc8000fffe03f */
[----:B------:R-:W-:-:S04]  /*110d0*/  UIMAD.WIDE.U32 UR6, UR8, UR6, URZ ;  /* 0x00000006080672a5 */ /* 0x000fc8000f8e003f */
[----:B------:R-:W-:Y:S02]  /*110e0*/  @UP0 USHF.R.U32.HI UR8, URZ, UR10, UR7 ;  /* 0x0000000a3f080299 */ /* 0x000fe40008011607 */
[----:B------:R-:W-:Y:S02]  /*110f0*/  UISETP.GE.AND UP0, UPT, UR5, 0x1, UPT ;  /* 0x000000010500788c */ /* 0x000fe4000bf06270 */
[----:B------:R-:W-:-:S04]  /*11100*/  UIADD3 UR9, UR9, UR8, URZ ;  /* 0x0000000809097290 */ /* 0x000fc8000fffe03f */
[----:B------:R-:W-:Y:S01]  /*11110*/  PLOP3.LUT P1, PT, PT, PT, UP0, 0x80, 0x0 ;  /* 0x000000000000781c */ /* 0x000fe20003f2f008 */
[----:B------:R-:W-:-:S12]  /*11120*/  UIADD3 UR4, UR9, UR4, URZ ;  /* 0x0000000409047290 */ /* 0x000fd8000fffe03f */
[----:B------:R-:W-:Y:S05]  /*11130*/  @!P1 BRA `(.L_x_1382) ;  /* 0x0000000000449947 */ /* 0x000fea0003800000 */
        /* <DEDUP_REMOVED lines=10> */
.L_x_1383:
[----:B------:R-:W-:-:S11]  /*111e0*/  UISETP.NE.AND UP0, UPT, UR5, 0x1, UPT ;  /* 0x000000010500788c */ /* 0x000fd6000bf05270 */
[----:B------:R-:W-:Y:S02]  /*111f0*/  @UP0 ULDC.64 UR10, c[0x0][0x9e8] ;  /* 0x00027a00000a0ab9 */ /* 0x000fe40000000a00 */
[----:B------:R-:W-:-:S04]  /*11200*/  UIMAD.WIDE.U32 UR6, UR8, UR10, URZ ;  /* 0x0000000a080672a5 */ /* 0x000fc8000f8e003f */
[----:B------:R-:W-:-:S12]  /*11210*/  @UP0 USHF.R.U32.HI UR8, URZ, UR11, UR7 ;  /* 0x0000000b3f080299 */ /* 0x000fd80008011607 */
.L_x_1384:
[----:B------:R-:W-:-:S04]  /*11220*/  UIMAD UR8, UR8, UR5, UR5 ;  /* 0x00000005080872a4 */ /* 0x000fc8000f8e0205 */
[----:B------:R-:W-:-:S04]  /*11230*/  UISETP.LT.AND UP0, UPT, UR4, UR8, UPT ;  /* 0x000000080400728c */ /* 0x000fc8000bf01270 */
[----:B------:R-:W-:-:S12]  /*11240*/  USEL UR4, UR4, UR8, UP0 ;  /* 0x0000000804047287 */ /* 0x000fd80008000000 */
.L_x_1382:
[----:B------:R-:W-:Y:S02]  /*11250*/  UISETP.NE.AND UP0, UPT, UR48, URZ, UPT ;  /* 0x0000003f3000728c */ /* 0x000fe4000bf05270 */
[----:B------:R-:W-:Y:S02]  /*11260*/  UIADD3 UR8, UR39, 0x7f, URZ ;  /* 0x0000007f27087890 */ /* 0x000fe4000fffe03f */
[----:B------:R-:W-:Y:S02]  /*11270*/  UIADD3 UR9, UR4, 0x7f, URZ ;  /* 0x0000007f04097890 */ /* 0x000fe4000fffe03f */
[----:B------:R-:W-:Y:S02]  /*11280*/  USHF.R.S32.HI UR4, URZ, 0x1f, UR8 ;  /* 0x0000001f3f047899 */ /* 0x000fe40008011408 */
[----:B------:R-:W-:Y:S02]  /*11290*/  USHF.R.S32.HI UR10, URZ, 0x1f, UR9 ;  /* 0x0000001f3f0a7899 */ /* 0x000fe40008011409 */
[----:B------:R-:W-:Y:S01]  /*112a0*/  ULEA.HI UR4, UR4, UR8, URZ, 0x7 ;  /* 0x0000000804047291 */ /* 0x000fe2000f8f383f */
[----:B------:R-:W-:Y:S01]  /*112b0*/  @UP0 ULDC UR6, c[0x0][0x44c] ;  /* 0x0001130000060ab9 */ /* 0x000fe20000000800 */
[----:B------:R-:W-:-:S02]  /*112c0*/  ULEA.HI UR10, UR10, UR9, URZ, 0x7 ;  /* 0x000000090a0a7291 */ /* 0x000fc4000f8f383f */
[----:B------:R-:W-:Y:S01]  /*112d0*/  UIMAD.WIDE.U32 UR6, UR38, UR6, URZ ;  /* 0x00000006260672a5 */ /* 0x000fe2000f8e003f */
[----:B------:R-:W-:Y:S01]  /*112e0*/  @UP0 ULDC UR9, c[0x0][0x450] ;  /* 0x0001140000090ab9 */ /* 0x000fe20000000800 */
[----:B------:R-:W-:Y:S02]  /*112f0*/  UMOV UR8, UR38 ;  /* 0x0000002600087c82 */ /* 0x000fe40008000000 */
[----:B------:R-:W-:Y:S02]  /*11300*/  @UP0 USHF.R.U32.HI UR8, URZ, UR9, UR7 ;  /* 0x000000093f080299 */ /* 0x000fe40008011607 */
[----:B------:R-:W-:Y:S02]  /*11310*/  USHF.R.S32.HI UR4, URZ, 0x7, UR4 ;  /* 0x000000073f047899 */ /* 0x000fe40008011404 */
[----:B------:R-:W-:Y:S02]  /*11320*/  USHF.R.S32.HI UR10, URZ, 0x7, UR10 ;  /* 0x000000073f0a7899 */ /* 0x000fe4000801140a */
[----:B------:R-:W-:-:S02]  /*11330*/  UIADD3 UR6, UR8, UR39, -UR37 ;  /* 0x0000002708067290 */ /* 0x000fc4000fffe825 */
[----:B------:R-:W-:Y:S01]  /*11340*/  UISETP.LT.AND UP0, UPT, UR4, UR10, UPT ;  /* 0x0000000a0400728c */ /* 0x000fe2000bf01270 */
[----:B------:R-:W-:-:S03]  /*11350*/  ULDC UR8, c[0x0][0x9dc] ;  /* 0x0002770000087ab9 */ /* 0x000fc60000000800 */
[----:B------:R-:W-:Y:S02]  /*11360*/  USEL UR40, UR4, UR10, UP0 ;  /* 0x0000000a04287287 */ /* 0x000fe40008000000 */
[----:B------:R-:W-:Y:S01]  /*11370*/  UIADD3 UR8, UR6, -UR8, URZ ;  /* 0x8000000806087290 */ /* 0x000fe2000fffe03f */
[----:B------:R-:W-:Y:S11]  /*11380*/  @!P1 BRA `(.L_x_1385) ;  /* 0x0000000000489947 */ /* 0x000ff60003800000 */
[----:B------:R-:W-:Y:S02]  /*11390*/  UMOV UR4, UR6 ;  /* 0x0000000600047c82 */ /* 0x000fe40008000000 */
        /* <DEDUP_REMOVED lines=10> */
.L_x_1386:
[----:B------:R-:W-:-:S11]  /*11440*/  UISETP.NE.AND UP0, UPT, UR5, 0x1, UPT ;  /* 0x000000010500788c */ /* 0x000fd6000bf05270 */
[----:B------:R-:W-:Y:S02]  /*11450*/  @UP0 ULDC.64 UR10, c[0x0][0x9e8] ;  /* 0x00027a00000a0ab9 */ /* 0x000fe40000000a00 */
[----:B------:R-:W-:-:S04]  /*11460*/  UIMAD.WIDE.U32 UR6, UR4, UR10, URZ ;  /* 0x0000000a040672a5 */ /* 0x000fc8000f8e003f */
[----:B------:R-:W-:-:S12]  /*11470*/  @UP0 USHF.R.U32.HI UR4, URZ, UR11, UR7 ;  /* 0x0000000b3f040299 */ /* 0x000fd80008011607 */
.L_x_1387:
[----:B------:R-:W-:-:S04]  /*11480*/  UIMAD UR4, UR4, UR5, URZ ;  /* 0x00000005040472a4 */ /* 0x000fc8000f8e023f */
[----:B------:R-:W-:-:S04]  /*11490*/  UISETP.LT.AND UP0, UPT, UR8, UR4, UPT ;  /* 0x000000040800728c */ /* 0x000fc8000bf01270 */
[----:B------:R-:W-:-:S12]  /*114a0*/  USEL UR8, UR8, UR4, !UP0 ;  /* 0x0000000408087287 */ /* 0x000fd8000c000000 */
.L_x_1385:
        /* <DEDUP_REMOVED lines=26> */
.L_x_1389:
        /* <DEDUP_REMOVED lines=20> */
.L_x_1392:
[----:B------:R-:W-:Y:S05]  /*11790*/  BSYNC B6 ;  /* 0x0000000000067941 */ /* 0x000fea0003800000 */
.L_x_1391:
[----:B------:R-:W-:Y:S01]  /*117a0*/  VIADD R0, R22, 0x8400 ;  /* 0x0000840016007836 */ /* 0x000fe20000000000 */
[----:B------:R-:W-:Y:S01]  /*117b0*/  BSSY B6, `(.L_x_1393) ;  /* 0x0000017000067945 */ /* 0x000fe20003800000 */
[----:B------:R-:W-:-:S03]  /*117c0*/  IMAD.MOV.U32 R17, RZ, RZ, R26 ;  /* 0x000000ffff117224 */ /* 0x000fc600078e001a */
[----:B------:R-:W-:Y:S02]  /*117d0*/  LOP3.LUT P0, RZ, R0, 0x3ff, RZ, 0xc0, !PT ;  /* 0x000003ff00ff7812 */ /* 0x000fe4000780c0ff */
[----:B------:R-:W-:-:S11]  /*117e0*/  LOP3.LUT R17, R17, 0xfffffffe, RZ, 0xc0, !PT ;  /* 0xfffffffe11117812 */ /* 0x000fd600078ec0ff */
[----:B------:R-:W-:-:S05]  /*117f0*/  @P0 LOP3.LUT R17, R17, 0x1, RZ, 0xfc, !PT ;  /* 0x0000000111110812 */ /* 0x000fca00078efcff */
[----:B------:R0:W-:Y:S01]  /*11800*/  STL [R1], R17 ;  /* 0x0000001101007387 */ /* 0x0001e20000100800 */
        /* <DEDUP_REMOVED lines=17> */
.L_x_1394:
[----:B------:R-:W-:Y:S05]  /*11920*/  BSYNC B6 ;  /* 0x0000000000067941 */ /* 0x000fea0003800000 */
.L_x_1393:
        /* <DEDUP_REMOVED lines=20> */
.L_x_1396:
[----:B------:R-:W-:Y:S05]  /*11a70*/  BSYNC B6 ;  /* 0x0000000000067941 */ /* 0x000fea0003800000 */
.L_x_1395:
        /* <DEDUP_REMOVED lines=19> */
.L_x_1398:
[----:B------:R-:W-:Y:S05]  /*11bb0*/  BSYNC B6 ;  /* 0x0000000000067941 */ /* 0x000fea0003800000 */
.L_x_1397:
[----:B------:R-:W1:Y:S01]  /*11bc0*/  LDC.64 R2, c[0x0][0x9f8] ;  /* 0x00027e00ff027b82 */ /* 0x000e620000000a00 */
[----:B------:R-:W-:Y:S01]  /*11bd0*/  IMAD.MOV.U32 R27, RZ, RZ, R19 ;  /* 0x000000ffff1b7224 */ /* 0x000fe200078e0013 */
[----:B------:R-:W-:Y:S01]  /*11be0*/  ULDC UR4, c[0x0][0x2f4] ;  /* 0x0000bd0000047ab9 */ /* 0x000fe20000000800 */
[----:B------:R-:W-:Y:S01]  /*11bf0*/  LOP3.LUT R20, R33, 0x40, RZ, 0xfc, !PT ;  /* 0x0000004021147812 */ /* 0x000fe200078efcff */
[----:B------:R-:W-:-:S04]  /*11c00*/  ULDC UR5, c[0x0][0x320] ;  /* 0x0000c80000057ab9 */ /* 0x000fc80000000800 */
[----:B------:R-:W2:Y:S01]  /*11c10*/  LDC R10, c[0x0][0x430] ;  /* 0x00010c00ff0a7b82 */ /* 0x000ea20000000800 */
[----:B-1----:R-:W-:-:S04]  /*11c20*/  ISETP.NE.U32.AND P0, PT, R2, RZ, PT ;  /* 0x000000ff0200720c */ /* 0x002fc80003f05070 */
[----:B------:R-:W-:-:S13]  /*11c30*/  ISETP.NE.AND.EX P0, PT, R3, RZ, PT, P0 ;  /* 0x000000ff0300720c */ /* 0x000fda0003f05300 */
[----:B------:R-:W1:Y:S01]  /*11c40*/  @P0 LDC.64 R2, c[0x0][0x9f8] ;  /* 0x00027e00ff020b82 */ /* 0x000e620000000a00 */
[----:B------:R-:W-:Y:S02]  /*11c50*/  ISETP.GE.AND P1, PT, R20, UR4, PT ;  /* 0x0000000414007c0c */ /* 0x000fe4000bf26270 */
[----:B0-----:R-:W-:Y:S02]  /*11c60*/  LOP3.LUT R17, R17, 0xffffffef, RZ, 0xc0, !PT ;  /* 0xffffffef11117812 */ /* 0x001fe400078ec0ff */
[----:B------:R-:W-:Y:S01]  /*11c70*/  LOP3.LUT R21, R33, 0x80, RZ, 0xfc, !PT ;  /* 0x0000008021157812 */ /* 0x000fe200078efcff */
[----:B-1----:R-:W-:-:S05]  /*11c80*/  @P0 IMAD.WIDE R2, R19, 0x4, R2 ;  /* 0x0000000413020825 */ /* 0x002fca00078e0202 */
[----:B------:R0:W5:Y:S01]  /*11c90*/  @P0 LDG.E R27, desc[UR44][R2.64] ;  /* 0x0000002c021b0981 */ /* 0x000162000c1e1900 */
[----:B------:R-:W-:Y:S01]  /*11ca0*/  ISETP.GE.AND P0, PT, R33, UR4, PT ;  /* 0x0000000421007c0c */ /* 0x000fe2000bf06270 */
[----:B------:R-:W-:Y:S01]  /*11cb0*/  UMOV UR6, 0xffffffff ;  /* 0xffffffff00067882 */ /* 0x000fe20000000000 */
[----:B------:R-:W-:-:S05]  /*11cc0*/  IMAD.U32 R9, RZ, RZ, UR40 ;  /* 0x00000028ff097e24 */ /* 0x000fca000f8e00ff */
[----:B------:R-:W-:-:S06]  /*11cd0*/  LEA R9, R9, 0xffffff80, 0x7 ;  /* 0xffffff8009097811 */ /* 0x000fcc00078e38ff */
        /* <DEDUP_REMOVED lines=9> */
[----:B------:R-:W-:-:S04]  /*11d70*/  @P1 LOP3.LUT R17, R17, 0x2, RZ, 0xfc, !PT ;  /* 0x0000000211111812 */ /* 0x000fc800078efcff */
[----:B------:R-:W-:-:S04]  /*11d80*/  LOP3.LUT R17, R17, 0xfffffffe, RZ, 0xc0, !PT ;  /* 0xfffffffe11117812 */ /* 0x000fc800078ec0ff */
[----:B------:R-:W-:-:S05]  /*11d90*/  @P0 LOP3.LUT R17, R17, 0x1, RZ, 0xfc, !PT ;  /* 0x0000000111110812 */ /* 0x000fca00078efcff */
[----:B------:R0:W-:Y:S01]  /*11da0*/  STL [R1], R17 ;  /* 0x0000001101007387 */ /* 0x0001e20000100800 */
[----:B--2---:R-:W-:Y:S05]  /*11db0*/  BRA.DIV UR6, `(.L_x_1399) ;  /* 0x0000004606287947 */ /* 0x004fea000b800000 */
.L_x_1479:
[----:B------:R-:W0:Y:S01]  /*11dc0*/  S2R R0, SR_TID.X ;  /* 0x0000000000007919 */ /* 0x000e220000002100 */
[----:B------:R-:W-:Y:S01]  /*11dd0*/  ISETP.NE.AND P1, PT, R10, 0x1, PT ;  /* 0x000000010a00780c */ /* 0x000fe20003f25270 */
[----:B------:R-:W-:Y:S01]  /*11de0*/  IMAD.MOV.U32 R8, RZ, RZ, R17 ;  /* 0x000000ffff087224 */ /* 0x000fe200078e0011 */
[----:B-----5:R-:W-:-:S04]  /*11df0*/  SHF.R.S32.HI R34, RZ, 0x1f, R27 ;  /* 0x0000001fff227819 */ /* 0x020fc8000001141b */
[----:B------:R-:W-:-:S07]  /*11e00*/  LOP3.LUT R8, R8, 0xffffffbf, RZ, 0xc0, !PT ;  /* 0xffffffbf08087812 */ /* 0x000fce00078ec0ff */
[----:B------:R-:W1:Y:S01]  /*11e10*/  @P1 LDC R5, c[0x0][0x434] ;  /* 0x00010d00ff051b82 */ /* 0x000e620000000800 */
[----:B------:R-:W-:-:S07]  /*11e20*/  @P1 LOP3.LUT R8, R8, 0x40, RZ, 0xfc, !PT ;  /* 0x0000004008081812 */ /* 0x000fce00078efcff */
[----:B------:R-:W2:Y:S01]  /*11e30*/  @P1 LDC R4, c[0x0][0x438] ;  /* 0x00010e00ff041b82 */ /* 0x000ea20000000800 */
[C---:B0-----:R-:W-:Y:S01]  /*11e40*/  LOP3.LUT R2, R0.reuse, 0x7f, RZ, 0xc0, !PT ;  /* 0x0000007f00027812 */ /* 0x041fe200078ec0ff */
[----:B------:R-:W-:-:S03]  /*11e50*/  IMAD.SHL.U32 R0, R0, 0x20, RZ ;  /* 0x0000002000007824 */ /* 0x000fc600078e00ff */
[----:B------:R-:W-:-:S04]  /*11e60*/  SHF.R.U32.HI R2, RZ, 0x2, R2 ;  /* 0x00000002ff027819 */ /* 0x000fc80000011602 */
[----:B------:R-:W-:-:S04]  /*11e70*/  LOP3.LUT R0, R2, 0x60, R0, 0xf8, !PT ;  /* 0x0000006002007812 */ /* 0x000fc800078ef800 */
[----:B------:R-:W-:-:S04]  /*11e80*/  LOP3.LUT R0, R0, R9, RZ, 0xfc, !PT ;  /* 0x0000000900007212 */ /* 0x000fc800078efcff */
[C---:B------:R-:W-:Y:S01]  /*11e90*/  ISETP.GE.AND P0, PT, R0.reuse, UR39, PT ;  /* 0x0000002700007c0c */ /* 0x040fe2000bf06270 */
[----:B------:R-:W-:-:S04]  /*11ea0*/  VIADD R0, R0, UR36 ;  /* 0x0000002400007c36 */ /* 0x000fc80008000000 */
[----:B-1----:R-:W-:-:S04]  /*11eb0*/  @P1 IMAD.HI.U32 R5, R0, R5, RZ ;  /* 0x0000000500051227 */ /* 0x002fc800078e00ff */
        /* <DEDUP_REMOVED lines=14> */
[----:B------:R-:W-:Y:S01]  /*11fa0*/  LOP3.LUT R8, R8, 0xffffffdf, RZ, 0xc0, !PT ;  /* 0xffffffdf08087812 */ /* 0x000fe200078ec0ff */
[----:B------:R-:W-:Y:S01]  /*11fb0*/  IMAD.MOV R5, RZ, RZ, -R6 ;  /* 0x000000ffff057224 */ /* 0x000fe200078e0a06 */
[----:B------:R-:W-:-:S03]  /*11fc0*/  SHF.R.S32.HI R28, RZ, 0x1f, R18 ;  /* 0x0000001fff1c7819 */ /* 0x000fc60000011412 */
[----:B------:R-:W-:Y:S02]  /*11fd0*/  IMAD R5, R10, R5, R0 ;  /* 0x000000050a057224 */ /* 0x000fe400078e0200 */
[----:B0-----:R-:W-:-:S05]  /*11fe0*/  IMAD.U32 R2, RZ, RZ, UR43 ;  /* 0x0000002bff027e24 */ /* 0x001fca000f8e00ff */
[----:B------:R-:W-:-:S13]  /*11ff0*/  ISETP.NE.AND P2, PT, R2, 0x3, PT ;  /* 0x000000030200780c */ /* 0x000fda0003f45270 */
[----:B------:R-:W-:-:S05]  /*12000*/  @P2 LOP3.LUT R8, R8, 0x20, RZ, 0xfc, !PT ;  /* 0x0000002008082812 */ /* 0x000fca00078efcff */
[----:B------:R0:W-:Y:S01]  /*12010*/  STL [R1], R8 ;  /* 0x0000000801007387 */ /* 0x0001e20000100800 */
[----:B------:R-:W-:Y:S05]  /*12020*/  @!P2 BRA `(.L_x_1400) ;  /* 0x000000000004a947 */ /* 0x000fea0003800000 */
[----:B------:R-:W-:Y:S01]  /*12030*/  BPT.TRAP 0x1 ;  /* 0x000000040000795c */ /* 0x000fe20000300000 */
.L_x_1400:
[----:B------:R-:W-:Y:S01]  /*12040*/  IMAD R0, R23, 0x8, R22 ;  /* 0x0000000817007824 */ /* 0x000fe200078e0216 */
[----:B------:R-:W-:Y:S01]  /*12050*/  SHF.L.U32 R21, R25, 0x1f, RZ ;  /* 0x0000001f19157819 */ /* 0x000fe200000006ff */
[----:B------:R-:W-:Y:S01]  /*12060*/  BSSY B0, `(.L_x_1401) ;  /* 0x0000004000007945 */ /* 0x000fe20003800000 */
[----:B------:R-:W-:Y:S02]  /*12070*/  SHF.R.S32.HI R17, RZ, 0x1f, R5 ;  /* 0x0000001fff117819 */ /* 0x000fe40000011405 */
[----:B------:R-:W1:Y:S02]  /*12080*/  SYNCS.PHASECHK.TRANS64.TRYWAIT P0, [R0+URZ+0x22880], R21 ;  /* 0x02288015000075a7 */ /* 0x000e64000800017f */
[----:B-1----:R-:W-:Y:S05]  /*12090*/  @!P0 BRA `(.L_x_1402) ;  /* 0x00000040009c8947 */ /* 0x002fea0003800000 */
.L_x_1480:
[----:B------:R-:W-:Y:S05]  /*120a0*/  BSYNC B0 ;  /* 0x0000000000007941 */ /* 0x000fea0003800000 */
.L_x_1401:
[----:B------:R-:W2:Y:S01]  /*120b0*/  LDL R26, [R1] ;  /* 0x00000000011a7983 */ /* 0x000ea20000100800 */
[----:B------:R-:W-:Y:S01]  /*120c0*/  ULDC.64 UR4, c[0x0][0x328] ;  /* 0x0000ca0000047ab9 */ /* 0x000fe20000000a00 */
[----:B-----5:R-:W-:Y:S01]  /*120d0*/  SHF.R.S32.HI R20, RZ, 0x1f, R4 ;  /* 0x0000001fff147819 */ /* 0x020fe20000011404 */
[----:B------:R-:W-:Y:S01]  /*120e0*/  IMAD R6, R17, UR4, RZ ;  /* 0x0000000411067c24 */ /* 0x000fe2000f8e02ff */
[----:B------:R-:W3:Y:S01]  /*120f0*/  S2R R7, SR_TID.X ;  /* 0x0000000000077919 */ /* 0x000ee20000002100 */
[----:B------:R-:W-:Y:S01]  /*12100*/  IMAD.WIDE.U32 R2, R5, UR4, RZ ;  /* 0x0000000405027c25 */ /* 0x000fe2000f8e00ff */
[----:B------:R-:W-:-:S03]  /*12110*/  ULDC.64 UR6, c[0x0][0x318] ;  /* 0x0000c60000067ab9 */ /* 0x000fc60000000a00 */
        /* <DEDUP_REMOVED lines=11> */
[----:B------:R-:W-:-:S03]  /*121d0*/  UMOV UR4, 0xffffffff ;  /* 0xffffffff00047882 */ /* 0x000fc60000000000 */
[----:B------:R-:W-:Y:S01]  /*121e0*/  IMAD R6, R23, 0x4000, R37 ;  /* 0x0000400017067824 */ /* 0x000fe200078e0225 */
[----:B0-----:R-:W-:Y:S02]  /*121f0*/  IADD3 R8, P0, R2, UR6, RZ ;  /* 0x0000000602087c10 */ /* 0x001fe4000ff1e0ff */
[----:B---3--:R-:W-:Y:S02]  /*12200*/  LOP3.LUT R7, R7, 0x7f, RZ, 0xc0, !PT ;  /* 0x0000007f07077812 */ /* 0x008fe400078ec0ff */
[----:B------:R-:W-:Y:S02]  /*12210*/  IADD3.X R10, R3, UR7, R10, P0, !PT ;  /* 0x00000007030a7c10 */ /* 0x000fe400087fe40a */
[----:B------:R-:W-:-:S04]  /*12220*/  SHF.R.U32.HI R7, RZ, 0x2, R7 ;  /* 0x00000002ff077819 */ /* 0x000fc80000011607 */
[----:B------:R-:W-:-:S04]  /*12230*/  IADD3 R9, -R7, UR39, -R9 ;  /* 0x0000002707097c10 */ /* 0x000fc8000fffe909 */
[----:B------:R-:W-:Y:S02]  /*12240*/  ISETP.GE.AND P4, PT, R9, 0x1, PT ;  /* 0x000000010900780c */ /* 0x000fe40003f86270 */
[----:B--2---:R-:W-:Y:S01]  /*12250*/  LOP3.LUT P1, RZ, R26, 0x1, RZ, 0xc0, !PT ;  /* 0x000000011aff7812 */ /* 0x004fe2000782c0ff */
[----:B------:R-:W-:-:S12]  /*12260*/  BRA.DIV UR4, `(.L_x_1403) ;  /* 0x00000042043c7947 */ /* 0x000fd8000b800000 */
[----:B------:R-:W0:Y:S01]  /*12270*/  SHFL.IDX PT, R2, R8, RZ, 0x1c1f ;  /* 0x001c1fff08027589 */ /* 0x000e2200000e0000 */
[----:B------:R-:W-:Y:S02]  /*12280*/  LOP3.LUT P6, RZ, R26, 0x2, RZ, 0xc0, !PT ;  /* 0x000000021aff7812 */ /* 0x000fe400078cc0ff */
[----:B------:R-:W-:Y:S01]  /*12290*/  IADD3 R6, R22, R6, R30 ;  /* 0x0000000616067210 */ /* 0x000fe20007ffe01e */
[----:B------:R-:W2:Y:S01]  /*122a0*/  SHFL.IDX PT, R3, R10, RZ, 0x1c1f ;  /* 0x001c1fff0a037589 */ /* 0x000ea200000e0000 */
[C---:B------:R-:W-:Y:S02]  /*122b0*/  ISETP.GE.AND P3, PT, R9.reuse, 0x21, PT ;  /* 0x000000210900780c */ /* 0x040fe40003f66270 */
[----:B------:R-:W-:Y:S01]  /*122c0*/  ISETP.GE.AND P2, PT, R9, 0x41, PT ;  /* 0x000000410900780c */ /* 0x000fe20003f46270 */
[----:B------:R-:W-:Y:S01]  /*122d0*/  IMAD.IADD R7, R31, 0x1, R6 ;  /* 0x000000011f077824 */ /* 0x000fe200078e0206 */
[----:B------:R-:W-:Y:S02]  /*122e0*/  ISETP.GE.AND P5, PT, R9, 0x61, PT ;  /* 0x000000610900780c */ /* 0x000fe40003fa6270 */
[----:B0-----:R-:W-:-:S05]  /*122f0*/  IADD3 R2, P0, R33, R2, RZ ;  /* 0x0000000221027210 */ /* 0x001fca0007f1e0ff */
[----:B--2---:R-:W-:Y:S01]  /*12300*/  IMAD.X R3, RZ, RZ, R3, P0 ;  /* 0x000000ffff037224 */ /* 0x004fe200000e0603 */
[----:B------:R-:W-:-:S13]  /*12310*/  ISETP.LT.OR P0, PT, R9, 0x1, P6 ;  /* 0x000000010900780c */ /* 0x000fda0003701670 */
[----:B------:R-:W-:Y:S01]  /*12320*/  @!PT LDS RZ, [RZ] ;  /* 0x00000000fffff984 */ /* 0x000fe20000000800 */
[----:B------:R-:W-:Y:S01]  /*12330*/  LDGSTS.E.BYPASS.LTC128B.128 [R6+0x8400], desc[UR44][R2.64], !P0 ;  /* 0x0840000002067fae */ /* 0x000fe2000c101d6c */
[----:B------:R-:W-:-:S13]  /*12340*/  ISETP.LT.OR P0, PT, R9, 0x1, P1 ;  /* 0x000000010900780c */ /* 0x000fda0000f01670 */
[----:B------:R0:W-:Y:S04]  /*12350*/  LDGSTS.E.BYPASS.LTC128B.128 [R7+0x8400], desc[UR44][R2.64+0x40], !P0 ;  /* 0x0840004002077fae */ /* 0x0001e8000c101d6c */
[----:B0-----:R-:W0:Y:S04]  /*12360*/  SHFL.IDX PT, R2, R8, 0x1, 0x1c1f ;  /* 0x003c1f0008027f89 */ /* 0x001e2800000e0000 */
[----:B------:R-:W2:Y:S01]  /*12370*/  SHFL.IDX PT, R3, R10, 0x1, 0x1c1f ;  /* 0x003c1f000a037f89 */ /* 0x000ea200000e0000 */
[----:B0-----:R-:W-:-:S05]  /*12380*/  IADD3 R2, P0, R33, R2, RZ ;  /* 0x0000000221027210 */ /* 0x001fca0007f1e0ff */
[----:B--2---:R-:W-:Y:S01]  /*12390*/  IMAD.X R3, RZ, RZ, R3, P0 ;  /* 0x000000ffff037224 */ /* 0x004fe200000e0603 */
[----:B------:R-:W-:-:S13]  /*123a0*/  ISETP.LT.OR P0, PT, R9, 0x21, P6 ;  /* 0x000000210900780c */ /* 0x000fda0003701670 */
[----:B------:R-:W-:Y:S01]  /*123b0*/  LDGSTS.E.BYPASS.LTC128B.128 [R6+0x9400], desc[UR44][R2.64], !P0 ;  /* 0x0940000002067fae */ /* 0x000fe2000c101d6c */
[----:B------:R-:W-:-:S13]  /*123c0*/  ISETP.LT.OR P0, PT, R9, 0x21, P1 ;  /* 0x000000210900780c */ /* 0x000fda0000f01670 */
[----:B------:R0:W-:Y:S04]  /*123d0*/  LDGSTS.E.BYPASS.LTC128B.128 [R7+0x9400], desc[UR44][R2.64+0x40], !P0 ;  /* 0x0940004002077fae */ /* 0x0001e8000c101d6c */
[----:B0-----:R-:W0:Y:S04]  /*123e0*/  SHFL.IDX PT, R2, R8, 0x2, 0x1c1f ;  /* 0x005c1f0008027f89 */ /* 0x001e2800000e0000 */
[----:B------:R-:W2:Y:S04]  /*123f0*/  SHFL.IDX PT, R3, R10, 0x2, 0x1c1f ;  /* 0x005c1f000a037f89 */ /* 0x000ea800000e0000 */
[----:B------:R-:W3:Y:S01]  /*12400*/  SHFL.IDX PT, R10, R10, 0x3, 0x1c1f ;  /* 0x007c1f000a0a7f89 */ /* 0x000ee200000e0000 */
[----:B0-----:R-:W-:-:S05]  /*12410*/  IADD3 R2, P0, R33, R2, RZ ;  /* 0x0000000221027210 */ /* 0x001fca0007f1e0ff */
[----:B--2---:R-:W-:Y:S01]  /*12420*/  IMAD.X R3, RZ, RZ, R3, P0 ;  /* 0x000000ffff037224 */ /* 0x004fe200000e0603 */
[----:B------:R-:W-:-:S13]  /*12430*/  ISETP.LT.OR P0, PT, R9, 0x41, P6 ;  /* 0x000000410900780c */ /* 0x000fda0003701670 */
[----:B------:R-:W-:Y:S01]  /*12440*/  LDGSTS.E.BYPASS.LTC128B.128 [R6+0xa400], desc[UR44][R2.64], !P0 ;  /* 0x0a40000002067fae */ /* 0x000fe2000c101d6c */
[----:B------:R-:W-:-:S13]  /*12450*/  ISETP.LT.OR P0, PT, R9, 0x41, P1 ;  /* 0x000000410900780c */ /* 0x000fda0000f01670 */
[----:B------:R0:W-:Y:S04]  /*12460*/  LDGSTS.E.BYPASS.LTC128B.128 [R7+0xa400], desc[UR44][R2.64+0x40], !P0 ;  /* 0x0a40004002077fae */ /* 0x0001e8000c101d6c */
[----:B0--3--:R0:W2:Y:S02]  /*12470*/  SHFL.IDX PT, R2, R8, 0x3, 0x1c1f ;  /* 0x007c1f0008027f89 */ /* 0x0090a400000e0000 */
.L_x_1490:
        /* <DEDUP_REMOVED lines=12> */
.L_x_1404:
        /* <DEDUP_REMOVED lines=11> */
.L_x_1405:
[----:B------:R2:W-:Y:S01]  /*125f0*/  SYNCS.ARRIVE.TRANS64.A1T0 RZ, [R0+URZ+0x22870], RZ ;  /* 0x022870ff00ff79a7 */ /* 0x0005e2000810003f */
[----:B------:R-:W-:Y:S05]  /*12600*/  @!P6 BRA `(.L_x_1406) ;  /* 0x000000000004e947 */ /* 0x000fea0003800000 */
[----:B------:R-:W-:Y:S01]  /*12610*/  BPT.TRAP 0x1 ;  /* 0x000000040000795c */ /* 0x000fe20000300000 */
.L_x_1406:
[----:B------:R-:W3:Y:S01]  /*12620*/  SYNCS.PHASECHK.TRANS64.TRYWAIT P0, [R0+URZ+0x22840], R21 ;  /* 0x02284015000075a7 */ /* 0x000ee2000800017f */
[----:B------:R-:W-:Y:S04]  /*12630*/  BSSY B0, `(.L_x_1407) ;  /* 0x0000002000007945 */ /* 0x000fe80003800000 */
[----:B---3--:R-:W-:Y:S05]  /*12640*/  @!P0 BRA `(.L_x_1408) ;  /* 0x0000004000a48947 */ /* 0x008fea0003800000 */
.L_x_1491:
[----:B------:R-:W-:Y:S05]  /*12650*/  BSYNC B0 ;  /* 0x0000000000007941 */ /* 0x000fea0003800000 */
.L_x_1407:
[----:B0-----:R-:W4:Y:S01]  /*12660*/  LDL R8, [R1] ;  /* 0x0000000001087983 */ /* 0x001f220000100800 */
[----:B------:R-:W-:Y:S01]  /*12670*/  ULDC.64 UR4, c[0x0][0x300] ;  /* 0x0000c00000047ab9 */ /* 0x000fe20000000a00 */
[----:B------:R-:W-:Y:S01]  /*12680*/  ULDC.64 UR6, c[0x0][0x2e8] ;  /* 0x0000ba0000067ab9 */ /* 0x000fe20000000a00 */
[----:B------:R-:W-:Y:S02]  /*12690*/  IMAD R6, R17, UR4, RZ ;  /* 0x0000000411067c24 */ /* 0x000fe4000f8e02ff */
[----:B------:R-:W-:-:S04]  /*126a0*/  IMAD.WIDE.U32 R2, R5, UR4, RZ ;  /* 0x0000000405027c25 */ /* 0x000fc8000f8e00ff */
[----:B------:R-:W-:Y:S01]  /*126b0*/  IMAD R6, R5, UR5, R6 ;  /* 0x0000000505067c24 */ /* 0x000fe2000f8e0206 */
[----:B------:R-:W-:Y:S02]  /*126c0*/  ULDC.64 UR4, c[0x0][0x310] ;  /* 0x0000c40000047ab9 */ /* 0x000fe40000000a00 */
[----:B------:R-:W-:Y:S02]  /*126d0*/  IMAD R20, R20, UR4, RZ ;  /* 0x0000000414147c24 */ /* 0x000fe4000f8e02ff */
        /* <DEDUP_REMOVED lines=9> */
[----:B------:R-:W-:Y:S01]  /*12770*/  IADD3 R4, P0, R2, UR6, RZ ;  /* 0x0000000602047c10 */ /* 0x000fe2000ff1e0ff */
[----:B------:R-:W-:-:S03]  /*12780*/  IMAD R6, R23, 0x6000, R36 ;  /* 0x0000600017067824 */ /* 0x000fc600078e0224 */
[----:B------:R-:W-:Y:S02]  /*12790*/  IADD3.X R5, R3, UR7, R5, P0, !PT ;  /* 0x0000000703057c10 */ /* 0x000fe400087fe405 */
[----:B----4-:R-:W-:Y:S01]  /*127a0*/  LOP3.LUT P1, RZ, R8, 0x4, RZ, 0xc0, !PT ;  /* 0x0000000408ff7812 */ /* 0x010fe2000782c0ff */
[----:B------:R-:W-:-:S12]  /*127b0*/  BRA.DIV UR4, `(.L_x_1409) ;  /* 0x00000042045c7947 */ /* 0x000fd8000b800000 */
[----:B------:R-:W0:Y:S01]  /*127c0*/  SHFL.IDX PT, R3, R4, RZ, 0x1c1f ;  /* 0x001c1fff04037589 */ /* 0x000e2200000e0000 */
[----:B------:R-:W-:Y:S01]  /*127d0*/  LOP3.LUT P6, RZ, R8, 0x8, RZ, 0xc0, !PT ;  /* 0x0000000808ff7812 */ /* 0x000fe200078cc0ff */
[C-C-:B------:R-:W-:Y:S02]  /*127e0*/  @P4 IMAD.IADD R7, R22.reuse, 0x1, R6.reuse ;  /* 0x0000000116074824 */ /* 0x140fe400078e0206 */
[----:B------:R-:W4:Y:S01]  /*127f0*/  SHFL.IDX PT, R2, R5, RZ, 0x1c1f ;  /* 0x001c1fff05027589 */ /* 0x000f2200000e0000 */
[----:B------:R-:W-:-:S03]  /*12800*/  @P3 IMAD.IADD R9, R22, 0x1, R6 ;  /* 0x0000000116093824 */ /* 0x000fc600078e0206 */
[----:B------:R-:W-:Y:S01]  /*12810*/  SHFL.IDX PT, R14, R4, 0x3, 0x1c1f ;  /* 0x007c1f00040e7f89 */ /* 0x000fe200000e0000 */
[----:B0-----:R-:W-:-:S05]  /*12820*/  @P4 IADD3 R3, P0, R33, R3, RZ ;  /* 0x0000000321034210 */ /* 0x001fca0007f1e0ff */
[----:B----4-:R-:W-:Y:S01]  /*12830*/  @P4 IMAD.X R2, RZ, RZ, R2, P0 ;  /* 0x000000ffff024224 */ /* 0x010fe200000e0602 */
        /* <DEDUP_REMOVED lines=8> */
[----:B0-----:R-:W0:Y:S01]  /*128c0*/  SHFL.IDX PT, R3, R4, 0x1, 0x1c1f ;  /* 0x003c1f0004037f89 */ /* 0x001e2200000e0000 */
[----:B------:R-:W-:-:S03]  /*128d0*/  @P2 IMAD.IADD R7, R22, 0x1, R6 ;  /* 0x0000000116072824 */ /* 0x000fc600078e0206 */
[----:B------:R-:W4:Y:S01]  /*128e0*/  SHFL.IDX PT, R2, R5, 0x1, 0x1c1f ;  /* 0x003c1f0005027f89 */ /* 0x000f2200000e0000 */
[----:B0-----:R-:W-:-:S05]  /*128f0*/  @P3 IADD3 R3, P0, R33, R3, RZ ;  /* 0x0000000321033210 */ /* 0x001fca0007f1e0ff */
[----:B----4-:R-:W-:-:S05]  /*12900*/  @P3 IMAD.X R2, RZ, RZ, R2, P0 ;  /* 0x000000ffff023224 */ /* 0x010fca00000e0602 */
[----:B------:R-:W-:-:S04]  /*12910*/  @P3 LOP3.LUT R3, R3, R2, RZ, 0x3c, !PT ;  /* 0x0000000203033212 */ /* 0x000fc800078e3cff */
[----:B------:R-:W-:-:S04]  /*12920*/  @P3 LOP3.LUT R2, R3, R2, RZ, 0x3c, !PT ;  /* 0x0000000203023212 */ /* 0x000fc800078e3cff */
[----:B------:R-:W-:-:S05]  /*12930*/  @P3 LOP3.LUT R3, R3, R2, RZ, 0x3c, !PT ;  /* 0x0000000203033212 */ /* 0x000fca00078e3cff */
[----:B------:R-:W-:Y:S04]  /*12940*/  @P3 LDGSTS.E.BYPASS.LTC128B.128 [R9+0x16c00], desc[UR44][R2.64], !P4 ;  /* 0x16c0000002093fae */ /* 0x000fe8000e101d6c */
[----:B------:R-:W-:Y:S04]  /*12950*/  @P3 LDGSTS.E.BYPASS.LTC128B.128 [R9+0x18c00], desc[UR44][R2.64+0x40], !P6 ;  /* 0x18c0004002093fae */ /* 0x000fe8000f101d6c */
[----:B------:R0:W-:Y:S04]  /*12960*/  @P3 LDGSTS.E.BYPASS.LTC128B.128 [R9+0x1ac00], desc[UR44][R2.64+0x80], !P1 ;  /* 0x1ac0008002093fae */ /* 0x0001e8000c901d6c */
[----:B0-----:R-:W0:Y:S04]  /*12970*/  SHFL.IDX PT, R3, R4, 0x2, 0x1c1f ;  /* 0x005c1f0004037f89 */ /* 0x001e2800000e0000 */
[----:B------:R-:W4:Y:S04]  /*12980*/  SHFL.IDX PT, R2, R5, 0x2, 0x1c1f ;  /* 0x005c1f0005027f89 */ /* 0x000f2800000e0000 */
[----:B------:R-:W1:Y:S01]  /*12990*/  SHFL.IDX PT, R5, R5, 0x3, 0x1c1f ;  /* 0x007c1f0005057f89 */ /* 0x000e6200000e0000 */
[----:B0-----:R-:W-:-:S05]  /*129a0*/  @P2 IADD3 R3, P0, R33, R3, RZ ;  /* 0x0000000321032210 */ /* 0x001fca0007f1e0ff */
[----:B----4-:R-:W-:-:S05]  /*129b0*/  @P2 IMAD.X R2, RZ, RZ, R2, P0 ;  /* 0x000000ffff022224 */ /* 0x010fca00000e0602 */
[----:B------:R-:W-:-:S04]  /*129c0*/  @P2 LOP3.LUT R3, R3, R2, RZ, 0x3c, !PT ;  /* 0x0000000203032212 */ /* 0x000fc800078e3cff */
[----:B------:R-:W-:-:S04]  /*129d0*/  @P2 LOP3.LUT R2, R3, R2, RZ, 0x3c, !PT ;  /* 0x0000000203022212 */ /* 0x000fc800078e3cff */
[----:B------:R-:W-:-:S05]  /*129e0*/  @P2 LOP3.LUT R3, R3, R2, RZ, 0x3c, !PT ;  /* 0x0000000203032212 */ /* 0x000fca00078e3cff */
[----:B------:R0:W-:Y:S04]  /*129f0*/  @P2 LDGSTS.E.BYPASS.LTC128B.128 [R7+0x17400], desc[UR44][R2.64], !P4 ;  /* 0x1740000002072fae */ /* 0x0001e8000e101d6c */
[----:B------:R0:W-:Y:S04]  /*12a00*/  @P2 LDGSTS.E.BYPASS.LTC128B.128 [R7+0x19400], desc[UR44][R2.64+0x40], !P6 ;  /* 0x1940004002072fae */ /* 0x0001e8000f101d6c */
[----:B-1----:R0:W-:Y:S02]  /*12a10*/  @P2 LDGSTS.E.BYPASS.LTC128B.128 [R7+0x1b400], desc[UR44][R2.64+0x80], !P1 ;  /* 0x1b40008002072fae */ /* 0x0021e4000c901d6c */
.L_x_1501:
[----:B------:R-:W-:Y:S01]  /*12a20*/  LOP3.LUT P3, RZ, R8, 0x10, RZ, 0xc0, !PT ;  /* 0x0000001008ff7812 */ /* 0x000fe2000786c0ff */
[----:B------:R-:W-:Y:S01]  /*12a30*/  @P5 IMAD.IADD R6, R22, 0x1, R6 ;  /* 0x0000000116065824 */ /* 0x000fe200078e0206 */
[----:B------:R-:W-:Y:S02]  /*12a40*/  LOP3.LUT P2, RZ, R8, 0x8, RZ, 0xc0, !PT ;  /* 0x0000000808ff7812 */ /* 0x000fe4000784c0ff */
[----:B0-----:R-:W-:-:S05]  /*12a50*/  @P5 IADD3 R2, P0, R33, R14, RZ ;  /* 0x0000000e21025210 */ /* 0x001fca0007f1e0ff */
[----:B------:R-:W-:Y:S01]  /*12a60*/  @P5 IMAD.X R3, RZ, RZ, R5, P0 ;  /* 0x000000ffff035224 */ /* 0x000fe200000e0605 */
[----:B------:R-:W-:-:S04]  /*12a70*/  PLOP3.LUT P0, PT, PT, PT, PT, 0x80, 0x0 ;  /* 0x000000000000781c */ /* 0x000fc80003f0f070 */
[----:B------:R-:W-:Y:S01]  /*12a80*/  @!PT LDS RZ, [RZ] ;  /* 0x00000000fffff984 */ /* 0x000fe20000000800 */
[----:B------:R-:W-:Y:S01]  /*12a90*/  @!PT LDS RZ, [RZ] ;  /* 0x00000000fffff984 */ /* 0x000fe20000000800 */
[----:B------:R-:W-:Y:S01]  /*12aa0*/  @!PT LDS RZ, [RZ] ;  /* 0x00000000fffff984 */ /* 0x000fe20000000800 */
[----:B------:R0:W-:Y:S04]  /*12ab0*/  @P5 LDGSTS.E.BYPASS.LTC128B.128 [R6+0x17c00], desc[UR44][R2.64], !P3 ;  /* 0x17c0000002065fae */ /* 0x0001e8000d901d6c */
[----:B------:R0:W-:Y:S04]  /*12ac0*/  @P5 LDGSTS.E.BYPASS.LTC128B.128 [R6+0x19c00], desc[UR44][R2.64+0x40], !P2 ;  /* 0x19c0004002065fae */ /* 0x0001e8000d101d6c */
[----:B------:R0:W-:Y:S01]  /*12ad0*/  @P5 LDGSTS.E.BYPASS.LTC128B.128 [R6+0x1bc00], desc[UR44][R2.64+0x80], !P1 ;  /* 0x1bc0008002065fae */ /* 0x0001e2000c901d6c */
[----:B------:R-:W-:Y:S01]  /*12ae0*/  NOP ;  /* 0x0000000000007918 */ /* 0x000fe20000000000 */
.L_x_1410:
        /* <DEDUP_REMOVED lines=11> */
.L_x_1411:
[----:B------:R0:W-:Y:S02]  /*12ba0*/  SYNCS.ARRIVE.TRANS64.A1T0 RZ, [R0+URZ+0x22830], RZ ;  /* 0x022830ff00ff79a7 */ /* 0x0001e4000810003f */
[----:B------:R-:W-:Y:S05]  /*12bb0*/  WARPSYNC.ALL ;  /* 0x0000000000007948 */ /* 0x000fea0003800000 */
[----:B------:R-:W-:Y:S01]  /*12bc0*/  ULDC.64 UR4, c[0x0][0x298] ;  /* 0x0000a60000047ab9 */ /* 0x000fe20000000a00 */
[----:B0-23--:R-:W-:Y:S01]  /*12bd0*/  SHF.R.S32.HI R0, RZ, 0x1f, R24 ;  /* 0x0000001fff007819 */ /* 0x00dfe20000011418 */
[----:B------:R-:W-:Y:S01]  /*12be0*/  IMAD.WIDE.U32 R4, R24, UR4, RZ ;  /* 0x0000000418047c25 */ /* 0x000fe2000f8e00ff */
[----:B------:R-:W-:Y:S03]  /*12bf0*/  BSSY B6, `(.L_x_1412) ;  /* 0x0000019000067945 */ /* 0x000fe60003800000 */
[----:B------:R-:W-:Y:S01]  /*12c00*/  IMAD R3, R0, UR4, RZ ;  /* 0x0000000400037c24 */ /* 0x000fe2000f8e02ff */
[----:B------:R0:W-:Y:S01]  /*12c10*/  STL.64 [R1+0x10], R4 ;  /* 0x0000100401007387 */ /* 0x0001e20000100a00 */
[----:B------:R-:W-:-:S02]  /*12c20*/  VIADD R0, R22, 0x10400 ;  /* 0x0001040016007836 */ /* 0x000fc40000000000 */
[----:B------:R-:W-:Y:S01]  /*12c30*/  IMAD R3, R24, UR5, R3 ;  /* 0x0000000518037c24 */ /* 0x000fe2000f8e0203 */
[----:B------:R-:W-:Y:S02]  /*12c40*/  BAR.SYNC.DEFER_BLOCKING 0x8, 0x180 ;  /* 0x0206000000007b1d */ /* 0x000fe40000010000 */
[----:B------:R-:W-:Y:S01]  /*12c50*/  LOP3.LUT P0, RZ, R0, 0x1bf, RZ, 0xc0, !PT ;  /* 0x000001bf00ff7812 */ /* 0x000fe2000780c0ff */
[----:B------:R-:W-:-:S12]  /*12c60*/  IMAD.IADD R17, R5, 0x1, R3 ;  /* 0x0000000105117824 */ /* 0x000fd800078e0203 */
[----:B0-----:R-:W-:Y:S05]  /*12c70*/  @!P0 BRA `(.L_x_1413) ;  /* 0x0000000000408947 */ /* 0x001fea0003800000 */
        /* <DEDUP_REMOVED lines=16> */
.L_x_1413:
[----:B------:R-:W-:Y:S05]  /*12d80*/  BSYNC B6 ;  /* 0x0000000000067941 */ /* 0x000fea0003800000 */
.L_x_1412:
[----:B------:R-:W2:Y:S01]  /*12d90*/  LDL.LU.64 R20, [R1+0x10] ;  /* 0x0000100001147983 */ /* 0x000ea20000300a00 */
[----:B------:R-:W-:Y:S01]  /*12da0*/  UISETP.NE.AND UP0, UPT, UR48, URZ, UPT ;  /* 0x0000003f3000728c */ /* 0x000fe2000bf05270 */
[----:B------:R-:W-:Y:S02]  /*12db0*/  ULDC.64 UR4, c[0x0][0x2d8] ;  /* 0x0000b60000047ab9 */ /* 0x000fe40000000a00 */
[----:B------:R-:W3:Y:S01]  /*12dc0*/  LDL R2, [R1] ;  /* 0x0000000001027983 */ /* 0x000ee20000100800 */
[----:B------:R-:W-:Y:S01]  /*12dd0*/  IMAD.MOV.U32 R3, RZ, RZ, R17 ;  /* 0x000000ffff037224 */ /* 0x000fe200078e0011 */
[----:B------:R-:W-:Y:S01]  /*12de0*/  SHF.R.S32.HI R0, RZ, 0x1f, R19 ;  /* 0x0000001fff007819 */ /* 0x000fe20000011413 */
[----:B------:R-:W-:Y:S01]  /*12df0*/  IMAD R5, R28, UR4, RZ ;  /* 0x000000041c057c24 */ /* 0x000fe2000f8e02ff */
[----:B------:R0:W5:Y:S01]  /*12e00*/  LDL R7, [R1+0xc] ;  /* 0x00000c0001077983 */ /* 0x0001620000100800 */
[----:B------:R-:W-:Y:S02]  /*12e10*/  PLOP3.LUT P0, PT, PT, PT, UP0, 0x80, 0x0 ;  /* 0x000000000000781c */ /* 0x000fe40003f0f008 */
[----:B------:R-:W-:Y:S01]  /*12e20*/  IMAD R5, R18, UR5, R5 ;  /* 0x0000000512057c24 */ /* 0x000fe2000f8e0205 */
[----:B------:R-:W-:-:S02]  /*12e30*/  LOP3.LUT R9, R33, 0x40, RZ, 0xfc, !PT ;  /* 0x0000004021097812 */ /* 0x000fc400078efcff */
[----:B------:R-:W-:Y:S02]  /*12e40*/  LOP3.LUT R8, R33, 0x80, RZ, 0xfc, !PT ;  /* 0x0000008021087812 */ /* 0x000fe400078efcff */
[----:B---3--:R-:W-:Y:S01]  /*12e50*/  LOP3.LUT P6, RZ, R2, 0x80, RZ, 0xc0, !PT ;  /* 0x0000008002ff7812 */ /* 0x008fe200078cc0ff */
[----:B--2---:R-:W-:Y:S02]  /*12e60*/  IMAD.MOV.U32 R2, RZ, RZ, R20 ;  /* 0x000000ffff027224 */ /* 0x004fe400078e0014 */
[----:B------:R-:W1:Y:S01]  /*12e70*/  S2R R20, SR_TID.X ;  /* 0x0000000000147919 */ /* 0x000e620000002100 */
[----:B------:R-:W-:Y:S01]  /*12e80*/  SEL R0, R0, RZ, !P6 ;  /* 0x000000ff00007207 */ /* 0x000fe20007000000 */
[----:B------:R-:W-:Y:S01]  /*12e90*/  IMAD.WIDE.U32 R2, R18, UR4, R2 ;  /* 0x0000000412027c25 */ /* 0x000fe2000f8e0002 */
[----:B------:R-:W-:Y:S01]  /*12ea0*/  SEL R4, R19, RZ, !P6 ;  /* 0x000000ff13047207 */ /* 0x000fe20007000000 */
[----:B------:R-:W-:Y:S02]  /*12eb0*/  ULDC.64 UR4, c[0x0][0x2e0] ;  /* 0x0000b80000047ab9 */ /* 0x000fe40000000a00 */
[----:B------:R-:W-:-:S02]  /*12ec0*/  IMAD.IADD R3, R3, 0x1, R5 ;  /* 0x0000000103037824 */ /* 0x000fc400078e0205 */
[----:B------:R-:W-:Y:S02]  /*12ed0*/  IMAD R0, R0, UR4, RZ ;  /* 0x0000000400007c24 */ /* 0x000fe4000f8e02ff */
[----:B------:R-:W-:Y:S01]  /*12ee0*/  IMAD.WIDE.U32 R2, R4, UR4, R2 ;  /* 0x0000000404027c25 */ /* 0x000fe2000f8e0002 */
[----:B------:R-:W-:-:S03]  /*12ef0*/  @UP0 ULDC UR4, c[0x0][0x44c] ;  /* 0x0001130000040ab9 */ /* 0x000fc60000000800 */
[----:B------:R-:W-:Y:S01]  /*12f00*/  IMAD R0, R4, UR5, R0 ;  /* 0x0000000504007c24 */ /* 0x000fe2000f8e0200 */
[C---:B-1----:R-:W-:Y:S01]  /*12f10*/  LOP3.LUT R21, R20.reuse, 0x7f, RZ, 0xc0, !PT ;  /* 0x0000007f14157812 */ /* 0x042fe200078ec0ff */
[----:B------:R-:W-:-:S03]  /*12f20*/  IMAD.SHL.U32 R20, R20, 0x20, RZ ;  /* 0x0000002014147824 */ /* 0x000fc600078e00ff */
[----:B------:R-:W-:-:S04]  /*12f30*/  SHF.R.U32.HI R21, RZ, 0x2, R21 ;  /* 0x00000002ff157819 */ /* 0x000fc80000011615 */
[----:B------:R-:W-:-:S05]  /*12f40*/  LOP3.LUT R20, R21, 0x60, R20, 0xf8, !PT ;  /* 0x0000006015147812 */ /* 0x000fca00078ef814 */
[----:B------:R-:W-:-:S04]  /*12f50*/  VIADD R5, R20, UR38 ;  /* 0x0000002614057c36 */ /* 0x000fc80008000000 */
[----:B------:R-:W-:Y:S01]  /*12f60*/  @P0 IMAD.HI.U32 R6, R5, UR4, RZ ;  /* 0x0000000405060c27 */ /* 0x000fe2000f8e00ff */
[----:B------:R-:W-:Y:S01]  /*12f70*/  PLOP3.LUT P0, PT, PT, PT, UP0, 0x80, 0x0 ;  /* 0x000000000000781c */ /* 0x000fe20003f0f008 */
[----:B------:R-:W-:Y:S02]  /*12f80*/  @UP0 ULDC UR4, c[0x0][0x450] ;  /* 0x0001140000040ab9 */ /* 0x000fe40000000800 */
[----:B------:R-:W-:-:S10]  /*12f90*/  IMAD.MOV.U32 R4, RZ, RZ, R5 ;  /* 0x000000ffff047224 */ /* 0x000fd400078e0005 */
[----:B------:R-:W-:Y:S01]  /*12fa0*/  @P0 SHF.R.U32.HI R4, RZ, UR4, R6 ;  /* 0x00000004ff040c19 */ /* 0x000fe20008011606 */
[----:B------:R-:W-:Y:S01]  /*12fb0*/  IMAD.IADD R3, R3, 0x1, R0 ;  /* 0x0000000103037824 */ /* 0x000fe200078e0200 */
[----:B------:R-:W1:Y:S01]  /*12fc0*/  LDC R6, c[0x0][0x448] ;  /* 0x00011200ff067b82 */ /* 0x000e620000000800 */
[----:B------:R-:W2:Y:S01]  /*12fd0*/  S2R R20, SR_TID.X ;  /* 0x0000000000147919 */ /* 0x000ea20000002100 */
[----:B------:R-:W-:Y:S01]  /*12fe0*/  ULDC.64 UR4, c[0x0][0x2d0] ;  /* 0x0000b40000047ab9 */ /* 0x000fe20000000a00 */
[----:B------:R-:W-:Y:S02]  /*12ff0*/  IMAD.MOV R0, RZ, RZ, -R4 ;  /* 0x000000ffff007224 */ /* 0x000fe400078e0a04 */
[----:B------:R-:W-:-:S04]  /*13000*/  IMAD.WIDE.U32 R2, R4, UR4, R2 ;  /* 0x0000000404027c25 */ /* 0x000fc8000f8e0002 */
[----:B-1----:R-:W-:Y:S01]  /*13010*/  IMAD R0, R6, R0, R5 ;  /* 0x0000000006007224 */ /* 0x002fe200078e0205 */
[----:B------:R-:W-:-:S05]  /*13020*/  SHF.R.S32.HI R5, RZ, 0x1f, R4 ;  /* 0x0000001fff057819 */ /* 0x000fca0000011404 */
[----:B------:R-:W-:-:S04]  /*13030*/  IMAD R5, R5, UR4, RZ ;  /* 0x0000000405057c24 */ /* 0x000fc8000f8e02ff */
[----:B------:R-:W-:Y:S01]  /*13040*/  IMAD R5, R4, UR5, R5 ;  /* 0x0000000504057c24 */ /* 0x000fe2000f8e0205 */
        /* <DEDUP_REMOVED lines=9> */
[----:B--2---:R-:W-:Y:S02]  /*130e0*/  LOP3.LUT R20, R20, 0x7f, RZ, 0xc0, !PT ;  /* 0x0000007f14147812 */ /* 0x004fe400078ec0ff */
[----:B------:R-:W-:Y:S01]  /*130f0*/  IADD3.X R4, R3, UR5, R5, P0, !PT ;  /* 0x0000000503047c10 */ /* 0x000fe200087fe405 */
[----:B------:R-:W-:Y:S01]  /*13100*/  UMOV UR5, 0xffffffff ;  /* 0xffffffff00057882 */ /* 0x000fe20000000000 */
[----:B------:R-:W-:Y:S02]  /*13110*/  ISETP.GE.AND P3, PT, R33, UR4, PT ;  /* 0x0000000421007c0c */ /* 0x000fe4000bf66270 */
[----:B------:R-:W-:-:S02]  /*13120*/  ISETP.GE.AND P2, PT, R9, UR4, PT ;  /* 0x0000000409007c0c */ /* 0x000fc4000bf46270 */
[----:B------:R-:W-:Y:S02]  /*13130*/  ISETP.GE.AND P1, PT, R8, UR4, PT ;  /* 0x0000000408007c0c */ /* 0x000fe4000bf26270 */
[----:B------:R-:W-:Y:S01]  /*13140*/  SHF.R.U32.HI R9, RZ, 0x2, R20 ;  /* 0x00000002ff097819 */ /* 0x000fe20000011614 */
[----:B0-----:R-:W-:Y:S10]  /*13150*/  BRA.DIV UR5, `(.L_x_1414) ;  /* 0x0000003e05787947 */ /* 0x001ff4000b800000 */
[----:B------:R-:W0:Y:S01]  /*13160*/  SHFL.IDX PT, R3, R0, RZ, 0x1c1f ;  /* 0x001c1fff00037589 */ /* 0x000e2200000e0000 */
[----:B------:R-:W-:Y:S02]  /*13170*/  IMAD R5, R6, UR37, RZ ;  /* 0x0000002506057c24 */ /* 0x000fe4000f8e02ff */
[----:B------:R-:W-:Y:S01]  /*13180*/  VIADD R6, R9, UR38 ;  /* 0x0000002609067c36 */ /* 0x000fe20008000000 */
[----:B------:R-:W1:Y:S03]  /*13190*/  SHFL.IDX PT, R2, R4, RZ, 0x1c1f ;  /* 0x001c1fff04027589 */ /* 0x000e6600000e0000 */
[C---:B------:R-:W-:Y:S01]  /*131a0*/  VIADD R8, R6.reuse, 0x20 ;  /* 0x0000002006087836 */ /* 0x040fe20000000000 */
[----:B------:R-:W-:Y:S01]  /*131b0*/  ISETP.GE.AND P0, PT, R6, R5, PT ;  /* 0x000000050600720c */ /* 0x000fe20003f06270 */
[----:B------:R-:W-:-:S12]  /*131c0*/  SHFL.IDX PT, R14, R0, 0x3, 0x1c1f ;  /* 0x007c1f00000e7f89 */ /* 0x000fd800000e0000 */
[----:B0-----:R-:W-:-:S05]  /*131d0*/  @!P0 IADD3 R3, P4, R33, R3, RZ ;  /* 0x0000000321038210 */ /* 0x001fca0007f9e0ff */
[----:B-1----:R-:W-:-:S05]  /*131e0*/  @!P0 IMAD.X R2, RZ, RZ, R2, P4 ;  /* 0x000000ffff028224 */ /* 0x002fca00020e0602 */
[----:B------:R-:W-:-:S04]  /*131f0*/  @!P0 LOP3.LUT R3, R3, R2, RZ, 0x3c, !PT ;  /* 0x0000000203038212 */ /* 0x000fc800078e3cff */
[----:B------:R-:W-:-:S04]  /*13200*/  @!P0 LOP3.LUT R2, R3, R2, RZ, 0x3c, !PT ;  /* 0x0000000203028212 */ /* 0x000fc800078e3cff */
[----:B------:R-:W-:-:S05]  /*13210*/  @!P0 LOP3.LUT R3, R3, R2, RZ, 0x3c, !PT ;  /* 0x0000000203038212 */ /* 0x000fca00078e3cff */
[----:B-----5:R-:W-:Y:S04]  /*13220*/  @!P0 LDGSTS.E.BYPASS.LTC128B.128 [R7+0x10400], desc[UR44][R2.64], !P3 ;  /* 0x1040000002078fae */ /* 0x020fe8000d901d6c */
[----:B------:R-:W-:Y:S04]  /*13230*/  @!P0 LDGSTS.E.BYPASS.LTC128B.128 [R7+0x12400], desc[UR44][R2.64+0x40], !P2 ;  /* 0x1240004002078fae */ /* 0x000fe8000d101d6c */
[----:B------:R0:W-:Y:S01]  /*13240*/  @!P0 LDGSTS.E.BYPASS.LTC128B.128 [R7+0x14400], desc[UR44][R2.64+0x80], !P1 ;  /* 0x1440008002078fae */ /* 0x0001e2000c901d6c */
[----:B------:R-:W-:Y:S01]  /*13250*/  ISETP.GE.AND P0, PT, R8, R5, PT ;  /* 0x000000050800720c */ /* 0x000fe20003f06270 */
[----:B------:R-:W-:-:S02]  /*13260*/  VIADD R8, R6, 0x40 ;  /* 0x0000004006087836 */ /* 0x000fc40000000000 */
[----:B0-----:R-:W0:Y:S04]  /*13270*/  SHFL.IDX PT, R3, R0, 0x1, 0x1c1f ;  /* 0x003c1f0000037f89 */ /* 0x001e2800000e0000 */
[----:B------:R-:W1:Y:S06]  /*13280*/  SHFL.IDX PT, R2, R4, 0x1, 0x1c1f ;  /* 0x003c1f0004027f89 */ /* 0x000e6c00000e0000 */
[----:B0-----:R-:W-:-:S05]  /*13290*/  @!P0 IADD3 R3, P4, R33, R3, RZ ;  /* 0x0000000321038210 */ /* 0x001fca0007f9e0ff */
[----:B-1----:R-:W-:-:S05]  /*132a0*/  @!P0 IMAD.X R2, RZ, RZ, R2, P4 ;  /* 0x000000ffff028224 */ /* 0x002fca00020e0602 */
[----:B------:R-:W-:-:S04]  /*132b0*/  @!P0 LOP3.LUT R3, R3, R2, RZ, 0x3c, !PT ;  /* 0x0000000203038212 */ /* 0x000fc800078e3cff */
[----:B------:R-:W-:-:S04]  /*132c0*/  @!P0 LOP3.LUT R2, R3, R2, RZ, 0x3c, !PT ;  /* 0x0000000203028212 */ /* 0x000fc800078e3cff */
[----:B------:R-:W-:-:S05]  /*132d0*/  @!P0 LOP3.LUT R3, R3, R2, RZ, 0x3c, !PT ;  /* 0x0000000203038212 */ /* 0x000fca00078e3cff */
[----:B------:R-:W-:Y:S04]  /*132e0*/  @!P0 LDGSTS.E.BYPASS.LTC128B.128 [R7+0x10c00], desc[UR44][R2.64], !P3 ;  /* 0x10c0000002078fae */ /* 0x000fe8000d901d6c */
[----:B------:R-:W-:Y:S04]  /*132f0*/  @!P0 LDGSTS.E.BYPASS.LTC128B.128 [R7+0x12c00], desc[UR44][R2.64+0x40], !P2 ;  /* 0x12c0004002078fae */ /* 0x000fe8000d101d6c */
[----:B------:R0:W-:Y:S01]  /*13300*/  @!P0 LDGSTS.E.BYPASS.LTC128B.128 [R7+0x14c00], desc[UR44][R2.64+0x80], !P1 ;  /* 0x14c0008002078fae */ /* 0x0001e2000c901d6c */
[----:B------:R-:W-:-:S03]  /*13310*/  ISETP.GE.AND P0, PT, R8, R5, PT ;  /* 0x000000050800720c */ /* 0x000fc60003f06270 */
[----:B0-----:R-:W0:Y:S04]  /*13320*/  SHFL.IDX PT, R3, R0, 0x2, 0x1c1f ;  /* 0x005c1f0000037f89 */ /* 0x001e2800000e0000 */
[----:B------:R-:W1:Y:S04]  /*13330*/  SHFL.IDX PT, R2, R4, 0x2, 0x1c1f ;  /* 0x005c1f0004027f89 */ /* 0x000e6800000e0000 */
[----:B------:R-:W2:Y:S02]  /*13340*/  SHFL.IDX PT, R4, R4, 0x3, 0x1c1f ;  /* 0x007c1f0004047f89 */ /* 0x000ea400000e0000 */
[----:B0-----:R-:W-:-:S05]  /*13350*/  @!P0 IADD3 R3, P4, R33, R3, RZ ;  /* 0x0000000321038210 */ /* 0x001fca0007f9e0ff */
[----:B-1----:R-:W-:-:S05]  /*13360*/  @!P0 IMAD.X R2, RZ, RZ, R2, P4 ;  /* 0x000000ffff028224 */ /* 0x002fca00020e0602 */
[----:B------:R-:W-:-:S04]  /*13370*/  @!P0 LOP3.LUT R3, R3, R2, RZ, 0x3c, !PT ;  /* 0x0000000203038212 */ /* 0x000fc800078e3cff */
[----:B------:R-:W-:-:S04]  /*13380*/  @!P0 LOP3.LUT R2, R3, R2, RZ, 0x3c, !PT ;  /* 0x0000000203028212 */ /* 0x000fc800078e3cff */
[----:B------:R-:W-:-:S05]  /*13390*/  @!P0 LOP3.LUT R3, R3, R2, RZ, 0x3c, !PT ;  /* 0x0000000203038212 */ /* 0x000fca00078e3cff */
[----:B------:R0:W-:Y:S04]  /*133a0*/  @!P0 LDGSTS.E.BYPASS.LTC128B.128 [R7+0x11400], desc[UR44][R2.64], !P3 ;  /* 0x1140000002078fae */ /* 0x0001e8000d901d6c */
[----:B------:R0:W-:Y:S04]  /*133b0*/  @!P0 LDGSTS.E.BYPASS.LTC128B.128 [R7+0x13400], desc[UR44][R2.64+0x40], !P2 ;  /* 0x1340004002078fae */ /* 0x0001e8000d101d6c */
[----:B--2---:R0:W-:Y:S02]  /*133c0*/  @!P0 LDGSTS.E.BYPASS.LTC128B.128 [R7+0x15400], desc[UR44][R2.64+0x80], !P1 ;  /* 0x1540008002078fae */ /* 0x0041e4000c901d6c */
.L_x_1510:
[----:B------:R-:W-:Y:S01]  /*133d0*/  VIADD R6, R6, 0x60 ;  /* 0x0000006006067836 */ /* 0x000fe20000000000 */
[----:B------:R-:W-:Y:S04]  /*133e0*/  BSSY B0, `(.L_x_1415) ;  /* 0x000000b000007945 */ /* 0x000fe80003800000 */
[----:B------:R-:W-:-:S13]  /*133f0*/  ISETP.GE.AND P0, PT, R6, R5, PT ;  /* 0x000000050600720c */ /* 0x000fda0003f06270 */
[----:B------:R-:W-:Y:S05]  /*13400*/  @P0 BRA `(.L_x_1416) ;  /* 0x0000000000200947 */ /* 0x000fea0003800000 */
[----:B0-----:R-:W-:-:S05]  /*13410*/  IADD3 R2, P0, R33, R14, RZ ;  /* 0x0000000e21027210 */ /* 0x001fca0007f1e0ff */
[----:B------:R-:W-:-:S05]  /*13420*/  IMAD.X R3, RZ, RZ, R4, P0 ;  /* 0x000000ffff037224 */ /* 0x000fca00000e0604 */
[----:B------:R-:W-:Y:S01]  /*13430*/  @!PT LDS RZ, [RZ] ;  /* 0x00000000fffff984 */ /* 0x000fe20000000800 */
[----:B------:R-:W-:Y:S01]  /*13440*/  @!PT LDS RZ, [RZ] ;  /* 0x00000000fffff984 */ /* 0x000fe20000000800 */
[----:B------:R-:W-:Y:S01]  /*13450*/  @!PT LDS RZ, [RZ] ;  /* 0x00000000fffff984 */ /* 0x000fe20000000800 */
[----:B------:R1:W-:Y:S04]  /*13460*/  LDGSTS.E.BYPASS.LTC128B.128 [R7+0x11c00], desc[UR44][R2.64], !P3 ;  /* 0x11c0000002077fae */ /* 0x0003e8000d901d6c */
[----:B------:R1:W-:Y:S04]  /*13470*/  LDGSTS.E.BYPASS.LTC128B.128 [R7+0x13c00], desc[UR44][R2.64+0x40], !P2 ;  /* 0x13c0004002077fae */ /* 0x0003e8000d101d6c */
[----:B------:R1:W-:Y:S02]  /*13480*/  LDGSTS.E.BYPASS.LTC128B.128 [R7+0x15c00], desc[UR44][R2.64+0x80], !P1 ;  /* 0x15c0008002077fae */ /* 0x0003e4000c901d6c */
.L_x_1416:
[----:B------:R-:W-:Y:S05]  /*13490*/  BSYNC B0 ;  /* 0x0000000000007941 */ /* 0x000fea0003800000 */
.L_x_1415:
[----:B------:R-:W-:Y:S01]  /*134a0*/  NOP ;  /* 0x0000000000007918 */ /* 0x000fe20000000000 */
[----:B------:R-:W-:-:S13]  /*134b0*/  PLOP3.LUT P0, PT, PT, PT, PT, 0x80, 0x0 ;  /* 0x000000000000781c */ /* 0x000fda0003f0f070 */
.L_x_1417:
[----:B------:R-:W-:Y:S02]  /*134c0*/  PLOP3.LUT P1, PT, P1, P0, PT, 0xa2, 0x0 ;  /* 0x000000000000781c */ /* 0x000fe40000f21472 */
[----:B------:R-:W-:-:S08]  /*134d0*/  @P0 R2UR P1, UR4, R22 ;  /* 0x00000000160402ca */ /* 0x000fd00000020000 */
[----:B------:R-:W-:-:S05]  /*134e0*/  @P0 PLOP3.LUT P0, PT, P1, PT, PT, 0x80, 0x0 ;  /* 0x000000000000081c */ /* 0x000fca0000f0f070 */
[----:B------:R-:W-:Y:S01]  /*134f0*/  @!P1 SYNCS.ARRIVE.TRANS64.RED.A0T1 RZ, [UR4+0x22800], RZ ;  /* 0x022800ffffff99a7 */ /* 0x000fe20008200404 */
[----:B------:R-:W-:Y:S07]  /*13500*/  @!P1 ARRIVES.LDGSTSBAR.64.TRANSCNT [UR4+0x22800] ;  /* 0x02280000ff0099b0 */ /* 0x000fee0008000a84 */
[----:B------:R-:W-:Y:S05]  /*13510*/  @P0 BRA.U.ANY `(.L_x_1417) ;  /* 0xfffffffd00e80947 */ /* 0x000fea000393ffff */
[----:B01----:R-:W2:Y:S02]  /*13520*/  LDL.LU R2, [R1+0x18] ;  /* 0x0000180001027983 */ /* 0x003ea40000300800 */
        /* <DEDUP_REMOVED lines=11> */
.L_x_1511:
[----:B------:R-:W-:Y:S05]  /*135e0*/  BSYNC B0 ;  /* 0x0000000000007941 */ /* 0x000fea0003800000 */
.L_x_1418:
[----:B------:R-:W-:-:S04]  /*135f0*/  UIADD3 UR4, UR40, -0x2, URZ ;  /* 0xfffffffe28047890 */ /* 0x000fc8000fffe03f */
[----:B------:R-:W-:-:S06]  /*13600*/  UISETP.GE.AND UP0, UPT, UR4, UR41, UPT ;  /* 0x000000290400728c */ /* 0x000fcc000bf06270 */
[----:B------:R-:W-:-:S13]  /*13610*/  PLOP3.LUT P0, PT, PT, PT, UP0, 0x40, 0x0 ;  /* 0x000000000000781c */ /* 0x000fda0003f0e808 */
[----:B------:R-:W-:Y:S05]  /*13620*/  @P0 BRA `(.L_x_1420) ;  /* 0x00000010008c0947 */ /* 0x000fea0003800000 */
[----:B------:R-:W-:Y:S02]  /*13630*/  IMAD.MOV.U32 R4, RZ, RZ, R23 ;  /* 0x000000ffff047224 */ /* 0x000fe400078e0017 */
[----:B------:R-:W-:Y:S02]  /*13640*/  IMAD.MOV.U32 R5, RZ, RZ, R25 ;  /* 0x000000ffff057224 */ /* 0x000fe400078e0019 */
[----:B------:R-:W-:-:S07]  /*13650*/  IMAD.U32 R20, RZ, RZ, UR4 ;  /* 0x00000004ff147e24 */ /* 0x000fce000f8e00ff */
.L_x_1440:
[----:B0-----:R-:W0:Y:S01]  /*13660*/  LDC R3, c[0x0][0x430] ;  /* 0x00010c00ff037b82 */ /* 0x001e220000000800 */
[----:B-12---:R-:W1:Y:S01]  /*13670*/  S2R R0, SR_TID.X ;  /* 0x0000000000007919 */ /* 0x006e620000002100 */
[----:B------:R-:W-:Y:S05]  /*13680*/  YIELD ;  /* 0x0000000000007946 */ /* 0x000fea0003800000 */
[----:B------:R-:W-:Y:S01]  /*13690*/  ULDC.64 UR4, c[0x0][0x428] ;  /* 0x00010a0000047ab9 */ /* 0x000fe20000000a00 */
[----:B------:R-:W-:Y:S01]  /*136a0*/  IMAD.U32 R9, RZ, RZ, UR43 ;  /* 0x0000002bff097e24 */ /* 0x000fe2000f8e00ff */
[----:B------:R-:W-:Y:S01]  /*136b0*/  ISETP.GT.AND P2, PT, R20, UR41, PT ;  /* 0x0000002914007c0c */ /* 0x000fe2000bf44270 */
[----:B------:R-:W-:Y:S01]  /*136c0*/  VIADD R23, R4, 0x1 ;  /* 0x0000000104177836 */ /* 0x000fe20000000000 */
[----:B0-----:R-:W-:-:S02]  /*136d0*/  ISETP.NE.AND P0, PT, R3, 0x1, PT ;  /* 0x000000010300780c */ /* 0x001fc40003f05270 */
[C---:B-1----:R-:W-:Y:S01]  /*136e0*/  LOP3.LUT R2, R0.reuse, 0x7f, RZ, 0xc0, !PT ;  /* 0x0000007f00027812 */ /* 0x042fe200078ec0ff */
[----:B------:R-:W-:-:S10]  /*136f0*/  IMAD.SHL.U32 R0, R0, 0x20, RZ ;  /* 0x0000002000007824 */ /* 0x000fd400078e00ff */
[----:B------:R-:W0:Y:S01]  /*13700*/  @P0 LDC R3, c[0x0][0x434] ;  /* 0x00010d00ff030b82 */ /* 0x000e220000000800 */
[----:B------:R-:W-:Y:S02]  /*13710*/  SHF.R.U32.HI R6, RZ, 0x2, R2 ;  /* 0x00000002ff067819 */ /* 0x000fe40000011602 */
[----:B------:R-:W-:-:S03]  /*13720*/  LOP3.LUT R0, R0, 0x60, RZ, 0xc0, !PT ;  /* 0x0000006000007812 */ /* 0x000fc600078ec0ff */
[----:B------:R-:W-:Y:S02]  /*13730*/  IMAD R8, R20, 0x80, R6 ;  /* 0x0000008014087824 */ /* 0x000fe400078e0206 */
[----:B------:R-:W1:Y:S01]  /*13740*/  @P0 LDC R2, c[0x0][0x438] ;  /* 0x00010e00ff020b82 */ /* 0x000e620000000800 */
[----:B------:R-:W-:Y:S02]  /*13750*/  IMAD R6, R34, UR4, RZ ;  /* 0x0000000422067c24 */ /* 0x000fe4000f8e02ff */
[----:B------:R-:W-:Y:S02]  /*13760*/  IADD3 R8, R0, UR36, R8 ;  /* 0x0000002400087c10 */ /* 0x000fe4000fffe008 */
[----:B------:R-:W-:-:S03]  /*13770*/  IMAD R6, R27, UR5, R6 ;  /* 0x000000051b067c24 */ /* 0x000fc6000f8e0206 */
[----:B------:R-:W-:Y:S02]  /*13780*/  IMAD.MOV.U32 R0, RZ, RZ, R8 ;  /* 0x000000ffff007224 */ /* 0x000fe400078e0008 */
[----:B0-----:R-:W-:-:S05]  /*13790*/  @P0 IMAD.HI.U32 R3, R8, R3, RZ ;  /* 0x0000000308030227 */ /* 0x001fca00078e00ff */
[----:B-1----:R-:W-:-:S04]  /*137a0*/  @P0 SHF.R.U32.HI R0, RZ, R2, R3 ;  /* 0x00000002ff000219 */ /* 0x002fc80000011603 */
[--C-:B------:R-:W-:Y:S01]  /*137b0*/  SHF.R.S32.HI R3, RZ, 0x1f, R0.reuse ;  /* 0x0000001fff037819 */ /* 0x100fe20000011400 */
[----:B------:R-:W-:-:S04]  /*137c0*/  IMAD.MOV.U32 R2, RZ, RZ, R0 ;  /* 0x000000ffff027224 */ /* 0x000fc800078e0000 */
[----:B------:R-:W-:Y:S01]  /*137d0*/  IMAD.WIDE.U32 R2, R27, UR4, R2 ;  /* 0x000000041b027c25 */ /* 0x000fe2000f8e0002 */
[----:B------:R-:W-:-:S03]  /*137e0*/  ULDC.64 UR4, c[0x0][0x418] ;  /* 0x0001060000047ab9 */ /* 0x000fc60000000a00 */
[----:B------:R-:W-:Y:S01]  /*137f0*/  IMAD.IADD R3, R6, 0x1, R3 ;  /* 0x0000000106037824 */ /* 0x000fe200078e0203 */
[----:B------:R-:W-:Y:S01]  /*13800*/  LEA R6, P0, R2, UR4, 0x2 ;  /* 0x0000000402067c11 */ /* 0x000fe2000f8010ff */
[----:B------:R-:W-:-:S03]  /*13810*/  ULDC UR4, c[0x0][0x430] ;  /* 0x00010c0000047ab9 */ /* 0x000fc60000000800 */
[----:B------:R-:W-:Y:S01]  /*13820*/  LEA.HI.X R7, R2, UR5, R3, 0x2, P0 ;  /* 0x0000000502077c11 */ /* 0x000fe200080f1403 */
[----:B------:R-:W-:Y:S01]  /*13830*/  IMAD.MOV R3, RZ, RZ, -R0 ;  /* 0x000000ffff037224 */ /* 0x000fe200078e0a00 */
[----:B------:R-:W-:Y:S02]  /*13840*/  ISETP.NE.AND P1, PT, R9, 0x3, PT ;  /* 0x000000030900780c */ /* 0x000fe40003f25270 */
[----:B------:R-:W-:Y:S01]  /*13850*/  ISETP.NE.AND P0, PT, R23, 0x2, PT ;  /* 0x000000021700780c */ /* 0x000fe20003f05270 */
[----:B------:R-:W2:Y:S01]  /*13860*/  LDG.E R6, desc[UR44][R6.64] ;  /* 0x0000002c06067981 */ /* 0x000ea2000c1e1900 */
[----:B------:R-:W-:Y:S02]  /*13870*/  IMAD R8, R3, UR4, R8 ;  /* 0x0000000403087c24 */ /* 0x000fe4000f8e0208 */
[----:B------:R-:W-:Y:S01]  /*13880*/  SEL R25, RZ, 0x1, P0 ;  /* 0x00000001ff197807 */ /* 0x000fe20000000000 */
[----:B------:R-:W-:Y:S01]  /*13890*/  VIADD R20, R20, 0xffffffff ;  /* 0xffffffff14147836 */ /* 0x000fe20000000000 */
[----:B------:R-:W-:-:S02]  /*138a0*/  SEL R23, R23, RZ, P0 ;  /* 0x000000ff17177207 */ /* 0x000fc40000000000 */
[----:B------:R-:W-:Y:S02]  /*138b0*/  LOP3.LUT R25, R5, R25, RZ, 0x3c, !PT ;  /* 0x0000001905197212 */ /* 0x000fe400078e3cff */
[----:B--2---:R-:W-:Y:S01]  /*138c0*/  SHF.R.S32.HI R9, RZ, 0x1f, R6 ;  /* 0x0000001fff097819 */ /* 0x004fe20000011406 */
[----:B------:R-:W-:Y:S06]  /*138d0*/  @!P1 BRA `(.L_x_1421) ;  /* 0x0000000000049947 */ /* 0x000fec0003800000 */
[----:B------:R-:W-:Y:S01]  /*138e0*/  BPT.TRAP 0x1 ;  /* 0x000000040000795c */ /* 0x000fe20000300000 */
.L_x_1421:
[----:B------:R-:W-:Y:S01]  /*138f0*/  IMAD R0, R23, 0x8, R22 ;  /* 0x0000000817007824 */ /* 0x000fe200078e0216 */
[----:B------:R-:W-:Y:S01]  /*13900*/  SHF.L.U32 R10, R25, 0x1f, RZ ;  /* 0x0000001f190a7819 */ /* 0x000fe200000006ff */
[----:B------:R-:W-:Y:S01]  /*13910*/  BSSY B0, `(.L_x_1422) ;  /* 0x0000004000007945 */ /* 0x000fe20003800000 */
[----:B------:R-:W-:Y:S02]  /*13920*/  SHF.R.S32.HI R7, RZ, 0x1f, R8 ;  /* 0x0000001fff077819 */ /* 0x000fe40000011408 */
[----:B------:R-:W0:Y:S02]  /*13930*/  SYNCS.PHASECHK.TRANS64.TRYWAIT P0, [R0+URZ+0x22880], R10 ;  /* 0x0228800a000075a7 */ /* 0x000e24000800017f */
[----:B0-----:R-:W-:Y:S05]  /*13940*/  @!P0 BRA `(.L_x_1423) ;  /* 0x0000003800e88947 */ /* 0x001fea0003800000 */
.L_x_1512:
[----:B------:R-:W-:Y:S05]  /*13950*/  BSYNC B0 ;  /* 0x0000000000007941 */ /* 0x000fea0003800000 */
.L_x_1422:
[----:B------:R-:W2:Y:S01]  /*13960*/  LDL R2, [R1] ;  /* 0x0000000001027983 */ /* 0x000ea20000100800 */
[----:B------:R-:W-:Y:S01]  /*13970*/  ULDC.64 UR4, c[0x0][0x328] ;  /* 0x0000ca0000047ab9 */ /* 0x000fe20000000a00 */
[----:B------:R-:W-:Y:S01]  /*13980*/  ULDC.64 UR6, c[0x0][0x318] ;  /* 0x0000c60000067ab9 */ /* 0x000fe20000000a00 */
[----:B------:R-:W-:Y:S02]  /*13990*/  IMAD R11, R7, UR4, RZ ;  /* 0x00000004070b7c24 */ /* 0x000fe4000f8e02ff */
[----:B------:R-:W-:Y:S02]  /*139a0*/  IMAD R21, R23, 0x4000, R37 ;  /* 0x0000400017157824 */ /* 0x000fe400078e0225 */
[----:B------:R-:W-:Y:S01]  /*139b0*/  IMAD R11, R8, UR5, R11 ;  /* 0x00000005080b7c24 */ /* 0x000fe2000f8e020b */
[C---:B--2---:R-:W-:Y:S02]  /*139c0*/  LOP3.LUT P3, RZ, R2.reuse, 0x2, RZ, 0xc0, !PT ;  /* 0x0000000202ff7812 */ /* 0x044fe4000786c0ff */
[----:B------:R-:W-:Y:S01]  /*139d0*/  LOP3.LUT P1, RZ, R2, 0x1, RZ, 0xc0, !PT ;  /* 0x0000000102ff7812 */ /* 0x000fe2000782c0ff */
[----:B------:R-:W-:Y:S01]  /*139e0*/  IMAD.WIDE.U32 R2, R8, UR4, RZ ;  /* 0x0000000408027c25 */ /* 0x000fe2000f8e00ff */
        /* <DEDUP_REMOVED lines=37> */
.L_x_1522:
        /* <DEDUP_REMOVED lines=9> */
.L_x_1425:
        /* <DEDUP_REMOVED lines=11> */
.L_x_1426:
[----:B------:R2:W-:Y:S01]  /*13d80*/  SYNCS.ARRIVE.TRANS64.A1T0 RZ, [R0+URZ+0x22870], RZ ;  /* 0x022870ff00ff79a7 */ /* 0x0005e2000810003f */
[----:B------:R-:W-:Y:S05]  /*13d90*/  @!P3 BRA `(.L_x_1427) ;  /* 0x000000000004b947 */ /* 0x000fea0003800000 */
[----:B------:R-:W-:Y:S01]  /*13da0*/  BPT.TRAP 0x1 ;  /* 0x000000040000795c */ /* 0x000fe20000300000 */
.L_x_1427:
[----:B------:R-:W3:Y:S01]  /*13db0*/  SYNCS.PHASECHK.TRANS64.TRYWAIT P0, [R0+URZ+0x22840], R10 ;  /* 0x0228400a000075a7 */ /* 0x000ee2000800017f */
[----:B------:R-:W-:Y:S04]  /*13dc0*/  BSSY B0, `(.L_x_1428) ;  /* 0x0000002000007945 */ /* 0x000fe80003800000 */
[----:B---3--:R-:W-:Y:S05]  /*13dd0*/  @!P0 BRA `(.L_x_1429) ;  /* 0x0000003c00048947 */ /* 0x008fea0003800000 */
.L_x_1523:
[----:B------:R-:W-:Y:S05]  /*13de0*/  BSYNC B0 ;  /* 0x0000000000007941 */ /* 0x000fea0003800000 */
.L_x_1428:
[----:B------:R-:W4:Y:S01]  /*13df0*/  LDL R2, [R1] ;  /* 0x0000000001027983 */ /* 0x000f220000100800 */
[----:B------:R-:W-:Y:S01]  /*13e00*/  ULDC.64 UR4, c[0x0][0x300] ;  /* 0x0000c00000047ab9 */ /* 0x000fe20000000a00 */
[----:B------:R-:W-:Y:S01]  /*13e10*/  ULDC.64 UR6, c[0x0][0x2e8] ;  /* 0x0000ba0000067ab9 */ /* 0x000fe20000000a00 */
[----:B------:R-:W-:-:S04]  /*13e20*/  IMAD R7, R7, UR4, RZ ;  /* 0x0000000407077c24 */ /* 0x000fc8000f8e02ff */
[----:B------:R-:W-:Y:S01]  /*13e30*/  IMAD R7, R8, UR5, R7 ;  /* 0x0000000508077c24 */ /* 0x000fe2000f8e0207 */
[C---:B----4-:R-:W-:Y:S02]  /*13e40*/  LOP3.LUT P4, RZ, R2.reuse, 0x10, RZ, 0xc0, !PT ;  /* 0x0000001002ff7812 */ /* 0x050fe4000788c0ff */
[C---:B------:R-:W-:Y:S02]  /*13e50*/  LOP3.LUT P3, RZ, R2.reuse, 0x8, RZ, 0xc0, !PT ;  /* 0x0000000802ff7812 */ /* 0x040fe4000786c0ff */
[----:B------:R-:W-:Y:S01]  /*13e60*/  LOP3.LUT P1, RZ, R2, 0x4, RZ, 0xc0, !PT ;  /* 0x0000000402ff7812 */ /* 0x000fe2000782c0ff */
[----:B------:R-:W-:Y:S01]  /*13e70*/  IMAD.WIDE.U32 R2, R8, UR4, RZ ;  /* 0x0000000408027c25 */ /* 0x000fe2000f8e00ff */
[----:B------:R-:W-:-:S03]  /*13e80*/  ULDC.64 UR4, c[0x0][0x310] ;  /* 0x0000c40000047ab9 */ /* 0x000fc60000000a00 */
[----:B------:R-:W-:Y:S02]  /*13e90*/  IMAD.IADD R3, R3, 0x1, R7 ;  /* 0x0000000103037824 */ /* 0x000fe400078e0207 */
[----:B------:R-:W-:Y:S02]  /*13ea0*/  IMAD R9, R9, UR4, RZ ;  /* 0x0000000409097c24 */ /* 0x000fe4000f8e02ff */
[----:B------:R-:W-:-:S04]  /*13eb0*/  IMAD.WIDE.U32 R2, R6, UR4, R2 ;  /* 0x0000000406027c25 */ /* 0x000fc8000f8e0002 */
[----:B------:R-:W-:Y:S01]  /*13ec0*/  IMAD R9, R6, UR5, R9 ;  /* 0x0000000506097c24 */ /* 0x000fe2000f8e0209 */
[----:B------:R-:W-:Y:S01]  /*13ed0*/  ULDC.64 UR4, c[0x0][0x308] ;  /* 0x0000c20000047ab9 */ /* 0x000fe20000000a00 */
[----:B------:R-:W-:Y:S02]  /*13ee0*/  IMAD R7, R23, 0x6000, R36 ;  /* 0x0000600017077824 */ /* 0x000fe400078e0224 */
        /* <DEDUP_REMOVED lines=9> */
[----:B------:R-:W-:-:S03]  /*13f80*/  IMAD.IADD R7, R22, 0x1, R7 ;  /* 0x0000000116077824 */ /* 0x000fc600078e0207 */
[----:B------:R-:W5:Y:S04]  /*13f90*/  SHFL.IDX PT, R3, R8, RZ, 0x1c1f ;  /* 0x001c1fff08037589 */ /* 0x000f6800000e0000 */
        /* <DEDUP_REMOVED lines=17> */
[----:B------:R-:W-:Y:S04]  /*140b0*/  LDGSTS.E.BYPASS.LTC128B.128 [R7+0x17400], desc[UR44][R2.64], !P4 ;  /* 0x1740000002077fae */ /* 0x000fe8000e101d6c */
[----:B------:R-:W-:Y:S04]  /*140c0*/  LDGSTS.E.BYPASS.LTC128B.128 [R7+0x19400], desc[UR44][R2.64+0x40], !P3 ;  /* 0x1940004002077fae */ /* 0x000fe8000d901d6c */
[----:B------:R5:W-:Y:S04]  /*140d0*/  LDGSTS.E.BYPASS.LTC128B.128 [R7+0x1b400], desc[UR44][R2.64+0x80], !P1 ;  /* 0x1b40008002077fae */ /* 0x000be8000c901d6c */
[----:B-----5:R4:W0:Y:S02]  /*140e0*/  SHFL.IDX PT, R2, R6, 0x3, 0x1c1f ;  /* 0x007c1f0006027f89 */ /* 0x02082400000e0000 */
.L_x_1533:
[----:B0-----:R-:W-:-:S05]  /*140f0*/  IADD3 R2, P0, R33, R2, RZ ;  /* 0x0000000221027210 */ /* 0x001fca0007f1e0ff */
        /* <DEDUP_REMOVED lines=9> */
.L_x_1431:
        /* <DEDUP_REMOVED lines=11> */
.L_x_1432:
[----:B------:R2:W-:Y:S02]  /*14240*/  SYNCS.ARRIVE.TRANS64.A1T0 RZ, [R0+URZ+0x22830], RZ ;  /* 0x022830ff00ff79a7 */ /* 0x0005e4000810003f */
[----:B--23--:R-:W-:-:S05]  /*14250*/  IMAD.U32 R0, RZ, RZ, UR46 ;  /* 0x0000002eff007e24 */ /* 0x00cfca000f8e00ff */
[----:B------:R-:W-:-:S13]  /*14260*/  ISETP.NE.AND P0, PT, R0, 0x3, PT ;  /* 0x000000030000780c */ /* 0x000fda0003f05270 */
[----:B------:R-:W-:Y:S05]  /*14270*/  @!P0 BRA `(.L_x_1433) ;  /* 0x0000000000048947 */ /* 0x000fea0003800000 */
[----:B------:R-:W-:Y:S01]  /*14280*/  BPT.TRAP 0x1 ;  /* 0x000000040000795c */ /* 0x000fe20000300000 */
.L_x_1433:
[----:B------:R-:W-:Y:S01]  /*14290*/  LOP3.LUT R3, R5, 0x1, RZ, 0x3c, !PT ;  /* 0x0000000105037812 */ /* 0x000fe200078e3cff */
[----:B------:R-:W-:Y:S01]  /*142a0*/  IMAD R0, R4, 0x8, R22 ;  /* 0x0000000804007824 */ /* 0x000fe200078e0216 */
[----:B------:R-:W-:Y:S02]  /*142b0*/  BSSY B0, `(.L_x_1434) ;  /* 0x0000004000007945 */ /* 0x000fe40003800000 */
[----:B------:R-:W-:-:S04]  /*142c0*/  SHF.L.U32 R3, R3, 0x1f, RZ ;  /* 0x0000001f03037819 */ /* 0x000fc800000006ff */
[----:B------:R-:W0:Y:S02]  /*142d0*/  SYNCS.PHASECHK.TRANS64.TRYWAIT P1, [R0+URZ+0x22870], R3 ;  /* 0x02287003000075a7 */ /* 0x000e24000802017f */
[----:B0-----:R-:W-:Y:S05]  /*142e0*/  @!P1 BRA `(.L_x_1435) ;  /* 0x0000003c00089947 */ /* 0x001fea0003800000 */
.L_x_1534:
[----:B------:R-:W-:Y:S05]  /*142f0*/  BSYNC B0 ;  /* 0x0000000000007941 */ /* 0x000fea0003800000 */
.L_x_1434:
[----:B------:R-:W-:-:S05]  /*14300*/  IMAD.U32 R2, RZ, RZ, UR43 ;  /* 0x0000002bff027e24 */ /* 0x000fca000f8e00ff */
[----:B------:R-:W-:-:S13]  /*14310*/  ISETP.NE.AND P1, PT, R2, 0x3, PT ;  /* 0x000000030200780c */ /* 0x000fda0003f25270 */
[----:B------:R-:W-:Y:S05]  /*14320*/  @!P1 BRA `(.L_x_1436) ;  /* 0x0000000000049947 */ /* 0x000fea0003800000 */
[----:B------:R-:W-:Y:S01]  /*14330*/  BPT.TRAP 0x1 ;  /* 0x000000040000795c */ /* 0x000fe20000300000 */
.L_x_1436:
[----:B0-----:R-:W-:Y:S01]  /*14340*/  SHF.L.U32 R3, R5, 0x1f, RZ ;  /* 0x0000001f05037819 */ /* 0x001fe200000006ff */
[----:B-1----:R-:W-:-:S03]  /*14350*/  IMAD.SHL.U32 R17, R4, 0x4000, RZ ;  /* 0x0000400004117824 */ /* 0x002fc600078e00ff */
[----:B------:R-:W0:Y:S02]  /*14360*/  SYNCS.PHASECHK.TRANS64.TRYWAIT P1, [R0+URZ+0x22860], R3 ;  /* 0x02286003000075a7 */ /* 0x000e24000802017f */
[----:B0-----:R-:W-:Y:S05]  /*14370*/  @!P1 BRA `(.L_x_1437) ;  /* 0x0000003800f89947 */ /* 0x001fea0003800000 */
.L_x_1535:
[----:B------:R-:W0:Y:S04]  /*14380*/  LDL R2, [R1+0x8] ;  /* 0x0000080001027983 */ /* 0x000e280000100800 */
[----:B------:R-:W2:Y:S01]  /*14390*/  LDL R12, [R1+0x4] ;  /* 0x00000400010c7983 */ /* 0x000ea20000100800 */
[----:B------:R-:W-:Y:S05]  /*143a0*/  WARPSYNC.ALL ;  /* 0x0000000000007948 */ /* 0x000fea0003800000 */
[----:B------:R-:W-:-:S05]  /*143b0*/  IMAD.U32 R21, RZ, RZ, UR43 ;  /* 0x0000002bff157e24 */ /* 0x000fca000f8e00ff */
[----:B------:R-:W-:Y:S02]  /*143c0*/  ISETP.NE.AND P1, PT, R21, 0x3, PT ;  /* 0x000000031500780c */ /* 0x000fe40003f25270 */
[----:B0-----:R-:W-:Y:S02]  /*143d0*/  LOP3.LUT R3, R17, R2, RZ, 0xfc, !PT ;  /* 0x0000000211037212 */ /* 0x001fe400078efcff */
[----:B--2---:R-:W-:-:S03]  /*143e0*/  IADD3 R17, R22, R17, R12 ;  /* 0x0000001116117210 */ /* 0x004fc60007ffe00c */
[----:B------:R-:W-:-:S04]  /*143f0*/  IMAD.IADD R3, R22, 0x1, R3 ;  /* 0x0000000116037824 */ /* 0x000fc800078e0203 */
[----:B------:R-:W-:Y:S01]  /*14400*/  IMAD.IADD R2, R32, 0x1, R3 ;  /* 0x0000000120027824 */ /* 0x000fe200078e0203 */
[----:B----4-:R-:W0:Y:S02]  /*14410*/  LDSM.16.MT88.4 R4, [R3+0x8400] ;  /* 0x008400000304783b */ /* 0x010e240000004200 */
        /* <DEDUP_REMOVED lines=58> */
.L_x_1438:
[----:B0-----:R0:W-:Y:S01]  /*147c0*/  SYNCS.ARRIVE.TRANS64.A1T0 RZ, [R0+URZ+0x22850], RZ ;  /* 0x022850ff00ff79a7 */ /* 0x0011e2000810003f */
[----:B------:R-:W-:Y:S06]  /*147d0*/  BAR.SYNC.DEFER_BLOCKING 0x2, 0x80 ;  /* 0x0082000000007b1d */ /* 0x000fec0000010000 */
[----:B------:R-:W-:Y:S05]  /*147e0*/  @!P0 BRA `(.L_x_1439) ;  /* 0x0000000000048947 */ /* 0x000fea0003800000 */
[----:B------:R-:W-:Y:S01]  /*147f0*/  BPT.TRAP 0x1 ;  /* 0x000000040000795c */ /* 0x000fe20000300000 */
.L_x_1439:
[----:B0-----:R-:W-:Y:S02]  /*14800*/  VIADD R0, R0, 0x22880 ;  /* 0x0002288000007836 */ /* 0x001fe40000000000 */
[----:B------:R-:W-:Y:S02]  /*14810*/  IMAD.MOV.U32 R4, RZ, RZ, R23 ;  /* 0x000000ffff047224 */ /* 0x000fe400078e0017 */
[----:B------:R-:W-:Y:S01]  /*14820*/  IMAD.MOV.U32 R5, RZ, RZ, R25 ;  /* 0x000000ffff057224 */ /* 0x000fe200078e0019 */
[----:B------:R-:W-:-:S04]  /*14830*/  PRMT R0, R35, 0x654, R0 ;  /* 0x0000065423007816 */ /* 0x000fc80000000000 */
[----:B------:R2:W-:Y:S01]  /*14840*/  SYNCS.ARRIVE.TRANS64.RED.A1T0 RZ, [R0+URZ], RZ ;  /* 0x000000ff00ff79a7 */ /* 0x0005e2000810043f */
[----:B------:R-:W-:Y:S05]  /*14850*/  @P2 BRA `(.L_x_1440) ;  /* 0xffffffec00802947 */ /* 0x000fea000383ffff */
.L_x_1420:
[----:B--2---:R-:W2:Y:S01]  /*14860*/  S2R R0, SR_TID.X ;  /* 0x0000000000007919 */ /* 0x004ea20000002100 */
[----:B------:R-:W-:Y:S01]  /*14870*/  BSSY B0, `(.L_x_1441) ;  /* 0x0000012000007945 */ /* 0x000fe20003800000 */
[----:B--2---:R-:W-:Y:S01]  /*14880*/  LOP3.LUT R2, R0, 0x7f, RZ, 0xc0, !PT ;  /* 0x0000007f00027812 */ /* 0x004fe200078ec0ff */
[----:B------:R-:W-:-:S03]  /*14890*/  IMAD.U32 R0, RZ, RZ, UR46 ;  /* 0x0000002eff007e24 */ /* 0x000fc6000f8e00ff */
[----:B------:R-:W-:Y:S02]  /*148a0*/  ISETP.NE.AND P1, PT, R2, RZ, PT ;  /* 0x000000ff0200720c */ /* 0x000fe40003f25270 */
[----:B------:R-:W-:-:S11]  /*148b0*/  ISETP.NE.AND P0, PT, R0, 0x3, PT ;  /* 0x000000030000780c */ /* 0x000fd60003f05270 */
[----:B------:R-:W-:Y:S05]  /*148c0*/  @P1 BRA `(.L_x_1442) ;  /* 0x0000000000301947 */ /* 0x000fea0003800000 */
[----:B------:R-:W2:Y:S01]  /*148d0*/  S2R R5, SR_LANEID ;  /* 0x0000000000057919 */ /* 0x000ea20000000000 */
[----:B------:R-:W-:Y:S01]  /*148e0*/  VOTEU.ANY UR4, UPT, PT ;  /* 0x0000000000047886 */ /* 0x000fe200038e0100 */
[----:B0-----:R-:W0:Y:S01]  /*148f0*/  LDC.64 R2, c[0x0][0xc60] ;  /* 0x00031800ff027b82 */ /* 0x001e220000000a00 */
[----:B------:R-:W2:Y:S02]  /*14900*/  FLO.U32 R0, UR4 ;  /* 0x0000000400007d00 */ /* 0x000ea400080e0000 */
[----:B--2---:R-:W-:-:S06]  /*14910*/  ISETP.EQ.U32.AND P1, PT, R0, R5, PT ;  /* 0x000000050000720c */ /* 0x004fcc0003f22070 */
[----:B------:R-:W0:Y:S07]  /*14920*/  POPC R5, UR4 ;  /* 0x0000000400057d09 */ /* 0x000e2e0008000000 */
[----:B0-----:R-:W2:Y:S01]  /*14930*/  @P1 ATOMG.E.ADD.STRONG.GPU PT, R3, desc[UR44][R2.64], R5 ;  /* 0x00000005020319a8 */ /* 0x001ea200081ee1ec */
[----:B------:R-:W0:Y:S02]  /*14940*/  S2R R4, SR_LTMASK ;  /* 0x0000000000047919 */ /* 0x000e240000003900 */
[----:B0-----:R-:W-:-:S04]  /*14950*/  LOP3.LUT R4, R4, UR4, RZ, 0xc0, !PT ;  /* 0x0000000404047c12 */ /* 0x001fc8000f8ec0ff */
[----:B------:R-:W0:Y:S01]  /*14960*/  POPC R7, R4 ;  /* 0x0000000400077309 */ /* 0x000e220000000000 */
[----:B--2---:R-:W0:Y:S02]  /*14970*/  SHFL.IDX PT, R0, R3, R0, 0x1f ;  /* 0x00001f0003007589 */ /* 0x004e2400000e0000 */
[----:B0-----:R-:W-:-:S07]  /*14980*/  IADD3 R16, R0, UR47, R7 ;  /* 0x0000002f00107c10 */ /* 0x001fce000fffe007 */
.L_x_1442:
[----:B------:R-:W-:Y:S05]  /*14990*/  BSYNC B0 ;  /* 0x0000000000007941 */ /* 0x000fea0003800000 */
.L_x_1441:
[----:B------:R-:W-:Y:S05]  /*149a0*/  @!P0 BRA `(.L_x_1443) ;  /* 0x0000000000048947 */ /* 0x000fea0003800000 */
[----:B------:R-:W-:Y:S01]  /*149b0*/  BPT.TRAP 0x1 ;  /* 0x000000040000795c */ /* 0x000fe20000300000 */
.L_x_1443:
[----:B------:R-:W-:Y:S01]  /*149c0*/  LOP3.LUT R0, R25, 0x1, RZ, 0x3c, !PT ;  /* 0x0000000119007812 */ /* 0x000fe200078e3cff */
[----:B-1----:R-:W-:Y:S01]  /*149d0*/  IMAD R17, R23, 0x8, R22 ;  /* 0x0000000817117824 */ /* 0x002fe200078e0216 */
[----:B------:R-:W-:Y:S02]  /*149e0*/  BSSY B0, `(.L_x_1444) ;  /* 0x0000004000007945 */ /* 0x000fe40003800000 */
[----:B------:R-:W-:-:S04]  /*149f0*/  SHF.L.U32 R0, R0, 0x1f, RZ ;  /* 0x0000001f00007819 */ /* 0x000fc800000006ff */
[----:B------:R-:W1:Y:S02]  /*14a00*/  SYNCS.PHASECHK.TRANS64.TRYWAIT P1, [R17+URZ+0x22870], R0 ;  /* 0x02287000110075a7 */ /* 0x000e64000802017f */
[----:B-1----:R-:W-:Y:S05]  /*14a10*/  @!P1 BRA `(.L_x_1445) ;  /* 0x0000003400649947 */ /* 0x002fea0003800000 */
.L_x_1536:
[----:B------:R-:W-:Y:S05]  /*14a20*/  BSYNC B0 ;  /* 0x0000000000007941 */ /* 0x000fea0003800000 */
.L_x_1444:
[----:B------:R-:W-:-:S05]  /*14a30*/  IMAD.U32 R2, RZ, RZ, UR43 ;  /* 0x0000002bff027e24 */ /* 0x000fca000f8e00ff */
[----:B------:R-:W-:-:S13]  /*14a40*/  ISETP.NE.AND P1, PT, R2, 0x3, PT ;  /* 0x000000030200780c */ /* 0x000fda0003f25270 */
[----:B------:R-:W-:Y:S05]  /*14a50*/  @!P1 BRA `(.L_x_1446) ;  /* 0x0000000000049947 */ /* 0x000fea0003800000 */
[----:B------:R-:W-:Y:S01]  /*14a60*/  BPT.TRAP 0x1 ;  /* 0x000000040000795c */ /* 0x000fe20000300000 */
.L_x_1446:
[----:B-1----:R-:W-:-:S04]  /*14a70*/  SHF.L.U32 R0, R25, 0x1f, RZ ;  /* 0x0000001f19007819 */ /* 0x002fc800000006ff */
[----:B------:R-:W1:Y:S02]  /*14a80*/  SYNCS.PHASECHK.TRANS64.TRYWAIT P1, [R17+URZ+0x22860], R0 ;  /* 0x02286000110075a7 */ /* 0x000e64000802017f */
[----:B-1----:R-:W-:Y:S05]  /*14a90*/  @!P1 BRA `(.L_x_1447) ;  /* 0x0000003400589947 */ /* 0x002fea0003800000 */
.L_x_1537:
[----:B0-----:R-:W2:Y:S04]  /*14aa0*/  LDL R3, [R1+0x8] ;  /* 0x0000080001037983 */ /* 0x001ea80000100800 */
[----:B------:R-:W3:Y:S01]  /*14ab0*/  LDL R12, [R1+0x4] ;  /* 0x00000400010c7983 */ /* 0x000ee20000100800 */
[----:B------:R-:W-:Y:S01]  /*14ac0*/  IMAD.SHL.U32 R2, R23, 0x4000, RZ ;  /* 0x0000400017027824 */ /* 0x000fe200078e00ff */
[----:B------:R-:W-:Y:S05]  /*14ad0*/  WARPSYNC.ALL ;  /* 0x0000000000007948 */ /* 0x000fea0003800000 */
[----:B------:R-:W-:-:S05]  /*14ae0*/  IMAD.U32 R20, RZ, RZ, UR43 ;  /* 0x0000002bff147e24 */ /* 0x000fca000f8e00ff */
[----:B------:R-:W-:Y:S02]  /*14af0*/  ISETP.NE.AND P1, PT, R20, 0x3, PT ;  /* 0x000000031400780c */ /* 0x000fe40003f25270 */
[----:B--2---:R-:W-:Y:S02]  /*14b00*/  LOP3.LUT R3, R2, R3, RZ, 0xfc, !PT ;  /* 0x0000000302037212 */ /* 0x004fe400078efcff */
[----:B---3--:R-:W-:-:S03]  /*14b10*/  IADD3 R2, R22, R2, R12 ;  /* 0x0000000216027210 */ /* 0x008fc60007ffe00c */
[----:B-1----:R-:W-:Y:S01]  /*14b20*/  IMAD.IADD R0, R22, 0x1, R3 ;  /* 0x0000000116007824 */ /* 0x002fe200078e0203 */
[----:B------:R-:W-:-:S03]  /*14b30*/  IADD3 R18, R29, 0x400, R2 ;  /* 0x000004001d127810 */ /* 0x000fc60007ffe002 */
[----:B------:R-:W-:Y:S01]  /*14b40*/  IMAD.IADD R3, R32, 0x1, R0 ;  /* 0x0000000120037824 */ /* 0x000fe200078e0200 */
[----:B------:R-:W0:Y:S02]  /*14b50*/  LDSM.16.MT88.4 R4, [R0+0x8400] ;  /* 0x008400000004783b */ /* 0x000e240000004200 */
        /* <DEDUP_REMOVED lines=10> */
[----:B------:R0:W-:Y:S04]  /*14c00*/  STSM.16.M88.4 [R2+0x2400], R8 ;  /* 0x0024000802007844 */ /* 0x0001e80000000200 */
[----:B------:R-:W1:Y:S01]  /*14c10*/  LDSM.16.MT88.4 R4, [R0+0x9400] ;  /* 0x009400000004783b */ /* 0x000e620000004200 */
[----:B0-----:R-:W-:Y:S02]  /*14c20*/  IADD3 R2, R32, 0x400, R2 ;  /* 0x0000040020027810 */ /* 0x001fe40007ffe002 */
[C-C-:B-1----:R-:W-:Y:S02]  /*14c30*/  PRMT R12, R4.reuse, 0x6420, R5.reuse ;  /* 0x00006420040c7816 */ /* 0x142fe40000000005 */
[----:B------:R-:W-:Y:S02]  /*14c40*/  PRMT R13, R4, 0x7531, R5 ;  /* 0x00007531040d7816 */ /* 0x000fe40000000005 */
[----:B------:R-:W-:-:S02]  /*14c50*/  PRMT R14, R6, 0x6420, R7 ;  /* 0x00006420060e7816 */ /* 0x000fc40000000007 */
[----:B------:R-:W-:Y:S02]  /*14c60*/  PRMT R15, R6, 0x7531, R7 ;  /* 0x00007531060f7816 */ /* 0x000fe40000000007 */
[----:B------:R-:W0:Y:S04]  /*14c70*/  LDSM.16.MT88.4 R4, [R3+0x9400] ;  /* 0x009400000304783b */ /* 0x000e280000004200 */
[----:B------:R-:W-:Y:S01]  /*14c80*/  STSM.16.M88.4 [R18], R12 ;  /* 0x0000000c12007844 */ /* 0x000fe20000000200 */
        /* <DEDUP_REMOVED lines=38> */
.L_x_1448:
[----:B0-----:R0:W-:Y:S01]  /*14ef0*/  SYNCS.ARRIVE.TRANS64.A1T0 RZ, [R17+URZ+0x22850], RZ ;  /* 0x022850ff11ff79a7 */ /* 0x0011e2000810003f */
[----:B------:R-:W-:Y:S06]  /*14f00*/  BAR.SYNC.DEFER_BLOCKING 0x2, 0x80 ;  /* 0x0082000000007b1d */ /* 0x000fec0000010000 */
[----:B------:R-:W-:Y:S05]  /*14f10*/  @!P0 BRA `(.L_x_1449) ;  /* 0x0000000000048947 */ /* 0x000fea0003800000 */
[----:B------:R-:W-:Y:S01]  /*14f20*/  BPT.TRAP 0x1 ;  /* 0x000000040000795c */ /* 0x000fe20000300000 */
.L_x_1449:
[----:B------:R-:W-:Y:S02]  /*14f30*/  VIADD R0, R17, 0x22880 ;  /* 0x0002288011007836 */ /* 0x000fe40000000000 */
[----:B------:R-:W-:-:S03]  /*14f40*/  VIADD R23, R23, 0x1 ;  /* 0x0000000117177836 */ /* 0x000fc60000000000 */
[----:B------:R-:W-:Y:S02]  /*14f50*/  PRMT R0, R35, 0x654, R0 ;  /* 0x0000065423007816 */ /* 0x000fe40000000000 */
[C---:B------:R-:W-:Y:S02]  /*14f60*/  ISETP.NE.AND P0, PT, R23.reuse, 0x2, PT ;  /* 0x000000021700780c */ /* 0x040fe40003f05270 */
[----:B------:R2:W-:Y:S02]  /*14f70*/  SYNCS.ARRIVE.TRANS64.RED.A1T0 RZ, [R0+URZ], RZ ;  /* 0x000000ff00ff79a7 */ /* 0x0005e4000810043f */
[----:B------:R-:W-:Y:S02]  /*14f80*/  SEL R23, R23, RZ, P0 ;  /* 0x000000ff17177207 */ /* 0x000fe40000000000 */
[----:B--2---:R-:W-:-:S04]  /*14f90*/  SEL R0, RZ, 0x1, P0 ;  /* 0x00000001ff007807 */ /* 0x004fc80000000000 */
[----:B------:R-:W-:-:S07]  /*14fa0*/  LOP3.LUT R25, R25, R0, RZ, 0x3c, !PT ;  /* 0x0000000019197212 */ /* 0x000fce00078e3cff */
.L_x_1390:
[----:B------:R-:W-:Y:S05]  /*14fb0*/  BSYNC B7 ;  /* 0x0000000000077941 */ /* 0x000fea0003800000 */
.L_x_1388:
[----:B------:R-:W2:Y:S02]  /*14fc0*/  LDL R0, [R1] ;  /* 0x0000000001007983 */ /* 0x000ea40000100800 */
[----:B--2---:R-:W-:-:S13]  /*14fd0*/  LOP3.LUT P0, RZ, R0, 0x100, RZ, 0xc0, !PT ;  /* 0x0000010000ff7812 */ /* 0x004fda000780c0ff */
[----:B------:R-:W-:Y:S05]  /*14fe0*/  @!P0 BRA `(.L_x_1450) ;  /* 0x0000000000208947 */ /* 0x000fea0003800000 */
[----:B------:R-:W2:Y:S08]  /*14ff0*/  S2UR UR4, SR_CgaCtaId ;  /* 0x00000000000479c3 */ /* 0x000eb00000008800 */
[----:B------:R-:W-:Y:S01]  /*15000*/  BAR.SYNC.DEFER_BLOCKING 0x5, 0x180 ;  /* 0x0146000000007b1d */ /* 0x000fe20000010000 */
[----:B------:R-:W-:Y:S01]  /*15010*/  MOV R22, 0x400 ;  /* 0x0000040000167802 */ /* 0x000fe20000000f00 */
[----:B--2---:R-:W-:-:S05]  /*15020*/  IMAD.U32 R35, RZ, RZ, UR4 ;  /* 0x00000004ff237e24 */ /* 0x004fca000f8e00ff */
[----:B------:R-:W-:-:S05]  /*15030*/  LEA R22, R35, R22, 0x18 ;  /* 0x0000001623167211 */ /* 0x000fca00078ec0ff */
[----:B0-----:R0:W2:Y:S01]  /*15040*/  LDS.128 R16, [R22+0x228d0] ;  /* 0x0228d00016107984 */ /* 0x0010a20000000c00 */
[----:B------:R-:W-:Y:S06]  /*15050*/  BAR.ARV 0x4, 0x180 ;  /* 0x0106000000007b1d */ /* 0x000fec0000002000 */
[----:B------:R-:W-:Y:S05]  /*15060*/  BRA `(.L_x_1451) ;  /* 0x0000000800947947 */ /* 0x000fea0003800000 */
.L_x_1450:
[----:B------:R-:W2:Y:S01]  /*15070*/  S2R R0, SR_TID.X ;  /* 0x0000000000007919 */ /* 0x000ea20000002100 */
[----:B------:R-:W-:Y:S01]  /*15080*/  ULDC UR4, c[0x0][0xc3c] ;  /* 0x00030f0000047ab9 */ /* 0x000fe20000000800 */
[----:B------:R-:W-:Y:S01]  /*15090*/  IMAD.MOV.U32 R4, RZ, RZ, RZ ;  /* 0x000000ffff047224 */ /* 0x000fe200078e00ff */
[----:B--2---:R-:W-:-:S04]  /*150a0*/  LOP3.LUT R7, R0, 0x1f, RZ, 0xc0, !PT ;  /* 0x0000001f00077812 */ /* 0x004fc800078ec0ff */
[----:B------:R-:W-:Y:S01]  /*150b0*/  ISETP.NE.AND P0, PT, R7, 0x1f, PT ;  /* 0x0000001f0700780c */ /* 0x000fe20003f05270 */
[----:B------:R-:W-:-:S05]  /*150c0*/  IMAD.IADD R5, R19, 0x1, R7 ;  /* 0x0000000113057824 */ /* 0x000fca00078e0207 */
[----:B------:R-:W-:Y:S01]  /*150d0*/  ISETP.GE.OR P1, PT, R5, UR4, !P0 ;  /* 0x0000000405007c0c */ /* 0x000fe2000c726670 */
[----:B-1----:R-:W-:Y:S01]  /*150e0*/  SHFL.IDX PT, R8, R16, 0x1, 0x1f ;  /* 0x00201f0010087f89 */ /* 0x002fe200000e0000 */
[----:B------:R-:W-:Y:S01]  /*150f0*/  ISETP.GE.U32.AND P2, PT, R7, 0x2, PT ;  /* 0x000000020700780c */ /* 0x000fe20003f46070 */
[----:B------:R-:W-:-:S10]  /*15100*/  ULDC UR4, c[0x0][0xc3c] ;  /* 0x00030f0000047ab9 */ /* 0x000fd40000000800 */
[----:B------:R-:W1:Y:S02]  /*15110*/  @!P1 LDC.64 R2, c[0x0][0xc80] ;  /* 0x00032000ff029b82 */ /* 0x000e640000000a00 */
[----:B-1----:R-:W-:-:S05]  /*15120*/  @!P1 IMAD.WIDE R2, R5, 0x4, R2 ;  /* 0x0000000405029825 */ /* 0x002fca00078e0202 */
[----:B------:R-:W2:Y:S01]  /*15130*/  @!P1 LDG.E R4, desc[UR44][R2.64] ;  /* 0x0000002c02049981 */ /* 0x000ea2000c1e1900 */
[C---:B------:R-:W-:Y:S02]  /*15140*/  ISETP.NE.AND P1, PT, R7.reuse, RZ, PT ;  /* 0x000000ff0700720c */ /* 0x040fe40003f25270 */
        /* <DEDUP_REMOVED lines=8> */
[----:B------:R-:W-:-:S05]  /*151d0*/  IMAD.IADD R0, R5, 0x1, R0 ;  /* 0x0000000105007824 */ /* 0x000fca00078e0200 */
[----:B------:R-:W1:Y:S02]  /*151e0*/  SHFL.UP PT, R6, R0, 0x4, RZ ;  /* 0x0480000000067989 */ /* 0x000e6400000e00ff */
[----:B-1----:R-:W-:-:S05]  /*151f0*/  SEL R3, R6, RZ, P3 ;  /* 0x000000ff06037207 */ /* 0x002fca0001800000 */
[----:B------:R-:W-:Y:S02]  /*15200*/  IMAD.IADD R3, R0, 0x1, R3 ;  /* 0x0000000100037824 */ /* 0x000fe400078e0203 */
[----:B------:R-:W1:Y:S03]  /*15210*/  LDC R0, c[0x0][0xc38] ;  /* 0x00030e00ff007b82 */ /* 0x000e660000000800 */
[----:B------:R-:W2:Y:S02]  /*15220*/  SHFL.UP PT, R2, R3, 0x8, RZ ;  /* 0x0500000003027989 */ /* 0x000ea400000e00ff */
[----:B--2---:R-:W-:-:S05]  /*15230*/  SEL R2, R2, RZ, P4 ;  /* 0x000000ff02027207 */ /* 0x004fca0002000000 */
[----:B------:R-:W-:-:S05]  /*15240*/  IMAD.IADD R2, R3, 0x1, R2 ;  /* 0x0000000103027824 */ /* 0x000fca00078e0202 */
[----:B------:R-:W2:Y:S02]  /*15250*/  SHFL.UP PT, R5, R2, 0x10, RZ ;  /* 0x0600000002057989 */ /* 0x000ea400000e00ff */
[----:B--2---:R-:W-:-:S05]  /*15260*/  SEL R5, R5, RZ, P5 ;  /* 0x000000ff05057207 */ /* 0x004fca0002800000 */
[----:B------:R-:W-:Y:S02]  /*15270*/  IMAD.IADD R6, R2, 0x1, R5 ;  /* 0x0000000102067824 */ /* 0x000fe400078e0205 */
[----:B------:R-:W-:Y:S04]  /*15280*/  SHFL.IDX PT, R5, R16, RZ, 0x1f ;  /* 0x00001fff10057589 */ /* 0x000fe800000e0000 */
[----:B------:R-:W1:Y:S02]  /*15290*/  SHFL.IDX PT, R7, R6, 0x1f, 0x1f ;  /* 0x03e01f0006077f89 */ /* 0x000e6400000e0000 */
[----:B-1----:R-:W-:-:S04]  /*152a0*/  IMAD R7, R7, R0, RZ ;  /* 0x0000000007077224 */ /* 0x002fc800078e02ff */
[----:B------:R-:W-:-:S05]  /*152b0*/  IMAD.IADD R8, R8, 0x1, R7 ;  /* 0x0000000108087824 */ /* 0x000fca00078e0207 */
[----:B------:R-:W-:-:S13]  /*152c0*/  ISETP.GT.AND P6, PT, R8, R5, PT ;  /* 0x000000050800720c */ /* 0x000fda0003fc4270 */
[----:B------:R-:W-:Y:S05]  /*152d0*/  @P6 BRA `(.L_x_1452) ;  /* 0x0000000000906947 */ /* 0x000fea0003800000 */
.L_x_1456:
[----:B------:R-:W-:-:S05]  /*152e0*/  VIADD R19, R19, 0x1f ;  /* 0x0000001f13137836 */ /* 0x000fca0000000000 */
[----:B------:R-:W-:-:S13]  /*152f0*/  ISETP.GE.AND P6, PT, R19, UR4, PT ;  /* 0x0000000413007c0c */ /* 0x000fda000bfc6270 */
[----:B------:R-:W-:Y:S05]  /*15300*/  @P6 BRA `(.L_x_1453) ;  /* 0x0000000400b86947 */ /* 0x000fea0003800000 */
[----:B------:R-:W1:Y:S01]  /*15310*/  S2R R0, SR_TID.X ;  /* 0x0000000000007919 */ /* 0x000e620000002100 */
[----:B------:R-:W-:Y:S01]  /*15320*/  BSSY B0, `(.L_x_1454) ;  /* 0x0000009000007945 */ /* 0x000fe20003800000 */
[----:B------:R-:W-:Y:S01]  /*15330*/  IMAD.MOV.U32 R4, RZ, RZ, RZ ;  /* 0x000000ffff047224 */ /* 0x000fe200078e00ff */
[----:B-1----:R-:W-:-:S05]  /*15340*/  LOP3.LUT R0, R0, 0x1f, RZ, 0xc0, !PT ;  /* 0x0000001f00007812 */ /* 0x002fca00078ec0ff */
[----:B------:R-:W-:-:S05]  /*15350*/  IMAD.IADD R7, R19, 0x1, R0 ;  /* 0x0000000113077824 */ /* 0x000fca00078e0200 */
[----:B------:R-:W-:-:S13]  /*15360*/  ISETP.GE.OR P6, PT, R7, UR4, !P0 ;  /* 0x0000000407007c0c */ /* 0x000fda000c7c6670 */
[----:B------:R-:W-:Y:S05]  /*15370*/  @P6 BRA `(.L_x_1455) ;  /* 0x00000000000c6947 */ /* 0x000fea0003800000 */
[----:B------:R-:W1:Y:S02]  /*15380*/  LDC.64 R2, c[0x0][0xc80] ;  /* 0x00032000ff027b82 */ /* 0x000e640000000a00 */
[----:B-1----:R-:W-:-:S05]  /*15390*/  IMAD.WIDE R2, R7, 0x4, R2 ;  /* 0x0000000407027825 */ /* 0x002fca00078e0202 */
[----:B------:R1:W5:Y:S02]  /*153a0*/  LDG.E R4, desc[UR44][R2.64] ;  /* 0x0000002c02047981 */ /* 0x000364000c1e1900 */
.L_x_1455:
[----:B------:R-:W-:Y:S05]  /*153b0*/  BSYNC B0 ;  /* 0x0000000000007941 */ /* 0x000fea0003800000 */
.L_x_1454:
[----:B-----5:R-:W1:Y:S02]  /*153c0*/  SHFL.UP PT, R0, R4, 0x1, RZ ;  /* 0x0420000004007989 */ /* 0x020e6400000e00ff */
        /* <DEDUP_REMOVED lines=20> */
[----:B------:R-:W-:-:S07]  /*15510*/  IMAD.MOV.U32 R7, RZ, RZ, R3 ;  /* 0x000000ffff077224 */ /* 0x000fce00078e0003 */
.L_x_1452:
[----:B------:R-:W-:-:S04]  /*15520*/  IMAD.IADD R7, R8, 0x1, -R7 ;  /* 0x0000000108077824 */ /* 0x000fc800078e0a07 */
[----:B------:R-:W-:-:S05]  /*15530*/  IMAD R2, R6, R0, R7 ;  /* 0x0000000006027224 */ /* 0x000fca00078e0207 */
[----:B------:R-:W-:Y:S02]  /*15540*/  ISETP.GT.AND P0, PT, R2, R5, PT ;  /* 0x000000050200720c */ /* 0x000fe40003f04270 */
[----:B------:R-:W1:Y:S11]  /*15550*/  LDC.64 R2, c[0x0][0xc90] ;  /* 0x00032400ff027b82 */ /* 0x000e760000000a00 */
[----:B------:R-:W-:-:S04]  /*15560*/  VOTE.ANY R9, PT, !P0 ;  /* 0x0000000000097806 */ /* 0x000fc800040e0100 */
[----:B------:R-:W2:Y:S02]  /*15570*/  POPC R8, R9 ;  /* 0x0000000900087309 */ /* 0x000ea40000000000 */
[----:B--2---:R-:W-:-:S04]  /*15580*/  IMAD.IADD R19, R8, 0x1, R19 ;  /* 0x0000000108137824 */ /* 0x004fc800078e0213 */
[----:B-1----:R-:W-:-:S05]  /*15590*/  IMAD.WIDE R2, R19, 0x4, R2 ;  /* 0x0000000413027825 */ /* 0x002fca00078e0202 */
[----:B------:R1:W5:Y:S01]  /*155a0*/  LDG.E R11, desc[UR44][R2.64] ;  /* 0x0000002c020b7981 */ /* 0x000362000c1e1900 */
[----:B------:R-:W-:Y:S01]  /*155b0*/  ISETP.NE.AND P0, PT, R9, RZ, PT ;  /* 0x000000ff0900720c */ /* 0x000fe20003f05270 */
[----:B------:R-:W-:Y:S02]  /*155c0*/  IMAD.MOV.U32 R16, RZ, RZ, RZ ;  /* 0x000000ffff107224 */ /* 0x000fe400078e00ff */
[----:B------:R1:W2:Y:S10]  /*155d0*/  SHFL.IDX PT, R4, R4, R8, 0x1f ;  /* 0x00001f0804047589 */ /* 0x0002b400000e0000 */
[----:B-1----:R-:W-:Y:S05]  /*155e0*/  @!P0 BRA `(.L_x_1457) ;  /* 0x0000000000088947 */ /* 0x002fea0003800000 */
[----:B------:R-:W-:-:S05]  /*155f0*/  VIADD R3, R8, 0xffffffff ;  /* 0xffffffff08037836 */ /* 0x000fca0000000000 */
[----:B------:R1:W3:Y:S02]  /*15600*/  SHFL.IDX PT, R16, R6, R3, 0x1f ;  /* 0x00001f0306107589 */ /* 0x0002e400000e0000 */
.L_x_1457:
[----:B-12--5:R-:W-:Y:S02]  /*15610*/  IMAD R6, R4, R11, RZ ;  /* 0x0000000b04067224 */ /* 0x026fe400078e02ff */
[----:B---3--:R-:W-:Y:S02]  /*15620*/  IMAD R16, R16, R0, R7 ;  /* 0x0000000010107224 */ /* 0x008fe400078e0207 */
[----:B------:R-:W-:Y:S01]  /*15630*/  IMAD.MOV.U32 R2, RZ, RZ, RZ ;  /* 0x000000ffff027224 */ /* 0x000fe200078e00ff */
[----:B------:R-:W-:Y:S01]  /*15640*/  IABS R8, R6 ;  /* 0x0000000600087213 */ /* 0x000fe20000000000 */
[----:B------:R-:W-:-:S03]  /*15650*/  IMAD.IADD R5, R5, 0x1, -R16 ;  /* 0x0000000105057824 */ /* 0x000fc600078e0a10 */
[----:B------:R-:W1:Y:S08]  /*15660*/  I2F.RP R9, R8 ;  /* 0x0000000800097306 */ /* 0x000e700000209400 */
[----:B-1----:R-:W1:Y:S02]  /*15670*/  MUFU.RCP R9, R9 ;  /* 0x0000000900097308 */ /* 0x002e640000001000 */
[----:B-1----:R-:W-:-:S06]  /*15680*/  VIADD R3, R9, 0xffffffe ;  /* 0x0ffffffe09037836 */ /* 0x002fcc0000000000 */
[----:B------:R-:W1:Y:S02]  /*15690*/  F2I.FTZ.U32.TRUNC.NTZ R3, R3 ;  /* 0x0000000300037305 */ /* 0x000e64000021f000 */
[----:B-1----:R-:W-:-:S04]  /*156a0*/  IMAD.MOV R13, RZ, RZ, -R3 ;  /* 0x000000ffff0d7224 */ /* 0x002fc800078e0a03 */
        /* <DEDUP_REMOVED lines=23> */
[-C--:B------:R-:W-:Y:S02]  /*15820*/  IABS R8, R0.reuse ;  /* 0x0000000000087213 */ /* 0x080fe40000000000 */
[----:B------:R-:W-:Y:S02]  /*15830*/  IABS R6, R0 ;  /* 0x0000000000067213 */ /* 0x000fe40000000000 */
[----:B------:R-:W1:Y:S08]  /*15840*/  I2F.RP R9, R8 ;  /* 0x0000000800097306 */ /* 0x000e700000209400 */
[----:B-1----:R-:W1:Y:S02]  /*15850*/  MUFU.RCP R9, R9 ;  /* 0x0000000900097308 */ /* 0x002e640000001000 */
[----:B-1----:R-:W-:Y:S01]  /*15860*/  VIADD R3, R9, 0xffffffe ;  /* 0x0ffffffe09037836 */ /* 0x002fe20000000000 */
[----:B------:R-:W-:-:S05]  /*15870*/  IABS R9, R5 ;  /* 0x0000000500097213 */ /* 0x000fca0000000000 */
[----:B------:R-:W1:Y:S02]  /*15880*/  F2I.FTZ.U32.TRUNC.NTZ R3, R3 ;  /* 0x0000000300037305 */ /* 0x000e64000021f000 */
[----:B-1----:R-:W-:-:S04]  /*15890*/  IMAD.MOV R11, RZ, RZ, -R3 ;  /* 0x000000ffff0b7224 */ /* 0x002fc800078e0a03 */
        /* <DEDUP_REMOVED lines=10> */
[C---:B------:R-:W-:Y:S01]  /*15940*/  LOP3.LUT R3, R5.reuse, R0, RZ, 0x3c, !PT ;  /* 0x0000000005037212 */ /* 0x040fe200078e3cff */
[----:B------:R-:W-:-:S03]  /*15950*/  IMAD.IADD R5, R5, 0x1, R7 ;  /* 0x0000000105057824 */ /* 0x000fc600078e0207 */
[----:B------:R-:W-:-:S07]  /*15960*/  ISETP.GE.AND P2, PT, R3, RZ, PT ;  /* 0x000000ff0300720c */ /* 0x000fce0003f46270 */
[----:B------:R-:W-:-:S06]  /*15970*/  @P0 VIADD R2, R2, 0x1 ;  /* 0x0000000102020836 */ /* 0x000fcc0000000000 */
[----:B------:R-:W-:Y:S01]  /*15980*/  @!P2 IMAD.MOV R2, RZ, RZ, -R2 ;  /* 0x000000ffff02a224 */ /* 0x000fe200078e0a02 */
[----:B------:R-:W-:Y:S01]  /*15990*/  @!P1 LOP3.LUT R2, RZ, R0, RZ, 0x33, !PT ;  /* 0x00000000ff029212 */ /* 0x000fe200078e33ff */
[----:B------:R-:W-:-:S03]  /*159a0*/  IMAD.MOV R0, RZ, RZ, -R0 ;  /* 0x000000ffff007224 */ /* 0x000fc600078e0a00 */
[----:B0-----:R-:W-:Y:S01]  /*159b0*/  LOP3.LUT R17, RZ, R2, RZ, 0x33, !PT ;  /* 0x00000002ff117212 */ /* 0x001fe200078e33ff */
[----:B------:R-:W-:-:S04]  /*159c0*/  IMAD R18, R2, R0, R5 ;  /* 0x0000000002127224 */ /* 0x000fc800078e0205 */
[----:B------:R-:W-:Y:S01]  /*159d0*/  IMAD.IADD R17, R4, 0x1, R17 ;  /* 0x0000000104117824 */ /* 0x000fe200078e0211 */
[----:B------:R-:W-:Y:S06]  /*159e0*/  BRA `(.L_x_1458) ;  /* 0x0000000000107947 */ /* 0x000fec0003800000 */
.L_x_1453:
[----:B------:R-:W1:Y:S01]  /*159f0*/  LDC R19, c[0x0][0xc3c] ;  /* 0x00030f00ff137b82 */ /* 0x000e620000000800 */
[----:B------:R-:W-:Y:S02]  /*15a00*/  IMAD.MOV.U32 R16, RZ, RZ, R5 ;  /* 0x000000ffff107224 */ /* 0x000fe400078e0005 */
[----:B0-----:R-:W-:Y:S02]  /*15a10*/  IMAD.MOV.U32 R17, RZ, RZ, RZ ;  /* 0x000000ffff117224 */ /* 0x001fe400078e00ff */
[----:B------:R-:W-:-:S07]  /*15a20*/  IMAD.MOV.U32 R18, RZ, RZ, RZ ;  /* 0x000000ffff127224 */ /* 0x000fce00078e00ff */
.L_x_1458:
[----:B------:R-:W0:Y:S01]  /*15a30*/  S2R R0, SR_TID.X ;  /* 0x0000000000007919 */ /* 0x000e220000002100 */
[----:B------:R-:W-:Y:S01]  /*15a40*/  BAR.SYNC.DEFER_BLOCKING 0x4, 0x180 ;  /* 0x0106000000007b1d */ /* 0x000fe20000010000 */
[----:B0-----:R-:W-:-:S04]  /*15a50*/  LOP3.LUT R0, R0, 0x1f, RZ, 0xc0, !PT ;  /* 0x0000001f00007812 */ /* 0x001fc800078ec0ff */
[----:B------:R-:W-:-:S13]  /*15a60*/  ISETP.NE.AND P0, PT, R0, RZ, PT ;  /* 0x000000ff0000720c */ /* 0x000fda0003f05270 */
[----:B------:R-:W0:Y:S01]  /*15a70*/  @!P0 S2R R35, SR_CgaCtaId ;  /* 0x0000000000238919 */ /* 0x000e220000008800 */
[----:B------:R-:W-:-:S04]  /*15a80*/  @!P0 MOV R0, 0x400 ;  /* 0x0000040000008802 */ /* 0x000fc80000000f00 */
[----:B0-----:R-:W-:-:S05]  /*15a90*/  @!P0 LEA R22, R35, R0, 0x18 ;  /* 0x0000000023168211 */ /* 0x001fca00078ec0ff */
[----:B-1----:R3:W-:Y:S01]  /*15aa0*/  @!P0 STS.128 [R22+0x228d0], R16 ;  /* 0x0228d01016008388 */ /* 0x0027e20000000c00 */
[----:B------:R-:W-:Y:S06]  /*15ab0*/  BAR.ARV 0x5, 0x180 ;  /* 0x0146000000007b1d */ /* 0x000fec0000002000 */
.L_x_1451:
[----:B------:R-:W-:Y:S02]  /*15ac0*/  ULDC UR4, c[0x0][0xc3c] ;  /* 0x00030f0000047ab9 */ /* 0x000fe40000000800 */
[----:B--2---:R-:W-:-:S13]  /*15ad0*/  ISETP.GE.AND P0, PT, R19, UR4, PT ;  /* 0x0000000413007c0c */ /* 0x004fda000bf06270 */
[----:B------:R-:W-:Y:S05]  /*15ae0*/  @!P0 BRA `(.L_x_1459) ;  /* 0xffffffb000588947 */ /* 0x000fea000383ffff */
.L_x_1378:
[----:B--2---:R-:W2:Y:S01]  /*15af0*/  LDL.LU R0, [R1+0x18] ;  /* 0x0000180001007983 */ /* 0x004ea20000300800 */
[----:B------:R-:W-:Y:S01]  /*15b00*/  BSSY B0, `(.L_x_1460) ;  /* 0x000000b000007945 */ /* 0x000fe20003800000 */
[----:B------:R-:W4:Y:S01]  /*15b10*/  S2R R5, SR_CgaCtaId ;  /* 0x0000000000057919 */ /* 0x000f220000008800 */
[----:B--2---:R-:W-:-:S05]  /*15b20*/  VIADD R0, R0, 0x1 ;  /* 0x0000000100007836 */ /* 0x004fca0000000000 */
[----:B01----:R-:W-:-:S04]  /*15b30*/  LEA.HI R2, R0, R0, RZ, 0x1 ;  /* 0x0000000000027211 */ /* 0x003fc800078f08ff */
[----:B------:R-:W-:Y:S02]  /*15b40*/  LOP3.LUT R3, R2, 0xfffffffe, RZ, 0xc0, !PT ;  /* 0xfffffffe02037812 */ /* 0x000fe400078ec0ff */
[----:B------:R-:W-:-:S03]  /*15b50*/  MOV R2, 0x400 ;  /* 0x0000040000027802 */ /* 0x000fc60000000f00 */
[----:B------:R-:W-:Y:S01]  /*15b60*/  IMAD.IADD R0, R0, 0x1, -R3 ;  /* 0x0000000100007824 */ /* 0x000fe200078e0a03 */
[----:B----4-:R-:W-:-:S04]  /*15b70*/  LEA R5, R5, R2, 0x18 ;  /* 0x0000000205057211 */ /* 0x010fc800078ec0ff */
[----:B------:R-:W-:-:S04]  /*15b80*/  SHF.L.U32 R0, R0, 0x1f, RZ ;  /* 0x0000001f00007819 */ /* 0x000fc800000006ff */
[----:B------:R-:W0:Y:S02]  /*15b90*/  SYNCS.PHASECHK.TRANS64.TRYWAIT P0, [R5+URZ+0x22820], R0 ;  /* 0x02282000050075a7 */ /* 0x000e24000800017f */
[----:B0-----:R-:W-:Y:S05]  /*15ba0*/  @!P0 BRA `(.L_x_1461) ;  /* 0x0000002400288947 */ /* 0x001fea0003800000 */
.L_x_1538:
[----:B------:R-:W-:Y:S05]  /*15bb0*/  BSYNC B0 ;  /* 0x0000000000007941 */ /* 0x000fea0003800000 */
.L_x_1460:
[----:B------:R-:W-:-:S03]  /*15bc0*/  UMOV UR4, 0xffffffff ;  /* 0xffffffff00047882 */ /* 0x000fc60000000000 */
[----:B------:R-:W-:Y:S05]  /*15bd0*/  BRA.DIV UR4, `(.L_x_1462) ;  /* 0x0000002604307947 */ /* 0x000fea000b800000 */
[----:B0-----:R-:W0:Y:S02]  /*15be0*/  S2R R0, SR_TID.X ;  /* 0x0000000000007919 */ /* 0x001e240000002100 */
[----:B0-----:R-:W-:-:S04]  /*15bf0*/  SHF.R.U32.HI R0, RZ, 0x5, R0 ;  /* 0x00000005ff007819 */ /* 0x001fc80000011600 */
[----:B------:R-:W-:-:S05]  /*15c00*/  LOP3.LUT R0, R0, 0x3, RZ, 0xc0, !PT ;  /* 0x0000000300007812 */ /* 0x000fca00078ec0ff */
[----:B------:R0:W1:Y:S02]  /*15c10*/  SHFL.IDX PT, R14, R0, RZ, 0x1f ;  /* 0x00001fff000e7589 */ /* 0x00006400000e0000 */
.L_x_1541:
[----:B-1----:R-:W-:Y:S01]  /*15c20*/  ISETP.NE.AND P0, PT, R14, RZ, PT ;  /* 0x000000ff0e00720c */ /* 0x002fe20003f05270 */
[----:B------:R-:W-:-:S12]  /*15c30*/  BSSY B0, `(.L_x_1463) ;  /* 0x000002c000007945 */ /* 0x000fd80003800000 */
[----:B------:R-:W-:Y:S05]  /*15c40*/  @P0 BRA `(.L_x_1464) ;  /* 0x0000000000a80947 */ /* 0x000fea0003800000 */
[----:B------:R-:W-:-:S03]  /*15c50*/  UMOV UR4, 0xffffffff ;  /* 0xffffffff00047882 */ /* 0x000fc60000000000 */
[----:B------:R-:W-:Y:S05]  /*15c60*/  BRA.DIV UR4, `(.L_x_1465) ;  /* 0x0000002604407947 */ /* 0x000fea000b800000 */
[----:B------:R-:W-:-:S13]  /*15c70*/  ELECT P6, URZ, PT ;  /* 0x00000000003f782f */ /* 0x000fda00038c0000 */
.L_x_1544:
[----:B------:R-:W-:Y:S05]  /*15c80*/  @!P6 BRA `(.L_x_1464) ;  /* 0x000000000098e947 */ /* 0x000fea0003800000 */
[----:B------:R-:W-:-:S06]  /*15c90*/  ULOP3.LUT UR4, UR42, 0x2, URZ, 0xfc, !UPT ;  /* 0x000000022a047892 */ /* 0x000fcc000f8efc3f */
[----:B0-----:R-:W-:-:S05]  /*15ca0*/  IMAD.U32 R0, RZ, RZ, UR4 ;  /* 0x00000004ff007e24 */ /* 0x001fca000f8e00ff */
[----:B------:R-:W-:-:S13]  /*15cb0*/  ISETP.NE.AND P0, PT, R0, 0x3, PT ;  /* 0x000000030000780c */ /* 0x000fda0003f05270 */
[----:B------:R-:W-:Y:S05]  /*15cc0*/  @!P0 BRA `(.L_x_1466) ;  /* 0x0000000000048947 */ /* 0x000fea0003800000 */
[----:B------:R-:W-:Y:S01]  /*15cd0*/  BPT.TRAP 0x1 ;  /* 0x000000040000795c */ /* 0x000fe20000300000 */
.L_x_1466:
[----:B------:R-:W-:Y:S01]  /*15ce0*/  IMAD R3, R23, 0x8, R5 ;  /* 0x0000000817037824 */ /* 0x000fe200078e0205 */
[----:B------:R-:W-:Y:S01]  /*15cf0*/  SHF.L.U32 R2, R25, 0x1f, RZ ;  /* 0x0000001f19027819 */ /* 0x000fe200000006ff */
[----:B------:R-:W-:-:S03]  /*15d00*/  VIADD R23, R23, 0x1 ;  /* 0x0000000117177836 */ /* 0x000fc60000000000 */
[----:B------:R-:W0:Y:S02]  /*15d10*/  SYNCS.PHASECHK.TRANS64.TRYWAIT P1, [R3+URZ+0x22840], R2 ;  /* 0x02284002030075a7 */ /* 0x000e24000802017f */
[----:B------:R-:W-:-:S04]  /*15d20*/  ISETP.NE.AND P2, PT, R23, 0x2, PT ;  /* 0x000000021700780c */ /* 0x000fc80003f45270 */
[----:B------:R-:W-:Y:S01]  /*15d30*/  SEL R0, RZ, 0x1, P2 ;  /* 0x00000001ff007807 */ /* 0x000fe20001000000 */
[----:B0-----:R-:W-:Y:S08]  /*15d40*/  @!P1 BRA `(.L_x_1467) ;  /* 0x0000002400289947 */ /* 0x001ff00003800000 */
.L_x_1545:
[----:B------:R-:W-:Y:S02]  /*15d50*/  SEL R23, R23, RZ, P2 ;  /* 0x000000ff17177207 */ /* 0x000fe40001000000 */
[----:B------:R-:W-:Y:S01]  /*15d60*/  LOP3.LUT R0, R25, R0, RZ, 0x3c, !PT ;  /* 0x0000000019007212 */ /* 0x000fe200078e3cff */
[----:B------:R-:W-:Y:S06]  /*15d70*/  @!P0 BRA `(.L_x_1468) ;  /* 0x0000000000048947 */ /* 0x000fec0003800000 */
[----:B------:R-:W-:Y:S01]  /*15d80*/  BPT.TRAP 0x1 ;  /* 0x000000040000795c */ /* 0x000fe20000300000 */
.L_x_1468:
[----:B------:R-:W-:Y:S01]  /*15d90*/  IMAD R23, R23, 0x8, R5 ;  /* 0x0000000817177824 */ /* 0x000fe200078e0205 */
[----:B------:R-:W-:-:S04]  /*15da0*/  SHF.L.U32 R0, R0, 0x1f, RZ ;  /* 0x0000001f00007819 */ /* 0x000fc800000006ff */
[----:B------:R-:W1:Y:S02]  /*15db0*/  SYNCS.PHASECHK.TRANS64.TRYWAIT P1, [R23+URZ+0x22840], R0 ;  /* 0x02284000170075a7 */ /* 0x000e64000802017f */
[----:B-1----:R-:W-:Y:S05]  /*15dc0*/  @!P1 BRA `(.L_x_1469) ;  /* 0x00000024001c9947 */ /* 0x002fea0003800000 */
.L_x_1546:
[----:B------:R-:W-:Y:S05]  /*15dd0*/  @!P0 BRA `(.L_x_1470) ;  /* 0x0000000000048947 */ /* 0x000fea0003800000 */
[----:B------:R-:W-:Y:S01]  /*15de0*/  BPT.TRAP 0x1 ;  /* 0x000000040000795c */ /* 0x000fe20000300000 */
.L_x_1470:
[----:B------:R-:W2:Y:S02]  /*15df0*/  SYNCS.PHASECHK.TRANS64.TRYWAIT P1, [R3+URZ+0x22860], R2 ;  /* 0x02286002030075a7 */ /* 0x000ea4000802017f */
[----:B--2---:R-:W-:Y:S05]  /*15e00*/  @!P1 BRA `(.L_x_1471) ;  /* 0x0000002400209947 */ /* 0x004fea0003800000 */
.L_x_1547:
[----:B------:R-:W-:Y:S05]  /*15e10*/  @!P0 BRA `(.L_x_1472) ;  /* 0x0000000000048947 */ /* 0x000fea0003800000 */
[----:B------:R-:W-:Y:S01]  /*15e20*/  BPT.TRAP 0x1 ;  /* 0x000000040000795c */ /* 0x000fe20000300000 */
.L_x_1472:
[----:B------:R-:W4:Y:S02]  /*15e30*/  SYNCS.PHASECHK.TRANS64.TRYWAIT P1, [R23+URZ+0x22860], R0 ;  /* 0x02286000170075a7 */ /* 0x000f24000802017f */
[----:B----4-:R-:W-:Y:S05]  /*15e40*/  @!P1 BRA `(.L_x_1473) ;  /* 0x0000002400249947 */ /* 0x010fea0003800000 */
.L_x_1548:
[----:B------:R-:W-:Y:S05]  /*15e50*/  @!P0 BRA `(.L_x_1474) ;  /* 0x0000000000048947 */ /* 0x000fea0003800000 */
[----:B------:R-:W-:Y:S01]  /*15e60*/  BPT.TRAP 0x1 ;  /* 0x000000040000795c */ /* 0x000fe20000300000 */
.L_x_1474:
[----:B------:R-:W5:Y:S02]  /*15e70*/  SYNCS.PHASECHK.TRANS64.TRYWAIT P1, [R3+URZ+0x22880], R2 ;  /* 0x02288002030075a7 */ /* 0x000f64000802017f */
[----:B-----5:R-:W-:Y:S05]  /*15e80*/  @!P1 BRA `(.L_x_1475) ;  /* 0x0000002400289947 */ /* 0x020fea0003800000 */
.L_x_1549:
[----:B------:R-:W-:Y:S05]  /*15e90*/  @!P0 BRA `(.L_x_1476) ;  /* 0x0000000000048947 */ /* 0x000fea0003800000 */
[----:B------:R-:W-:Y:S01]  /*15ea0*/  BPT.TRAP 0x1 ;  /* 0x000000040000795c */ /* 0x000fe20000300000 */
.L_x_1476:
[----:B------:R0:W0:Y:S02]  /*15eb0*/  SYNCS.PHASECHK.TRANS64.TRYWAIT P0, [R23+URZ+0x22880], R0 ;  /* 0x02288000170075a7 */ /* 0x000024000800017f */
[----:B0-----:R-:W-:Y:S05]  /*15ec0*/  @!P0 NANOSLEEP.SYNCS 0x989680 ;  /* 0x009896800000895d */ /* 0x001fea0003900000 */
[----:B------:R-:W0:Y:S02]  /*15ed0*/  @!P0 SYNCS.PHASECHK.TRANS64 P0, [R23+URZ+0x22880], R0 ;  /* 0x02288000170085a7 */ /* 0x000e24000800007f */
[----:B0-----:R-:W-:Y:S05]  /*15ee0*/  @!P0 BRA `(.L_x_1476) ;  /* 0xfffffffc00f08947 */ /* 0x001fea000383ffff */
.L_x_1464:
[----:B------:R-:W-:Y:S05]  /*15ef0*/  BSYNC B0 ;  /* 0x0000000000007941 */ /* 0x000fea0003800000 */
.L_x_1463:
[----:B------:R-:W-:Y:S05]  /*15f00*/  EXIT ;  /* 0x000000000000794d */ /* 0x000fea0003800000 */
.L_x_1273:
[----:B0-----:R-:W-:-:S04]  /*15f10*/  IMAD.U32 R3, RZ, RZ, UR38 ;  /* 0x00000026ff037e24 */ /* 0x001fc8000f8e00ff */
[----:B------:R0:W1:Y:S03]  /*15f20*/  SYNCS.PHASECHK.TRANS64.TRYWAIT P1, [R3+URZ+0x22800], R0 ;  /* 0x02280000030075a7 */ /* 0x000066000802017f */
[----:B-1----:R-:W-:Y:S05]  /*15f30*/  @!P1 NANOSLEEP.SYNCS 0x989680 ;  /* 0x009896800000995d */ /* 0x002fea0003900000 */
[----:B------:R-:W1:Y:S02]  /*15f40*/  @!P1 SYNCS.PHASECHK.TRANS64 P1, [R3+URZ+0x22800], R0 ;  /* 0x02280000030095a7 */ /* 0x000e64000802007f */
[----:B-1----:R-:W-:Y:S05]  /*15f50*/  @!P1 BRA `(.L_x_1273) ;  /* 0xfffffffc00ec9947 */ /* 0x002fea000383ffff */
[----:B------:R-:W-:Y:S05]  /*15f60*/  BRA `(.L_x_1477) ;  /* 0xfffffebc00387947 */ /* 0x000fea000383ffff */
.L_x_1277:
[----:B-1----:R1:W2:Y:S02]  /*15f70*/  SYNCS.PHASECHK.TRANS64.TRYWAIT P1, [R3+URZ+0x22830], R0 ;  /* 0x02283000030075a7 */ /* 0x0022a4000802017f */
[----:B--2---:R-:W-:Y:S05]  /*15f80*/  @!P1 NANOSLEEP.SYNCS 0x989680 ;  /* 0x009896800000995d */ /* 0x004fea0003900000 */
[----:B------:R-:W2:Y:S02]  /*15f90*/  @!P1 SYNCS.PHASECHK.TRANS64 P1, [R3+URZ+0x22830], R0 ;  /* 0x02283000030095a7 */ /* 0x000ea4000802007f */
[----:B--2---:R-:W-:Y:S05]  /*15fa0*/  @!P1 BRA `(.L_x_1277) ;  /* 0xfffffffc00f09947 */ /* 0x004fea000383ffff */
[----:B------:R-:W-:Y:S05]  /*15fb0*/  BRA `(.L_x_1276) ;  /* 0xfffffebc00547947 */ /* 0x000fea000383ffff */
.L_x_1294:
[----:B-1----:R-:W-:-:S04]  /*15fc0*/  IMAD.U32 R5, RZ, RZ, UR4 ;  /* 0x00000004ff057e24 */ /* 0x002fc8000f8e00ff */
[----:B------:R1:W2:Y:S03]  /*15fd0*/  SYNCS.PHASECHK.TRANS64.TRYWAIT P1, [R5+URZ+0x22830], R4 ;  /* 0x02283004050075a7 */ /* 0x0002a6000802017f */
[----:B--2---:R-:W-:Y:S05]  /*15fe0*/  @!P1 NANOSLEEP.SYNCS 0x989680 ;  /* 0x009896800000995d */ /* 0x004fea0003900000 */
[----:B------:R-:W2:Y:S02]  /*15ff0*/  @!P1 SYNCS.PHASECHK.TRANS64 P1, [R5+URZ+0x22830], R4 ;  /* 0x02283004050095a7 */ /* 0x000ea4000802007f */
[----:B--2---:R-:W-:Y:S05]  /*16000*/  @!P1 BRA `(.L_x_1294) ;  /* 0xfffffffc00ec9947 */ /* 0x004fea000383ffff */
[----:B------:R-:W-:Y:S05]  /*16010*/  BRA `(.L_x_1291) ;  /* 0xfffffeec00c07947 */ /* 0x000fea000383ffff */
.L_x_1298:
[----:B-1----:R-:W-:-:S04]  /*16020*/  IMAD.U32 R5, RZ, RZ, UR4 ;  /* 0x00000004ff057e24 */ /* 0x002fc8000f8e00ff */
[----:B------:R1:W2:Y:S03]  /*16030*/  SYNCS.PHASECHK.TRANS64.TRYWAIT P1, [R5+URZ+0x22850], R4 ;  /* 0x02285004050075a7 */ /* 0x0002a6000802017f */
[----:B--2---:R-:W-:Y:S05]  /*16040*/  @!P1 NANOSLEEP.SYNCS 0x989680 ;  /* 0x009896800000995d */ /* 0x004fea0003900000 */
[----:B------:R-:W2:Y:S02]  /*16050*/  @!P1 SYNCS.PHASECHK.TRANS64 P1, [R5+URZ+0x22850], R4 ;  /* 0x02285004050095a7 */ /* 0x000ea4000802007f */
[----:B--2---:R-:W-:Y:S05]  /*16060*/  @!P1 BRA `(.L_x_1298) ;  /* 0xfffffffc00ec9947 */ /* 0x004fea000383ffff */
[----:B------:R-:W-:Y:S05]  /*16070*/  BRA `(.L_x_1295) ;  /* 0xfffffef000807947 */ /* 0x000fea000383ffff */
.L_x_1317:
[----:B-1----:R-:W-:-:S04]  /*16080*/  IMAD.U32 R5, RZ, RZ, UR6 ;  /* 0x00000006ff057e24 */ /* 0x002fc8000f8e00ff */
[----:B------:R1:W2:Y:S03]  /*16090*/  SYNCS.PHASECHK.TRANS64.TRYWAIT P1, [R5+URZ+0x22830], R4 ;  /* 0x02283004050075a7 */ /* 0x0002a6000802017f */
[----:B--2---:R-:W-:Y:S05]  /*160a0*/  @!P1 NANOSLEEP.SYNCS 0x989680 ;  /* 0x009896800000995d */ /* 0x004fea0003900000 */
[----:B------:R-:W2:Y:S02]  /*160b0*/  @!P1 SYNCS.PHASECHK.TRANS64 P1, [R5+URZ+0x22830], R4 ;  /* 0x02283004050095a7 */ /* 0x000ea4000802007f */
[----:B--2---:R-:W-:Y:S05]  /*160c0*/  @!P1 BRA `(.L_x_1317) ;  /* 0xfffffffc00ec9947 */ /* 0x004fea000383ffff */
[----:B------:R-:W-:Y:S05]  /*160d0*/  BRA `(.L_x_1314) ;  /* 0xffffff2000047947 */ /* 0x000fea000383ffff */
.L_x_1321:
[----:B-1----:R-:W-:-:S04]  /*160e0*/  IMAD.U32 R5, RZ, RZ, UR6 ;  /* 0x00000006ff057e24 */ /* 0x002fc8000f8e00ff */
[----:B------:R1:W2:Y:S03]  /*160f0*/  SYNCS.PHASECHK.TRANS64.TRYWAIT P1, [R5+URZ+0x22850], R4 ;  /* 0x02285004050075a7 */ /* 0x0002a6000802017f */
[----:B--2---:R-:W-:Y:S05]  /*16100*/  @!P1 NANOSLEEP.SYNCS 0x989680 ;  /* 0x009896800000995d */ /* 0x004fea0003900000 */
[----:B------:R-:W2:Y:S02]  /*16110*/  @!P1 SYNCS.PHASECHK.TRANS64 P1, [R5+URZ+0x22850], R4 ;  /* 0x02285004050095a7 */ /* 0x000ea4000802007f */
[----:B--2---:R-:W-:Y:S05]  /*16120*/  @!P1 BRA `(.L_x_1321) ;  /* 0xfffffffc00ec9947 */ /* 0x004fea000383ffff */
[----:B------:R-:W-:Y:S05]  /*16130*/  BRA `(.L_x_1318) ;  /* 0xffffff2000b07947 */ /* 0x000fea000383ffff */
.L_x_1329:
[----:B-1----:R-:W-:-:S04]  /*16140*/  IMAD.U32 R5, RZ, RZ, UR10 ;  /* 0x0000000aff057e24 */ /* 0x002fc8000f8e00ff */
[----:B------:R1:W2:Y:S03]  /*16150*/  SYNCS.PHASECHK.TRANS64.TRYWAIT P1, [R5+URZ+0x22830], R4 ;  /* 0x02283004050075a7 */ /* 0x0002a6000802017f */
[----:B--2---:R-:W-:Y:S05]  /*16160*/  @!P1 NANOSLEEP.SYNCS 0x989680 ;  /* 0x009896800000995d */ /* 0x004fea0003900000 */
[----:B------:R-:W2:Y:S02]  /*16170*/  @!P1 SYNCS.PHASECHK.TRANS64 P1, [R5+URZ+0x22830], R4 ;  /* 0x02283004050095a7 */ /* 0x000ea4000802007f */
[----:B--2---:R-:W-:Y:S05]  /*16180*/  @!P1 BRA `(.L_x_1329) ;  /* 0xfffffffc00ec9947 */ /* 0x004fea000383ffff */
[----:B------:R-:W-:Y:S05]  /*16190*/  BRA `(.L_x_1326) ;  /* 0xffffff3c00847947 */ /* 0x000fea000383ffff */
.L_x_1333:
[----:B-1----:R-:W-:-:S04]  /*161a0*/  IMAD.U32 R5, RZ, RZ, UR10 ;  /* 0x0000000aff057e24 */ /* 0x002fc8000f8e00ff */
[----:B------:R1:W2:Y:S03]  /*161b0*/  SYNCS.PHASECHK.TRANS64.TRYWAIT P1, [R5+URZ+0x22850], R4 ;  /* 0x02285004050075a7 */ /* 0x0002a6000802017f */
[----:B--2---:R-:W-:Y:S05]  /*161c0*/  @!P1 NANOSLEEP.SYNCS 0x989680 ;  /* 0x009896800000995d */ /* 0x004fea0003900000 */
[----:B------:R-:W2:Y:S02]  /*161d0*/  @!P1 SYNCS.PHASECHK.TRANS64 P1, [R5+URZ+0x22850], R4 ;  /* 0x02285004050095a7 */ /* 0x000ea4000802007f */
[----:B--2---:R-:W-:Y:S05]  /*161e0*/  @!P1 BRA `(.L_x_1333) ;  /* 0xfffffffc00ec9947 */ /* 0x004fea000383ffff */
[----:B------:R-:W-:Y:S05]  /*161f0*/  BRA `(.L_x_1330) ;  /* 0xffffff4000247947 */ /* 0x000fea000383ffff */
.L_x_1348:
[----:B-1----:R-:W-:-:S04]  /*16200*/  IMAD.U32 R7, RZ, RZ, UR5 ;  /* 0x00000005ff077e24 */ /* 0x002fc8000f8e00ff */
[----:B------:R1:W2:Y:S03]  /*16210*/  SYNCS.PHASECHK.TRANS64.TRYWAIT P1, [R7+URZ+0x22850], R6 ;  /* 0x02285006070075a7 */ /* 0x0002a6000802017f */
[----:B--2---:R-:W-:Y:S05]  /*16220*/  @!P1 NANOSLEEP.SYNCS 0x989680 ;  /* 0x009896800000995d */ /* 0x004fea0003900000 */
[----:B------:R-:W2:Y:S02]  /*16230*/  @!P1 SYNCS.PHASECHK.TRANS64 P1, [R7+URZ+0x22850], R6 ;  /* 0x02285006070095a7 */ /* 0x000ea4000802007f */
[----:B--2---:R-:W-:Y:S05]  /*16240*/  @!P1 BRA `(.L_x_1348) ;  /* 0xfffffffc00ec9947 */ /* 0x004fea000383ffff */
[----:B------:R-:W-:Y:S05]  /*16250*/  BRA `(.L_x_1347) ;  /* 0xffffff6800e47947 */ /* 0x000fea000383ffff */
.L_x_1399:
[----:B------:R-:W1:Y:S01]  /*16260*/  S2R R20, SR_TID.X ;  /* 0x0000000000147919 */ /* 0x000e620000002100 */
[----:B------:R-:W-:Y:S02]  /*16270*/  IMAD.MOV.U32 R12, RZ, RZ, RZ ;  /* 0x000000ffff0c7224 */ /* 0x000fe400078e00ff */
[----:B------:R-:W-:Y:S02]  /*16280*/  IMAD.MOV.U32 R11, RZ, RZ, 0x1f ;  /* 0x0000001fff0b7424 */ /* 0x000fe400078e00ff */
[----:B------:R-:W-:Y:S01]  /*16290*/  IMAD.MOV.U32 R15, RZ, RZ, -0x1 ;  /* 0xffffffffff0f7424 */ /* 0x000fe200078e00ff */
[----:B-1----:R-:W-:-:S04]  /*162a0*/  SHF.R.U32.HI R20, RZ, 0x5, R20 ;  /* 0x00000005ff147819 */ /* 0x002fc80000011614 */
[----:B------:R-:W-:-:S05]  /*162b0*/  LOP3.LUT R20, R20, 0x3, RZ, 0xc0, !PT ;  /* 0x0000000314147812 */ /* 0x000fca00078ec0ff */
[----:B------:R-:W-:-:S07]  /*162c0*/  IMAD.MOV.U32 R13, RZ, RZ, R20 ;  /* 0x000000ffff0d7224 */ /* 0x000fce00078e0014 */
[----:B0----5:R-:W-:Y:S05]  /*162d0*/  WARPSYNC.COLLECTIVE R15, `(.L_x_1478) ;  /* 0x000000000f087348 */ /* 0x021fea0003c00000 */
[----:B------:R1:W2:Y:S02]  /*162e0*/  SHFL.IDX P6, R14, R13, R12, R11 ;  /* 0x0000000c0d0e7389 */ /* 0x0002a400000c000b */
[----:B012--5:R-:W-:Y:S01]  /*162f0*/  ENDCOLLECTIVE ;  /* 0x000000000000791b */ /* 0x027fe20003800000 */
.L_x_1478:
[----:B------:R-:W-:Y:S05]  /*16300*/  BRA `(.L_x_1479) ;  /* 0xffffffb800ac7947 */ /* 0x000fea000383ffff */
.L_x_1402:
[----:B-1----:R1:W2:Y:S02]  /*16310*/  SYNCS.PHASECHK.TRANS64.TRYWAIT P0, [R0+URZ+0x22880], R21 ;  /* 0x02288015000075a7 */ /* 0x0022a4000800017f */
[----:B--2---:R-:W-:Y:S05]  /*16320*/  @!P0 NANOSLEEP.SYNCS 0x989680 ;  /* 0x009896800000895d */ /* 0x004fea0003900000 */
[----:B------:R-:W2:Y:S02]  /*16330*/  @!P0 SYNCS.PHASECHK.TRANS64 P0, [R0+URZ+0x22880], R21 ;  /* 0x02288015000085a7 */ /* 0x000ea4000800007f */
[----:B--2---:R-:W-:Y:S05]  /*16340*/  @!P0 BRA `(.L_x_1402) ;  /* 0xfffffffc00f08947 */ /* 0x004fea000383ffff */
[----:B------:R-:W-:Y:S05]  /*16350*/  BRA `(.L_x_1480) ;  /* 0xffffffbc00507947 */ /* 0x000fea000383ffff */
.L_x_1403:
[----:B------:R-:W-:Y:S01]  /*16360*/  BSSY B0, `(.L_x_1481) ;  /* 0x0000008000007945 */ /* 0x000fe20003800000 */
[----:B------:R-:W-:Y:S02]  /*16370*/  IMAD.MOV.U32 R13, RZ, RZ, R10 ;  /* 0x000000ffff0d7224 */ /* 0x000fe400078e000a */
[----:B------:R-:W-:Y:S02]  /*16380*/  IMAD.MOV.U32 R12, RZ, RZ, RZ ;  /* 0x000000ffff0c7224 */ /* 0x000fe400078e00ff */
[----:B------:R-:W-:Y:S02]  /*16390*/  IMAD.MOV.U32 R11, RZ, RZ, 0x1c1f ;  /* 0x00001c1fff0b7424 */ /* 0x000fe400078e00ff */
[----:B------:R-:W-:-:S07]  /*163a0*/  IMAD.MOV.U32 R15, RZ, RZ, -0x1 ;  /* 0xffffffffff0f7424 */ /* 0x000fce00078e00ff */
[----:B-1----:R-:W-:Y:S05]  /*163b0*/  WARPSYNC.COLLECTIVE R15, `(.L_x_1482) ;  /* 0x000000000f087348 */ /* 0x002fea0003c00000 */
[----:B------:R0:W2:Y:S02]  /*163c0*/  SHFL.IDX P6, R14, R13, R12, R11 ;  /* 0x0000000c0d0e7389 */ /* 0x0000a400000c000b */
[----:B012---:R-:W-:Y:S01]  /*163d0*/  ENDCOLLECTIVE ;  /* 0x000000000000791b */ /* 0x007fe20003800000 */
.L_x_1482:
[----:B------:R-:W-:Y:S05]  /*163e0*/  BSYNC B0 ;  /* 0x0000000000007941 */ /* 0x000fea0003800000 */
.L_x_1481:
        /* <DEDUP_REMOVED lines=13> */
.L_x_1483:
[----:B------:R-:W-:Y:S02]  /*164c0*/  IMAD.MOV.U32 R13, RZ, RZ, R10 ;  /* 0x000000ffff0d7224 */ /* 0x000fe400078e000a */
[----:B------:R-:W-:Y:S02]  /*164d0*/  IMAD.MOV.U32 R12, RZ, RZ, 0x1 ;  /* 0x00000001ff0c7424 */ /* 0x000fe400078e00ff */
[----:B------:R-:W-:-:S07]  /*164e0*/  IMAD.MOV.U32 R2, RZ, RZ, R14 ;  /* 0x000000ffff027224 */ /* 0x000fce00078e000e */
[----:B------:R-:W-:Y:S05]  /*164f0*/  WARPSYNC.COLLECTIVE R15, `(.L_x_1484) ;  /* 0x000000000f087348 */ /* 0x000fea0003c00000 */
[----:B------:R0:W1:Y:S02]  /*16500*/  SHFL.IDX P6, R14, R13, R12, R11 ;  /* 0x0000000c0d0e7389 */ /* 0x00006400000c000b */
[----:B01----:R-:W-:Y:S01]  /*16510*/  ENDCOLLECTIVE ;  /* 0x000000000000791b */ /* 0x003fe20003800000 */
.L_x_1484:
        /* <DEDUP_REMOVED lines=14> */
.L_x_1485:
[----:B------:R-:W-:Y:S02]  /*16600*/  IMAD.MOV.U32 R13, RZ, RZ, R10 ;  /* 0x000000ffff0d7224 */ /* 0x000fe400078e000a */
[----:B------:R-:W-:Y:S02]  /*16610*/  IMAD.MOV.U32 R12, RZ, RZ, 0x2 ;  /* 0x00000002ff0c7424 */ /* 0x000fe400078e00ff */
[----:B------:R-:W-:-:S07]  /*16620*/  IMAD.MOV.U32 R2, RZ, RZ, R14 ;  /* 0x000000ffff027224 */ /* 0x000fce00078e000e */
[----:B------:R-:W-:Y:S05]  /*16630*/  WARPSYNC.COLLECTIVE R15, `(.L_x_1486) ;  /* 0x000000000f087348 */ /* 0x000fea0003c00000 */
[----:B------:R0:W1:Y:S02]  /*16640*/  SHFL.IDX P6, R14, R13, R12, R11 ;  /* 0x0000000c0d0e7389 */ /* 0x00006400000c000b */
[----:B01----:R-:W-:Y:S01]  /*16650*/  ENDCOLLECTIVE ;  /* 0x000000000000791b */ /* 0x003fe20003800000 */
.L_x_1486:
        /* <DEDUP_REMOVED lines=14> */
.L_x_1487:
[----:B------:R-:W-:Y:S02]  /*16740*/  IMAD.MOV.U32 R13, RZ, RZ, R10 ;  /* 0x000000ffff0d7224 */ /* 0x000fe400078e000a */
[----:B------:R-:W-:Y:S02]  /*16750*/  IMAD.MOV.U32 R12, RZ, RZ, 0x3 ;  /* 0x00000003ff0c7424 */ /* 0x000fe400078e00ff */
[----:B------:R-:W-:-:S07]  /*16760*/  IMAD.MOV.U32 R2, RZ, RZ, R14 ;  /* 0x000000ffff027224 */ /* 0x000fce00078e000e */
[----:B------:R-:W-:Y:S05]  /*16770*/  WARPSYNC.COLLECTIVE R15, `(.L_x_1488) ;  /* 0x000000000f087348 */ /* 0x000fea0003c00000 */
[----:B------:R0:W1:Y:S02]  /*16780*/  SHFL.IDX P6, R14, R13, R12, R11 ;  /* 0x0000000c0d0e7389 */ /* 0x00006400000c000b */
[----:B01----:R-:W-:Y:S01]  /*16790*/  ENDCOLLECTIVE ;  /* 0x000000000000791b */ /* 0x003fe20003800000 */
.L_x_1488:
        /* <DEDUP_REMOVED lines=14> */
.L_x_1489:
[----:B------:R-:W-:Y:S01]  /*16880*/  @!PT LDS RZ, [RZ] ;  /* 0x00000000fffff984 */ /* 0x000fe20000000800 */
[----:B------:R-:W-:Y:S01]  /*16890*/  @!PT LDS RZ, [RZ] ;  /* 0x00000000fffff984 */ /* 0x000fe20000000800 */
[----:B------:R-:W-:Y:S01]  /*168a0*/  @!PT LDS RZ, [RZ] ;  /* 0x00000000fffff984 */ /* 0x000fe20000000800 */
[----:B------:R0:W-:Y:S02]  /*168b0*/  LDGSTS.E.BYPASS.LTC128B.128 [R7+0xa400], desc[UR44][R2.64+0x40], !P0 ;  /* 0x0a40004002077fae */ /* 0x0001e4000c101d6c */
[----:B0-----:R-:W-:Y:S01]  /*168c0*/  IMAD.MOV.U32 R2, RZ, RZ, R14 ;  /* 0x000000ffff027224 */ /* 0x001fe200078e000e */
[----:B------:R-:W-:Y:S06]  /*168d0*/  BRA `(.L_x_1490) ;  /* 0xffffffb800e87947 */ /* 0x000fec000383ffff */
.L_x_1408:
[----:B---3--:R3:W4:Y:S02]  /*168e0*/  SYNCS.PHASECHK.TRANS64.TRYWAIT P0, [R0+URZ+0x22840], R21 ;  /* 0x02284015000075a7 */ /* 0x008724000800017f */
[----:B----4-:R-:W-:Y:S05]  /*168f0*/  @!P0 NANOSLEEP.SYNCS 0x989680 ;  /* 0x009896800000895d */ /* 0x010fea0003900000 */
[----:B------:R-:W4:Y:S02]  /*16900*/  @!P0 SYNCS.PHASECHK.TRANS64 P0, [R0+URZ+0x22840], R21 ;  /* 0x02284015000085a7 */ /* 0x000f24000800007f */
[----:B----4-:R-:W-:Y:S05]  /*16910*/  @!P0 BRA `(.L_x_1408) ;  /* 0xfffffffc00f08947 */ /* 0x010fea000383ffff */
[----:B------:R-:W-:Y:S05]  /*16920*/  BRA `(.L_x_1491) ;  /* 0xffffffbc00487947 */ /* 0x000fea000383ffff */
.L_x_1409:
[----:B------:R-:W-:Y:S01]  /*16930*/  BSSY B0, `(.L_x_1492) ;  /* 0x0000008000007945 */ /* 0x000fe20003800000 */
[----:B------:R-:W-:Y:S02]  /*16940*/  IMAD.MOV.U32 R13, RZ, RZ, R5 ;  /* 0x000000ffff0d7224 */ /* 0x000fe400078e0005 */
[----:B------:R-:W-:Y:S02]  /*16950*/  IMAD.MOV.U32 R12, RZ, RZ, RZ ;  /* 0x000000ffff0c7224 */ /* 0x000fe400078e00ff */
[----:B------:R-:W-:Y:S02]  /*16960*/  IMAD.MOV.U32 R11, RZ, RZ, 0x1c1f ;  /* 0x00001c1fff0b7424 */ /* 0x000fe400078e00ff */
[----:B------:R-:W-:-:S07]  /*16970*/  IMAD.MOV.U32 R15, RZ, RZ, -0x1 ;  /* 0xffffffffff0f7424 */ /* 0x000fce00078e00ff */
[----:B-123--:R-:W-:Y:S05]  /*16980*/  WARPSYNC.COLLECTIVE R15, `(.L_x_1493) ;  /* 0x000000000f087348 */ /* 0x00efea0003c00000 */
[----:B------:R0:W4:Y:S02]  /*16990*/  SHFL.IDX P6, R14, R13, R12, R11 ;  /* 0x0000000c0d0e7389 */ /* 0x00012400000c000b */
[----:B01234-:R-:W-:Y:S01]  /*169a0*/  ENDCOLLECTIVE ;  /* 0x000000000000791b */ /* 0x01ffe20003800000 */
.L_x_1493:
[----:B------:R-:W-:Y:S05]  /*169b0*/  BSYNC B0 ;  /* 0x0000000000007941 */ /* 0x000fea0003800000 */
.L_x_1492:
        /* <DEDUP_REMOVED lines=12> */
.L_x_1494:
[----:B------:R-:W-:Y:S01]  /*16a80*/  @P3 IMAD.IADD R9, R22, 0x1, R6 ;  /* 0x0000000116093824 */ /* 0x000fe200078e0206 */
[----:B------:R0:W-:Y:S01]  /*16a90*/  STL [R1], R8 ;  /* 0x0000000801007387 */ /* 0x0001e20000100800 */
        /* <DEDUP_REMOVED lines=16> */
.L_x_1495:
        /* <DEDUP_REMOVED lines=12> */
.L_x_1496:
[----:B------:R-:W-:Y:S02]  /*16c60*/  IMAD.MOV.U32 R13, RZ, RZ, R5 ;  /* 0x000000ffff0d7224 */ /* 0x000fe400078e0005 */
[----:B------:R-:W-:Y:S02]  /*16c70*/  IMAD.MOV.U32 R12, RZ, RZ, 0x2 ;  /* 0x00000002ff0c7424 */ /* 0x000fe400078e00ff */
[----:B------:R-:W-:-:S07]  /*16c80*/  IMAD.MOV.U32 R3, RZ, RZ, R14 ;  /* 0x000000ffff037224 */ /* 0x000fce00078e000e */
[----:B------:R-:W-:Y:S05]  /*16c90*/  WARPSYNC.COLLECTIVE R15, `(.L_x_1497) ;  /* 0x000000000f087348 */ /* 0x000fea0003c00000 */
[----:B------:R0:W1:Y:S02]  /*16ca0*/  SHFL.IDX P6, R14, R13, R12, R11 ;  /* 0x0000000c0d0e7389 */ /* 0x00006400000c000b */
[----:B01----:R-:W-:Y:S01]  /*16cb0*/  ENDCOLLECTIVE ;  /* 0x000000000000791b */ /* 0x003fe20003800000 */
.L_x_1497:
[----:B------:R-:W-:-:S05]  /*16cc0*/  @P3 IADD3 R3, P0, R33, R3, RZ ;  /* 0x0000000321033210 */ /* 0x000fca0007f1e0ff */
[----:B------:R-:W-:-:S05]  /*16cd0*/  @P3 IMAD.X R2, RZ, RZ, R2, P0 ;  /* 0x000000ffff023224 */ /* 0x000fca00000e0602 */
[----:B------:R-:W-:Y:S01]  /*16ce0*/  @P3 LOP3.LUT R3, R3, R2, RZ, 0x3c, !PT ;  /* 0x0000000203033212 */ /* 0x000fe200078e3cff */
[----:B------:R-:W-:-:S03]  /*16cf0*/  IMAD.MOV.U32 R13, RZ, RZ, R4 ;  /* 0x000000ffff0d7224 */ /* 0x000fc600078e0004 */
[----:B------:R-:W-:-:S04]  /*16d00*/  @P3 LOP3.LUT R2, R3, R2, RZ, 0x3c, !PT ;  /* 0x0000000203023212 */ /* 0x000fc800078e3cff */
[----:B------:R-:W-:-:S05]  /*16d10*/  @P3 LOP3.LUT R3, R3, R2, RZ, 0x3c, !PT ;  /* 0x0000000203033212 */ /* 0x000fca00078e3cff */
[----:B------:R-:W-:Y:S01]  /*16d20*/  @!PT LDS RZ, [RZ] ;  /* 0x00000000fffff984 */ /* 0x000fe20000000800 */
[----:B------:R-:W-:Y:S01]  /*16d30*/  @!PT LDS RZ, [RZ] ;  /* 0x00000000fffff984 */ /* 0x000fe20000000800 */
[----:B------:R-:W-:Y:S01]  /*16d40*/  @!PT LDS RZ, [RZ] ;  /* 0x00000000fffff984 */ /* 0x000fe20000000800 */
[----:B------:R-:W-:Y:S04]  /*16d50*/  @P3 LDGSTS.E.BYPASS.LTC128B.128 [R9+0x16c00], desc[UR44][R2.64], !P4 ;  /* 0x16c0000002093fae */ /* 0x000fe8000e101d6c */
[----:B------:R-:W-:Y:S04]  /*16d60*/  @P3 LDGSTS.E.BYPASS.LTC128B.128 [R9+0x18c00], desc[UR44][R2.64+0x40], !P5 ;  /* 0x18c0004002093fae */ /* 0x000fe8000e901d6c */
[----:B------:R0:W-:Y:S02]  /*16d70*/  @P3 LDGSTS.E.BYPASS.LTC128B.128 [R9+0x1ac00], desc[UR44][R2.64+0x80], !P1 ;  /* 0x1ac0008002093fae */ /* 0x0001e4000c901d6c */
[----:B0-----:R-:W-:-:S07]  /*16d80*/  IMAD.MOV.U32 R2, RZ, RZ, R14 ;  /* 0x000000ffff027224 */ /* 0x001fce00078e000e */
[----:B------:R-:W-:Y:S05]  /*16d90*/  WARPSYNC.COLLECTIVE R15, `(.L_x_1498) ;  /* 0x000000000f087348 */ /* 0x000fea0003c00000 */
[----:B------:R0:W1:Y:S02]  /*16da0*/  SHFL.IDX P6, R14, R13, R12, R11 ;  /* 0x0000000c0d0e7389 */ /* 0x00006400000c000b */
[----:B01----:R-:W-:Y:S01]  /*16db0*/  ENDCOLLECTIVE ;  /* 0x000000000000791b */ /* 0x003fe20003800000 */
.L_x_1498:
[----:B------:R-:W-:Y:S02]  /*16dc0*/  IMAD.MOV.U32 R13, RZ, RZ, R5 ;  /* 0x000000ffff0d7224 */ /* 0x000fe400078e0005 */
[----:B------:R-:W-:Y:S02]  /*16dd0*/  IMAD.MOV.U32 R12, RZ, RZ, 0x3 ;  /* 0x00000003ff0c7424 */ /* 0x000fe400078e00ff */
[----:B------:R-:W-:-:S07]  /*16de0*/  IMAD.MOV.U32 R3, RZ, RZ, R14 ;  /* 0x000000ffff037224 */ /* 0x000fce00078e000e */
[----:B------:R-:W-:Y:S05]  /*16df0*/  WARPSYNC.COLLECTIVE R15, `(.L_x_1499) ;  /* 0x000000000f087348 */ /* 0x000fea0003c00000 */
[----:B------:R0:W1:Y:S02]  /*16e00*/  SHFL.IDX P6, R14, R13, R12, R11 ;  /* 0x0000000c0d0e7389 */ /* 0x00006400000c000b */
[----:B01----:R-:W-:Y:S01]  /*16e10*/  ENDCOLLECTIVE ;  /* 0x000000000000791b */ /* 0x003fe20003800000 */
.L_x_1499:
        /* <DEDUP_REMOVED lines=10> */
[----:B------:R0:W-:Y:S04]  /*16ec0*/  @P2 LDGSTS.E.BYPASS.LTC128B.128 [R7+0x17400], desc[UR44][R2.64], !P4 ;  /* 0x1740000002072fae */ /* 0x0001e8000e101d6c */
[----:B------:R0:W-:Y:S01]  /*16ed0*/  @P2 LDGSTS.E.BYPASS.LTC128B.128 [R7+0x19400], desc[UR44][R2.64+0x40], !P5 ;  /* 0x1940004002072fae */ /* 0x0001e2000e901d6c */
[----:B------:R-:W-:-:S03]  /*16ee0*/  LOP3.LUT P5, RZ, R8, 0x20000000, RZ, 0xc0, !PT ;  /* 0x2000000008ff7812 */ /* 0x000fc600078ac0ff */
[----:B------:R0:W-:Y:S10]  /*16ef0*/  @P2 LDGSTS.E.BYPASS.LTC128B.128 [R7+0x1b400], desc[UR44][R2.64+0x80], !P1 ;  /* 0x1b40008002072fae */ /* 0x0001f4000c901d6c */
[----:B0-----:R-:W-:Y:S05]  /*16f00*/  WARPSYNC.COLLECTIVE R15, `(.L_x_1500) ;  /* 0x000000000f087348 */ /* 0x001fea0003c00000 */
[----:B------:R1:W2:Y:S02]  /*16f10*/  SHFL.IDX P6, R14, R13, R12, R11 ;  /* 0x0000000c0d0e7389 */ /* 0x0002a400000c000b */
[----:B012---:R-:W-:Y:S01]  /*16f20*/  ENDCOLLECTIVE ;  /* 0x000000000000791b */ /* 0x007fe20003800000 */
.L_x_1500:
[----:B------:R-:W-:Y:S05]  /*16f30*/  BRA `(.L_x_1501) ;  /* 0xffffffb800b87947 */ /* 0x000fea000383ffff */
.L_x_1414:
[----:B------:R-:W-:Y:S02]  /*16f40*/  IMAD.MOV.U32 R13, RZ, RZ, R4 ;  /* 0x000000ffff0d7224 */ /* 0x000fe400078e0004 */
[----:B------:R-:W-:Y:S02]  /*16f50*/  IMAD.MOV.U32 R12, RZ, RZ, RZ ;  /* 0x000000ffff0c7224 */ /* 0x000fe400078e00ff */
[----:B------:R-:W-:Y:S02]  /*16f60*/  IMAD.MOV.U32 R11, RZ, RZ, 0x1c1f ;  /* 0x00001c1fff0b7424 */ /* 0x000fe400078e00ff */
[----:B------:R-:W-:Y:S02]  /*16f70*/  IMAD.MOV.U32 R15, RZ, RZ, -0x1 ;  /* 0xffffffffff0f7424 */ /* 0x000fe400078e00ff */
[----:B------:R-:W-:Y:S02]  /*16f80*/  IMAD R5, R6, UR37, RZ ;  /* 0x0000002506057c24 */ /* 0x000fe4000f8e02ff */
[----:B------:R-:W-:-:S07]  /*16f90*/  VIADD R6, R9, UR38 ;  /* 0x0000002609067c36 */ /* 0x000fce0008000000 */
[----:B-----5:R-:W-:Y:S05]  /*16fa0*/  WARPSYNC.COLLECTIVE R15, `(.L_x_1502) ;  /* 0x000000000f087348 */ /* 0x020fea0003c00000 */
[----:B------:R0:W1:Y:S02]  /*16fb0*/  SHFL.IDX P6, R14, R13, R12, R11 ;  /* 0x0000000c0d0e7389 */ /* 0x00006400000c000b */
[----:B01---5:R-:W-:Y:S01]  /*16fc0*/  ENDCOLLECTIVE ;  /* 0x000000000000791b */ /* 0x023fe20003800000 */
.L_x_1502:
[C---:B------:R-:W-:Y:S01]  /*16fd0*/  VIADD R8, R6.reuse, 0x20 ;  /* 0x0000002006087836 */ /* 0x040fe20000000000 */
[----:B------:R-:W-:Y:S01]  /*16fe0*/  ISETP.GE.AND P0, PT, R6, R5, PT ;  /* 0x000000050600720c */ /* 0x000fe20003f06270 */
[----:B------:R-:W-:Y:S02]  /*16ff0*/  IMAD.MOV.U32 R13, RZ, RZ, R0 ;  /* 0x000000ffff0d7224 */ /* 0x000fe400078e0000 */
[----:B------:R-:W-:-:S10]  /*17000*/  IMAD.MOV.U32 R2, RZ, RZ, R14 ;  /* 0x000000ffff027224 */ /* 0x000fd400078e000e */
[----:B------:R-:W-:Y:S05]  /*17010*/  WARPSYNC.COLLECTIVE R15, `(.L_x_1503) ;  /* 0x000000000f087348 */ /* 0x000fea0003c00000 */
[----:B------:R0:W1:Y:S02]  /*17020*/  SHFL.IDX P6, R14, R13, R12, R11 ;  /* 0x0000000c0d0e7389 */ /* 0x00006400000c000b */
[----:B01----:R-:W-:Y:S01]  /*17030*/  ENDCOLLECTIVE ;  /* 0x000000000000791b */ /* 0x003fe20003800000 */
.L_x_1503:
[----:B------:R-:W-:Y:S02]  /*17040*/  IMAD.MOV.U32 R13, RZ, RZ, R4 ;  /* 0x000000ffff0d7224 */ /* 0x000fe400078e0004 */
[----:B------:R-:W-:Y:S02]  /*17050*/  IMAD.MOV.U32 R12, RZ, RZ, 0x1 ;  /* 0x00000001ff0c7424 */ /* 0x000fe400078e00ff */
[----:B------:R-:W-:-:S07]  /*17060*/  IMAD.MOV.U32 R3, RZ, RZ, R14 ;  /* 0x000000ffff037224 */ /* 0x000fce00078e000e */
[----:B------:R-:W-:Y:S05]  /*17070*/  WARPSYNC.COLLECTIVE R15, `(.L_x_1504) ;  /* 0x000000000f087348 */ /* 0x000fea0003c00000 */
[----:B------:R0:W1:Y:S02]  /*17080*/  SHFL.IDX P6, R14, R13, R12, R11 ;  /* 0x0000000c0d0e7389 */ /* 0x00006400000c000b */
[----:B01----:R-:W-:Y:S01]  /*17090*/  ENDCOLLECTIVE ;  /* 0x000000000000791b */ /* 0x003fe20003800000 */
.L_x_1504:
        /* <DEDUP_REMOVED lines=18> */
.L_x_1505:
[----:B------:R-:W-:Y:S02]  /*171c0*/  IMAD.MOV.U32 R13, RZ, RZ, R4 ;  /* 0x000000ffff0d7224 */ /* 0x000fe400078e0004 */
[----:B------:R-:W-:Y:S02]  /*171d0*/  IMAD.MOV.U32 R12, RZ, RZ, 0x2 ;  /* 0x00000002ff0c7424 */ /* 0x000fe400078e00ff */
[----:B------:R-:W-:-:S07]  /*171e0*/  IMAD.MOV.U32 R3, RZ, RZ, R14 ;  /* 0x000000ffff037224 */ /* 0x000fce00078e000e */
[----:B------:R-:W-:Y:S05]  /*171f0*/  WARPSYNC.COLLECTIVE R15, `(.L_x_1506) ;  /* 0x000000000f087348 */ /* 0x000fea0003c00000 */
[----:B------:R0:W1:Y:S02]  /*17200*/  SHFL.IDX P6, R14, R13, R12, R11 ;  /* 0x0000000c0d0e7389 */ /* 0x00006400000c000b */
[----:B01----:R-:W-:Y:S01]  /*17210*/  ENDCOLLECTIVE ;  /* 0x000000000000791b */ /* 0x003fe20003800000 */
.L_x_1506:
        /* <DEDUP_REMOVED lines=17> */
.L_x_1507:
[----:B------:R-:W-:Y:S02]  /*17330*/  IMAD.MOV.U32 R13, RZ, RZ, R4 ;  /* 0x000000ffff0d7224 */ /* 0x000fe400078e0004 */
[----:B------:R-:W-:Y:S02]  /*17340*/  IMAD.MOV.U32 R12, RZ, RZ, 0x3 ;  /* 0x00000003ff0c7424 */ /* 0x000fe400078e00ff */
[----:B------:R-:W-:-:S07]  /*17350*/  IMAD.MOV.U32 R3, RZ, RZ, R14 ;  /* 0x000000ffff037224 */ /* 0x000fce00078e000e */
[----:B------:R-:W-:Y:S05]  /*17360*/  WARPSYNC.COLLECTIVE R15, `(.L_x_1508) ;  /* 0x000000000f087348 */ /* 0x000fea0003c00000 */
[----:B------:R0:W1:Y:S02]  /*17370*/  SHFL.IDX P6, R14, R13, R12, R11 ;  /* 0x0000000c0d0e7389 */ /* 0x00006400000c000b */
[----:B01----:R-:W-:Y:S01]  /*17380*/  ENDCOLLECTIVE ;  /* 0x000000000000791b */ /* 0x003fe20003800000 */
.L_x_1508:
[----:B------:R-:W-:-:S05]  /*17390*/  @!P0 IADD3 R3, P4, R33, R3, RZ ;  /* 0x0000000321038210 */ /* 0x000fca0007f9e0ff */
[----:B------:R-:W-:-:S05]  /*173a0*/  @!P0 IMAD.X R2, RZ, RZ, R2, P4 ;  /* 0x000000ffff028224 */ /* 0x000fca00020e0602 */
[----:B------:R-:W-:Y:S01]  /*173b0*/  @!P0 LOP3.LUT R3, R3, R2, RZ, 0x3c, !PT ;  /* 0x0000000203038212 */ /* 0x000fe200078e3cff */
[----:B------:R-:W-:-:S03]  /*173c0*/  IMAD.MOV.U32 R13, RZ, RZ, R0 ;  /* 0x000000ffff0d7224 */ /* 0x000fc600078e0000 */
[----:B------:R-:W-:-:S04]  /*173d0*/  @!P0 LOP3.LUT R2, R3, R2, RZ, 0x3c, !PT ;  /* 0x0000000203028212 */ /* 0x000fc800078e3cff */
[----:B------:R-:W-:Y:S01]  /*173e0*/  @!P0 LOP3.LUT R3, R3, R2, RZ, 0x3c, !PT ;  /* 0x0000000203038212 */ /* 0x000fe200078e3cff */
[----:B------:R-:W-:-:S04]  /*173f0*/  IMAD.MOV.U32 R4, RZ, RZ, R14 ;  /* 0x000000ffff047224 */ /* 0x000fc800078e000e */
[----:B------:R-:W-:Y:S01]  /*17400*/  @!PT LDS RZ, [RZ] ;  /* 0x00000000fffff984 */ /* 0x000fe20000000800 */
[----:B------:R-:W-:Y:S01]  /*17410*/  @!PT LDS RZ, [RZ] ;  /* 0x00000000fffff984 */ /* 0x000fe20000000800 */
[----:B------:R-:W-:Y:S01]  /*17420*/  @!PT LDS RZ, [RZ] ;  /* 0x00000000fffff984 */ /* 0x000fe20000000800 */
[----:B------:R0:W-:Y:S04]  /*17430*/  @!P0 LDGSTS.E.BYPASS.LTC128B.128 [R7+0x11400], desc[UR44][R2.64], !P3 ;  /* 0x1140000002078fae */ /* 0x0001e8000d901d6c */
[----:B------:R0:W-:Y:S04]  /*17440*/  @!P0 LDGSTS.E.BYPASS.LTC128B.128 [R7+0x13400], desc[UR44][R2.64+0x40], !P2 ;  /* 0x1340004002078fae */ /* 0x0001e8000d101d6c */
[----:B------:R0:W-:Y:S02]  /*17450*/  @!P0 LDGSTS.E.BYPASS.LTC128B.128 [R7+0x15400], desc[UR44][R2.64+0x80], !P1 ;  /* 0x1540008002078fae */ /* 0x0001e4000c901d6c */
[----:B0-----:R-:W-:Y:S05]  /*17460*/  WARPSYNC.COLLECTIVE R15, `(.L_x_1509) ;  /* 0x000000000f087348 */ /* 0x001fea0003c00000 */
[----:B------:R1:W2:Y:S02]  /*17470*/  SHFL.IDX P6, R14, R13, R12, R11 ;  /* 0x0000000c0d0e7389 */ /* 0x0002a400000c000b */
[----:B012---:R-:W-:Y:S01]  /*17480*/  ENDCOLLECTIVE ;  /* 0x000000000000791b */ /* 0x007fe20003800000 */
.L_x_1509:
[----:B------:R-:W-:Y:S05]  /*17490*/  BRA `(.L_x_1510) ;  /* 0xffffffbc00cc7947 */ /* 0x000fea000383ffff */
.L_x_1419:
[----:B0-----:R0:W1:Y:S02]  /*174a0*/  SYNCS.PHASECHK.TRANS64.TRYWAIT P0, [R22+URZ+0x22820], R3 ;  /* 0x02282003160075a7 */ /* 0x001064000800017f */
[----:B-1----:R-:W-:Y:S05]  /*174b0*/  @!P0 NANOSLEEP.SYNCS 0x989680 ;  /* 0x009896800000895d */ /* 0x002fea0003900000 */
[----:B------:R-:W1:Y:S02]  /*174c0*/  @!P0 SYNCS.PHASECHK.TRANS64 P0, [R22+URZ+0x22820], R3 ;  /* 0x02282003160085a7 */ /* 0x000e64000800007f */
[----:B-1----:R-:W-:Y:S05]  /*174d0*/  @!P0 BRA `(.L_x_1419) ;  /* 0xfffffffc00f08947 */ /* 0x002fea000383ffff */
[----:B------:R-:W-:Y:S05]  /*174e0*/  BRA `(.L_x_1511) ;  /* 0xffffffc0003c7947 */ /* 0x000fea000383ffff */
.L_x_1423:
[----:B0-----:R0:W1:Y:S02]  /*174f0*/  SYNCS.PHASECHK.TRANS64.TRYWAIT P0, [R0+URZ+0x22880], R10 ;  /* 0x0228800a000075a7 */ /* 0x001064000800017f */
[----:B-1----:R-:W-:Y:S05]  /*17500*/  @!P0 NANOSLEEP.SYNCS 0x989680 ;  /* 0x009896800000895d */ /* 0x002fea0003900000 */
[----:B------:R-:W1:Y:S02]  /*17510*/  @!P0 SYNCS.PHASECHK.TRANS64 P0, [R0+URZ+0x22880], R10 ;  /* 0x0228800a000085a7 */ /* 0x000e64000800007f */
[----:B-1----:R-:W-:Y:S05]  /*17520*/  @!P0 BRA `(.L_x_1423) ;  /* 0xfffffffc00f08947 */ /* 0x002fea000383ffff */
[----:B------:R-:W-:Y:S05]  /*17530*/  BRA `(.L_x_1512) ;  /* 0xffffffc400047947 */ /* 0x000fea000383ffff */
.L_x_1424:
        /* <DEDUP_REMOVED lines=8> */
.L_x_1514:
[----:B------:R-:W-:Y:S05]  /*175c0*/  BSYNC B0 ;  /* 0x0000000000007941 */ /* 0x000fea0003800000 */
.L_x_1513:
        /* <DEDUP_REMOVED lines=10> */
.L_x_1515:
[----:B------:R-:W-:Y:S02]  /*17670*/  IMAD.MOV.U32 R13, RZ, RZ, R26 ;  /* 0x000000ffff0d7224 */ /* 0x000fe400078e001a */
[----:B------:R-:W-:Y:S02]  /*17680*/  IMAD.MOV.U32 R12, RZ, RZ, 0x1 ;  /* 0x00000001ff0c7424 */ /* 0x000fe400078e00ff */
[----:B------:R-:W-:-:S07]  /*17690*/  IMAD.MOV.U32 R2, RZ, RZ, R14 ;  /* 0x000000ffff027224 */ /* 0x000fce00078e000e */
[----:B------:R-:W-:Y:S05]  /*176a0*/  WARPSYNC.COLLECTIVE R15, `(.L_x_1516) ;  /* 0x000000000f087348 */ /* 0x000fea0003c00000 */
[----:B------:R0:W1:Y:S02]  /*176b0*/  SHFL.IDX P6, R14, R13, R12, R11 ;  /* 0x0000000c0d0e7389 */ /* 0x00006400000c000b */
[----:B01----:R-:W-:Y:S01]  /*176c0*/  ENDCOLLECTIVE ;  /* 0x000000000000791b */ /* 0x003fe20003800000 */
.L_x_1516:
        /* <DEDUP_REMOVED lines=12> */
.L_x_1517:
[----:B------:R-:W-:Y:S02]  /*17790*/  IMAD.MOV.U32 R13, RZ, RZ, R26 ;  /* 0x000000ffff0d7224 */ /* 0x000fe400078e001a */
[----:B------:R-:W-:Y:S02]  /*177a0*/  IMAD.MOV.U32 R12, RZ, RZ, 0x2 ;  /* 0x00000002ff0c7424 */ /* 0x000fe400078e00ff */
[----:B------:R-:W-:-:S07]  /*177b0*/  IMAD.MOV.U32 R2, RZ, RZ, R14 ;  /* 0x000000ffff027224 */ /* 0x000fce00078e000e */
[----:B------:R-:W-:Y:S05]  /*177c0*/  WARPSYNC.COLLECTIVE R15, `(.L_x_1518) ;  /* 0x000000000f087348 */ /* 0x000fea0003c00000 */
[----:B------:R0:W1:Y:S02]  /*177d0*/  SHFL.IDX P6, R14, R13, R12, R11 ;  /* 0x0000000c0d0e7389 */ /* 0x00006400000c000b */
[----:B01----:R-:W-:Y:S01]  /*177e0*/  ENDCOLLECTIVE ;  /* 0x000000000000791b */ /* 0x003fe20003800000 */
.L_x_1518:
        /* <DEDUP_REMOVED lines=12> */
.L_x_1519:
[----:B------:R-:W-:Y:S02]  /*178b0*/  IMAD.MOV.U32 R13, RZ, RZ, R26 ;  /* 0x000000ffff0d7224 */ /* 0x000fe400078e001a */
[----:B------:R-:W-:Y:S02]  /*178c0*/  IMAD.MOV.U32 R12, RZ, RZ, 0x3 ;  /* 0x00000003ff0c7424 */ /* 0x000fe400078e00ff */
[----:B------:R-:W-:-:S07]  /*178d0*/  IMAD.MOV.U32 R2, RZ, RZ, R14 ;  /* 0x000000ffff027224 */ /* 0x000fce00078e000e */
[----:B------:R-:W-:Y:S05]  /*178e0*/  WARPSYNC.COLLECTIVE R15, `(.L_x_1520) ;  /* 0x000000000f087348 */ /* 0x000fea0003c00000 */
[----:B------:R0:W1:Y:S02]  /*178f0*/  SHFL.IDX P6, R14, R13, R12, R11 ;  /* 0x0000000c0d0e7389 */ /* 0x00006400000c000b */
[----:B01----:R-:W-:Y:S01]  /*17900*/  ENDCOLLECTIVE ;  /* 0x000000000000791b */ /* 0x003fe20003800000 */
.L_x_1520:
        /* <DEDUP_REMOVED lines=12> */
.L_x_1521:
[----:B------:R-:W-:Y:S01]  /*179d0*/  IMAD.MOV.U32 R2, RZ, RZ, R14 ;  /* 0x000000ffff027224 */ /* 0x000fe200078e000e */
[----:B------:R-:W-:Y:S06]  /*179e0*/  BRA `(.L_x_1522) ;  /* 0xffffffc000947947 */ /* 0x000fec000383ffff */
.L_x_1429:
[----:B---3--:R3:W4:Y:S02]  /*179f0*/  SYNCS.PHASECHK.TRANS64.TRYWAIT P0, [R0+URZ+0x22840], R10 ;  /* 0x0228400a000075a7 */ /* 0x008724000800017f */
[----:B----4-:R-:W-:Y:S05]  /*17a00*/  @!P0 NANOSLEEP.SYNCS 0x989680 ;  /* 0x009896800000895d */ /* 0x010fea0003900000 */
[----:B------:R-:W4:Y:S02]  /*17a10*/  @!P0 SYNCS.PHASECHK.TRANS64 P0, [R0+URZ+0x22840], R10 ;  /* 0x0228400a000085a7 */ /* 0x000f24000800007f */
[----:B----4-:R-:W-:Y:S05]  /*17a20*/  @!P0 BRA `(.L_x_1429) ;  /* 0xfffffffc00f08947 */ /* 0x010fea000383ffff */
[----:B------:R-:W-:Y:S05]  /*17a30*/  BRA `(.L_x_1523) ;  /* 0xffffffc000e87947 */ /* 0x000fea000383ffff */
.L_x_1430:
        /* <DEDUP_REMOVED lines=8> */
.L_x_1525:
[----:B------:R-:W-:Y:S05]  /*17ac0*/  BSYNC B0 ;  /* 0x0000000000007941 */ /* 0x000fea0003800000 */
.L_x_1524:
        /* <DEDUP_REMOVED lines=9> */
.L_x_1526:
[----:B------:R-:W-:Y:S02]  /*17b60*/  IMAD.MOV.U32 R13, RZ, RZ, R8 ;  /* 0x000000ffff0d7224 */ /* 0x000fe400078e0008 */
[----:B------:R-:W-:Y:S02]  /*17b70*/  IMAD.MOV.U32 R12, RZ, RZ, 0x1 ;  /* 0x00000001ff0c7424 */ /* 0x000fe400078e00ff */
[----:B------:R-:W-:-:S07]  /*17b80*/  IMAD.MOV.U32 R2, RZ, RZ, R14 ;  /* 0x000000ffff027224 */ /* 0x000fce00078e000e */
[----:B------:R-:W-:Y:S05]  /*17b90*/  WARPSYNC.COLLECTIVE R15, `(.L_x_1527) ;  /* 0x000000000f087348 */ /* 0x000fea0003c00000 */
[----:B------:R0:W1:Y:S02]  /*17ba0*/  SHFL.IDX P6, R14, R13, R12, R11 ;  /* 0x0000000c0d0e7389 */ /* 0x00006400000c000b */
[----:B01----:R-:W-:Y:S01]  /*17bb0*/  ENDCOLLECTIVE ;  /* 0x000000000000791b */ /* 0x003fe20003800000 */
.L_x_1527:
        /* <DEDUP_REMOVED lines=13> */
.L_x_1528:
[----:B------:R-:W-:Y:S02]  /*17c90*/  IMAD.MOV.U32 R13, RZ, RZ, R8 ;  /* 0x000000ffff0d7224 */ /* 0x000fe400078e0008 */
[----:B------:R-:W-:Y:S02]  /*17ca0*/  IMAD.MOV.U32 R12, RZ, RZ, 0x2 ;  /* 0x00000002ff0c7424 */ /* 0x000fe400078e00ff */
[----:B------:R-:W-:-:S07]  /*17cb0*/  IMAD.MOV.U32 R2, RZ, RZ, R14 ;  /* 0x000000ffff027224 */ /* 0x000fce00078e000e */
[----:B------:R-:W-:Y:S05]  /*17cc0*/  WARPSYNC.COLLECTIVE R15, `(.L_x_1529) ;  /* 0x000000000f087348 */ /* 0x000fea0003c00000 */
[----:B------:R0:W1:Y:S02]  /*17cd0*/  SHFL.IDX P6, R14, R13, R12, R11 ;  /* 0x0000000c0d0e7389 */ /* 0x00006400000c000b */
[----:B01----:R-:W-:Y:S01]  /*17ce0*/  ENDCOLLECTIVE ;  /* 0x000000000000791b */ /* 0x003fe20003800000 */
.L_x_1529:
        /* <DEDUP_REMOVED lines=13> */
.L_x_1530:
[----:B------:R-:W-:Y:S02]  /*17dc0*/  IMAD.MOV.U32 R13, RZ, RZ, R8 ;  /* 0x000000ffff0d7224 */ /* 0x000fe400078e0008 */
[----:B------:R-:W-:Y:S02]  /*17dd0*/  IMAD.MOV.U32 R12, RZ, RZ, 0x3 ;  /* 0x00000003ff0c7424 */ /* 0x000fe400078e00ff */
[----:B------:R-:W-:-:S07]  /*17de0*/  IMAD.MOV.U32 R2, RZ, RZ, R14 ;  /* 0x000000ffff027224 */ /* 0x000fce00078e000e */
[----:B------:R-:W-:Y:S05]  /*17df0*/  WARPSYNC.COLLECTIVE R15, `(.L_x_1531) ;  /* 0x000000000f087348 */ /* 0x000fea0003c00000 */
[----:B------:R0:W1:Y:S02]  /*17e00*/  SHFL.IDX P6, R14, R13, R12, R11 ;  /* 0x0000000c0d0e7389 */ /* 0x00006400000c000b */
[----:B01----:R-:W-:Y:S01]  /*17e10*/  ENDCOLLECTIVE ;  /* 0x000000000000791b */ /* 0x003fe20003800000 */
.L_x_1531:
        /* <DEDUP_REMOVED lines=13> */
.L_x_1532:
[----:B------:R-:W-:Y:S01]  /*17ef0*/  IMAD.MOV.U32 R2, RZ, RZ, R14 ;  /* 0x000000ffff027224 */ /* 0x000fe200078e000e */
[----:B------:R-:W-:Y:S06]  /*17f00*/  BRA `(.L_x_1533) ;  /* 0xffffffc000787947 */ /* 0x000fec000383ffff */
.L_x_1435:
[----:B0-----:R0:W2:Y:S02]  /*17f10*/  SYNCS.PHASECHK.TRANS64.TRYWAIT P1, [R0+URZ+0x22870], R3 ;  /* 0x02287003000075a7 */ /* 0x0010a4000802017f */
[----:B--2---:R-:W-:Y:S05]  /*17f20*/  @!P1 NANOSLEEP.SYNCS 0x989680 ;  /* 0x009896800000995d */ /* 0x004fea0003900000 */
[----:B------:R-:W2:Y:S02]  /*17f30*/  @!P1 SYNCS.PHASECHK.TRANS64 P1, [R0+URZ+0x22870], R3 ;  /* 0x02287003000095a7 */ /* 0x000ea4000802007f */
[----:B--2---:R-:W-:Y:S05]  /*17f40*/  @!P1 BRA `(.L_x_1435) ;  /* 0xfffffffc00f09947 */ /* 0x004fea000383ffff */
[----:B------:R-:W-:Y:S05]  /*17f50*/  BRA `(.L_x_1534) ;  /* 0xffffffc000e47947 */ /* 0x000fea000383ffff */
.L_x_1437:
[----:B0-----:R0:W1:Y:S02]  /*17f60*/  SYNCS.PHASECHK.TRANS64.TRYWAIT P1, [R0+URZ+0x22860], R3 ;  /* 0x02286003000075a7 */ /* 0x001064000802017f */
[----:B-1----:R-:W-:Y:S05]  /*17f70*/  @!P1 NANOSLEEP.SYNCS 0x989680 ;  /* 0x009896800000995d */ /* 0x002fea0003900000 */
[----:B------:R-:W1:Y:S02]  /*17f80*/  @!P1 SYNCS.PHASECHK.TRANS64 P1, [R0+URZ+0x22860], R3 ;  /* 0x02286003000095a7 */ /* 0x000e64000802007f */
[----:B-1----:R-:W-:Y:S05]  /*17f90*/  @!P1 BRA `(.L_x_1437) ;  /* 0xfffffffc00f09947 */ /* 0x002fea000383ffff */
[----:B------:R-:W-:Y:S05]  /*17fa0*/  BRA `(.L_x_1535) ;  /* 0xffffffc000f47947 */ /* 0x000fea000383ffff */
.L_x_1445:
[----:B-1----:R1:W2:Y:S02]  /*17fb0*/  SYNCS.PHASECHK.TRANS64.TRYWAIT P1, [R17+URZ+0x22870], R0 ;  /* 0x02287000110075a7 */ /* 0x0022a4000802017f */
[----:B--2---:R-:W-:Y:S05]  /*17fc0*/  @!P1 NANOSLEEP.SYNCS 0x989680 ;  /* 0x009896800000995d */ /* 0x004fea0003900000 */
[----:B------:R-:W2:Y:S02]  /*17fd0*/  @!P1 SYNCS.PHASECHK.TRANS64 P1, [R17+URZ+0x22870], R0 ;  /* 0x02287000110095a7 */ /* 0x000ea4000802007f */
[----:B--2---:R-:W-:Y:S05]  /*17fe0*/  @!P1 BRA `(.L_x_1445) ;  /* 0xfffffffc00f09947 */ /* 0x004fea000383ffff */
[----:B------:R-:W-:Y:S05]  /*17ff0*/  BRA `(.L_x_1536) ;  /* 0xffffffc800887947 */ /* 0x000fea000383ffff */
.L_x_1447:
[----:B-1----:R1:W2:Y:S02]  /*18000*/  SYNCS.PHASECHK.TRANS64.TRYWAIT P1, [R17+URZ+0x22860], R0 ;  /* 0x02286000110075a7 */ /* 0x0022a4000802017f */
[----:B--2---:R-:W-:Y:S05]  /*18010*/  @!P1 NANOSLEEP.SYNCS 0x989680 ;  /* 0x009896800000995d */ /* 0x004fea0003900000 */
[----:B------:R-:W2:Y:S02]  /*18020*/  @!P1 SYNCS.PHASECHK.TRANS64 P1, [R17+URZ+0x22860], R0 ;  /* 0x02286000110095a7 */ /* 0x000ea4000802007f */
[----:B--2---:R-:W-:Y:S05]  /*18030*/  @!P1 BRA `(.L_x_1447) ;  /* 0xfffffffc00f09947 */ /* 0x004fea000383ffff */
[----:B------:R-:W-:Y:S05]  /*18040*/  BRA `(.L_x_1537) ;  /* 0xffffffc800947947 */ /* 0x000fea000383ffff */
.L_x_1461:
[----:B0-----:R0:W1:Y:S02]  /*18050*/  SYNCS.PHASECHK.TRANS64.TRYWAIT P0, [R5+URZ+0x22820], R0 ;  /* 0x02282000050075a7 */ /* 0x001064000800017f */
[----:B-1----:R-:W-:Y:S05]  /*18060*/  @!P0 NANOSLEEP.SYNCS 0x989680 ;  /* 0x009896800000895d */ /* 0x002fea0003900000 */
[----:B------:R-:W1:Y:S02]  /*18070*/  @!P0 SYNCS.PHASECHK.TRANS64 P0, [R5+URZ+0x22820], R0 ;  /* 0x02282000050085a7 */ /* 0x000e64000800007f */
[----:B-1----:R-:W-:Y:S05]  /*18080*/  @!P0 BRA `(.L_x_1461) ;  /* 0xfffffffc00f08947 */ /* 0x002fea000383ffff */
[----:B------:R-:W-:Y:S05]  /*18090*/  BRA `(.L_x_1538) ;  /* 0xffffffd800c47947 */ /* 0x000fea000383ffff */
.L_x_1462:
[----:B------:R-:W1:Y:S01]  /*180a0*/  S2R R2, SR_TID.X ;  /* 0x0000000000027919 */ /* 0x000e620000002100 */
[----:B------:R-:W-:Y:S01]  /*180b0*/  BSSY B0, `(.L_x_1539) ;  /* 0x000000a000007945 */ /* 0x000fe20003800000 */
[----:B------:R-:W-:Y:S02]  /*180c0*/  IMAD.MOV.U32 R12, RZ, RZ, RZ ;  /* 0x000000ffff0c7224 */ /* 0x000fe400078e00ff */
[----:B------:R-:W-:Y:S02]  /*180d0*/  IMAD.MOV.U32 R11, RZ, RZ, 0x1f ;  /* 0x0000001fff0b7424 */ /* 0x000fe400078e00ff */
[----:B------:R-:W-:Y:S01]  /*180e0*/  IMAD.MOV.U32 R15, RZ, RZ, -0x1 ;  /* 0xffffffffff0f7424 */ /* 0x000fe200078e00ff */
[----:B-1----:R-:W-:-:S04]  /*180f0*/  SHF.R.U32.HI R2, RZ, 0x5, R2 ;  /* 0x00000005ff027819 */ /* 0x002fc80000011602 */
[----:B------:R-:W-:-:S05]  /*18100*/  LOP3.LUT R2, R2, 0x3, RZ, 0xc0, !PT ;  /* 0x0000000302027812 */ /* 0x000fca00078ec0ff */
[----:B------:R-:W-:-:S07]  /*18110*/  IMAD.MOV.U32 R13, RZ, RZ, R2 ;  /* 0x000000ffff0d7224 */ /* 0x000fce00078e0002 */
[----:B0--3--:R-:W-:Y:S05]  /*18120*/  WARPSYNC.COLLECTIVE R15, `(.L_x_1540) ;  /* 0x000000000f087348 */ /* 0x009fea0003c00000 */
[----:B------:R1:W2:Y:S02]  /*18130*/  SHFL.IDX P6, R14, R13, R12, R11 ;  /* 0x0000000c0d0e7389 */ /* 0x0002a400000c000b */
[----:B0123--:R-:W-:Y:S01]  /*18140*/  ENDCOLLECTIVE ;  /* 0x000000000000791b */ /* 0x00ffe20003800000 */
.L_x_1540:
[----:B------:R-:W-:Y:S05]  /*18150*/  BSYNC B0 ;  /* 0x0000000000007941 */ /* 0x000fea0003800000 */
.L_x_1539:
[----:B------:R-:W-:Y:S05]  /*18160*/  BRA `(.L_x_1541) ;  /* 0xffffffd800ac7947 */ /* 0x000fea000383ffff */
.L_x_1465:
[----:B------:R-:W-:Y:S01]  /*18170*/  BSSY B1, `(.L_x_1542) ;  /* 0x0000006000017945 */ /* 0x000fe20003800000 */
[----:B------:R-:W-:-:S07]  /*18180*/  IMAD.MOV.U32 R15, RZ, RZ, -0x1 ;  /* 0xffffffffff0f7424 */ /* 0x000fce00078e00ff */
[----:B0--3--:R-:W-:Y:S05]  /*18190*/  WARPSYNC.COLLECTIVE R15, `(.L_x_1543) ;  /* 0x000000000f0c7348 */ /* 0x009fea0003c00000 */
[----:B------:R-:W-:Y:S02]  /*181a0*/  ELECT P6, UR62, PT ;  /* 0x00000000003e782f */ /* 0x000fe400038c0000 */
[----:B------:R-:W-:Y:S01]  /*181b0*/  MOV R14, UR62 ;  /* 0x0000003e000e7c02 */ /* 0x000fe20008000f00 */
[----:B0--3--:R-:W-:Y:S10]  /*181c0*/  ENDCOLLECTIVE ;  /* 0x000000000000791b */ /* 0x009ff40003800000 */
.L_x_1543:
[----:B------:R-:W-:Y:S05]  /*181d0*/  BSYNC B1 ;  /* 0x0000000000017941 */ /* 0x000fea0003800000 */
.L_x_1542:
[----:B------:R-:W-:Y:S05]  /*181e0*/  BRA `(.L_x_1544) ;  /* 0xffffffd800a47947 */ /* 0x000fea000383ffff */
.L_x_1467:
[----:B0-----:R0:W1:Y:S02]  /*181f0*/  SYNCS.PHASECHK.TRANS64.TRYWAIT P1, [R3+URZ+0x22840], R2 ;  /* 0x02284002030075a7 */ /* 0x001064000802017f */
[----:B-1----:R-:W-:Y:S05]  /*18200*/  @!P1 NANOSLEEP.SYNCS 0x989680 ;  /* 0x009896800000995d */ /* 0x002fea0003900000 */
[----:B------:R-:W1:Y:S02]  /*18210*/  @!P1 SYNCS.PHASECHK.TRANS64 P1, [R3+URZ+0x22840], R2 ;  /* 0x02284002030095a7 */ /* 0x000e64000802007f */
[----:B-1----:R-:W-:Y:S05]  /*18220*/  @!P1 BRA `(.L_x_1467) ;  /* 0xfffffffc00f09947 */ /* 0x002fea000383ffff */
[----:B------:R-:W-:Y:S05]  /*18230*/  BRA `(.L_x_1545) ;  /* 0xffffffd800c47947 */ /* 0x000fea000383ffff */
.L_x_1469:
[----:B-1----:R1:W2:Y:S02]  /*18240*/  SYNCS.PHASECHK.TRANS64.TRYWAIT P1, [R23+URZ+0x22840], R0 ;  /* 0x02284000170075a7 */ /* 0x0022a4000802017f */
[----:B--2---:R-:W-:Y:S05]  /*18250*/  @!P1 NANOSLEEP.SYNCS 0x989680 ;  /* 0x009896800000995d */ /* 0x004fea0003900000 */
[----:B------:R-:W2:Y:S02]  /*18260*/  @!P1 SYNCS.PHASECHK.TRANS64 P1, [R23+URZ+0x22840], R0 ;  /* 0x02284000170095a7 */ /* 0x000ea4000802007f */
[----:B--2---:R-:W-:Y:S05]  /*18270*/  @!P1 BRA `(.L_x_1469) ;  /* 0xfffffffc00f09947 */ /* 0x004fea000383ffff */
[----:B------:R-:W-:Y:S05]  /*18280*/  BRA `(.L_x_1546) ;  /* 0xffffffd800d07947 */ /* 0x000fea000383ffff */
.L_x_1471:
[----:B--2---:R2:W4:Y:S02]  /*18290*/  SYNCS.PHASECHK.TRANS64.TRYWAIT P1, [R3+URZ+0x22860], R2 ;  /* 0x02286002030075a7 */ /* 0x004524000802017f */
[----:B----4-:R-:W-:Y:S05]  /*182a0*/  @!P1 NANOSLEEP.SYNCS 0x989680 ;  /* 0x009896800000995d */ /* 0x010fea0003900000 */
[----:B------:R-:W4:Y:S02]  /*182b0*/  @!P1 SYNCS.PHASECHK.TRANS64 P1, [R3+URZ+0x22860], R2 ;  /* 0x02286002030095a7 */ /* 0x000f24000802007f */
[----:B----4-:R-:W-:Y:S05]  /*182c0*/  @!P1 BRA `(.L_x_1471) ;  /* 0xfffffffc00f09947 */ /* 0x010fea000383ffff */
[----:B------:R-:W-:Y:S05]  /*182d0*/  BRA `(.L_x_1547) ;  /* 0xffffffd800cc7947 */ /* 0x000fea000383ffff */
.L_x_1473:
[----:B----4-:R4:W0:Y:S02]  /*182e0*/  SYNCS.PHASECHK.TRANS64.TRYWAIT P1, [R23+URZ+0x22860], R0 ;  /* 0x02286000170075a7 */ /* 0x010824000802017f */
[----:B0-----:R-:W-:Y:S05]  /*182f0*/  @!P1 NANOSLEEP.SYNCS 0x989680 ;  /* 0x009896800000995d */ /* 0x001fea0003900000 */
[----:B------:R-:W0:Y:S02]  /*18300*/  @!P1 SYNCS.PHASECHK.TRANS64 P1, [R23+URZ+0x22860], R0 ;  /* 0x02286000170095a7 */ /* 0x000e24000802007f */
[----:B0-----:R-:W-:Y:S05]  /*18310*/  @!P1 BRA `(.L_x_1473) ;  /* 0xfffffffc00f09947 */ /* 0x001fea000383ffff */
[----:B------:R-:W-:Y:S05]  /*18320*/  BRA `(.L_x_1548) ;  /* 0xffffffd800c87947 */ /* 0x000fea000383ffff */
.L_x_1475:
[----:B------:R0:W0:Y:S02]  /*18330*/  SYNCS.PHASECHK.TRANS64.TRYWAIT P1, [R3+URZ+0x22880], R2 ;  /* 0x02288002030075a7 */ /* 0x000024000802017f */
[----:B0-----:R-:W-:Y:S05]  /*18340*/  @!P1 NANOSLEEP.SYNCS 0x989680 ;  /* 0x009896800000995d */ /* 0x001fea0003900000 */
[----:B------:R-:W0:Y:S02]  /*18350*/  @!P1 SYNCS.PHASECHK.TRANS64 P1, [R3+URZ+0x22880], R2 ;  /* 0x02288002030095a7 */ /* 0x000e24000802007f */
[----:B0-----:R-:W-:Y:S05]  /*18360*/  @!P1 BRA `(.L_x_1475) ;  /* 0xfffffffc00f09947 */ /* 0x001fea000383ffff */
[----:B------:R-:W-:Y:S05]  /*18370*/  BRA `(.L_x_1549) ;  /* 0xffffffd800c47947 */ /* 0x000fea000383ffff */
.L_x_1550:
        /* <DEDUP_REMOVED lines=16> */
.L_x_3194:


//--------------------- .text._ZN7cutlass13device_kernelIN5flash11enable_sm90INS1_16FlashAttnFwdSm90INS1_25CollectiveMainloopFwdSm90ILi2EN4cute5tupleIJNS5_1CILi1EEES8_S8_EEENS6_IJNS7_ILi128EEESA_NS7_ILi192EEEEEELi128ENS_12float_e4m3_tEfNS_4arch4Sm90ELb0ELb1ELb0ELb1ELb1ELb1ELb0ELb1ELb1ELb1ELb0ELb0EEENS1_21CollectiveEpilogueFwdINS6_IJSA_SA_SA_EEES9_NS_10bfloat16_tESF_Li256ELb1ELb1ELb0ELb1EEENS1_36VarlenDynamicPersistentTileSchedulerILi128ELi128ELi256ELi128ELb0ELb1ELb1ELb1ELb0ELb1EEEEEEEEEvNT_6ParamsE --------------------------
	.section	.text._ZN7cutlass13device_kernelIN5flash11enable_sm90INS1_16FlashAttnFwdSm90INS1_25CollectiveMainloopFwdSm90ILi2EN4cute5tupleIJNS5_1CILi1EEES8_S8_EEENS6_IJNS7_ILi128EEESA_NS7_ILi192EEEEEELi128ENS_12float_e4m3_tEfNS_4arch4Sm90ELb0ELb1ELb0ELb1ELb1ELb1ELb0ELb1ELb1ELb1ELb0ELb0EEENS1_21CollectiveEpilogueFwdINS6_IJSA_SA_SA_EEES9_NS_10bfloat16_tESF_Li256ELb1ELb1ELb0ELb1EEENS1_36VarlenDynamicPersistentTileSchedulerILi128ELi128ELi256ELi128ELb0ELb1ELb1ELb1ELb0ELb1EEEEEEEEEvNT_6ParamsE,"ax",@progbits
	.align	128
.text._ZN7cutlass13device_kernelIN5flash11enable_sm90INS1_16FlashAttnFwdSm90INS1_25CollectiveMainloopFwdSm90ILi2EN4cute5tupleIJNS5_1CILi1EEES8_S8_EEENS6_IJNS7_ILi128EEESA_NS7_ILi192EEEEEELi128ENS_12float_e4m3_tEfNS_4arch4Sm90ELb0ELb1ELb0ELb1ELb1ELb1ELb0ELb1ELb1ELb1ELb0ELb0EEENS1_21CollectiveEpilogueFwdINS6_IJSA_SA_SA_EEES9_NS_10bfloat16_tESF_Li256ELb1ELb1ELb0ELb1EEENS1_36VarlenDynamicPersistentTileSchedulerILi128ELi128ELi256ELi128ELb0ELb1ELb1ELb1ELb0ELb1EEEEEEEEEvNT_6ParamsE:
        .type           _ZN7cutlass13device_kernelIN5flash11enable_sm90INS1_16FlashAttnFwdSm90INS1_25CollectiveMainloopFwdSm90ILi2EN4cute5tupleIJNS5_1CILi1EEES8_S8_EEENS6_IJNS7_ILi128EEESA_NS7_ILi192EEEEEELi128ENS_12float_e4m3_tEfNS_4arch4Sm90ELb0ELb1ELb0ELb1ELb1ELb1ELb0ELb1ELb1ELb1ELb0ELb0EEENS1_21CollectiveEpilogueFwdINS6_IJSA_SA_SA_EEES9_NS_10bfloat16_tESF_Li256ELb1ELb1ELb0ELb1EEENS1_36VarlenDynamicPersistentTileSchedulerILi128ELi128ELi256ELi128ELb0ELb1ELb1ELb1ELb0ELb1EEEEEEEEEvNT_6ParamsE,@function
        .size           _ZN7cutlass13device_kernelIN5flash11enable_sm90INS1_16FlashAttnFwdSm90INS1_25CollectiveMainloopFwdSm90ILi2EN4cute5tupleIJNS5_1CILi1EEES8_S8_EEENS6_IJNS7_ILi128EEESA_NS7_ILi192EEEEEELi128ENS_12float_e4m3_tEfNS_4arch4Sm90ELb0ELb1ELb0ELb1ELb1ELb1ELb0ELb1ELb1ELb1ELb0ELb0EEENS1_21CollectiveEpilogueFwdINS6_IJSA_SA_SA_EEES9_NS_10bfloat16_tESF_Li256ELb1ELb1ELb0ELb1EEENS1_36VarlenDynamicPersistentTileSchedulerILi128ELi128ELi256ELi128ELb0ELb1ELb1ELb1ELb0ELb1EEEEEEEEEvNT_6ParamsE,(.L_x_3195 - _ZN7cutlass13device_kernelIN5flash11enable_sm90INS1_16FlashAttnFwdSm90INS1_25CollectiveMainloopFwdSm90ILi2EN4cute5tupleIJNS5_1CILi1EEES8_S8_EEENS6_IJNS7_ILi128EEESA_NS7_ILi192EEEEEELi128ENS_12float_e4m3_tEfNS_4arch4Sm90ELb0ELb1ELb0ELb1ELb1ELb1ELb0ELb1ELb1ELb1ELb0ELb0EEENS1_21CollectiveEpilogueFwdINS6_IJSA_SA_SA_EEES9_NS_10bfloat16_tESF_Li256ELb1ELb1ELb0ELb1EEENS1_36VarlenDynamicPersistentTileSchedulerILi128ELi128ELi256ELi128ELb0ELb1ELb1ELb1ELb0ELb1EEEEEEEEEvNT_6ParamsE)
        .other          _ZN7cutlass13device_kernelIN5flash11enable_sm90INS1_16FlashAttnFwdSm90INS1_25CollectiveMainloopFwdSm90ILi2EN4cute5tupleIJNS5_1CILi1EEES8_S8_EEENS6_IJNS7_ILi128EEESA_NS7_ILi192EEEEEELi128ENS_12float_e4m3_tEfNS_4arch4Sm90ELb0ELb1ELb0ELb1ELb1ELb1ELb0ELb1ELb1ELb1ELb0ELb0EEENS1_21CollectiveEpilogueFwdINS6_IJSA_SA_SA_EEES9_NS_10bfloat16_tESF_Li256ELb1ELb1ELb0ELb1EEENS1_36VarlenDynamicPersistentTileSchedulerILi128ELi128ELi256ELi128ELb0ELb1ELb1ELb1ELb0ELb1EEEEEEEEEvNT_6ParamsE,@"STO_CUDA_ENTRY STV_DEFAULT"
_ZN7cutlass13device_kernelIN5flash11enable_sm90INS1_16FlashAttnFwdSm90INS1_25CollectiveMainloopFwdSm90ILi2EN4cute5tupleIJNS5_1CILi1EEES8_S8_EEENS6_IJNS7_ILi128EEESA_NS7_ILi192EEEEEELi128ENS_12float_e4m3_tEfNS_4arch4Sm90ELb0ELb1ELb0ELb1ELb1ELb1ELb0ELb1ELb1ELb1ELb0ELb0EEENS1_21CollectiveEpilogueFwdINS6_IJSA_SA_SA_EEES9_NS_10bfloat16_tESF_Li256ELb1ELb1ELb0ELb1EEENS1_36VarlenDynamicPersistentTileSchedulerILi128ELi128ELi256ELi128ELb0ELb1ELb1ELb1ELb0ELb1EEEEEEEEEvNT_6ParamsE:
        /* <DEDUP_REMOVED lines=18> */
.L_x_1552:
[----:B------:R-:W-:Y:S05]  /*0120*/  BSYNC B0 ;  /* 0x0000000000007941 */ /* 0x000fea0003800000 */
.L_x_1551:
        /* <DEDUP_REMOVED lines=41> */
.L_x_1553:
        /* <DEDUP_REMOVED lines=22> */
.L_x_1554:
        /* <DEDUP_REMOVED lines=18> */
.L_x_1555:
        /* <DEDUP_REMOVED lines=22> */
.L_x_1556:
        /* <DEDUP_REMOVED lines=23> */
.L_x_1557:
        /* <DEDUP_REMOVED lines=8> */
.L_x_1560:
        /* <DEDUP_REMOVED lines=8> */
[----:B-1----:R-:W-:-:S06]  /*0a10*/  ULEA UR4, UR40, UR4, 0x18 ;  /* 0x0000000428047291 */ /* 0x002fcc000f8ec03f */
[----:B------:R-:W-:Y:S01]  /*0a20*/  IMAD.U32 R16, RZ, RZ, UR4 ;  /* 0x00000004ff107e24 */ /* 0x000fe2000f8e00ff */
[----:B0-----:R-:W-:Y:S01]  /*0a30*/  SHF.R.U32.HI R0, RZ, 0x7, R0 ;  /* 0x00000007ff007819 */ /* 0x001fe20000011600 */
[----:B------:R-:W-:-:S03]  /*0a40*/  ULDC UR4, c[0x0][0xc3c] ;  /* 0x00030f0000047ab9 */ /* 0x000fc60000000800 */
[----:B------:R-:W-:-:S13]  /*0a50*/  ISETP.NE.AND P0, PT, R0, 0x1, PT ;  /* 0x000000010000780c */ /* 0x000fda0003f05270 */
[----:B------:R-:W-:Y:S08]  /*0a60*/  @!P0 BAR.ARV 0x9, 0x100 ;  /* 0x0244000000008b1d */ /* 0x000ff00000002000 */
[----:B------:R-:W-:Y:S06]  /*0a70*/  BAR.SYNC.DEFER_BLOCKING 0x5, 0x180 ;  /* 0x0146000000007b1d */ /* 0x000fec0000010000 */
[----:B------:R-:W0:Y:S02]  /*0a80*/  LDS.128 R20, [R16+0x228d0] ;  /* 0x0228d00010147984 */ /* 0x000e240000000c00 */
[----:B------:R-:W-:Y:S06]  /*0a90*/  BAR.ARV 0x4, 0x180 ;  /* 0x0106000000007b1d */ /* 0x000fec0000002000 */
[----:B0-----:R-:W-:-:S13]  /*0aa0*/  ISETP.GE.AND P0, PT, R23, UR4, PT ;  /* 0x0000000417007c0c */ /* 0x001fda000bf06270 */
[----:B------:R-:W-:Y:S05]  /*0ab0*/  @P0 BRA `(.L_x_1561) ;  /* 0x0000026800800947 */ /* 0x000fea0003800000 */
[----:B------:R-:W0:Y:S01]  /*0ac0*/  S2R R0, SR_TID.X ;  /* 0x0000000000007919 */ /* 0x000e220000002100 */
[----:B------:R-:W-:Y:S01]  /*0ad0*/  R2UR UR42, R16 ;  /* 0x00000000102a72ca */ /* 0x000fe200000e0000 */
[----:B------:R-:W-:Y:S01]  /*0ae0*/  IMAD.MOV.U32 R206, RZ, RZ, 0x20 ;  /* 0x00000020ffce7424 */ /* 0x000fe200078e00ff */
[----:B------:R-:W-:Y:S01]  /*0af0*/  CS2R R168, SRZ ;  /* 0x0000000000a87805 */ /* 0x000fe2000001ff00 */
[----:B------:R-:W-:Y:S01]  /*0b00*/  IMAD.MOV.U32 R17, RZ, RZ, RZ ;  /* 0x000000ffff117224 */ /* 0x000fe200078e00ff */
[----:B------:R-:W-:Y:S01]  /*0b10*/  ULOP3.LUT UR41, UR36, 0x1, URZ, 0xfc, !UPT ;  /* 0x0000000124297892 */ /* 0x000fe2000f8efc3f */
[----:B------:R-:W-:Y:S01]  /*0b20*/  IMAD.MOV.U32 R173, RZ, RZ, RZ ;  /* 0x000000ffffad7224 */ /* 0x000fe200078e00ff */
[----:B------:R-:W-:-:S07]  /*0b30*/  UMOV UR37, URZ ;  /* 0x0000003f00257c82 */ /* 0x000fce0008000000 */
        /* <DEDUP_REMOVED lines=11> */
[----:B------:R-:W-:Y:S01]  /*0bf0*/  SHF.R.S32.HI R3, RZ, 0x2, R2 ;  /* 0x00000002ff037819 */ /* 0x000fe20000011402 */
[----:B------:R-:W-:Y:S01]  /*0c00*/  IMAD.IADD R8, R223, 0x1, -R8 ;  /* 0x00000001df087824 */ /* 0x000fe200078e0a08 */
[----:B------:R-:W-:Y:S02]  /*0c10*/  SHF.R.S32.HI R4, RZ, 0x1f, R2 ;  /* 0x0000001fff047819 */ /* 0x000fe40000011402 */
[----:B------:R-:W-:Y:S02]  /*0c20*/  LOP3.LUT R7, R7, 0xfffffc00, RZ, 0xc0, !PT ;  /* 0xfffffc0007077812 */ /* 0x000fe400078ec0ff */
[----:B------:R-:W-:Y:S02]  /*0c30*/  LOP3.LUT R6, R6, 0x1ffffffe, RZ, 0xc0, !PT ;  /* 0x1ffffffe06067812 */ /* 0x000fe400078ec0ff */
[----:B------:R-:W-:Y:S01]  /*0c40*/  LEA.HI R4, R4, R3, RZ, 0x2 ;  /* 0x0000000304047211 */ /* 0x000fe200078f10ff */
[----:B------:R-:W-:Y:S01]  /*0c50*/  IMAD R7, R8, 0x40, R7 ;  /* 0x0000004008077824 */ /* 0x000fe200078e0207 */
[----:B------:R-:W-:Y:S01]  /*0c60*/  LOP3.LUT R2, R2, 0xfffffffc, RZ, 0xc0, !PT ;  /* 0xfffffffc02027812 */ /* 0x000fe200078ec0ff */
[----:B------:R-:W-:Y:S01]  /*0c70*/  IMAD.IADD R6, R201, 0x1, -R6 ;  /* 0x00000001c9067824 */ /* 0x000fe200078e0a06 */
[----:B------:R-:W-:-:S02]  /*0c80*/  LOP3.LUT R4, R4, 0xfffffffc, RZ, 0xc0, !PT ;  /* 0xfffffffc04047812 */ /* 0x000fc400078ec0ff */
[----:B------:R-:W-:Y:S01]  /*0c90*/  LOP3.LUT R208, R5, 0xfffffffe, RZ, 0xc0, !PT ;  /* 0xfffffffe05d07812 */ /* 0x000fe200078ec0ff */
[----:B------:R-:W-:Y:S01]  /*0ca0*/  IMAD R220, R6, 0x8, R7 ;  /* 0x0000000806dc7824 */ /* 0x000fe200078e0207 */
[--C-:B------:R-:W-:Y:S01]  /*0cb0*/  SHF.R.S32.HI R176, RZ, 0x1, R5.reuse ;  /* 0x00000001ffb07819 */ /* 0x100fe20000011405 */
[----:B------:R-:W-:Y:S01]  /*0cc0*/  IMAD.IADD R4, R3, 0x1, -R4 ;  /* 0x0000000103047824 */ /* 0x000fe200078e0a04 */
[----:B------:R-:W-:Y:S01]  /*0cd0*/  LEA.HI R3, R0, R223, RZ, 0x7 ;  /* 0x000000df00037211 */ /* 0x000fe200078f38ff */
[C---:B------:R-:W-:Y:S01]  /*0ce0*/  IMAD.IADD R6, R223.reuse, 0x1, -R2 ;  /* 0x00000001df067824 */ /* 0x040fe200078e0a02 */
[----:B------:R-:W-:Y:S01]  /*0cf0*/  SHF.R.S32.HI R7, RZ, 0x1f, R5 ;  /* 0x0000001fff077819 */ /* 0x000fe20000011405 */
[----:B------:R-:W-:Y:S01]  /*0d00*/  IMAD.IADD R208, R223, 0x1, -R208 ;  /* 0x00000001dfd07824 */ /* 0x000fe200078e0ad0 */
[----:B------:R-:W-:Y:S01]  /*0d10*/  LOP3.LUT R2, R3, 0xffffff80, RZ, 0xc0, !PT ;  /* 0xffffff8003027812 */ /* 0x000fe200078ec0ff */
[----:B------:R-:W-:Y:S01]  /*0d20*/  IMAD.SHL.U32 R181, R4, 0x80, RZ ;  /* 0x0000008004b57824 */ /* 0x000fe200078e00ff */
[----:B------:R-:W-:Y:S01]  /*0d30*/  LEA.HI R8, R6, R6, RZ, 0x1 ;  /* 0x0000000606087211 */ /* 0x000fe200078f08ff */
[----:B------:R-:W-:Y:S01]  /*0d40*/  IMAD.SHL.U32 R174, R208, 0x8, RZ ;  /* 0x00000008d0ae7824 */ /* 0x000fe200078e00ff */
[-C--:B------:R-:W-:Y:S01]  /*0d50*/  LEA.HI R7, R7, R176.reuse, RZ, 0x3 ;  /* 0x000000b007077211 */ /* 0x080fe200078f18ff */
[----:B------:R-:W-:Y:S01]  /*0d60*/  IMAD.IADD R209, R223, 0x1, -R2 ;  /* 0x00000001dfd17824 */ /* 0x000fe200078e0a02 */
[----:B------:R-:W-:Y:S01]  /*0d70*/  LOP3.LUT R9, R8, 0x1ffffffe, RZ, 0xc0, !PT ;  /* 0x1ffffffe08097812 */ /* 0x000fe200078ec0ff */
[C---:B------:R-:W-:Y:S01]  /*0d80*/  VIADD R189, R174.reuse, 0x20 ;  /* 0x00000020aebd7836 */ /* 0x040fe20000000000 */
[----:B------:R-:W-:Y:S01]  /*0d90*/  LOP3.LUT R7, R7, 0xfffffff8, RZ, 0xc0, !PT ;  /* 0xfffffff807077812 */ /* 0x000fe200078ec0ff */
[C---:B------:R-:W-:Y:S01]  /*0da0*/  VIADD R191, R174.reuse, 0x40 ;  /* 0x00000040aebf7836 */ /* 0x040fe20000000000 */
[----:B------:R-:W-:Y:S01]  /*0db0*/  LEA.HI R5, R5, R176, RZ, 0x1 ;  /* 0x000000b005057211 */ /* 0x000fe200078f08ff */
[----:B------:R-:W-:Y:S01]  /*0dc0*/  IMAD.IADD R10, R174, 0x1, R189 ;  /* 0x00000001ae0a7824 */ /* 0x000fe200078e02bd */
[----:B------:R-:W-:Y:S01]  /*0dd0*/  SHF.R.S32.HI R218, RZ, 0x7, R3 ;  /* 0x00000007ffda7819 */ /* 0x000fe20000011403 */
[----:B------:R-:W-:Y:S01]  /*0de0*/  IMAD.IADD R194, R6, 0x1, -R9 ;  /* 0x0000000106c27824 */ /* 0x000fe200078e0a09 */
[----:B------:R-:W-:Y:S01]  /*0df0*/  SHF.R.S32.HI R6, RZ, 0x1f, R209 ;  /* 0x0000001fff067819 */ /* 0x000fe200000114d1 */
[----:B------:R-:W-:Y:S01]  /*0e00*/  IMAD.IADD R187, R176, 0x1, -R7 ;  /* 0x00000001b0bb7824 */ /* 0x000fe200078e0a07 */
[----:B------:R-:W-:Y:S01]  /*0e10*/  SHF.R.S32.HI R11, RZ, 0x1f, R10 ;  /* 0x0000001fff0b7819 */ /* 0x000fe2000001140a */
[----:B------:R-:W-:Y:S01]  /*0e20*/  IMAD.SHL.U32 R18, R208, 0x10, RZ ;  /* 0x00000010d0127824 */ /* 0x000fe200078e00ff */
[----:B------:R-:W-:Y:S01]  /*0e30*/  LEA.HI R8, R6, R209, RZ, 0x2 ;  /* 0x000000d106087211 */ /* 0x000fe200078f10ff */
[----:B------:R-:W-:Y:S01]  /*0e40*/  IMAD.SHL.U32 R2, R187, 0x80, RZ ;  /* 0x00000080bb027824 */ /* 0x000fe200078e00ff */
[CC--:B------:R-:W-:Y:S01]  /*0e50*/  LEA.HI R12, R11.reuse, R10.reuse, RZ, 0x4 ;  /* 0x0000000a0b0c7211 */ /* 0x0c0fe200078f20ff */
[----:B------:R-:W-:Y:S01]  /*0e60*/  VIADD R177, R18, 0x60 ;  /* 0x0000006012b17836 */ /* 0x000fe20000000000 */
[----:B------:R-:W-:Y:S01]  /*0e70*/  LEA.HI R13, R11, R10, RZ, 0x6 ;  /* 0x0000000a0b0d7211 */ /* 0x000fe200078f30ff */
[----:B------:R-:W-:Y:S01]  /*0e80*/  IMAD.IADD R11, R174, 0x1, R191 ;  /* 0x00000001ae0b7824 */ /* 0x000fe200078e02bf */
[--C-:B------:R-:W-:Y:S01]  /*0e90*/  SHF.R.S32.HI R9, RZ, 0x2, R8.reuse ;  /* 0x00000002ff097819 */ /* 0x100fe20000011408 */
[----:B------:R-:W-:Y:S01]  /*0ea0*/  VIADD R185, R18, 0x80 ;  /* 0x0000008012b97836 */ /* 0x000fe20000000000 */
[----:B------:R-:W-:Y:S01]  /*0eb0*/  SHF.R.S32.HI R10, RZ, 0x1f, R8 ;  /* 0x0000001fff0a7819 */ /* 0x000fe20000011408 */
[----:B------:R-:W-:Y:S01]  /*0ec0*/  IMAD.SHL.U32 R13, R13, 0x80, RZ ;  /* 0x000000800d0d7824 */ /* 0x000fe200078e00ff */
[----:B------:R-:W-:Y:S01]  /*0ed0*/  LOP3.LUT R7, R2, 0x380, RZ, 0xc0, !PT ;  /* 0x0000038002077812 */ /* 0x000fe200078ec0ff */
[----:B------:R-:W-:Y:S01]  /*0ee0*/  VIADD R186, R18, 0xa0 ;  /* 0x000000a012ba7836 */ /* 0x000fe20000000000 */
[----:B------:R-:W-:Y:S01]  /*0ef0*/  LEA.HI R10, R10, R9, RZ, 0x3 ;  /* 0x000000090a0a7211 */ /* 0x000fe200078f18ff */
[C---:B------:R-:W-:Y:S01]  /*0f00*/  VIADD R190, R174.reuse, 0x10 ;  /* 0x00000010aebe7836 */ /* 0x040fe20000000000 */
[----:B------:R-:W-:Y:S01]  /*0f10*/  LOP3.LUT R5, R5, 0x3fffffe, RZ, 0xc0, !PT ;  /* 0x03fffffe05057812 */ /* 0x000fe200078ec0ff */
[C---:B------:R-:W-:Y:S01]  /*0f20*/  VIADD R192, R174.reuse, 0x30 ;  /* 0x00000030aec07836 */ /* 0x040fe20000000000 */
[----:B------:R-:W-:Y:S01]  /*0f30*/  SHF.R.U32.HI R2, RZ, 0x3, R7 ;  /* 0x00000003ff027819 */ /* 0x000fe20000011607 */
[----:B------:R-:W-:Y:S01]  /*0f40*/  VIADD R193, R174, 0x50 ;  /* 0x00000050aec17836 */ /* 0x000fe20000000000 */
[----:B------:R-:W-:Y:S01]  /*0f50*/  LOP3.LUT R7, R7, 0x10, R18, 0xf8, !PT ;  /* 0x0000001007077812 */ /* 0x000fe200078ef812 */
[----:B------:R-:W-:Y:S01]  /*0f60*/  IMAD.IADD R5, R176, 0x1, -R5 ;  /* 0x00000001b0057824 */ /* 0x000fe200078e0a05 */
[----:B------:R-:W-:-:S02]  /*0f70*/  LOP3.LUT R10, R10, 0xfffffff8, RZ, 0xc0, !PT ;  /* 0xfffffff80a0a7812 */ /* 0x000fc400078ec0ff */
[----:B------:R-:W-:Y:S01]  /*0f80*/  LEA.HI R6, R6, R209, RZ, 0x5 ;  /* 0x000000d106067211 */ /* 0x000fe200078f28ff */
[----:B------:R-:W-:Y:S01]  /*0f90*/  IMAD R5, R201, 0x8, R5 ;  /* 0x00000008c9057824 */ /* 0x000fe200078e0205 */
[----:B------:R-:W-:Y:S01]  /*0fa0*/  LEA.HI R3, R3, R218, RZ, 0x1 ;  /* 0x000000da03037211 */ /* 0x000fe200078f08ff */
[----:B------:R-:W-:Y:S01]  /*0fb0*/  IMAD.IADD R9, R9, 0x1, -R10 ;  /* 0x0000000109097824 */ /* 0x000fe200078e0a0a */
[----:B------:R-:W-:Y:S01]  /*0fc0*/  SHF.R.S32.HI R14, RZ, 0x1f, R11 ;  /* 0x0000001fff0e7819 */ /* 0x000fe2000001140b */
[----:B------:R-:W-:Y:S01]  /*0fd0*/  IMAD.SHL.U32 R183, R5, 0x40, RZ ;  /* 0x0000004005b77824 */ /* 0x000fe200078e00ff */
[----:B------:R-:W-:Y:S02]  /*0fe0*/  LOP3.LUT R2, R7, R2, RZ, 0x3c, !PT ;  /* 0x0000000207027212 */ /* 0x000fe400078e3cff */
[----:B------:R-:W-:Y:S02]  /*0ff0*/  SHF.R.S32.HI R6, RZ, 0x5, R6 ;  /* 0x00000005ff067819 */ /* 0x000fe40000011406 */
[----:B------:R-:W-:Y:S01]  /*1000*/  LOP3.LUT R3, R3, 0x3fffffe, RZ, 0xc0, !PT ;  /* 0x03fffffe03037812 */ /* 0x000fe200078ec0ff */
[----:B------:R-:W-:Y:S01]  /*1010*/  IMAD R201, R201, 0x400, R2 ;  /* 0x00000400c9c97824 */ /* 0x000fe200078e0202 */
[----:B------:R-:W-:Y:S01]  /*1020*/  LEA.HI R0, R0, R223, RZ, 0x3 ;  /* 0x000000df00007211 */ /* 0x000fe200078f18ff */
[----:B------:R-:W-:Y:S01]  /*1030*/  IMAD R6, R6, 0x10, R9 ;  /* 0x0000001006067824 */ /* 0x000fe200078e0209 */
[----:B------:R-:W-:Y:S01]  /*1040*/  LOP3.LUT R181, R181, 0x180, RZ, 0xc0, !PT ;  /* 0x00000180b5b57812 */ /* 0x000fe200078ec0ff */
[----:B------:R-:W-:Y:S01]  /*1050*/  IMAD.IADD R3, R218, 0x1, -R3 ;  /* 0x00000001da037824 */ /* 0x000fe200078e0a03 */
[----:B------:R-:W-:-:S02]  /*1060*/  LEA.HI R180, R14, R11, RZ, 0x4 ;  /* 0x0000000b0eb47211 */ /* 0x000fc400078f20ff */
[----:B------:R-:W-:Y:S01]  /*1070*/  LEA.HI R11, R14, R11, RZ, 0x6 ;  /* 0x0000000b0e0b7211 */ /* 0x000fe200078f30ff */
[----:B------:R-:W-:Y:S01]  /*1080*/  IMAD R219, R3, 0x40, R6 ;  /* 0x0000004003db7824 */ /* 0x000fe200078e0206 */
[----:B------:R-:W-:Y:S02]  /*1090*/  LOP3.LUT R2, R0, 0xfffffff8, RZ, 0xc0, !PT ;  /* 0xfffffff800027812 */ /* 0x000fe400078ec0ff */
[----:B------:R-:W-:Y:S01]  /*10a0*/  LOP3.LUT R5, R181, 0x30, R12, 0xf8, !PT ;  /* 0x00000030b5057812 */ /* 0x000fe200078ef80c */
[----:B------:R-:W-:Y:S01]  /*10b0*/  IMAD.SHL.U32 R11, R11, 0x80, RZ ;  /* 0x000000800b0b7824 */ /* 0x000fe200078e00ff */
[----:B------:R-:W-:Y:S01]  /*10c0*/  SHF.R.U32.HI R182, RZ, 0x3, R181 ;  /* 0x00000003ffb67819 */ /* 0x000fe200000116b5 */
[----:B------:R-:W-:Y:S01]  /*10d0*/  IMAD.IADD R203, R223, 0x1, -R2 ;  /* 0x00000001dfcb7824 */ /* 0x000fe200078e0a02 */
[----:B------:R-:W-:Y:S01]  /*10e0*/  LOP3.LUT P0, RZ, R4, 0x2, RZ, 0xc0, !PT ;  /* 0x0000000204ff7812 */ /* 0x000fe2000780c0ff */
[----:B------:R-:W-:Y:S01]  /*10f0*/  IMAD R194, R194, 0x8, R219 ;  /* 0x00000008c2c27824 */ /* 0x000fe200078e02db */
[----:B------:R-:W-:Y:S01]  /*1100*/  LOP3.LUT R7, R181, 0x30, R180, 0xf8, !PT ;  /* 0x00000030b5077812 */ /* 0x000fe200078ef8b4 */
[----:B------:R-:W-:Y:S01]  /*1110*/  IMAD.SHL.U32 R197, R203, 0x8, RZ ;  /* 0x00000008cbc57824 */ /* 0x000fe200078e00ff */
[----:B------:R-:W-:-:S02]  /*1120*/  LOP3.LUT R3, R181, 0x10, R18, 0xf8, !PT ;  /* 0x00000010b5037812 */ /* 0x000fc400078ef812 */
[----:B------:R-:W-:Y:S01]  /*1130*/  LOP3.LUT R4, R13, 0xffffe000, RZ, 0xc0, !PT ;  /* 0xffffe0000d047812 */ /* 0x000fe200078ec0ff */
[----:B------:R-:W-:Y:S01]  /*1140*/  VIADD R202, R197, 0x40 ;  /* 0x00000040c5ca7836 */ /* 0x000fe20000000000 */
[-C--:B------:R-:W-:Y:S02]  /*1150*/  LOP3.LUT R5, R5, R182.reuse, RZ, 0x3c, !PT ;  /* 0x000000b605057212 */ /* 0x080fe400078e3cff */
[----:B------:R-:W-:Y:S02]  /*1160*/  SHF.R.S32.HI R207, RZ, 0x3, R0 ;  /* 0x00000003ffcf7819 */ /* 0x000fe40000011400 */
[-C--:B------:R-:W-:Y:S02]  /*1170*/  LOP3.LUT R9, R7, R182.reuse, RZ, 0x3c, !PT ;  /* 0x000000b607097212 */ /* 0x080fe400078e3cff */
[----:B------:R-:W-:Y:S02]  /*1180*/  LOP3.LUT R0, R3, R182, RZ, 0x3c, !PT ;  /* 0x000000b603007212 */ /* 0x000fe400078e3cff */
[----:B------:R-:W-:-:S02]  /*1190*/  LOP3.LUT R10, R11, 0xffffe000, RZ, 0xc0, !PT ;  /* 0xffffe0000b0a7812 */ /* 0x000fc400078ec0ff */
[-C--:B------:R-:W-:Y:S01]  /*11a0*/  IADD3 R7, R5, R183.reuse, R4 ;  /* 0x000000b705077210 */ /* 0x080fe20007ffe004 */
[----:B------:R-:W-:Y:S01]  /*11b0*/  IMAD.IADD R199, R183, 0x1, R0 ;  /* 0x00000001b7c77824 */ /* 0x000fe200078e0200 */
[----:B------:R-:W-:Y:S02]  /*11c0*/  LOP3.LUT R5, R181, 0x30, R18, 0xf8, !PT ;  /* 0x00000030b5057812 */ /* 0x000fe400078ef812 */
[----:B------:R-:W-:Y:S01]  /*11d0*/  SEL R206, R206, 0xffffffe0, !P0 ;  /* 0xffffffe0cece7807 */ /* 0x000fe20004000000 */
[----:B------:R-:W-:Y:S01]  /*11e0*/  IMAD.IADD R216, R16, 0x1, R7 ;  /* 0x0000000110d87824 */ /* 0x000fe200078e0207 */
[----:B------:R-:W-:Y:S02]  /*11f0*/  IADD3 R9, R9, R183, R10 ;  /* 0x000000b709097210 */ /* 0x000fe40007ffe00a */
[----:B------:R-:W-:Y:S01]  /*1200*/  LOP3.LUT R172, R8, 0x7ffffffc, RZ, 0xc0, !PT ;  /* 0x7ffffffc08ac7812 */ /* 0x000fe200078ec0ff */
[----:B------:R-:W-:Y:S01]  /*1210*/  IMAD.IADD R200, R206, 0x1, R199 ;  /* 0x00000001cec87824 */ /* 0x000fe200078e02c7 */
[----:B------:R-:W-:Y:S01]  /*1220*/  LOP3.LUT R5, R5, R182, RZ, 0x3c, !PT ;  /* 0x000000b605057212 */ /* 0x000fe200078e3cff */
[----:B------:R-:W-:Y:S01]  /*1230*/  IMAD.IADD R215, R16, 0x1, R9 ;  /* 0x0000000110d77824 */ /* 0x000fe200078e0209 */
[----:B------:R-:W-:Y:S01]  /*1240*/  SHF.R.S32.HI R188, RZ, 0x1f, R177 ;  /* 0x0000001fffbc7819 */ /* 0x000fe200000114b1 */
[----:B------:R-:W-:Y:S01]  /*1250*/  IMAD.IADD R172, R209, 0x1, -R172 ;  /* 0x00000001d1ac7824 */ /* 0x000fe200078e0aac */
[----:B------:R-:W-:-:S02]  /*1260*/  SHF.R.S32.HI R196, RZ, 0x1f, R185 ;  /* 0x0000001fffc47819 */ /* 0x000fc400000114b9 */
[----:B------:R-:W-:Y:S02]  /*1270*/  SHF.R.S32.HI R195, RZ, 0x1f, R186 ;  /* 0x0000001fffc37819 */ /* 0x000fe400000114ba */
[----:B------:R-:W-:Y:S02]  /*1280*/  SHF.R.S32.HI R222, RZ, 0x1f, R197 ;  /* 0x0000001fffde7819 */ /* 0x000fe400000114c5 */
[----:B------:R-:W-:Y:S02]  /*1290*/  SHF.R.S32.HI R214, RZ, 0x1f, R190 ;  /* 0x0000001fffd67819 */ /* 0x000fe400000114be */
[----:B------:R-:W-:Y:S02]  /*12a0*/  SHF.R.S32.HI R213, RZ, 0x1f, R189 ;  /* 0x0000001fffd57819 */ /* 0x000fe400000114bd */
[----:B------:R-:W-:Y:S02]  /*12b0*/  SHF.R.S32.HI R212, RZ, 0x1f, R192 ;  /* 0x0000001fffd47819 */ /* 0x000fe400000114c0 */
[----:B------:R-:W-:-:S02]  /*12c0*/  SHF.R.S32.HI R211, RZ, 0x1f, R191 ;  /* 0x0000001fffd37819 */ /* 0x000fc400000114bf */
[----:B------:R-:W-:Y:S02]  /*12d0*/  SHF.R.S32.HI R210, RZ, 0x1f, R193 ;  /* 0x0000001fffd27819 */ /* 0x000fe400000114c1 */
[----:B------:R-:W-:Y:S02]  /*12e0*/  SHF.R.S32.HI R221, RZ, 0x1f, R202 ;  /* 0x0000001fffdd7819 */ /* 0x000fe400000114ca */
[----:B------:R-:W-:Y:S02]  /*12f0*/  SHF.R.S32.HI R179, RZ, 0x4, R12 ;  /* 0x00000004ffb37819 */ /* 0x000fe4000001140c */
[----:B------:R-:W-:Y:S02]  /*1300*/  SHF.R.S32.HI R180, RZ, 0x4, R180 ;  /* 0x00000004ffb47819 */ /* 0x000fe400000114b4 */
[----:B------:R-:W-:Y:S02]  /*1310*/  IADD3 R217, R16, R183, R5 ;  /* 0x000000b710d97210 */ /* 0x000fe40007ffe005 */
[----:B------:R-:W-:-:S07]  /*1320*/  IADD3 R206, R206, UR42, R199 ;  /* 0x0000002acece7c10 */ /* 0x000fce000fffe0c7 */
.L_x_1791:
[----:B------:R-:W-:Y:S05]  /*1330*/  YIELD ;  /* 0x0000000000007946 */ /* 0x000fea0003800000 */
[----:B------:R-:W-:Y:S01]  /*1340*/  ULDC.64 UR4, c[0x0][0xa28] ;  /* 0x00028a0000047ab9 */ /* 0x000fe20000000a00 */
[----:B0--3--:R-:W0:Y:S01]  /*1350*/  LDC.64 R4, c[0x0][0xa08] ;  /* 0x00028200ff047b82 */ /* 0x009e220000000a00 */
[----:B------:R-:W-:Y:S01]  /*1360*/  ISETP.NE.U32.AND P1, PT, RZ, UR4, PT ;  /* 0x00000004ff007c0c */ /* 0x000fe2000bf25070 */
[----:B------:R-:W-:Y:S02]  /*1370*/  IMAD.MOV.U32 R29, RZ, RZ, RZ ;  /* 0x000000ffff1d7224 */ /* 0x000fe400078e00ff */
[----:B------:R-:W-:Y:S01]  /*1380*/  IMAD.MOV.U32 R11, RZ, RZ, RZ ;  /* 0x000000ffff0b7224 */ /* 0x000fe200078e00ff */
[----:B------:R-:W-:Y:S01]  /*1390*/  ISETP.NE.AND.EX P1, PT, RZ, UR5, PT, P1 ;  /* 0x00000005ff007c0c */ /* 0x000fe2000bf25310 */
[----:B------:R-:W-:-:S02]  /*13a0*/  ULDC.64 UR4, c[0x0][0xa18] ;  /* 0x0002860000047ab9 */ /* 0x000fc40000000a00 */
[----:B------:R-:W-:-:S04]  /*13b0*/  ISETP.NE.U32.AND P2, PT, RZ, UR4, PT ;  /* 0x00000004ff007c0c */ /* 0x000fc8000bf45070 */
[----:B------:R-:W-:Y:S01]  /*13c0*/  ISETP.NE.AND.EX P2, PT, RZ, UR5, PT, P2 ;  /* 0x00000005ff007c0c */ /* 0x000fe2000bf45320 */
[----:B------:R-:W-:Y:S02]  /*13d0*/  ULDC.64 UR4, c[0x0][0xa08] ;  /* 0x0002820000047ab9 */ /* 0x000fe40000000a00 */
[----:B------:R-:W-:-:S03]  /*13e0*/  ISETP.NE.U32.AND P0, PT, RZ, UR4, PT ;  /* 0x00000004ff007c0c */ /* 0x000fc6000bf05070 */
[----:B------:R-:W1:Y:S01]  /*13f0*/  @P1 LDC.64 R2, c[0x0][0xa28] ;  /* 0x00028a00ff021b82 */ /* 0x000e620000000a00 */
[----:B------:R-:W-:Y:S01]  /*1400*/  ISETP.NE.AND.EX P0, PT, RZ, UR5, PT, P0 ;  /* 0x00000005ff007c0c */ /* 0x000fe2000bf05300 */
[----:B0-----:R-:W-:-:S06]  /*1410*/  IMAD.WIDE R8, R23, 0x4, R4 ;  /* 0x0000000417087825 */ /* 0x001fcc00078e0204 */
[----:B------:R-:W0:Y:S01]  /*1420*/  @P2 LDC.64 R6, c[0x0][0xa18] ;  /* 0x00028600ff062b82 */ /* 0x000e220000000a00 */
[----:B------:R-:W-:Y:S02]  /*1430*/  ULDC UR4, c[0x0][0x288] ;  /* 0x0000a20000047ab9 */ /* 0x000fe40000000800 */
[----:B------:R-:W-:Y:S01]  /*1440*/  IMAD.U32 R170, RZ, RZ, UR4 ;  /* 0x00000004ffaa7e24 */ /* 0x000fe2000f8e00ff */
[----:B------:R-:W-:Y:S02]  /*1450*/  ULDC.64 UR4, c[0x0][0x418] ;  /* 0x0001060000047ab9 */ /* 0x000fe40000000a00 */
[----:B------:R-:W5:Y:S01]  /*1460*/  @P0 LDG.E R29, desc[UR38][R8.64] ;  /* 0x00000026081d0981 */ /* 0x000f62000c1e1900 */
[----:B-1----:R-:W-:-:S04]  /*1470*/  @P1 IMAD.WIDE R2, R23, 0x4, R2 ;  /* 0x0000000417021825 */ /* 0x002fc800078e0202 */
[----:B0-----:R-:W-:Y:S01]  /*1480*/  @P2 IMAD.WIDE R4, R23, 0x4, R6 ;  /* 0x0000000417042825 */ /* 0x001fe200078e0206 */
[----:B------:R-:W-:Y:S01]  /*1490*/  UISETP.NE.U32.AND UP0, UPT, UR4, URZ, UPT ;  /* 0x0000003f0400728c */ /* 0x000fe2000bf05070 */
[----:B------:R0:W5:Y:S02]  /*14a0*/  @P1 LDG.E R11, desc[UR38][R2.64] ;  /* 0x00000026020b1981 */ /* 0x000164000c1e1900 */
[----:B------:R-:W-:Y:S02]  /*14b0*/  ULDC UR4, c[0x0][0x424] ;  /* 0x0001090000047ab9 */ /* 0x000fe40000000800 */
[----:B------:R1:W5:Y:S01]  /*14c0*/  @P2 LDG.E R170, desc[UR38][R4.64] ;  /* 0x0000002604aa2981 */ /* 0x000362000c1e1900 */
[----:B------:R-:W-:-:S03]  /*14d0*/  UISETP.NE.AND.EX UP0, UPT, UR5, URZ, UPT, UP0 ;  /* 0x0000003f0500728c */ /* 0x000fc6000bf05300 */
[----:B------:R-:W-:Y:S01]  /*14e0*/  ULDC UR5, c[0x0][0x2f0] ;  /* 0x0000bc0000057ab9 */ /* 0x000fe20000000800 */
[----:B------:R-:W-:-:S04]  /*14f0*/  USEL UR4, UR4, 0x1, UP0 ;  /* 0x0000000104047887 */ /* 0x000fc80008000000 */
[----:B------:R-:W-:-:S03]  /*1500*/  UIMAD UR4, UR4, UR5, URZ ;  /* 0x00000005040472a4 */ /* 0x000fc6000f8e023f */
[----:B------:R-:W-:Y:S02]  /*1510*/  ULDC UR5, c[0x0][0x348] ;  /* 0x0000d20000057ab9 */ /* 0x000fe40000000800 */
[----:B0-----:R-:W-:Y:S02]  /*1520*/  IMAD.U32 R2, RZ, RZ, UR5 ;  /* 0x00000005ff027e24 */ /* 0x001fe4000f8e00ff */
[----:B------:R-:W-:Y:S01]  /*1530*/  IMAD.U32 R28, RZ, RZ, UR4 ;  /* 0x00000004ff1c7e24 */ /* 0x000fe2000f8e00ff */
[----:B-12-4-:R-:W-:Y:S06]  /*1540*/  @P2 BRA `(.L_x_1562) ;  /* 0x0000000000242947 */ /* 0x016fec0003800000 */
[----:B------:R-:W-:Y:S02]  /*1550*/  ULDC.64 UR4, c[0x0][0xa00] ;  /* 0x0002800000047ab9 */ /* 0x000fe40000000a00 */
[----:B------:R-:W-:-:S04]  /*1560*/  ISETP.NE.U32.AND P1, PT, RZ, UR4, PT ;  /* 0x00000004ff007c0c */ /* 0x000fc8000bf25070 */
[----:B------:R-:W-:-:S13]  /*1570*/  ISETP.NE.AND.EX P1, PT, RZ, UR5, PT, P1 ;  /* 0x00000005ff007c0c */ /* 0x000fda000bf25310 */
[----:B------:R-:W-:Y:S05]  /*1580*/  @!P1 BRA `(.L_x_1562) ;  /* 0x0000000000149947 */ /* 0x000fea0003800000 */
[----:B------:R-:W0:Y:S02]  /*1590*/  LDC.64 R4, c[0x0][0xa00] ;  /* 0x00028000ff047b82 */ /* 0x000e240000000a00 */
[----:B0-----:R-:W-:-:S05]  /*15a0*/  IMAD.WIDE R4, R23, 0x4, R4 ;  /* 0x0000000417047825 */ /* 0x001fca00078e0204 */
[----:B-----5:R-:W2:Y:S04]  /*15b0*/  LDG.E R170, desc[UR38][R4.64] ;  /* 0x0000002604aa7981 */ /* 0x020ea8000c1e1900 */
[----:B------:R-:W2:Y:S02]  /*15c0*/  LDG.E R3, desc[UR38][R4.64+0x4] ;  /* 0x0000042604037981 */ /* 0x000ea4000c1e1900 */
[----:B--2---:R-:W-:-:S07]  /*15d0*/  IMAD.IADD R170, R3, 0x1, -R170 ;  /* 0x0000000103aa7824 */ /* 0x004fce00078e0aaa */
.L_x_1562:
[----:B------:R-:W-:Y:S01]  /*15e0*/  ULDC.64 UR4, c[0x0][0xa20] ;  /* 0x0002880000047ab9 */ /* 0x000fe20000000a00 */
[----:B------:R-:W-:Y:S01]  /*15f0*/  IMAD.MOV.U32 R204, RZ, RZ, R22 ;  /* 0x000000ffffcc7224 */ /* 0x000fe200078e0016 */
[----:B------:R-:W-:Y:S01]  /*1600*/  ISETP.NE.U32.AND P1, PT, RZ, UR4, PT ;  /* 0x00000004ff007c0c */ /* 0x000fe2000bf25070 */
[----:B------:R-:W-:-:S03]  /*1610*/  IMAD.MOV.U32 R205, RZ, RZ, R23 ;  /* 0x000000ffffcd7224 */ /* 0x000fc600078e0017 */
[----:B------:R-:W-:-:S13]  /*1620*/  ISETP.NE.AND.EX P1, PT, RZ, UR5, PT, P1 ;  /* 0x00000005ff007c0c */ /* 0x000fda000bf25310 */
[----:B------:R-:W-:Y:S05]  /*1630*/  @!P1 BRA `(.L_x_1563) ;  /* 0x0000000000109947 */ /* 0x000fea0003800000 */
[----:B------:R-:W0:Y:S02]  /*1640*/  LDC.64 R4, c[0x0][0xa20] ;  /* 0x00028800ff047b82 */ /* 0x000e240000000a00 */
[----:B0-----:R-:W-:-:S05]  /*1650*/  IMAD.WIDE R4, R23, 0x4, R4 ;  /* 0x0000000417047825 */ /* 0x001fca00078e0204 */
[----:B------:R0:W5:Y:S01]  /*1660*/  LDG.E R28, desc[UR38][R4.64] ;  /* 0x00000026041c7981 */ /* 0x000162000c1e1900 */
[----:B------:R-:W-:Y:S05]  /*1670*/  BRA `(.L_x_1564) ;  /* 0x0000000000107947 */ /* 0x000fea0003800000 */
.L_x_1563:
[----:B------:R-:W-:Y:S05]  /*1680*/  @!P0 BRA `(.L_x_1564) ;  /* 0x00000000000c8947 */ /* 0x000fea0003800000 */
[----:B------:R-:W2:Y:S04]  /*1690*/  LDG.E R3, desc[UR38][R8.64] ;  /* 0x0000002608037981 */ /* 0x000ea8000c1e1900 */
[----:B------:R-:W2:Y:S02]  /*16a0*/  LDG.E R28, desc[UR38][R8.64+0x4] ;  /* 0x00000426081c7981 */ /* 0x000ea4000c1e1900 */
[----:B--2---:R-:W-:-:S07]  /*16b0*/  IMAD.IADD R28, R28, 0x1, -R3 ;  /* 0x000000011c1c7824 */ /* 0x004fce00078e0a03 */
.L_x_1564:
[----:B------:R-:W-:Y:S01]  /*16c0*/  ULDC.64 UR4, c[0x0][0xa10] ;  /* 0x0002840000047ab9 */ /* 0x000fe20000000a00 */
[----:B------:R-:W1:Y:S01]  /*16d0*/  LDC R8, c[0x0][0x448] ;  /* 0x00011200ff087b82 */ /* 0x000e620000000800 */
[----:B------:R-:W-:-:S04]  /*16e0*/  ISETP.NE.U32.AND P0, PT, RZ, UR4, PT ;  /* 0x00000004ff007c0c */ /* 0x000fc8000bf05070 */
[----:B------:R-:W-:Y:S01]  /*16f0*/  ISETP.NE.AND.EX P0, PT, RZ, UR5, PT, P0 ;  /* 0x00000005ff007c0c */ /* 0x000fe2000bf05300 */
[----:B------:R-:W-:Y:S02]  /*1700*/  ULDC.64 UR4, c[0x0][0xa30] ;  /* 0x00028c0000047ab9 */ /* 0x000fe40000000a00 */
[----:B------:R-:W-:Y:S01]  /*1710*/  ISETP.NE.U32.AND P1, PT, RZ, UR4, PT ;  /* 0x00000004ff007c0c */ /* 0x000fe2000bf25070 */
[----:B-----5:R-:W-:Y:S01]  /*1720*/  IMAD.MOV.U32 R24, RZ, RZ, R28 ;  /* 0x000000ffff187224 */ /* 0x020fe200078e001c */
[----:B------:R-:W2:Y:S02]  /*1730*/  LDC.64 R12, c[0x0][0x9e0] ;  /* 0x00027800ff0c7b82 */ /* 0x000ea40000000a00 */
[----:B------:R-:W-:-:S06]  /*1740*/  ISETP.NE.AND.EX P1, PT, RZ, UR5, PT, P1 ;  /* 0x00000005ff007c0c */ /* 0x000fcc000bf25310 */
[----:B0-----:R-:W0:Y:S08]  /*1750*/  @P0 LDC.64 R4, c[0x0][0xa10] ;  /* 0x00028400ff040b82 */ /* 0x001e300000000a00 */
[----:B------:R-:W3:Y:S01]  /*1760*/  @P1 LDC.64 R6, c[0x0][0xa30] ;  /* 0x00028c00ff061b82 */ /* 0x000ee20000000a00 */
[----:B0-----:R-:W-:-:S05]  /*1770*/  @P0 IMAD.WIDE R4, R23, 0x4, R4 ;  /* 0x0000000417040825 */ /* 0x001fca00078e0204 */
[----:B------:R-:W4:Y:S04]  /*1780*/  @P0 LDG.E R0, desc[UR38][R4.64] ;  /* 0x0000002604000981 */ /* 0x000f28000c1e1900 */
[----:B------:R-:W4:Y:S01]  /*1790*/  @P0 LDG.E R3, desc[UR38][R4.64+0x4] ;  /* 0x0000042604030981 */ /* 0x000f22000c1e1900 */
[----:B---3--:R-:W-:-:S05]  /*17a0*/  @P1 IMAD.WIDE R6, R23, 0x4, R6 ;  /* 0x0000000417061825 */ /* 0x008fca00078e0206 */
[----:B------:R0:W5:Y:S01]  /*17b0*/  @P1 LDG.E R24, desc[UR38][R6.64] ;  /* 0x0000002606181981 */ /* 0x000162000c1e1900 */
[----:B-1----:R-:W-:Y:S01]  /*17c0*/  ISETP.NE.AND P1, PT, R8, 0x1, PT ;  /* 0x000000010800780c */ /* 0x002fe20003f25270 */
[----:B------:R-:W-:Y:S01]  /*17d0*/  IMAD.SHL.U32 R178, R21, 0x80, RZ ;  /* 0x0000008015b27824 */ /* 0x000fe200078e00ff */
[----:B--2---:R-:W-:Y:S01]  /*17e0*/  ISETP.GE.AND P2, PT, R13, 0x1, PT ;  /* 0x000000010d00780c */ /* 0x004fe20003f46270 */
[----:B------:R-:W-:-:S10]  /*17f0*/  IMAD.IADD R11, R28, 0x1, -R11 ;  /* 0x000000011c0b7824 */ /* 0x000fd400078e0a0b */
[----:B------:R-:W1:Y:S08]  /*1800*/  @P1 LDC R9, c[0x0][0x44c] ;  /* 0x00011300ff091b82 */ /* 0x000e700000000800 */
[----:B------:R-:W2:Y:S01]  /*1810*/  @P1 LDC R8, c[0x0][0x450] ;  /* 0x00011400ff081b82 */ /* 0x000ea20000000800 */
[----:B----4-:R-:W-:Y:S02]  /*1820*/  @P0 IMAD.IADD R2, R3, 0x1, -R0 ;  /* 0x0000000103020824 */ /* 0x010fe400078e0a00 */
[----:B------:R-:W-:-:S02]  /*1830*/  VIADD R0, R178, 0x7f ;  /* 0x0000007fb2007836 */ /* 0x000fc40000000000 */
[----:B------:R-:W-:Y:S02]  /*1840*/  IMAD.IADD R171, R11, 0x1, R2 ;  /* 0x000000010bab7824 */ /* 0x000fe400078e0202 */
[----:B-1----:R-:W-:-:S03]  /*1850*/  @P1 IMAD.HI.U32 R3, R0, R9, RZ ;  /* 0x0000000900031227 */ /* 0x002fc600078e00ff */
[C---:B------:R-:W-:Y:S01]  /*1860*/  IADD3 R5, R171.reuse, 0x1, -R170 ;  /* 0x00000001ab057810 */ /* 0x040fe20007ffe8aa */
[----:B------:R-:W-:Y:S01]  /*1870*/  IMAD.MOV.U32 R4, RZ, RZ, R0 ;  /* 0x000000ffff047224 */ /* 0x000fe200078e0000 */
[----:B--2---:R-:W-:Y:S01]  /*1880*/  @P1 SHF.R.U32.HI R4, RZ, R8, R3 ;  /* 0x00000008ff041219 */ /* 0x004fe20000011603 */
[----:B------:R-:W-:-:S04]  /*1890*/  VIADD R0, R171, 0x7f ;  /* 0x0000007fab007836 */ /* 0x000fc80000000000 */
[----:B0-----:R-:W-:Y:S01]  /*18a0*/  IMAD.IADD R7, R5, 0x1, R4 ;  /* 0x0000000105077824 */ /* 0x001fe200078e0204 */
[----:B------:R-:W-:-:S04]  /*18b0*/  SHF.R.S32.HI R3, RZ, 0x1f, R0 ;  /* 0x0000001fff037819 */ /* 0x000fc80000011400 */
[----:B------:R-:W-:Y:S01]  /*18c0*/  LEA.HI R3, R3, R0, RZ, 0x7 ;  /* 0x0000000003037211 */ /* 0x000fe200078f38ff */
[----:B------:R-:W-:-:S03]  /*18d0*/  IMAD.IADD R0, R7, 0x1, R12 ;  /* 0x0000000107007824 */ /* 0x000fc600078e020c */
[----:B------:R-:W-:Y:S01]  /*18e0*/  SHF.R.S32.HI R25, RZ, 0x7, R3 ;  /* 0x00000007ff197819 */ /* 0x000fe20000011403 */
[----:B------:R-:W-:Y:S06]  /*18f0*/  @!P2 BRA `(.L_x_1565) ;  /* 0x000000000048a947 */ /* 0x000fec0003800000 */
[C---:B------:R-:W-:Y:S01]  /*1900*/  ISETP.GT.AND P0, PT, R7.reuse, RZ, PT ;  /* 0x000000ff0700720c */ /* 0x040fe20003f04270 */
[----:B------:R-:W-:Y:S01]  /*1910*/  BSSY B0, `(.L_x_1566) ;  /* 0x000000e000007945 */ /* 0x000fe20003800000 */
[----:B------:R-:W-:-:S11]  /*1920*/  VIADD R3, R7, 0xffffffff ;  /* 0xffffffff07037836 */ /* 0x000fd60000000000 */
        /* <DEDUP_REMOVED lines=8> */
.L_x_1567:
[----:B------:R-:W-:-:S13]  /*19b0*/  ISETP.NE.AND P0, PT, R13, 0x1, PT ;  /* 0x000000010d00780c */ /* 0x000fda0003f05270 */
[----:B------:R-:W0:Y:S02]  /*19c0*/  @P0 LDC.64 R4, c[0x0][0x9e8] ;  /* 0x00027a00ff040b82 */ /* 0x000e240000000a00 */
[----:B0-----:R-:W-:-:S05]  /*19d0*/  @P0 IMAD.HI.U32 R4, R3, R4, RZ ;  /* 0x0000000403040227 */ /* 0x001fca00078e00ff */
[----:B------:R-:W-:-:S07]  /*19e0*/  @P0 SHF.R.U32.HI R3, RZ, R5, R4 ;  /* 0x00000005ff030219 */ /* 0x000fce0000011604 */
.L_x_1568:
[----:B------:R-:W-:Y:S05]  /*19f0*/  BSYNC B0 ;  /* 0x0000000000007941 */ /* 0x000fea0003800000 */
.L_x_1566:
[----:B------:R-:W-:-:S05]  /*1a00*/  IMAD R3, R3, R13, R13 ;  /* 0x0000000d03037224 */ /* 0x000fca00078e020d */
[----:B------:R-:W-:-:S07]  /*1a10*/  VIMNMX R0, R0, R3, PT ;  /* 0x0000000300007248 */ /* 0x000fce0003fe0100 */
.L_x_1565:
[----:B------:R-:W0:Y:S01]  /*1a20*/  @P1 LDC R3, c[0x0][0x44c] ;  /* 0x00011300ff031b82 */ /* 0x000e220000000800 */
[----:B------:R-:W-:Y:S01]  /*1a30*/  IMAD.IADD R88, R171, 0x1, -R170 ;  /* 0x00000001ab587824 */ /* 0x000fe200078e0aaa */
[----:B------:R-:W-:-:S06]  /*1a40*/  ULDC UR4, c[0x0][0x9dc] ;  /* 0x0002770000047ab9 */ /* 0x000fcc0000000800 */
[----:B------:R-:W1:Y:S01]  /*1a50*/  @P1 LDC R5, c[0x0][0x450] ;  /* 0x00011400ff051b82 */ /* 0x000e620000000800 */
[----:B0-----:R-:W-:-:S04]  /*1a60*/  @P1 IMAD.HI.U32 R4, R178, R3, RZ ;  /* 0x00000003b2041227 */ /* 0x001fc800078e00ff */
[----:B------:R-:W-:Y:S01]  /*1a70*/  IMAD.MOV.U32 R3, RZ, RZ, R178 ;  /* 0x000000ffff037224 */ /* 0x000fe200078e00b2 */
[----:B-1----:R-:W-:-:S05]  /*1a80*/  @P1 SHF.R.U32.HI R3, RZ, R5, R4 ;  /* 0x00000005ff031219 */ /* 0x002fca0000011604 */
[----:B------:R-:W-:-:S04]  /*1a90*/  IMAD.IADD R3, R88, 0x1, R3 ;  /* 0x0000000158037824 */ /* 0x000fc800078e0203 */
[----:B------:R-:W-:Y:S01]  /*1aa0*/  VIADD R4, R3, -UR4 ;  /* 0x8000000403047c36 */ /* 0x000fe20008000000 */
[----:B------:R-:W-:Y:S06]  /*1ab0*/  @!P2 BRA `(.L_x_1569) ;  /* 0x000000000044a947 */ /* 0x000fec0003800000 */
[----:B------:R-:W-:Y:S01]  /*1ac0*/  ISETP.GT.AND P0, PT, R3, -0x1, PT ;  /* 0xffffffff0300780c */ /* 0x000fe20003f04270 */
[----:B------:R-:W-:-:S12]  /*1ad0*/  BSSY B0, `(.L_x_1570) ;  /* 0x000000d000007945 */ /* 0x000fd80003800000 */
        /* <DEDUP_REMOVED lines=8> */
.L_x_1571:
[----:B------:R-:W-:-:S13]  /*1b60*/  ISETP.NE.AND P0, PT, R13, 0x1, PT ;  /* 0x000000010d00780c */ /* 0x000fda0003f05270 */
[----:B------:R-:W0:Y:S02]  /*1b70*/  @P0 LDC.64 R6, c[0x0][0x9e8] ;  /* 0x00027a00ff060b82 */ /* 0x000e240000000a00 */
[----:B0-----:R-:W-:-:S05]  /*1b80*/  @P0 IMAD.HI.U32 R6, R3, R6, RZ ;  /* 0x0000000603060227 */ /* 0x001fca00078e00ff */
[----:B------:R-:W-:-:S07]  /*1b90*/  @P0 SHF.R.U32.HI R3, RZ, R7, R6 ;  /* 0x00000007ff030219 */ /* 0x000fce0000011606 */
.L_x_1572:
[----:B------:R-:W-:Y:S05]  /*1ba0*/  BSYNC B0 ;  /* 0x0000000000007941 */ /* 0x000fea0003800000 */
.L_x_1570:
[----:B------:R-:W-:-:S05]  /*1bb0*/  IMAD R3, R3, R13, RZ ;  /* 0x0000000d03037224 */ /* 0x000fca00078e02ff */
[----:B------:R-:W-:-:S07]  /*1bc0*/  VIMNMX R4, R4, R3, !PT ;  /* 0x0000000304047248 */ /* 0x000fce0007fe0100 */
.L_x_1569:
[----:B------:R-:W-:Y:S01]  /*1bd0*/  VIADD R0, R0, 0x7f ;  /* 0x0000007f00007836 */ /* 0x000fe20000000000 */
[----:B------:R-:W-:-:S04]  /*1be0*/  SHF.R.S32.HI R5, RZ, 0x1f, R4 ;  /* 0x0000001fff057819 */ /* 0x000fc80000011404 */
[----:B------:R-:W-:Y:S02]  /*1bf0*/  SHF.R.S32.HI R3, RZ, 0x1f, R0 ;  /* 0x0000001fff037819 */ /* 0x000fe40000011400 */
[----:B------:R-:W-:Y:S02]  /*1c00*/  LEA.HI R5, R5, R4, RZ, 0x7 ;  /* 0x0000000405057211 */ /* 0x000fe400078f38ff */
[----:B------:R-:W-:Y:S02]  /*1c10*/  LEA.HI R3, R3, R0, RZ, 0x7 ;  /* 0x0000000003037211 */ /* 0x000fe400078f38ff */
[----:B------:R-:W-:Y:S02]  /*1c20*/  SHF.R.S32.HI R5, RZ, 0x7, R5 ;  /* 0x00000007ff057819 */ /* 0x000fe40000011405 */
[----:B------:R-:W-:Y:S02]  /*1c30*/  SHF.R.S32.HI R0, RZ, 0x7, R3 ;  /* 0x00000007ff007819 */ /* 0x000fe40000011403 */
[----:B------:R-:W-:-:S02]  /*1c40*/  VIMNMX R5, RZ, R5, !PT ;  /* 0x00000005ff057248 */ /* 0x000fc40007fe0100 */
[----:B------:R-:W-:-:S03]  /*1c50*/  VIMNMX R0, R25, R0, PT ;  /* 0x0000000019007248 */ /* 0x000fc60003fe0100 */
[--C-:B------:R-:W-:Y:S02]  /*1c60*/  IMAD R5, R5, 0x80, -R11.reuse ;  /* 0x0000008005057824 */ /* 0x100fe400078e0a0b */
[----:B------:R-:W-:-:S03]  /*1c70*/  IMAD R3, R0, 0x80, -R11 ;  /* 0x0000008000037824 */ /* 0x000fc600078e0a0b */
[----:B------:R-:W-:Y:S02]  /*1c80*/  VIMNMX R5, RZ, R5, !PT ;  /* 0x00000005ff057248 */ /* 0x000fe40007fe0100 */
[----:B------:R-:W-:Y:S02]  /*1c90*/  VIMNMX R0, R3, R2, PT ;  /* 0x0000000203007248 */ /* 0x000fe40003fe0100 */
[----:B------:R-:W-:Y:S02]  /*1ca0*/  SHF.R.U32.HI R27, RZ, 0x7, R5 ;  /* 0x00000007ff1b7819 */ /* 0x000fe40000011605 */
[----:B------:R-:W-:-:S03]  /*1cb0*/  ISETP.GT.AND P0, PT, R0, R5, PT ;  /* 0x000000050000720c */ /* 0x000fc60003f04270 */
[----:B------:R-:W-:-:S10]  /*1cc0*/  IMAD.MOV.U32 R26, RZ, RZ, R27 ;  /* 0x000000ffff1a7224 */ /* 0x000fd400078e001b */
[----:B------:R-:W-:-:S05]  /*1cd0*/  @P0 VIADD R0, R0, 0x7f ;  /* 0x0000007f00000836 */ /* 0x000fca0000000000 */
[----:B------:R-:W-:-:S04]  /*1ce0*/  @P0 SHF.R.S32.HI R3, RZ, 0x1f, R0 ;  /* 0x0000001fff030819 */ /* 0x000fc80000011400 */
[----:B------:R-:W-:-:S04]  /*1cf0*/  @P0 LEA.HI R3, R3, R0, RZ, 0x7 ;  /* 0x0000000003030211 */ /* 0x000fc800078f38ff */
[----:B------:R-:W-:Y:S02]  /*1d00*/  @P0 SHF.R.S32.HI R26, RZ, 0x7, R3 ;  /* 0x00000007ff1a0819 */ /* 0x000fe40000011403 */
[----:B------:R-:W-:Y:S02]  /*1d10*/  PLOP3.LUT P0, PT, PT, PT, PT, 0x80, 0x0 ;  /* 0x000000000000781c */ /* 0x000fe40003f0f070 */
[----:B------:R-:W-:-:S13]  /*1d20*/  ISETP.GT.AND P1, PT, R26, R27, PT ;  /* 0x0000001b1a00720c */ /* 0x000fda0003f24270 */
[----:B------:R-:W-:Y:S05]  /*1d30*/  @!P1 BRA `(.L_x_1573) ;  /* 0x0000007c004c9947 */ /* 0x000fea0003800000 */
        /* <DEDUP_REMOVED lines=19> */
[----:B-1---5:R-:W-:Y:S05]  /*1e70*/  CALL.ABS.NOINC R14 ;  /* 0x000000000e007343 */ /* 0x022fea0003c00000 */
.L_x_1575:
[----:B------:R-:W-:Y:S05]  /*1e80*/  BSYNC B6 ;  /* 0x0000000000067941 */ /* 0x000fea0003800000 */
.L_x_1574:
        /* <DEDUP_REMOVED lines=20> */
.L_x_1577:
[----:B------:R-:W-:Y:S05]  /*1fd0*/  BSYNC B6 ;  /* 0x0000000000067941 */ /* 0x000fea0003800000 */
.L_x_1576:
[----:B------:R-:W-:Y:S01]  /*1fe0*/  ULDC.64 UR4, c[0x0][0x9f8] ;  /* 0x00027e0000047ab9 */ /* 0x000fe20000000a00 */
[----:B------:R-:W-:Y:S01]  /*1ff0*/  IMAD.MOV.U32 R83, RZ, RZ, R23 ;  /* 0x000000ffff537224 */ /* 0x000fe200078e0017 */
[----:B------:R-:W-:Y:S01]  /*2000*/  ISETP.NE.U32.AND P0, PT, RZ, UR4, PT ;  /* 0x00000004ff007c0c */ /* 0x000fe2000bf05070 */
[----:B------:R-:W0:Y:S01]  /*2010*/  S2R R20, SR_TID.X ;  /* 0x0000000000147919 */ /* 0x000e220000002100 */
[----:B------:R-:W-:Y:S01]  /*2020*/  VIADD R82, R18, 0x20 ;  /* 0x0000002012527836 */ /* 0x000fe20000000000 */
[----:B------:R-:W1:Y:S01]  /*2030*/  LDC R65, c[0x0][0x3f4] ;  /* 0x0000fd00ff417b82 */ /* 0x000e620000000800 */
[----:B------:R-:W-:-:S07]  /*2040*/  ISETP.NE.AND.EX P0, PT, RZ, UR5, PT, P0 ;  /* 0x00000005ff007c0c */ /* 0x000fce000bf05300 */
[----:B------:R-:W2:Y:S08]  /*2050*/  LDC.64 R6, c[0x0][0x408] ;  /* 0x00010200ff067b82 */ /* 0x000eb00000000a00 */
[----:B------:R-:W3:Y:S01]  /*2060*/  @P0 LDC.64 R4, c[0x0][0x9f8] ;  /* 0x00027e00ff040b82 */ /* 0x000ee20000000a00 */
[----:B0-----:R-:W-:-:S04]  /*2070*/  SHF.R.U32.HI R30, RZ, 0x7, R20 ;  /* 0x00000007ff1e7819 */ /* 0x001fc80000011614 */
[----:B------:R-:W-:Y:S01]  /*2080*/  ISETP.NE.AND P6, PT, R30, 0x1, PT ;  /* 0x000000011e00780c */ /* 0x000fe20003fc5270 */
[----:B---3--:R-:W-:-:S05]  /*2090*/  @P0 IMAD.WIDE R4, R23, 0x4, R4 ;  /* 0x0000000417040825 */ /* 0x008fca00078e0204 */
[----:B------:R0:W3:Y:S01]  /*20a0*/  @P0 LDG.E R83, desc[UR38][R4.64] ;  /* 0x0000002604530981 */ /* 0x0000e2000c1e1900 */
[----:B------:R-:W-:-:S06]  /*20b0*/  VIADD R81, R18, 0x40 ;  /* 0x0000004012517836 */ /* 0x000fcc0000000000 */
[----:B------:R-:W-:Y:S05]  /*20c0*/  @!P6 WARPSYNC.ALL ;  /* 0x000000000000e948 */ /* 0x000fea0003800000 */
[----:B------:R-:W-:Y:S01]  /*20d0*/  ULDC UR5, c[0x0][0x2f4] ;  /* 0x0000bd0000057ab9 */ /* 0x000fe20000000800 */
[----:B------:R-:W-:Y:S01]  /*20e0*/  ULDC UR4, c[0x0][0x320] ;  /* 0x0000c80000047ab9 */ /* 0x000fe20000000800 */
[----:B------:R-:W-:Y:S01]  /*20f0*/  ISETP.GE.AND P1, PT, R82, UR5, PT ;  /* 0x0000000552007c0c */ /* 0x000fe2000bf26270 */
[----:B0-----:R-:W0:Y:S01]  /*2100*/  LDC.64 R4, c[0x0][0x3f8] ;  /* 0x0000fe00ff047b82 */ /* 0x001e220000000a00 */
[----:B------:R-:W-:Y:S01]  /*2110*/  ISETP.GE.AND P0, PT, R18, UR5, PT ;  /* 0x0000000512007c0c */ /* 0x000fe2000bf06270 */
[----:B------:R-:W-:Y:S01]  /*2120*/  IMAD.IADD R80, R29, 0x1, R28 ;  /* 0x000000011d507824 */ /* 0x000fe200078e021c */
[----:B------:R-:W-:Y:S01]  /*2130*/  SEL R3, RZ, 0xffffffff, P1 ;  /* 0xffffffffff037807 */ /* 0x000fe20000800000 */
[----:B--2---:R-:W-:Y:S01]  /*2140*/  IMAD.SHL.U32 R71, R6, 0x80, RZ ;  /* 0x0000008006477824 */ /* 0x004fe200078e00ff */
[----:B------:R-:W-:Y:S01]  /*2150*/  SEL R0, RZ, 0x1, P0 ;  /* 0x00000001ff007807 */ /* 0x000fe20000000000 */
[----:B------:R-:W-:Y:S01]  /*2160*/  IMAD R67, R208, 0x80, R176 ;  /* 0x00000080d0437824 */ /* 0x000fe200078e02b0 */
[----:B------:R-:W-:Y:S01]  /*2170*/  ISETP.GE.AND P0, PT, R82, UR4, PT ;  /* 0x0000000452007c0c */ /* 0x000fe2000bf06270 */
[----:B------:R-:W-:Y:S01]  /*2180*/  IMAD.SHL.U32 R3, R3, 0x2, RZ ;  /* 0x0000000203037824 */ /* 0x000fe200078e00ff */
[----:B------:R-:W-:Y:S01]  /*2190*/  ISETP.GE.AND P1, PT, R18, UR4, PT ;  /* 0x0000000412007c0c */ /* 0x000fe2000bf26270 */
[----:B------:R-:W-:Y:S01]  /*21a0*/  VIADD R66, R30, 0x8 ;  /* 0x000000081e427836 */ /* 0x000fe20000000000 */
[----:B------:R-:W-:-:S02]  /*21b0*/  ISETP.GE.AND P2, PT, R177, UR5, PT ;  /* 0x00000005b1007c0c */ /* 0x000fc4000bf46270 */
[----:B------:R-:W-:Y:S02]  /*21c0*/  LOP3.LUT R0, R3, 0x2, R0, 0xe2, !PT ;  /* 0x0000000203007812 */ /* 0x000fe400078ee200 */
[----:B------:R-:W-:Y:S02]  /*21d0*/  SEL R3, RZ, 0xffffffff, P0 ;  /* 0xffffffffff037807 */ /* 0x000fe40000000000 */
[----:B------:R-:W-:Y:S02]  /*21e0*/  ISETP.GE.AND P0, PT, R81, UR5, PT ;  /* 0x0000000551007c0c */ /* 0x000fe4000bf06270 */
[----:B------:R-:W-:Y:S01]  /*21f0*/  SEL R9, RZ, 0x1, P1 ;  /* 0x00000001ff097807 */ /* 0x000fe20000800000 */
[----:B------:R-:W-:Y:S01]  /*2200*/  IMAD.SHL.U32 R10, R3, 0x2, RZ ;  /* 0x00000002030a7824 */ /* 0x000fe200078e00ff */
[----:B------:R-:W-:Y:S02]  /*2210*/  SEL R8, RZ, 0x8, P2 ;  /* 0x00000008ff087807 */ /* 0x000fe40001000000 */
[----:B------:R-:W-:Y:S01]  /*2220*/  SEL R3, RZ, 0x4, P0 ;  /* 0x00000004ff037807 */ /* 0x000fe20000000000 */
[----:B0-----:R-:W-:Y:S01]  /*2230*/  IMAD.SHL.U32 R69, R4, 0x80, RZ ;  /* 0x0000008004457824 */ /* 0x001fe200078e00ff */
[----:B------:R-:W-:-:S02]  /*2240*/  ISETP.GE.AND P0, PT, R81, UR4, PT ;  /* 0x0000000451007c0c */ /* 0x000fc4000bf06270 */
[----:B------:R-:W-:Y:S02]  /*2250*/  ISETP.GE.AND P1, PT, R185, UR5, PT ;  /* 0x00000005b9007c0c */ /* 0x000fe4000bf26270 */
[----:B------:R-:W-:Y:S02]  /*2260*/  LOP3.LUT R0, R8, R0, R3, 0xfe, !PT ;  /* 0x0000000008007212 */ /* 0x000fe400078efe03 */
[----:B------:R-:W-:Y:S02]  /*2270*/  SEL R8, RZ, 0x4, P0 ;  /* 0x00000004ff087807 */ /* 0x000fe40000000000 */
[----:B------:R-:W-:Y:S02]  /*2280*/  SEL R3, RZ, 0x10, P1 ;  /* 0x00000010ff037807 */ /* 0x000fe40000800000 */
[----:B-1----:R-:W-:Y:S02]  /*2290*/  ISETP.GE.AND P0, PT, R18, R65, PT ;  /* 0x000000411200720c */ /* 0x002fe40003f06270 */
[----:B------:R-:W-:-:S02]  /*22a0*/  SHF.R.S32.HI R11, RZ, 0x1f, R176 ;  /* 0x0000001fff0b7819 */ /* 0x000fc400000114b0 */
[----:B------:R-:W-:Y:S02]  /*22b0*/  LOP3.LUT R54, R0, R3, RZ, 0xfc, !PT ;  /* 0x0000000300367212 */ /* 0x000fe400078efcff */
[-C--:B------:R-:W-:Y:S02]  /*22c0*/  ISETP.GE.AND P3, PT, R81, R65.reuse, PT ;  /* 0x000000415100720c */ /* 0x080fe40003f66270 */
[----:B------:R-:W-:Y:S02]  /*22d0*/  SEL R3, R65, RZ, P0 ;  /* 0x000000ff41037207 */ /* 0x000fe40000000000 */
[----:B------:R-:W-:Y:S01]  /*22e0*/  LOP3.LUT R9, R10, 0x2, R9, 0xe2, !PT ;  /* 0x000000020a097812 */ /* 0x000fe200078ee209 */
[----:B------:R-:W-:Y:S01]  /*22f0*/  IMAD R10, R11, R6, RZ ;  /* 0x000000060b0a7224 */ /* 0x000fe200078e02ff */
[----:B------:R-:W-:Y:S01]  /*2300*/  ISETP.GE.AND P4, PT, R82, R65, PT ;  /* 0x000000415200720c */ /* 0x000fe20003f86270 */
[----:B------:R-:W-:Y:S01]  /*2310*/  IMAD.IADD R3, R18, 0x1, R3 ;  /* 0x0000000112037824 */ /* 0x000fe200078e0203 */
[----:B------:R-:W-:Y:S01]  /*2320*/  SEL R0, R65, RZ, P3 ;  /* 0x000000ff41007207 */ /* 0x000fe20001800000 */
[----:B------:R-:W-:Y:S01]  /*2330*/  IMAD R11, R11, R4, RZ ;  /* 0x000000040b0b7224 */ /* 0x000fe200078e02ff */
[----:B------:R-:W-:Y:S01]  /*2340*/  LOP3.LUT R79, R9, R8, RZ, 0xfc, !PT ;  /* 0x00000008094f7212 */ /* 0x000fe200078efcff */
[C---:B------:R-:W-:Y:S01]  /*2350*/  IMAD R13, R176.reuse, R7, R10 ;  /* 0x00000007b00d7224 */ /* 0x040fe200078e020a */
[----:B------:R-:W-:Y:S01]  /*2360*/  SHF.R.S32.HI R19, RZ, 0x1f, R18 ;  /* 0x0000001fff137819 */ /* 0x000fe20000011412 */
[----:B------:R-:W-:Y:S01]  /*2370*/  IMAD.IADD R10, R81, 0x1, R0 ;  /* 0x00000001510a7824 */ /* 0x000fe200078e0200 */
[----:B------:R-:W-:Y:S01]  /*2380*/  SHF.R.S32.HI R175, RZ, 0x1f, R174 ;  /* 0x0000001fffaf7819 */ /* 0x000fe200000114ae */
[C---:B------:R-:W-:Y:S01]  /*2390*/  IMAD R11, R176.reuse, R5, R11 ;  /* 0x00000005b00b7224 */ /* 0x040fe200078e020b */
[----:B------:R-:W-:Y:S01]  /*23a0*/  SEL R9, R65, RZ, P4 ;  /* 0x000000ff41097207 */ /* 0x000fe20002000000 */
[----:B------:R-:W-:Y:S01]  /*23b0*/  IMAD.WIDE.U32 R50, R176, R4, R18 ;  /* 0x00000004b0327225 */ /* 0x000fe200078e0012 */
[----:B------:R-:W-:-:S02]  /*23c0*/  SHF.R.S32.HI R0, RZ, 0x1f, R3 ;  /* 0x0000001fff007819 */ /* 0x000fc40000011403 */
[----:B------:R-:W-:Y:S01]  /*23d0*/  ISETP.GE.AND P2, PT, R186, UR5, PT ;  /* 0x00000005ba007c0c */ /* 0x000fe2000bf46270 */
[----:B------:R-:W-:Y:S01]  /*23e0*/  IMAD.WIDE.U32 R52, R176, R4, R174 ;  /* 0x00000004b0347225 */ /* 0x000fe200078e00ae */
[CC--:B------:R-:W-:Y:S02]  /*23f0*/  LEA.HI R78, R0.reuse, R3.reuse, RZ, 0x4 ;  /* 0x00000003004e7211 */ /* 0x0c0fe400078f20ff */
[----:B------:R-:W-:Y:S01]  /*2400*/  LEA.HI R0, R0, R3, RZ, 0x6 ;  /* 0x0000000300007211 */ /* 0x000fe200078f30ff */
[----:B------:R-:W-:Y:S01]  /*2410*/  IMAD.IADD R9, R82, 0x1, R9 ;  /* 0x0000000152097824 */ /* 0x000fe200078e0209 */
[----:B------:R-:W-:Y:S01]  /*2420*/  LOP3.LUT R3, R181, 0x30, R78, 0xf8, !PT ;  /* 0x00000030b5037812 */ /* 0x000fe200078ef84e */
[----:B------:R-:W-:Y:S01]  /*2430*/  IMAD.IADD R51, R51, 0x1, R11 ;  /* 0x0000000133337824 */ /* 0x000fe200078e020b */
[----:B------:R-:W-:Y:S01]  /*2440*/  ISETP.GE.AND P1, PT, R177, UR4, PT ;  /* 0x00000004b1007c0c */ /* 0x000fe2000bf26270 */
[----:B------:R-:W-:Y:S01]  /*2450*/  IMAD.IADD R53, R11, 0x1, R53 ;  /* 0x000000010b357824 */ /* 0x000fe200078e0235 */
[----:B------:R-:W-:Y:S01]  /*2460*/  SHF.R.S32.HI R8, RZ, 0x1f, R9 ;  /* 0x0000001fff087819 */ /* 0x000fe20000011409 */
[----:B------:R-:W-:Y:S01]  /*2470*/  IMAD.WIDE.U32 R20, R176, R6, R18 ;  /* 0x00000006b0147225 */ /* 0x000fe200078e0012 */
[----:B------:R-:W-:-:S02]  /*2480*/  SHF.R.S32.HI R11, RZ, 0x1f, R10 ;  /* 0x0000001fff0b7819 */ /* 0x000fc4000001140a */
[-C--:B------:R-:W-:Y:S01]  /*2490*/  LEA.HI R77, R8, R9.reuse, RZ, 0x4 ;  /* 0x00000009084d7211 */ /* 0x080fe200078f20ff */
[----:B------:R-:W-:Y:S01]  /*24a0*/  IMAD.WIDE.U32 R48, R176, R6, R174 ;  /* 0x00000006b0307225 */ /* 0x000fe200078e00ae */
[-C--:B------:R-:W-:Y:S02]  /*24b0*/  LEA.HI R76, R11, R10.reuse, RZ, 0x4 ;  /* 0x0000000a0b4c7211 */ /* 0x080fe400078f20ff */
[----:B------:R-:W-:Y:S01]  /*24c0*/  LEA.HI R8, R8, R9, RZ, 0x6 ;  /* 0x0000000908087211 */ /* 0x000fe200078f30ff */
[----:B------:R-:W-:Y:S01]  /*24d0*/  IMAD.IADD R21, R21, 0x1, R13 ;  /* 0x0000000115157824 */ /* 0x000fe200078e020d */
[----:B------:R-:W-:Y:S01]  /*24e0*/  LEA.HI R10, R11, R10, RZ, 0x6 ;  /* 0x0000000a0b0a7211 */ /* 0x000fe200078f30ff */
[----:B------:R-:W-:Y:S01]  /*24f0*/  IMAD.IADD R49, R13, 0x1, R49 ;  /* 0x000000010d317824 */ /* 0x000fe200078e0231 */
[----:B-----5:R-:W-:Y:S01]  /*2500*/  SHF.R.S32.HI R13, RZ, 0x1f, R24 ;  /* 0x0000001fff0d7819 */ /* 0x020fe20000011418 */
[----:B------:R-:W-:Y:S01]  /*2510*/  IMAD.SHL.U32 R0, R0, 0x80, RZ ;  /* 0x0000008000007824 */ /* 0x000fe200078e00ff */
[----:B------:R-:W-:Y:S01]  /*2520*/  LOP3.LUT R3, R3, R182, RZ, 0x3c, !PT ;  /* 0x000000b603037212 */ /* 0x000fe200078e3cff */
[----:B------:R-:W-:Y:S01]  /*2530*/  IMAD.SHL.U32 R8, R8, 0x80, RZ ;  /* 0x0000008008087824 */ /* 0x000fe200078e00ff */
[----:B------:R-:W-:Y:S01]  /*2540*/  LOP3.LUT R9, R181, 0x30, R77, 0xf8, !PT ;  /* 0x00000030b5097812 */ /* 0x000fe200078ef84d */
[----:B------:R-:W-:Y:S01]  /*2550*/  IMAD.SHL.U32 R10, R10, 0x80, RZ ;  /* 0x000000800a0a7824 */ /* 0x000fe200078e00ff */
[----:B------:R-:W-:Y:S01]  /*2560*/  LOP3.LUT R0, R0, 0xffffe000, RZ, 0xc0, !PT ;  /* 0xffffe00000007812 */ /* 0x000fe200078ec0ff */
[----:B------:R-:W-:Y:S01]  /*2570*/  IMAD R12, R13, R6, RZ ;  /* 0x000000060d0c7224 */ /* 0x000fe200078e02ff */
[----:B------:R-:W-:Y:S01]  /*2580*/  LOP3.LUT R11, R181, 0x30, R76, 0xf8, !PT ;  /* 0x00000030b50b7812 */ /* 0x000fe200078ef84c */
[----:B------:R-:W-:Y:S01]  /*2590*/  IMAD R13, R13, R4, RZ ;  /* 0x000000040d0d7224 */ /* 0x000fe200078e02ff */
[----:B------:R-:W-:Y:S01]  /*25a0*/  SEL R57, RZ, 0x20, P2 ;  /* 0x00000020ff397807 */ /* 0x000fe20001000000 */
[----:B------:R-:W-:Y:S01]  /*25b0*/  IMAD.WIDE.U32 R20, R24, R6, R20 ;  /* 0x0000000618147225 */ /* 0x000fe200078e0014 */
[----:B------:R-:W-:-:S02]  /*25c0*/  IADD3 R75, R3, R0, R183 ;  /* 0x00000000034b7210 */ /* 0x000fc40007ffe0b7 */
[----:B------:R-:W-:Y:S01]  /*25d0*/  SEL R0, RZ, 0x8, P1 ;  /* 0x00000008ff007807 */ /* 0x000fe20000800000 */
[----:B------:R-:W-:Y:S01]  /*25e0*/  IMAD R3, R24, R7, R12 ;  /* 0x0000000718037224 */ /* 0x000fe200078e020c */
[----:B------:R-:W-:Y:S01]  /*25f0*/  LOP3.LUT R8, R8, 0xffffe000, RZ, 0xc0, !PT ;  /* 0xffffe00008087812 */ /* 0x000fe200078ec0ff */
[----:B------:R-:W-:Y:S01]  /*2600*/  IMAD.WIDE.U32 R48, R24, R6, R48 ;  /* 0x0000000618307225 */ /* 0x000fe200078e0030 */
[-C--:B------:R-:W-:Y:S02]  /*2610*/  LOP3.LUT R9, R9, R182.reuse, RZ, 0x3c, !PT ;  /* 0x000000b609097212 */ /* 0x080fe400078e3cff */
[----:B------:R-:W-:Y:S01]  /*2620*/  LOP3.LUT R10, R10, 0xffffe000, RZ, 0xc0, !PT ;  /* 0xffffe0000a0a7812 */ /* 0x000fe200078ec0ff */
[C---:B------:R-:W-:Y:S01]  /*2630*/  IMAD R13, R24.reuse, R5, R13 ;  /* 0x00000005180d7224 */ /* 0x040fe200078e020d */
[----:B------:R-:W-:Y:S01]  /*2640*/  LOP3.LUT R11, R11, R182, RZ, 0x3c, !PT ;  /* 0x000000b60b0b7212 */ /* 0x000fe200078e3cff */
[----:B------:R-:W-:Y:S01]  /*2650*/  IMAD.WIDE.U32 R50, R24, R4, R50 ;  /* 0x0000000418327225 */ /* 0x000fe200078e0032 */
[----:B------:R-:W-:-:S02]  /*2660*/  LOP3.LUT R57, R54, R57, RZ, 0xfc, !PT ;  /* 0x0000003936397212 */ /* 0x000fc400078efcff */
[----:B------:R-:W-:Y:S01]  /*2670*/  LOP3.LUT R55, R79, R0, RZ, 0xfc, !PT ;  /* 0x000000004f377212 */ /* 0x000fe200078efcff */
[----:B------:R-:W-:Y:S01]  /*2680*/  IMAD.WIDE.U32 R52, R24, R4, R52 ;  /* 0x0000000418347225 */ /* 0x000fe200078e0034 */
[----:B------:R-:W-:Y:S02]  /*2690*/  P2R R85, PR, RZ, 0x10 ;  /* 0x00000010ff557803 */ /* 0x000fe40000000000 */
[----:B------:R-:W-:Y:S01]  /*26a0*/  P2R R86, PR, RZ, 0x8 ;  /* 0x00000008ff567803 */ /* 0x000fe20000000000 */
[----:B------:R-:W-:Y:S01]  /*26b0*/  IMAD.IADD R63, R21, 0x1, R3 ;  /* 0x00000001153f7824 */ /* 0x000fe200078e0203 */
[----:B------:R-:W-:Y:S01]  /*26c0*/  IADD3 R74, R9, R8, R183 ;  /* 0x00000008094a7210 */ /* 0x000fe20007ffe0b7 */
[----:B------:R-:W-:Y:S01]  /*26d0*/  IMAD.IADD R62, R3, 0x1, R49 ;  /* 0x00000001033e7824 */ /* 0x000fe200078e0231 */
[----:B------:R-:W-:Y:S01]  /*26e0*/  IADD3 R73, R11, R10, R183 ;  /* 0x0000000a0b497210 */ /* 0x000fe20007ffe0b7 */
[----:B------:R-:W-:Y:S01]  /*26f0*/  IMAD.SHL.U32 R65, R65, 0x2, RZ ;  /* 0x0000000241417824 */ /* 0x000fe200078e00ff */
[----:B------:R-:W-:Y:S01]  /*2700*/  SHF.L.U64.HI R72, R6, 0x7, R7 ;  /* 0x0000000706487819 */ /* 0x000fe20000010207 */
[----:B------:R-:W-:Y:S01]  /*2710*/  IMAD.IADD R61, R51, 0x1, R13 ;  /* 0x00000001333d7824 */ /* 0x000fe200078e020d */
[----:B------:R-:W-:Y:S01]  /*2720*/  SHF.L.U64.HI R70, R4, 0x7, R5 ;  /* 0x0000000704467819 */ /* 0x000fe20000010205 */
[----:B------:R-:W-:Y:S01]  /*2730*/  IMAD.IADD R60, R13, 0x1, R53 ;  /* 0x000000010d3c7824 */ /* 0x000fe200078e0235 */
[----:B------:R-:W-:-:S02]  /*2740*/  SHF.R.S32.HI R68, RZ, 0x1f, R22 ;  /* 0x0000001fff447819 */ /* 0x000fc40000011416 */
[----:B------:R-:W-:Y:S02]  /*2750*/  LOP3.LUT R59, R78, 0xfffffff0, RZ, 0xc0, !PT ;  /* 0xfffffff04e3b7812 */ /* 0x000fe400078ec0ff */
[----:B------:R-:W-:Y:S02]  /*2760*/  LOP3.LUT R58, R77, 0xfffffff0, RZ, 0xc0, !PT ;  /* 0xfffffff04d3a7812 */ /* 0x000fe400078ec0ff */
[----:B------:R-:W-:Y:S02]  /*2770*/  LOP3.LUT R56, R76, 0xfffffff0, RZ, 0xc0, !PT ;  /* 0xfffffff04c387812 */ /* 0x000fe400078ec0ff */
[----:B------:R-:W-:Y:S02]  /*2780*/  LOP3.LUT R54, R54, 0x1, RZ, 0xc0, !PT ;  /* 0x0000000136367812 */ /* 0x000fe400078ec0ff */
[C---:B------:R-:W-:Y:S02]  /*2790*/  LOP3.LUT R3, R57.reuse, 0x2, RZ, 0xc0, !PT ;  /* 0x0000000239037812 */ /* 0x040fe400078ec0ff */
[----:B------:R-:W-:-:S02]  /*27a0*/  LOP3.LUT R0, R57, 0x4, RZ, 0xc0, !PT ;  /* 0x0000000439007812 */ /* 0x000fc400078ec0ff */
[----:B---3--:R-:W-:Y:S01]  /*27b0*/  SHF.R.S32.HI R64, RZ, 0x1f, R83 ;  /* 0x0000001fff407819 */ /* 0x008fe20000011453 */
[----:B------:R-:W-:Y:S06]  /*27c0*/  @!P6 BAR.SYNC.DEFER_BLOCKING 0x9, 0x100 ;  /* 0x024400000000eb1d */ /* 0x000fec0000010000 */
.L_x_1640:
[----:B0-----:R-:W0:Y:S01]  /*27d0*/  LDC R89, c[0x0][0x430] ;  /* 0x00010c00ff597b82 */ /* 0x001e220000000800 */
[----:B------:R-:W-:Y:S02]  /*27e0*/  VIADD R26, R26, 0xffffffff ;  /* 0xffffffff1a1a7836 */ /* 0x000fe40000000000 */
[----:B------:R-:W-:Y:S02]  /*27f0*/  IMAD.MOV.U32 R87, RZ, RZ, RZ ;  /* 0x000000ffff577224 */ /* 0x000fe400078e00ff */
[----:B------:R-:W-:-:S03]  /*2800*/  IMAD R5, R26, 0x80, R67 ;  /* 0x000000801a057824 */ /* 0x000fc600078e0243 */
[----:B------:R-:W1:Y:S01]  /*2810*/  LDC R98, c[0x0][0x3f4] ;  /* 0x0000fd00ff627b82 */ /* 0x000e620000000800 */
[----:B------:R-:W-:Y:S01]  /*2820*/  IMAD.IADD R12, R80, 0x1, R5 ;  /* 0x00000001500c7824 */ /* 0x000fe200078e0205 */
[----:B------:R-:W-:-:S03]  /*2830*/  ISETP.GE.AND P1, PT, R5, R2, PT ;  /* 0x000000020500720c */ /* 0x000fc60003f26270 */
[----:B------:R-:W-:Y:S01]  /*2840*/  IMAD.MOV.U32 R8, RZ, RZ, R12 ;  /* 0x000000ffff087224 */ /* 0x000fe200078e000c */
[----:B------:R-:W-:Y:S02]  /*2850*/  ISETP.GT.OR P1, PT, R67, 0x7f, P1 ;  /* 0x0000007f4300780c */ /* 0x000fe40000f24670 */
[----:B0-----:R-:W-:-:S11]  /*2860*/  ISETP.NE.AND P2, PT, R89, 0x1, PT ;  /* 0x000000015900780c */ /* 0x001fd60003f45270 */
[----:B------:R-:W0:Y:S08]  /*2870*/  @!P1 LDC.64 R6, c[0x0][0x428] ;  /* 0x00010a00ff069b82 */ /* 0x000e300000000a00 */
[----:B--2---:R-:W2:Y:S08]  /*2880*/  @!P1 LDC.64 R4, c[0x0][0x418] ;  /* 0x00010600ff049b82 */ /* 0x004eb00000000a00 */
[----:B------:R-:W3:Y:S08]  /*2890*/  @P2 LDC R9, c[0x0][0x434] ;  /* 0x00010d00ff092b82 */ /* 0x000ef00000000800 */
[----:B------:R-:W4:Y:S01]  /*28a0*/  @P2 LDC R10, c[0x0][0x438] ;  /* 0x00010e00ff0a2b82 */ /* 0x000f220000000800 */
[----:B---3--:R-:W-:-:S05]  /*28b0*/  @P2 IMAD.HI.U32 R9, R12, R9, RZ ;  /* 0x000000090c092227 */ /* 0x008fca00078e00ff */
[----:B----4-:R-:W-:Y:S01]  /*28c0*/  @P2 SHF.R.U32.HI R8, RZ, R10, R9 ;  /* 0x0000000aff082219 */ /* 0x010fe20000011609 */
[----:B0-----:R-:W-:-:S03]  /*28d0*/  @!P1 IMAD R10, R64, R6, RZ ;  /* 0x00000006400a9224 */ /* 0x001fc600078e02ff */
[----:B------:R-:W-:Y:S01]  /*28e0*/  @!P1 SHF.R.S32.HI R9, RZ, 0x1f, R8 ;  /* 0x0000001fff099819 */ /* 0x000fe20000011408 */
[C---:B------:R-:W-:Y:S02]  /*28f0*/  @!P1 IMAD R11, R83.reuse, R7, R10 ;  /* 0x00000007530b9224 */ /* 0x040fe400078e020a */
[----:B------:R-:W-:-:S04]  /*2900*/  @!P1 IMAD.WIDE.U32 R6, R83, R6, R8 ;  /* 0x0000000653069225 */ /* 0x000fc800078e0008 */
[----:B------:R-:W-:Y:S01]  /*2910*/  @!P1 IMAD.IADD R7, R7, 0x1, R11 ;  /* 0x0000000107079824 */ /* 0x000fe200078e020b */
[----:B--2---:R-:W-:-:S04]  /*2920*/  @!P1 LEA R4, P2, R6, R4, 0x2 ;  /* 0x0000000406049211 */ /* 0x004fc800078410ff */
[----:B------:R-:W-:-:S05]  /*2930*/  @!P1 LEA.HI.X R5, R6, R5, R7, 0x2, P2 ;  /* 0x0000000506059211 */ /* 0x000fca00010f1407 */
[----:B------:R0:W5:Y:S01]  /*2940*/  @!P1 LDG.E R87, desc[UR38][R4.64] ;  /* 0x0000002604579981 */ /* 0x000162000c1e1900 */
[----:B-1----:R-:W-:Y:S01]  /*2950*/  ISETP.GE.AND P1, PT, R98, 0x1, PT ;  /* 0x000000016200780c */ /* 0x002fe20003f26270 */
[----:B------:R-:W-:Y:S01]  /*2960*/  IMAD.MOV R6, RZ, RZ, -R8 ;  /* 0x000000ffff067224 */ /* 0x000fe200078e0a08 */
[----:B------:R-:W-:Y:S05]  /*2970*/  YIELD ;  /* 0x0000000000007946 */ /* 0x000fea0003800000 */
[C---:B------:R-:W-:Y:S01]  /*2980*/  IMAD R99, R17.reuse, 0x6000, R199 ;  /* 0x0000600011637824 */ /* 0x040fe200078e02c7 */
[----:B------:R-:W-:Y:S01]  /*2990*/  BSSY B0, `(.L_x_1578) ;  /* 0x000069d000007945 */ /* 0x000fe20003800000 */
[----:B------:R-:W-:Y:S01]  /*29a0*/  IMAD R7, R17, 0x6000, R200 ;  /* 0x0000600011077824 */ /* 0x000fe200078e02c8 */
[----:B------:R-:W-:Y:S01]  /*29b0*/  ISETP.GT.AND P3, PT, R26, R27, PT ;  /* 0x0000001b1a00720c */ /* 0x000fe20003f64270 */
[----:B------:R-:W-:-:S02]  /*29c0*/  IMAD R89, R89, R6, R12 ;  /* 0x0000000659597224 */ /* 0x000fc400078e020c */
[C---:B------:R-:W-:Y:S02]  /*29d0*/  IMAD.IADD R99, R16.reuse, 0x1, R99 ;  /* 0x0000000110637824 */ /* 0x040fe400078e0263 */
[----:B------:R-:W-:Y:S01]  /*29e0*/  IMAD.IADD R96, R16, 0x1, R7 ;  /* 0x0000000110607824 */ /* 0x000fe200078e0207 */
[----:B0-----:R-:W-:Y:S07]  /*29f0*/  @!P1 BRA `(.L_x_1579) ;  /* 0x0000006400409947 */ /* 0x001fee0003800000 */
[----:B------:R-:W-:Y:S01]  /*2a00*/  SHF.R.S32.HI R90, RZ, 0x1f, R89 ;  /* 0x0000001fff5a7819 */ /* 0x000fe20000011459 */
[----:B------:R-:W-:Y:S01]  /*2a10*/  ULDC.64 UR4, c[0x0][0x300] ;  /* 0x0000c00000047ab9 */ /* 0x000fe20000000a00 */
[----:B-----5:R-:W-:Y:S01]  /*2a20*/  SHF.R.S32.HI R91, RZ, 0x1f, R87 ;  /* 0x0000001fff5b7819 */ /* 0x020fe20000011457 */
[C---:B------:R-:W-:Y:S01]  /*2a30*/  IMAD.WIDE.U32 R4, R89.reuse, UR4, RZ ;  /* 0x0000000459047c25 */ /* 0x040fe2000f8e00ff */
        /* <DEDUP_REMOVED lines=8> */
[----:B------:R-:W-:Y:S02]  /*2ac0*/  IMAD.IADD R5, R5, 0x1, R7 ;  /* 0x0000000105057824 */ /* 0x000fe400078e0207 */
[C---:B------:R-:W-:Y:S01]  /*2ad0*/  IMAD R7, R87.reuse, UR5, R6 ;  /* 0x0000000557077c24 */ /* 0x040fe2000f8e0206 */
[----:B------:R-:W-:Y:S01]  /*2ae0*/  SHF.R.S32.HI R6, RZ, 0x1f, R26 ;  /* 0x0000001fff067819 */ /* 0x000fe2000001141a */
[----:B------:R-:W-:Y:S01]  /*2af0*/  IMAD.WIDE.U32 R4, R87, UR4, R4 ;  /* 0x0000000457047c25 */ /* 0x000fe2000f8e0004 */
[----:B------:R-:W-:-:S03]  /*2b00*/  ULDC.64 UR4, c[0x0][0x308] ;  /* 0x0000c20000047ab9 */ /* 0x000fc60000000a00 */
[----:B------:R-:W-:Y:S02]  /*2b10*/  IMAD.IADD R5, R5, 0x1, R7 ;  /* 0x0000000105057824 */ /* 0x000fe400078e0207 */
[----:B------:R-:W-:Y:S02]  /*2b20*/  IMAD R7, R68, UR4, RZ ;  /* 0x0000000444077c24 */ /* 0x000fe4000f8e02ff */
[----:B------:R-:W-:-:S04]  /*2b30*/  IMAD.WIDE.U32 R4, R22, UR4, R4 ;  /* 0x0000000416047c25 */ /* 0x000fc8000f8e0004 */
[----:B------:R-:W-:Y:S01]  /*2b40*/  IMAD R7, R22, UR5, R7 ;  /* 0x0000000516077c24 */ /* 0x000fe2000f8e0207 */
[----:B------:R-:W-:Y:S01]  /*2b50*/  ULDC.64 UR4, c[0x0][0x2e8] ;  /* 0x0000ba0000047ab9 */ /* 0x000fe20000000a00 */
[----:B------:R-:W-:Y:S01]  /*2b60*/  IMAD R15, R6, R71, R10 ;  /* 0x00000047060f7224 */ /* 0x000fe200078e020a */
[----:B------:R-:W-:Y:S01]  /*2b70*/  IADD3 R101, P2, R4, UR4, RZ ;  /* 0x0000000404657c10 */ /* 0x000fe2000ff5e0ff */
[----:B------:R-:W-:Y:S02]  /*2b80*/  IMAD R92, R26, -0x80, R2 ;  /* 0xffffff801a5c7824 */ /* 0x000fe400078e0202 */
[----:B------:R-:W-:Y:S01]  /*2b90*/  IMAD R9, R6, R69, R8 ;  /* 0x0000004506097224 */ /* 0x000fe200078e0208 */
[----:B------:R-:W-:Y:S01]  /*2ba0*/  IADD3.X R97, R5, UR5, R7, P2, !PT ;  /* 0x0000000505617c10 */ /* 0x000fe200097fe407 */
[----:B------:R-:W-:Y:S01]  /*2bb0*/  IMAD.WIDE.U32 R12, R69, R26, RZ ;  /* 0x0000001a450c7225 */ /* 0x000fe200078e00ff */
[----:B------:R-:W-:-:S03]  /*2bc0*/  VIMNMX R92, R92, 0x80, PT ;  /* 0x000000805c5c7848 */ /* 0x000fc60003fe0100 */
[----:B------:R-:W-:-:S04]  /*2bd0*/  IMAD.WIDE.U32 R10, R71, R26, RZ ;  /* 0x0000001a470a7225 */ /* 0x000fc800078e00ff */
        /* <DEDUP_REMOVED lines=54> */
.L_x_1582:
[----:B------:R-:W-:Y:S05]  /*2f40*/  BSYNC B1 ;  /* 0x0000000000017941 */ /* 0x000fea0003800000 */
.L_x_1581:
[----:B------:R-:W-:Y:S01]  /*2f50*/  UISETP.NE.AND UP0, UPT, UR41, 0x3, UPT ;  /* 0x000000032900788c */ /* 0x000fe2000bf05270 */
[----:B-----5:R-:W-:Y:S02]  /*2f60*/  IMAD.MOV.U32 R100, RZ, RZ, R8 ;  /* 0x000000ffff647224 */ /* 0x020fe400078e0008 */
[----:B------:R-:W-:Y:S02]  /*2f70*/  IMAD.MOV.U32 R103, RZ, RZ, R30 ;  /* 0x000000ffff677224 */ /* 0x000fe400078e001e */
[----:B------:R-:W-:Y:S01]  /*2f80*/  IMAD.MOV.U32 R105, RZ, RZ, R34 ;  /* 0x000000ffff697224 */ /* 0x000fe200078e0022 */
[----:B------:R-:W-:Y:S01]  /*2f90*/  PLOP3.LUT P1, PT, PT, PT, UP0, 0x80, 0x0 ;  /* 0x000000000000781c */ /* 0x000fe20003f2f008 */
        /* <DEDUP_REMOVED lines=11> */
.L_x_1583:
[----:B------:R-:W-:Y:S01]  /*3050*/  IMAD R84, R17, 0x8, R16 ;  /* 0x0000000811547824 */ /* 0x000fe200078e0210 */
[----:B------:R-:W-:Y:S01]  /*3060*/  SHF.L.U32 R93, R173, 0x1f, RZ ;  /* 0x0000001fad5d7819 */ /* 0x000fe200000006ff */
[----:B------:R-:W-:Y:S03]  /*3070*/  BSSY B1, `(.L_x_1584) ;  /* 0x0000003000017945 */ /* 0x000fe60003800000 */
[----:B------:R-:W1:Y:S02]  /*3080*/  SYNCS.PHASECHK.TRANS64.TRYWAIT P4, [R84+URZ+0x22890], R93 ;  /* 0x0228905d540075a7 */ /* 0x000e64000808017f */
[----:B-1----:R-:W-:Y:S05]  /*3090*/  @!P4 BRA `(.L_x_1585) ;  /* 0x000002440010c947 */ /* 0x002fea0003800000 */
.L_x_1946:
[----:B------:R-:W-:Y:S05]  /*30a0*/  BSYNC B1 ;  /* 0x0000000000017941 */ /* 0x000fea0003800000 */
.L_x_1584:
[----:B------:R-:W-:-:S03]  /*30b0*/  UMOV UR4, 0xffffffff ;  /* 0xffffffff00047882 */ /* 0x000fc60000000000 */
[----:B------:R-:W-:Y:S05]  /*30c0*/  BRA.DIV UR4, `(.L_x_1586) ;  /* 0x0000024604187947 */ /* 0x000fea000b800000 */
[----:B------:R-:W2:Y:S04]  /*30d0*/  SHFL.IDX PT, R97, R97, RZ, 0x1e1f ;  /* 0x001e1fff61617589 */ /* 0x000ea800000e0000 */
[----:B------:R3:W4:Y:S02]  /*30e0*/  SHFL.IDX PT, R14, R101, RZ, 0x1e1f ;  /* 0x001e1fff650e7589 */ /* 0x00072400000e0000 */
.L_x_1950:
[----:B------:R-:W-:Y:S05]  /*30f0*/  @P2 BRA `(.L_x_1587) ;  /* 0x0000006000982947 */ /* 0x000fea0003800000 */
[----:B------:R-:W-:Y:S01]  /*3100*/  ISETP.NE.AND P2, PT, R54, RZ, PT ;  /* 0x000000ff3600720c */ /* 0x000fe20003f45270 */
[----:B------:R-:W-:-:S12]  /*3110*/  BSSY B1, `(.L_x_1588) ;  /* 0x0000071000017945 */ /* 0x000fd80003800000 */
[----:B------:R-:W-:Y:S05]  /*3120*/  @!P2 BRA `(.L_x_1589) ;  /* 0x0000000400bca947 */ /* 0x000fea0003800000 */
[----:B------:R1:W1:Y:S01]  /*3130*/  LDS.128 R4, [R99+0x16400] ;  /* 0x0164000063047984 */ /* 0x0002620000000c00 */
[----:B0---4-:R-:W-:Y:S01]  /*3140*/  IADD3 R10, P2, R18, R14, RZ ;  /* 0x0000000e120a7210 */ /* 0x011fe20007f5e0ff */
[----:B------:R-:W-:Y:S04]  /*3150*/  BSSY B2, `(.L_x_1590) ;  /* 0x000006b000027945 */ /* 0x000fe80003800000 */
[----:B--2---:R-:W-:Y:S01]  /*3160*/  IMAD.X R11, R97, 0x1, R19, P2 ;  /* 0x00000001610b7824 */ /* 0x004fe200010e0613 */
[----:B------:R-:W-:-:S13]  /*3170*/  ISETP.GE.AND P2, PT, R174, R98, PT ;  /* 0x00000062ae00720c */ /* 0x000fda0003f46270 */
[----:B------:R-:W-:Y:S05]  /*3180*/  @P2 BRA `(.L_x_1591) ;  /* 0x00000004009c2947 */ /* 0x000fea0003800000 */
[----:B------:R-:W-:Y:S01]  /*3190*/  SHF.R.U32.HI R13, RZ, 0x8, R47 ;  /* 0x00000008ff0d7819 */ /* 0x000fe2000001162f */
[----:B-1----:R-:W-:Y:S01]  /*31a0*/  IMAD.MOV.U32 R12, RZ, RZ, R4 ;  /* 0x000000ffff0c7224 */ /* 0x002fe200078e0004 */
[----:B------:R-:W-:Y:S02]  /*31b0*/  SHF.R.U32.HI R15, RZ, 0x8, R95 ;  /* 0x00000008ff0f7819 */ /* 0x000fe4000001165f */
[----:B---3--:R-:W-:Y:S01]  /*31c0*/  SHF.R.U32.HI R101, RZ, 0x10, R47 ;  /* 0x00000010ff657819 */ /* 0x008fe2000001162f */
[----:B------:R-:W-:Y:S01]  /*31d0*/  IMAD.SHL.U32 R13, R13, 0x100, RZ ;  /* 0x000001000d0d7824 */ /* 0x000fe200078e00ff */
[----:B------:R-:W-:Y:S01]  /*31e0*/  LOP3.LUT R46, R47, 0xff0000ff, RZ, 0xc0, !PT ;  /* 0xff0000ff2f2e7812 */ /* 0x000fe200078ec0ff */
[----:B------:R-:W-:Y:S01]  /*31f0*/  IMAD.SHL.U32 R15, R15, 0x100, RZ ;  /* 0x000001000f0f7824 */ /* 0x000fe200078e00ff */
[----:B------:R-:W-:Y:S02]  /*3200*/  SHF.R.U32.HI R47, RZ, 0x10, R95 ;  /* 0x00000010ff2f7819 */ /* 0x000fe4000001165f */
[----:B------:R-:W-:-:S02]  /*3210*/  LOP3.LUT R94, R95, 0xff0000ff, RZ, 0xc0, !PT ;  /* 0xff0000ff5f5e7812 */ /* 0x000fc400078ec0ff */
[----:B------:R-:W-:Y:S01]  /*3220*/  LOP3.LUT R46, R46, 0xff00, R13, 0xf8, !PT ;  /* 0x0000ff002e2e7812 */ /* 0x000fe200078ef80d */
[----:B------:R-:W-:Y:S01]  /*3230*/  IMAD.U32 R13, R101, 0x10000, RZ ;  /* 0x00010000650d7824 */ /* 0x000fe200078e00ff */
[----:B------:R-:W-:Y:S01]  /*3240*/  LOP3.LUT R94, R94, 0xff00, R15, 0xf8, !PT ;  /* 0x0000ff005e5e7812 */ /* 0x000fe200078ef80f */
[----:B------:R-:W-:Y:S01]  /*3250*/  IMAD.U32 R47, R47, 0x10000, RZ ;  /* 0x000100002f2f7824 */ /* 0x000fe200078e00ff */
[----:B------:R-:W-:Y:S02]  /*3260*/  F2FP.F16.E4M3.UNPACK_B R4, R5 ;  /* 0x00000005ff04723e */ /* 0x000fe400020006ff */
[----:B------:R-:W-:Y:S02]  /*3270*/  F2FP.F16.E4M3.UNPACK_B R15, R117.H1 ;  /* 0x00000075ff0f723e */ /* 0x000fe400030006ff */
[----:B------:R-:W-:Y:S01]  /*3280*/  LOP3.LUT R95, R46, 0xff0000, R13, 0xf8, !PT ;  /* 0x00ff00002e5f7812 */ /* 0x000fe200078ef80d */
[--C-:B------:R-:W-:Y:S01]  /*3290*/  HADD2.F32 R13, -RZ, R4.reuse.H1_H1 ;  /* 0x30000004ff0d7230 */ /* 0x100fe20000004100 */
[----:B------:R-:W-:Y:S01]  /*32a0*/  LOP3.LUT R112, R94, 0xff0000, R47, 0xf8, !PT ;  /* 0x00ff00005e707812 */ /* 0x000fe200078ef82f */
[--C-:B------:R-:W-:Y:S01]  /*32b0*/  HADD2.F32 R101, -RZ, R15.reuse.H0_H0 ;  /* 0x2000000fff657230 */ /* 0x100fe20000004100 */
[----:B------:R-:W-:Y:S01]  /*32c0*/  F2FP.F16.E4M3.UNPACK_B R47, R115.H1 ;  /* 0x00000073ff2f723e */ /* 0x000fe200030006ff */
[----:B------:R-:W-:Y:S01]  /*32d0*/  HADD2.F32 R4, -RZ, R4.H0_H0 ;  /* 0x20000004ff047230 */ /* 0x000fe20000004100 */
[----:B------:R-:W-:Y:S01]  /*32e0*/  F2FP.F16.E4M3.UNPACK_B R5, R5.H1 ;  /* 0x00000005ff05723e */ /* 0x000fe200030006ff */
[----:B------:R-:W-:-:S02]  /*32f0*/  HADD2.F32 R111, -RZ, R15.H1_H1 ;  /* 0x3000000fff6f7230 */ /* 0x000fc40000004100 */
[CC--:B------:R-:W-:Y:S01]  /*3300*/  FMUL.FTZ R113, R13.reuse, R101.reuse ;  /* 0x000000650d717220 */ /* 0x0c0fe20000410000 */
[----:B------:R-:W-:Y:S02]  /*3310*/  HADD2.F32 R94, -RZ, R47.H0_H0 ;  /* 0x2000002fff5e7230 */ /* 0x000fe40000004100 */
[----:B------:R-:W-:Y:S01]  /*3320*/  FMUL.FTZ R114, R4, R101 ;  /* 0x0000006504727220 */ /* 0x000fe20000410000 */
[--C-:B------:R-:W-:Y:S01]  /*3330*/  HADD2.F32 R46, -RZ, R5.reuse.H1_H1 ;  /* 0x30000005ff2e7230 */ /* 0x100fe20000004100 */
[----:B------:R-:W-:Y:S01]  /*3340*/  F2FP.F16.E4M3.UNPACK_B R101, R117 ;  /* 0x00000075ff65723e */ /* 0x000fe200020006ff */
[----:B------:R-:W-:Y:S02]  /*3350*/  HADD2.F32 R15, -RZ, R5.H0_H0 ;  /* 0x20000005ff0f7230 */ /* 0x000fe40000004100 */
[----:B------:R-:W-:Y:S01]  /*3360*/  FFMA.FTZ R5, R13, R94, R114 ;  /* 0x0000005e0d057223 */ /* 0x000fe20000010072 */
[----:B------:R-:W-:Y:S02]  /*3370*/  HADD2.F32 R47, -RZ, R47.H1_H1 ;  /* 0x3000002fff2f7230 */ /* 0x000fe40000004100 */
[-C--:B------:R-:W-:Y:S01]  /*3380*/  FMUL.FTZ R116, R46, R111.reuse ;  /* 0x0000006f2e747220 */ /* 0x080fe20000410000 */
[-C--:B------:R-:W-:Y:S01]  /*3390*/  F2FP.F16.E4M3.UNPACK_B R13, R12.reuse.H1 ;  /* 0x0000000cff0d723e */ /* 0x080fe200030006ff */
[C---:B------:R-:W-:Y:S01]  /*33a0*/  FMUL.FTZ R111, R15.reuse, R111 ;  /* 0x0000006f0f6f7220 */ /* 0x040fe20000410000 */
[----:B------:R-:W-:Y:S01]  /*33b0*/  F2FP.F16.E4M3.UNPACK_B R12, R12 ;  /* 0x0000000cff0c723e */ /* 0x000fe200020006ff */
[----:B------:R-:W-:Y:S01]  /*33c0*/  FFMA.FTZ R4, R4, R94, -R113 ;  /* 0x0000005e04047223 */ /* 0x000fe20000010871 */
[-C--:B------:R-:W-:Y:S01]  /*33d0*/  FFMA.FTZ R113, R15, R47.reuse, -R116 ;  /* 0x0000002f0f717223 */ /* 0x080fe20000010874 */
[----:B------:R-:W-:Y:S01]  /*33e0*/  FFMA.FTZ R118, R46, R47, R111 ;  /* 0x0000002f2e767223 */ /* 0x000fe2000001006f */
[--C-:B------:R-:W-:Y:S01]  /*33f0*/  HADD2.F32 R15, -RZ, R13.reuse.H0_H0 ;  /* 0x2000000dff0f7230 */ /* 0x100fe20000004100 */
[----:B------:R-:W-:Y:S01]  /*3400*/  F2FP.F16.E4M3.UNPACK_B R47, R115 ;  /* 0x00000073ff2f723e */ /* 0x000fe200020006ff */
[----:B------:R-:W-:-:S02]  /*3410*/  HADD2.F32 R46, -RZ, R13.H1_H1 ;  /* 0x3000000dff2e7230 */ /* 0x000fc40000004100 */
[--C-:B------:R-:W-:Y:S01]  /*3420*/  HADD2.F32 R111, -RZ, R101.reuse.H1_H1 ;  /* 0x30000065ff6f7230 */ /* 0x100fe20000004100 */
[----:B------:R-:W-:Y:S01]  /*3430*/  F2FP.SATFINITE.E4M3.F32.PACK_AB_MERGE_C R121, R118, R113, RZ ;  /* 0x000000717679723e */ /* 0x000fe200048070ff */
[--C-:B------:R-:W-:Y:S02]  /*3440*/  HADD2.F32 R13, -RZ, R12.reuse.H0_H0 ;  /* 0x2000000cff0d7230 */ /* 0x100fe40000004100 */
[----:B------:R-:W-:Y:S02]  /*3450*/  HADD2.F32 R101, -RZ, R101.H0_H0 ;  /* 0x20000065ff657230 */ /* 0x000fe40000004100 */
        /* <DEDUP_REMOVED lines=10> */
[-C--:B------:R-:W-:Y:S01]  /*3500*/  FFMA.FTZ R114, R13, R47.reuse, -R114 ;  /* 0x0000002f0d727223 */ /* 0x080fe20000010872 */
[----:B------:R-:W-:Y:S01]  /*3510*/  FFMA.FTZ R115, R12, R47, R101 ;  /* 0x0000002f0c737223 */ /* 0x000fe20000010065 */
[----:B------:R-:W-:Y:S02]  /*3520*/  F2FP.F16.E4M3.UNPACK_B R13, R7.H1 ;  /* 0x00000007ff0d723e */ /* 0x000fe400030006ff */
[----:B------:R-:W-:Y:S02]  /*3530*/  F2FP.F16.E4M3.UNPACK_B R101, R112.H1 ;  /* 0x00000070ff65723e */ /* 0x000fe400030006ff */
[-C--:B------:R-:W-:Y:S01]  /*3540*/  F2FP.F16.E4M3.UNPACK_B R47, R95.reuse.H1 ;  /* 0x0000005fff2f723e */ /* 0x080fe200030006ff */
[----:B------:R-:W-:Y:S01]  /*3550*/  HADD2.F32 R46, -RZ, R13.H1_H1 ;  /* 0x3000000dff2e7230 */ /* 0x000fe20000004100 */
[----:B------:R-:W-:Y:S01]  /*3560*/  F2FP.F16.E4M3.UNPACK_B R12, R6.H1 ;  /* 0x00000006ff0c723e */ /* 0x000fe200030006ff */
[----:B------:R-:W-:Y:S01]  /*3570*/  HADD2.F32 R113, -RZ, R101.H1_H1 ;  /* 0x30000065ff717230 */ /* 0x000fe20000004100 */
[----:B------:R-:W-:Y:S01]  /*3580*/  F2FP.F16.E4M3.UNPACK_B R112, R112 ;  /* 0x00000070ff70723e */ /* 0x000fe200020006ff */
[----:B------:R-:W-:Y:S01]  /*3590*/  HADD2.F32 R15, -RZ, R13.H0_H0 ;  /* 0x2000000dff0f7230 */ /* 0x000fe20000004100 */
[----:B------:R-:W-:Y:S01]  /*35a0*/  F2FP.SATFINITE.E4M3.F32.PACK_AB_MERGE_C R120, R111, R116, RZ ;  /* 0x000000746f78723e */ /* 0x000fe200048070ff */
        /* <DEDUP_REMOVED lines=18> */
[----:B------:R-:W-:Y:S01]  /*36d0*/  HADD2.F32 R13, -RZ, R7.H1_H1 ;  /* 0x30000007ff0d7230 */ /* 0x000fe20000004100 */
[----:B------:R-:W-:Y:S01]  /*36e0*/  F2FP.SATFINITE.E4M3.F32.PACK_AB_MERGE_C R4, R115, R114, R120 ;  /* 0x000000727304723e */ /* 0x000fe20004807078 */
[--C-:B------:R-:W-:Y:S02]  /*36f0*/  HADD2.F32 R7, -RZ, R6.reuse.H0_H0 ;  /* 0x20000006ff077230 */ /* 0x100fe40000004100 */
[-C--:B------:R-:W-:Y:S01]  /*3700*/  FMUL.FTZ R94, R12, R101.reuse ;  /* 0x000000650c5e7220 */ /* 0x080fe20000410000 */
[----:B------:R-:W-:Y:S02]  /*3710*/  HADD2.F32 R6, -RZ, R6.H1_H1 ;  /* 0x30000006ff067230 */ /* 0x000fe40000004100 */
[----:B------:R-:W-:Y:S01]  /*3720*/  FMUL.FTZ R111, R13, R101 ;  /* 0x000000650d6f7220 */ /* 0x000fe20000410000 */
[----:B------:R-:W-:Y:S01]  /*3730*/  HADD2.F32 R112, -RZ, R112.H0_H0 ;  /* 0x20000070ff707230 */ /* 0x000fe20000004100 */
[----:B------:R-:W-:Y:S01]  /*3740*/  F2FP.SATFINITE.E4M3.F32.PACK_AB_MERGE_C R113, R116, R113, RZ ;  /* 0x000000717471723e */ /* 0x000fe200048070ff */
[----:B------:R-:W-:Y:S01]  /*3750*/  HADD2.F32 R47, -RZ, R47.H0_H0 ;  /* 0x2000002fff2f7230 */ /* 0x000fe20000004100 */
[----:B------:R-:W-:Y:S01]  /*3760*/  F2FP.SATFINITE.E4M3.F32.PACK_AB_MERGE_C R117, R118, R117, RZ ;  /* 0x000000757675723e */ /* 0x000fe200048070ff */
[----:B------:R-:W-:-:S02]  /*3770*/  HADD2.F32 R95, -RZ, R95.H0_H0 ;  /* 0x2000005fff5f7230 */ /* 0x000fc40000004100 */
[-C--:B------:R-:W-:Y:S01]  /*3780*/  FMUL.FTZ R46, R6, R112.reuse ;  /* 0x00000070062e7220 */ /* 0x080fe20000410000 */
[----:B------:R-:W-:Y:S01]  /*3790*/  FMUL.FTZ R15, R7, R112 ;  /* 0x00000070070f7220 */ /* 0x000fe20000410000 */
[-C--:B------:R-:W-:Y:S01]  /*37a0*/  FFMA.FTZ R111, R12, R47.reuse, -R111 ;  /* 0x0000002f0c6f7223 */ /* 0x080fe2000001086f */
[----:B------:R-:W-:Y:S01]  /*37b0*/  FFMA.FTZ R94, R13, R47, R94 ;  /* 0x0000002f0d5e7223 */ /* 0x000fe2000001005e */
[-C--:B------:R-:W-:Y:S01]  /*37c0*/  FFMA.FTZ R46, R7, R95.reuse, -R46 ;  /* 0x0000005f072e7223 */ /* 0x080fe2000001082e */
[----:B------:R-:W-:-:S03]  /*37d0*/  FFMA.FTZ R15, R6, R95, R15 ;  /* 0x0000005f060f7223 */ /* 0x000fc6000001000f */
[----:B------:R-:W-:Y:S02]  /*37e0*/  F2FP.SATFINITE.E4M3.F32.PACK_AB_MERGE_C R7, R94, R111, R117 ;  /* 0x0000006f5e07723e */ /* 0x000fe40004807075 */
[----:B------:R-:W-:-:S07]  /*37f0*/  F2FP.SATFINITE.E4M3.F32.PACK_AB_MERGE_C R6, R15, R46, R113 ;  /* 0x0000002e0f06723e */ /* 0x000fce0004807071 */
.L_x_1591:
[----:B------:R-:W-:Y:S05]  /*3800*/  BSYNC B2 ;  /* 0x0000000000027941 */ /* 0x000fea0003800000 */
.L_x_1590:
[----:B-1----:R0:W-:Y:S02]  /*3810*/  ST.E.128 desc[UR38][R10.64], R4 ;  /* 0x000000040a007985 */ /* 0x0021e4000c101d26 */
.L_x_1589:
[----:B------:R-:W-:Y:S05]  /*3820*/  BSYNC B1 ;  /* 0x0000000000017941 */ /* 0x000fea0003800000 */
.L_x_1588:
[----:B------:R-:W-:Y:S01]  /*3830*/  ISETP.NE.AND P2, PT, R3, RZ, PT ;  /* 0x000000ff0300720c */ /* 0x000fe20003f45270 */
[----:B------:R-:W-:-:S12]  /*3840*/  BSSY B1, `(.L_x_1592) ;  /* 0x0000072000017945 */ /* 0x000fd80003800000 */
[----:B------:R-:W-:Y:S05]  /*3850*/  @!P2 BRA `(.L_x_1593) ;  /* 0x0000000400c0a947 */ /* 0x000fea0003800000 */
[----:B0-----:R-:W-:Y:S01]  /*3860*/  IMAD.SHL.U32 R4, R179, 0x10, RZ ;  /* 0x00000010b3047824 */ /* 0x001fe200078e00ff */
[----:B------:R-:W-:Y:S04]  /*3870*/  BSSY B2, `(.L_x_1594) ;  /* 0x000006d000027945 */ /* 0x000fe80003800000 */
[----:B----4-:R-:W-:-:S04]  /*3880*/  IADD3 R10, P2, R14, R4, RZ ;  /* 0x000000040e0a7210 */ /* 0x010fc80007f5e0ff */
[----:B--2---:R-:W-:Y:S02]  /*3890*/  LEA.HI.X.SX32 R11, R4, R97, 0x1, P2 ;  /* 0x00000061040b7211 */ /* 0x004fe400010f0eff */
[----:B------:R0:W2:Y:S01]  /*38a0*/  LDS.128 R4, [R96+0x16400] ;  /* 0x0164000060047984 */ /* 0x0000a20000000c00 */
[----:B------:R-:W-:-:S13]  /*38b0*/  ISETP.GE.AND P2, PT, R190, R98, PT ;  /* 0x00000062be00720c */ /* 0x000fda0003f46270 */
[----:B0-----:R-:W-:Y:S05]  /*38c0*/  @P2 BRA `(.L_x_1595) ;  /* 0x00000004009c2947 */ /* 0x001fea0003800000 */
[----:B------:R-:W-:Y:S01]  /*38d0*/  SHF.R.U32.HI R42, RZ, 0x8, R43 ;  /* 0x00000008ff2a7819 */ /* 0x000fe2000001162b */
[----:B--2---:R-:W-:Y:S01]  /*38e0*/  IMAD.MOV.U32 R12, RZ, RZ, R4 ;  /* 0x000000ffff0c7224 */ /* 0x004fe200078e0004 */
[----:B------:R-:W-:Y:S02]  /*38f0*/  SHF.R.U32.HI R44, RZ, 0x8, R45 ;  /* 0x00000008ff2c7819 */ /* 0x000fe4000001162d */
[----:B------:R-:W-:Y:S01]  /*3900*/  LOP3.LUT R13, R43, 0xff0000ff, RZ, 0xc0, !PT ;  /* 0xff0000ff2b0d7812 */ /* 0x000fe200078ec0ff */
[----:B------:R-:W-:Y:S01]  /*3910*/  IMAD.SHL.U32 R42, R42, 0x100, RZ ;  /* 0x000001002a2a7824 */ /* 0x000fe200078e00ff */
[----:B------:R-:W-:Y:S01]  /*3920*/  SHF.R.U32.HI R47, RZ, 0x10, R43 ;  /* 0x00000010ff2f7819 */ /* 0x000fe2000001162b */
[----:B------:R-:W-:Y:S01]  /*3930*/  IMAD.SHL.U32 R44, R44, 0x100, RZ ;  /* 0x000001002c2c7824 */ /* 0x000fe200078e00ff */
[----:B------:R-:W-:Y:S02]  /*3940*/  SHF.R.U32.HI R46, RZ, 0x10, R45 ;  /* 0x00000010ff2e7819 */ /* 0x000fe4000001162d */
[----:B------:R-:W-:-:S02]  /*3950*/  LOP3.LUT R15, R45, 0xff0000ff, RZ, 0xc0, !PT ;  /* 0xff0000ff2d0f7812 */ /* 0x000fc400078ec0ff */
[----:B------:R-:W-:Y:S01]  /*3960*/  LOP3.LUT R13, R13, 0xff00, R42, 0xf8, !PT ;  /* 0x0000ff000d0d7812 */ /* 0x000fe200078ef82a */
[----:B------:R-:W-:Y:S01]  /*3970*/  IMAD.U32 R42, R47, 0x10000, RZ ;  /* 0x000100002f2a7824 */ /* 0x000fe200078e00ff */
[----:B------:R-:W-:Y:S01]  /*3980*/  LOP3.LUT R43, R15, 0xff00, R44, 0xf8, !PT ;  /* 0x0000ff000f2b7812 */ /* 0x000fe200078ef82c */
[----:B------:R-:W-:Y:S01]  /*3990*/  IMAD.U32 R46, R46, 0x10000, RZ ;  /* 0x000100002e2e7824 */ /* 0x000fe200078e00ff */
[----:B------:R-:W-:Y:S02]  /*39a0*/  F2FP.F16.E4M3.UNPACK_B R15, R110.H1 ;  /* 0x0000006eff0f723e */ /* 0x000fe400030006ff */
[-C--:B------:R-:W-:Y:S02]  /*39b0*/  F2FP.F16.E4M3.UNPACK_B R4, R5.reuse ;  /* 0x00000005ff04723e */ /* 0x080fe400020006ff */
[----:B------:R-:W-:Y:S01]  /*39c0*/  F2FP.F16.E4M3.UNPACK_B R5, R5.H1 ;  /* 0x00000005ff05723e */ /* 0x000fe200030006ff */
[--C-:B------:R-:W-:Y:S01]  /*39d0*/  HADD2.F32 R45, -RZ, R15.reuse.H0_H0 ;  /* 0x2000000fff2d7230 */ /* 0x100fe20000004100 */
[----:B------:R-:W-:Y:S01]  /*39e0*/  LOP3.LUT R44, R13, 0xff0000, R42, 0xf8, !PT ;  /* 0x00ff00000d2c7812 */ /* 0x000fe200078ef82a */
[----:B------:R-:W-:Y:S01]  /*39f0*/  HADD2.F32 R13, -RZ, R4.H1_H1 ;  /* 0x30000004ff0d7230 */ /* 0x000fe20000004100 */
[----:B------:R-:W-:Y:S01]  /*3a00*/  LOP3.LUT R47, R43, 0xff0000, R46, 0xf8, !PT ;  /* 0x00ff00002b2f7812 */ /* 0x000fe200078ef82e */
[----:B------:R-:W-:Y:S01]  /*3a10*/  HADD2.F32 R46, -RZ, R15.H1_H1 ;  /* 0x3000000fff2e7230 */ /* 0x000fe20000004100 */
[----:B------:R-:W-:Y:S01]  /*3a20*/  F2FP.F16.E4M3.UNPACK_B R42, R109.H1 ;  /* 0x0000006dff2a723e */ /* 0x000fe200030006ff */
[----:B------:R-:W-:-:S02]  /*3a30*/  HADD2.F32 R15, -RZ, R5.H1_H1 ;  /* 0x30000005ff0f7230 */ /* 0x000fc40000004100 */
[-C--:B------:R-:W-:Y:S01]  /*3a40*/  FMUL.FTZ R95, R13, R45.reuse ;  /* 0x0000002d0d5f7220 */ /* 0x080fe20000410000 */
[----:B------:R-:W-:Y:S01]  /*3a50*/  HADD2.F32 R4, -RZ, R4.H0_H0 ;  /* 0x20000004ff047230 */ /* 0x000fe20000004100 */
[----:B------:R-:W-:Y:S01]  /*3a60*/  F2FP.F16.E4M3.UNPACK_B R110, R110 ;  /* 0x0000006eff6e723e */ /* 0x000fe200020006ff */
[--C-:B------:R-:W-:Y:S02]  /*3a70*/  HADD2.F32 R43, -RZ, R42.reuse.H0_H0 ;  /* 0x2000002aff2b7230 */ /* 0x100fe40000004100 */
[-C--:B------:R-:W-:Y:S01]  /*3a80*/  FMUL.FTZ R112, R15, R46.reuse ;  /* 0x0000002e0f707220 */ /* 0x080fe20000410000 */
[----:B------:R-:W-:Y:S02]  /*3a90*/  HADD2.F32 R5, -RZ, R5.H0_H0 ;  /* 0x20000005ff057230 */ /* 0x000fe40000004100 */
[C---:B------:R-:W-:Y:S01]  /*3aa0*/  FMUL.FTZ R94, R4.reuse, R45 ;  /* 0x0000002d045e7220 */ /* 0x040fe20000410000 */
[----:B------:R-:W-:Y:S01]  /*3ab0*/  HADD2.F32 R42, -RZ, R42.H1_H1 ;  /* 0x3000002aff2a7230 */ /* 0x000fe20000004100 */
[----:B------:R-:W-:Y:S01]  /*3ac0*/  F2FP.F16.E4M3.UNPACK_B R109, R109 ;  /* 0x0000006dff6d723e */ /* 0x000fe200020006ff */
[-C--:B------:R-:W-:Y:S01]  /*3ad0*/  FFMA.FTZ R4, R4, R43.reuse, -R95 ;  /* 0x0000002b04047223 */ /* 0x080fe2000001085f */
[----:B------:R-:W-:Y:S01]  /*3ae0*/  FMUL.FTZ R46, R5, R46 ;  /* 0x0000002e052e7220 */ /* 0x000fe20000410000 */
[----:B---3--:R-:W-:Y:S01]  /*3af0*/  FFMA.FTZ R101, R13, R43, R94 ;  /* 0x0000002b0d657223 */ /* 0x008fe2000001005e */
        /* <DEDUP_REMOVED lines=10> */
[--C-:B------:R-:W-:Y:S02]  /*3ba0*/  HADD2.F32 R5, -RZ, R12.reuse.H0_H0 ;  /* 0x2000000cff057230 */ /* 0x100fe40000004100 */
[----:B------:R-:W-:Y:S01]  /*3bb0*/  FMUL.FTZ R94, R15, R46 ;  /* 0x0000002e0f5e7220 */ /* 0x000fe20000410000 */
[----:B------:R-:W-:-:S02]  /*3bc0*/  HADD2.F32 R12, -RZ, R12.H1_H1 ;  /* 0x3000000cff0c7230 */ /* 0x000fc40000004100 */
[--C-:B------:R-:W-:Y:S02]  /*3bd0*/  HADD2.F32 R42, -RZ, R109.reuse.H1_H1 ;  /* 0x3000006dff2a7230 */ /* 0x100fe40000004100 */
[-C--:B------:R-:W-:Y:S01]  /*3be0*/  FMUL.FTZ R43, R5, R110.reuse ;  /* 0x0000006e052b7220 */ /* 0x080fe20000410000 */
[----:B------:R-:W-:Y:S02]  /*3bf0*/  HADD2.F32 R109, -RZ, R109.H0_H0 ;  /* 0x2000006dff6d7230 */ /* 0x000fe40000004100 */
[C---:B------:R-:W-:Y:S01]  /*3c00*/  FMUL.FTZ R46, R12.reuse, R110 ;  /* 0x0000006e0c2e7220 */ /* 0x040fe20000410000 */
[-C--:B------:R-:W-:Y:S01]  /*3c10*/  FFMA.FTZ R94, R13, R42.reuse, -R94 ;  /* 0x0000002a0d5e7223 */ /* 0x080fe2000001085e */
[----:B------:R-:W-:Y:S01]  /*3c20*/  FFMA.FTZ R15, R15, R42, R112 ;  /* 0x0000002a0f0f7223 */ /* 0x000fe20000010070 */
[----:B------:R-:W-:Y:S01]  /*3c30*/  FFMA.FTZ R110, R12, R109, R43 ;  /* 0x0000006d0c6e7223 */ /* 0x000fe2000001002b */
[----:B------:R-:W-:Y:S01]  /*3c40*/  F2FP.F16.E4M3.UNPACK_B R12, R7.H1 ;  /* 0x00000007ff0c723e */ /* 0x000fe200030006ff */
[----:B------:R-:W-:Y:S01]  /*3c50*/  FFMA.FTZ R95, R5, R109, -R46 ;  /* 0x0000006d055f7223 */ /* 0x000fe2000001082e */
[----:B------:R-:W-:-:S02]  /*3c60*/  F2FP.F16.E4M3.UNPACK_B R43, R47.H1 ;  /* 0x0000002fff2b723e */ /* 0x000fc400030006ff */
[----:B------:R-:W-:Y:S01]  /*3c70*/  F2FP.SATFINITE.E4M3.F32.PACK_AB_MERGE_C R111, R15, R94, RZ ;  /* 0x0000005e0f6f723e */ /* 0x000fe200048070ff */
[--C-:B------:R-:W-:Y:S01]  /*3c80*/  HADD2.F32 R15, -RZ, R12.reuse.H1_H1 ;  /* 0x3000000cff0f7230 */ /* 0x100fe20000004100 */
[----:B------:R-:W-:Y:S01]  /*3c90*/  F2FP.F16.E4M3.UNPACK_B R42, R44.H1 ;  /* 0x0000002cff2a723e */ /* 0x000fe200030006ff */
[----:B------:R-:W-:Y:S01]  /*3ca0*/  HADD2.F32 R94, -RZ, R43.H1_H1 ;  /* 0x3000002bff5e7230 */ /* 0x000fe20000004100 */
[----:B------:R-:W-:Y:S01]  /*3cb0*/  F2FP.F16.E4M3.UNPACK_B R5, R6.H1 ;  /* 0x00000006ff05723e */ /* 0x000fe200030006ff */
[----:B------:R-:W-:Y:S01]  /*3cc0*/  HADD2.F32 R13, -RZ, R12.H0_H0 ;  /* 0x2000000cff0d7230 */ /* 0x000fe20000004100 */
[----:B------:R-:W-:Y:S01]  /*3cd0*/  F2FP.F16.E4M3.UNPACK_B R47, R47 ;  /* 0x0000002fff2f723e */ /* 0x000fe200020006ff */
[----:B------:R-:W-:Y:S01]  /*3ce0*/  HADD2.F32 R46, -RZ, R42.H1_H1 ;  /* 0x3000002aff2e7230 */ /* 0x000fe20000004100 */
[----:B------:R-:W-:Y:S01]  /*3cf0*/  F2FP.F16.E4M3.UNPACK_B R44, R44 ;  /* 0x0000002cff2c723e */ /* 0x000fe200020006ff */
[----:B------:R-:W-:Y:S01]  /*3d00*/  FMUL.FTZ R112, R15, R94 ;  /* 0x0000005e0f707220 */ /* 0x000fe20000410000 */
[----:B------:R-:W-:-:S02]  /*3d10*/  HADD2.F32 R12, -RZ, R5.H1_H1 ;  /* 0x30000005ff0c7230 */ /* 0x000fc40000004100 */
[C---:B------:R-:W-:Y:S01]  /*3d20*/  FMUL.FTZ R114, R13.reuse, R94 ;  /* 0x0000005e0d727220 */ /* 0x040fe20000410000 */
[----:B------:R-:W-:Y:S02]  /*3d30*/  HADD2.F32 R45, -RZ, R47.H1_H1 ;  /* 0x3000002fff2d7230 */ /* 0x000fe40000004100 */
[----:B------:R-:W-:Y:S01]  /*3d40*/  FFMA.FTZ R109, R13, R46, -R112 ;  /* 0x0000002e0d6d7223 */ /* 0x000fe20000010870 */
[----:B------:R-:W-:Y:S01]  /*3d50*/  HADD2.F32 R5, -RZ, R5.H0_H0 ;  /* 0x20000005ff057230 */ /* 0x000fe20000004100 */
[----:B------:R-:W-:Y:S01]  /*3d60*/  F2FP.F16.E4M3.UNPACK_B R6, R6 ;  /* 0x00000006ff06723e */ /* 0x000fe200020006ff */
        /* <DEDUP_REMOVED lines=10> */
[----:B------:R-:W-:Y:S02]  /*3e10*/  HADD2.F32 R6, -RZ, R6.H1_H1 ;  /* 0x30000006ff067230 */ /* 0x000fe40000004100 */
[----:B------:R-:W-:Y:S01]  /*3e20*/  HADD2.F32 R7, -RZ, R7.H1_H1 ;  /* 0x30000007ff077230 */ /* 0x000fe20000004100 */
[----:B------:R-:W-:Y:S01]  /*3e30*/  F2FP.SATFINITE.E4M3.F32.PACK_AB_MERGE_C R45, R45, R94, RZ ;  /* 0x0000005e2d2d723e */ /* 0x000fe200048070ff */
[----:B------:R-:W-:-:S02]  /*3e40*/  HADD2.F32 R43, -RZ, R43.H0_H0 ;  /* 0x2000002bff2b7230 */ /* 0x000fc40000004100 */
[-C--:B------:R-:W-:Y:S01]  /*3e50*/  FMUL.FTZ R46, R6, R47.reuse ;  /* 0x0000002f062e7220 */ /* 0x080fe20000410000 */
[----:B------:R-:W-:Y:S02]  /*3e60*/  HADD2.F32 R42, -RZ, R42.H0_H0 ;  /* 0x2000002aff2a7230 */ /* 0x000fe40000004100 */
[----:B------:R-:W-:Y:S01]  /*3e70*/  FMUL.FTZ R47, R5, R47 ;  /* 0x0000002f052f7220 */ /* 0x000fe20000410000 */
[----:B------:R-:W-:Y:S02]  /*3e80*/  HADD2.F32 R44, -RZ, R44.H0_H0 ;  /* 0x2000002cff2c7230 */ /* 0x000fe40000004100 */
[CC--:B------:R-:W-:Y:S01]  /*3e90*/  FMUL.FTZ R13, R7.reuse, R43.reuse ;  /* 0x0000002b070d7220 */ /* 0x0c0fe20000410000 */
[----:B------:R-:W-:Y:S01]  /*3ea0*/  FMUL.FTZ R112, R12, R43 ;  /* 0x0000002b0c707220 */ /* 0x000fe20000410000 */
[----:B------:R-:W-:Y:S02]  /*3eb0*/  F2FP.SATFINITE.E4M3.F32.PACK_AB_MERGE_C R109, R114, R109, RZ ;  /* 0x0000006d726d723e */ /* 0x000fe400048070ff */
        /* <DEDUP_REMOVED lines=8> */
.L_x_1595:
[----:B------:R-:W-:Y:S05]  /*3f40*/  BSYNC B2 ;  /* 0x0000000000027941 */ /* 0x000fea0003800000 */
.L_x_1594:
[----:B--2---:R0:W-:Y:S02]  /*3f50*/  ST.E.128 desc[UR38][R10.64], R4 ;  /* 0x000000040a007985 */ /* 0x0041e4000c101d26 */
.L_x_1593:
[----:B------:R-:W-:Y:S05]  /*3f60*/  BSYNC B1 ;  /* 0x0000000000017941 */ /* 0x000fea0003800000 */
.L_x_1592:
        /* <DEDUP_REMOVED lines=12> */
[----:B------:R-:W-:Y:S01]  /*4030*/  SHF.R.U32.HI R42, RZ, 0x8, R39 ;  /* 0x00000008ff2a7819 */ /* 0x000fe20000011627 */
[----:B------:R-:W-:Y:S01]  /*4040*/  IMAD.MOV.U32 R13, RZ, RZ, R6 ;  /* 0x000000ffff0d7224 */ /* 0x000fe200078e0006 */
[----:B------:R-:W-:Y:S01]  /*4050*/  SHF.R.U32.HI R40, RZ, 0x10, R41 ;  /* 0x00000010ff287819 */ /* 0x000fe20000011629 */
        /* <DEDUP_REMOVED lines=10> */
[----:B------:R-:W-:Y:S02]  /*4100*/  F2FP.F16.E4M3.UNPACK_B R6, R5 ;  /* 0x00000005ff06723e */ /* 0x000fe400020006ff */
[----:B------:R-:W-:Y:S01]  /*4110*/  LOP3.LUT R43, R41, 0xff0000, R38, 0xf8, !PT ;  /* 0x00ff0000292b7812 */ /* 0x000fe200078ef826 */
[--C-:B------:R-:W-:Y:S01]  /*4120*/  HADD2.F32 R41, -RZ, R39.reuse.H0_H0 ;  /* 0x20000027ff297230 */ /* 0x100fe20000004100 */
[----:B------:R-:W-:Y:S01]  /*4130*/  LOP3.LUT R40, R12, 0xff0000, R7, 0xf8, !PT ;  /* 0x00ff00000c287812 */ /* 0x000fe200078ef807 */
[--C-:B------:R-:W-:Y:S01]  /*4140*/  HADD2.F32 R7, -RZ, R6.reuse.H1_H1 ;  /* 0x30000006ff077230 */ /* 0x100fe20000004100 */
        /* <DEDUP_REMOVED lines=12> */
[CC--:B------:R-:W-:Y:S01]  /*4210*/  FMUL.FTZ R6, R12.reuse, R42.reuse ;  /* 0x0000002a0c067220 */ /* 0x0c0fe20000410000 */
        /* <DEDUP_REMOVED lines=25> */
[----:B------:R-:W-:Y:S02]  /*43b0*/  F2FP.F16.E4M3.UNPACK_B R39, R43.H1 ;  /* 0x0000002bff27723e */ /* 0x000fe400030006ff */
[----:B---3--:R-:W-:Y:S01]  /*43c0*/  F2FP.SATFINITE.E4M3.F32.PACK_AB_MERGE_C R101, R42, R41, RZ ;  /* 0x000000292a65723e */ /* 0x008fe200048070ff */
[----:B------:R-:W-:Y:S01]  /*43d0*/  HADD2.F32 R7, -RZ, R5.H1_H1 ;  /* 0x30000005ff077230 */ /* 0x000fe20000004100 */
[-C--:B------:R-:W-:Y:S01]  /*43e0*/  F2FP.F16.E4M3.UNPACK_B R12, R40.reuse.H1 ;  /* 0x00000028ff0c723e */ /* 0x080fe200030006ff */
        /* <DEDUP_REMOVED lines=8> */
[--C-:B------:R-:W-:Y:S02]  /*4470*/  HADD2.F32 R41, -RZ, R43.reuse.H1_H1 ;  /* 0x3000002bff297230 */ /* 0x100fe40000004100 */
[C---:B------:R-:W-:Y:S01]  /*4480*/  FMUL.FTZ R94, R6.reuse, R42 ;  /* 0x0000002a065e7220 */ /* 0x040fe20000410000 */
[----:B------:R-:W-:Y:S02]  /*4490*/  HADD2.F32 R4, -RZ, R4.H0_H0 ;  /* 0x20000004ff047230 */ /* 0x000fe40000004100 */
[----:B------:R-:W-:Y:S01]  /*44a0*/  FFMA.FTZ R95, R6, R38, -R47 ;  /* 0x00000026065f7223 */ /* 0x000fe2000001082f */
[----:B------:R-:W-:Y:S01]  /*44b0*/  HADD2.F32 R6, -RZ, R40.H1_H1 ;  /* 0x30000028ff067230 */ /* 0x000fe20000004100 */
[----:B------:R-:W-:Y:S01]  /*44c0*/  F2FP.F16.E4M3.UNPACK_B R15, R15 ;  /* 0x0000000fff0f723e */ /* 0x000fe200020006ff */
        /* <DEDUP_REMOVED lines=8> */
[----:B------:R-:W-:Y:S02]  /*4550*/  HADD2.F32 R15, -RZ, R15.H1_H1 ;  /* 0x3000000fff0f7230 */ /* 0x000fe40000004100 */
[----:B------:R-:W-:Y:S01]  /*4560*/  HADD2.F32 R6, -RZ, R39.H0_H0 ;  /* 0x20000027ff067230 */ /* 0x000fe20000004100 */
[----:B------:R-:W-:Y:S01]  /*4570*/  F2FP.SATFINITE.E4M3.F32.PACK_AB_MERGE_C R42, R42, R47, RZ ;  /* 0x0000002f2a2a723e */ /* 0x000fe200048070ff */
[--C-:B------:R-:W-:Y:S01]  /*4580*/  HADD2.F32 R4, -RZ, R13.reuse.H0_H0 ;  /* 0x2000000dff047230 */ /* 0x100fe20000004100 */
[----:B------:R-:W-:Y:S01]  /*4590*/  F2FP.SATFINITE.E4M3.F32.PACK_AB_MERGE_C R95, R108, R95, RZ ;  /* 0x0000005f6c5f723e */ /* 0x000fe200048070ff */
[----:B------:R-:W-:-:S02]  /*45a0*/  HADD2.F32 R13, -RZ, R13.H1_H1 ;  /* 0x3000000dff0d7230 */ /* 0x000fc40000004100 */
[-C--:B------:R-:W-:Y:S01]  /*45b0*/  FMUL.FTZ R38, R15, R6.reuse ;  /* 0x000000060f267220 */ /* 0x080fe20000410000 */
[----:B------:R-:W-:Y:S02]  /*45c0*/  HADD2.F32 R40, -RZ, R40.H0_H0 ;  /* 0x20000028ff287230 */ /* 0x000fe40000004100 */
[----:B------:R-:W-:Y:S01]  /*45d0*/  FMUL.FTZ R94, R5, R6 ;  /* 0x00000006055e7220 */ /* 0x000fe20000410000 */
[----:B------:R-:W-:Y:S02]  /*45e0*/  HADD2.F32 R12, -RZ, R12.H0_H0 ;  /* 0x2000000cff0c7230 */ /* 0x000fe40000004100 */
[-C--:B------:R-:W-:Y:S01]  /*45f0*/  FMUL.FTZ R7, R13, R43.reuse ;  /* 0x0000002b0d077220 */ /* 0x080fe20000410000 */
[----:B------:R-:W-:-:S03]  /*4600*/  FMUL.FTZ R6, R4, R43 ;  /* 0x0000002b04067220 */ /* 0x000fc60000410000 */
[-C--:B------:R-:W-:Y:S01]  /*4610*/  FFMA.FTZ R7, R4, R40.reuse, -R7 ;  /* 0x0000002804077223 */ /* 0x080fe20000010807 */
[----:B------:R-:W-:Y:S01]  /*4620*/  FFMA.FTZ R6, R13, R40, R6 ;  /* 0x000000280d067223 */ /* 0x000fe20000010006 */
[-C--:B------:R-:W-:Y:S01]  /*4630*/  FFMA.FTZ R38, R5, R12.reuse, -R38 ;  /* 0x0000000c05267223 */ /* 0x080fe20000010826 */
[----:B------:R-:W-:Y:S01]  /*4640*/  FFMA.FTZ R15, R15, R12, R94 ;  /* 0x0000000c0f0f7223 */ /* 0x000fe2000001005e */
[----:B------:R-:W-:Y:S02]  /*4650*/  F2FP.SATFINITE.E4M3.F32.PACK_AB_MERGE_C R5, R46, R45, R109 ;  /* 0x0000002d2e05723e */ /* 0x000fe4000480706d */
[----:B------:R-:W-:Y:S02]  /*4660*/  F2FP.SATFINITE.E4M3.F32.PACK_AB_MERGE_C R6, R6, R7, R42 ;  /* 0x000000070606723e */ /* 0x000fe4000480702a */
[----:B------:R-:W-:Y:S02]  /*4670*/  F2FP.SATFINITE.E4M3.F32.PACK_AB_MERGE_C R4, R107, R44, R101 ;  /* 0x0000002c6b04723e */ /* 0x000fe40004807065 */
[----:B------:R-:W-:-:S07]  /*4680*/  F2FP.SATFINITE.E4M3.F32.PACK_AB_MERGE_C R7, R15, R38, R95 ;  /* 0x000000260f07723e */ /* 0x000fce000480705f */
.L_x_1599:
[----:B------:R-:W-:Y:S05]  /*4690*/  BSYNC B2 ;  /* 0x0000000000027941 */ /* 0x000fea0003800000 */
.L_x_1598:
[----:B--2---:R0:W-:Y:S02]  /*46a0*/  ST.E.128 desc[UR38][R10.64], R4 ;  /* 0x000000040a007985 */ /* 0x0041e4000c101d26 */
.L_x_1597:
[----:B------:R-:W-:Y:S05]  /*46b0*/  BSYNC B1 ;  /* 0x0000000000017941 */ /* 0x000fea0003800000 */
.L_x_1596:
[----:B------:R-:W-:Y:S01]  /*46c0*/  LOP3.LUT P2, RZ, R57, 0x8, RZ, 0xc0, !PT ;  /* 0x0000000839ff7812 */ /* 0x000fe2000784c0ff */
[----:B------:R-:W-:-:S12]  /*46d0*/  BSSY B1, `(.L_x_1600) ;  /* 0x0000072000017945 */ /* 0x000fd80003800000 */
[----:B------:R-:W-:Y:S05]  /*46e0*/  @!P2 BRA `(.L_x_1601) ;  /* 0x0000000400c0a947 */ /* 0x000fea0003800000 */
[----:B0-----:R0:W0:Y:S01]  /*46f0*/  LDS.128 R4, [R96+0x18400] ;  /* 0x0184000060047984 */ /* 0x0010220000000c00 */
[----:B----4-:R-:W-:Y:S01]  /*4700*/  IADD3 R10, P2, R177, R14, RZ ;  /* 0x0000000eb10a7210 */ /* 0x010fe20007f5e0ff */
[----:B------:R-:W-:Y:S04]  /*4710*/  BSSY B2, `(.L_x_1602) ;  /* 0x000006c000027945 */ /* 0x000fe80003800000 */
[----:B--2---:R-:W-:Y:S01]  /*4720*/  IMAD.X R11, R97, 0x1, R188, P2 ;  /* 0x00000001610b7824 */ /* 0x004fe200010e06bc */
[----:B------:R-:W-:-:S13]  /*4730*/  ISETP.GE.AND P2, PT, R192, R98, PT ;  /* 0x00000062c000720c */ /* 0x000fda0003f46270 */
[----:B------:R-:W-:Y:S05]  /*4740*/  @P2 BRA `(.L_x_1603) ;  /* 0x0000000400a02947 */ /* 0x000fea0003800000 */
[----:B------:R-:W-:Y:S01]  /*4750*/  SHF.R.U32.HI R38, RZ, 0x8, R35 ;  /* 0x00000008ff267819 */ /* 0x000fe20000011623 */
[----:B0-----:R-:W-:Y:S01]  /*4760*/  IMAD.MOV.U32 R15, RZ, RZ, R7 ;  /* 0x000000ffff0f7224 */ /* 0x001fe200078e0007 */
[----:B------:R-:W-:Y:S01]  /*4770*/  LOP3.LUT R12, R35, 0xff0000ff, RZ, 0xc0, !PT ;  /* 0xff0000ff230c7812 */ /* 0x000fe200078ec0ff */
[----:B------:R-:W-:Y:S01]  /*4780*/  IMAD.MOV.U32 R13, RZ, RZ, R6 ;  /* 0x000000ffff0d7224 */ /* 0x000fe200078e0006 */
[----:B------:R-:W-:Y:S01]  /*4790*/  SHF.R.U32.HI R36, RZ, 0x10, R35 ;  /* 0x00000010ff247819 */ /* 0x000fe20000011623 */
[----:B------:R-:W-:Y:S01]  /*47a0*/  IMAD.SHL.U32 R7, R38, 0x100, RZ ;  /* 0x0000010026077824 */ /* 0x000fe200078e00ff */
[--C-:B------:R-:W-:Y:S02]  /*47b0*/  SHF.R.U32.HI R35, RZ, 0x8, R37.reuse ;  /* 0x00000008ff237819 */ /* 0x100fe40000011625 */
[----:B------:R-:W-:Y:S02]  /*47c0*/  LOP3.LUT R34, R37, 0xff0000ff, RZ, 0xc0, !PT ;  /* 0xff0000ff25227812 */ /* 0x000fe400078ec0ff */
[----:B------:R-:W-:Y:S01]  /*47d0*/  SHF.R.U32.HI R37, RZ, 0x10, R37 ;  /* 0x00000010ff257819 */ /* 0x000fe20000011625 */
[----:B------:R-:W-:Y:S01]  /*47e0*/  IMAD.SHL.U32 R35, R35, 0x100, RZ ;  /* 0x0000010023237824 */ /* 0x000fe200078e00ff */
[----:B------:R-:W-:Y:S01]  /*47f0*/  LOP3.LUT R7, R12, 0xff00, R7, 0xf8, !PT ;  /* 0x0000ff000c077812 */ /* 0x000fe200078ef807 */
[----:B------:R-:W-:Y:S01]  /*4800*/  IMAD.U32 R12, R36, 0x10000, RZ ;  /* 0x00010000240c7824 */ /* 0x000fe200078e00ff */
[----:B------:R-:W-:Y:S01]  /*4810*/  F2FP.F16.E4M3.UNPACK_B R6, R5 ;  /* 0x00000005ff06723e */ /* 0x000fe200020006ff */
[----:B------:R-:W-:Y:S01]  /*4820*/  IMAD.U32 R37, R37, 0x10000, RZ ;  /* 0x0001000025257824 */ /* 0x000fe200078e00ff */
[----:B------:R-:W-:-:S02]  /*4830*/  LOP3.LUT R34, R34, 0xff00, R35, 0xf8, !PT ;  /* 0x0000ff0022227812 */ /* 0x000fc400078ef823 */
[-C--:B------:R-:W-:Y:S02]  /*4840*/  F2FP.F16.E4M3.UNPACK_B R35, R106.reuse.H1 ;  /* 0x0000006aff23723e */ /* 0x080fe400030006ff */
[----:B------:R-:W-:Y:S02]  /*4850*/  LOP3.LUT R39, R34, 0xff0000, R37, 0xf8, !PT ;  /* 0x00ff000022277812 */ /* 0x000fe400078ef825 */
[----:B------:R-:W-:Y:S01]  /*4860*/  LOP3.LUT R36, R7, 0xff0000, R12, 0xf8, !PT ;  /* 0x00ff000007247812 */ /* 0x000fe200078ef80c */
[--C-:B------:R-:W-:Y:S01]  /*4870*/  HADD2.F32 R37, -RZ, R35.reuse.H0_H0 ;  /* 0x20000023ff257230 */ /* 0x100fe20000004100 */
[----:B------:R-:W-:Y:S01]  /*4880*/  F2FP.F16.E4M3.UNPACK_B R34, R105.H1 ;  /* 0x00000069ff22723e */ /* 0x000fe200030006ff */
[--C-:B------:R-:W-:Y:S01]  /*4890*/  HADD2.F32 R7, -RZ, R6.reuse.H1_H1 ;  /* 0x30000006ff077230 */ /* 0x100fe20000004100 */
[----:B------:R-:W-:Y:S01]  /*48a0*/  F2FP.F16.E4M3.UNPACK_B R5, R5.H1 ;  /* 0x00000005ff05723e */ /* 0x000fe200030006ff */
[----:B------:R-:W-:Y:S01]  /*48b0*/  HADD2.F32 R38, -RZ, R35.H1_H1 ;  /* 0x30000023ff267230 */ /* 0x000fe20000004100 */
[----:B------:R-:W-:Y:S01]  /*48c0*/  F2FP.F16.E4M3.UNPACK_B R106, R106 ;  /* 0x0000006aff6a723e */ /* 0x000fe200020006ff */
        /* <DEDUP_REMOVED lines=11> */
[----:B------:R-:W-:-:S02]  /*4980*/  FMUL.FTZ R37, R5, R38 ;  /* 0x0000002605257220 */ /* 0x000fc40000410000 */
[----:B------:R-:W-:Y:S01]  /*4990*/  FFMA.FTZ R43, R5, R34, -R6 ;  /* 0x00000022052b7223 */ /* 0x000fe20000010806 */
[----:B------:R-:W-:Y:S01]  /*49a0*/  F2FP.F16.E4M3.UNPACK_B R5, R4.H1 ;  /* 0x00000004ff05723e */ /* 0x000fe200030006ff */
[----:B------:R-:W-:Y:S01]  /*49b0*/  FFMA.FTZ R44, R12, R34, R37 ;  /* 0x000000220c2c7223 */ /* 0x000fe20000010025 */
[----:B------:R-:W-:Y:S01]  /*49c0*/  F2FP.F16.E4M3.UNPACK_B R4, R4 ;  /* 0x00000004ff04723e */ /* 0x000fe200020006ff */
[----:B------:R-:W-:Y:S02]  /*49d0*/  HADD2.F32 R34, -RZ, R106.H1_H1 ;  /* 0x3000006aff227230 */ /* 0x000fe40000004100 */
[--C-:B------:R-:W-:Y:S01]  /*49e0*/  HADD2.F32 R6, -RZ, R5.reuse.H0_H0 ;  /* 0x20000005ff067230 */ /* 0x100fe20000004100 */
[----:B------:R-:W-:Y:S01]  /*49f0*/  F2FP.SATFINITE.E4M3.F32.PACK_AB_MERGE_C R94, R44, R43, RZ ;  /* 0x0000002b2c5e723e */ /* 0x000fe200048070ff */
[----:B------:R-:W-:Y:S02]  /*4a00*/  HADD2.F32 R7, -RZ, R5.H1_H1 ;  /* 0x30000005ff077230 */ /* 0x000fe40000004100 */
[----:B------:R-:W-:-:S02]  /*4a10*/  HADD2.F32 R5, -RZ, R4.H0_H0 ;  /* 0x20000004ff057230 */ /* 0x000fc40000004100 */
[-C--:B------:R-:W-:Y:S01]  /*4a20*/  FMUL.FTZ R38, R6, R34.reuse ;  /* 0x0000002206267220 */ /* 0x080fe20000410000 */
[----:B------:R-:W-:Y:S02]  /*4a30*/  HADD2.F32 R106, -RZ, R106.H0_H0 ;  /* 0x2000006aff6a7230 */ /* 0x000fe40000004100 */
[----:B------:R-:W-:Y:S01]  /*4a40*/  FMUL.FTZ R37, R7, R34 ;  /* 0x0000002207257220 */ /* 0x000fe20000410000 */
[----:B------:R-:W-:Y:S02]  /*4a50*/  HADD2.F32 R4, -RZ, R4.H1_H1 ;  /* 0x30000004ff047230 */ /* 0x000fe40000004100 */
[--C-:B------:R-:W-:Y:S02]  /*4a60*/  HADD2.F32 R12, -RZ, R105.reuse.H1_H1 ;  /* 0x30000069ff0c7230 */ /* 0x100fe40000004100 */
[-C--:B------:R-:W-:Y:S01]  /*4a70*/  FMUL.FTZ R35, R5, R106.reuse ;  /* 0x0000006a05237220 */ /* 0x080fe20000410000 */
[----:B------:R-:W-:Y:S02]  /*4a80*/  HADD2.F32 R105, -RZ, R105.H0_H0 ;  /* 0x20000069ff697230 */ /* 0x000fe40000004100 */
[----:B------:R-:W-:Y:S01]  /*4a90*/  FMUL.FTZ R34, R4, R106 ;  /* 0x0000006a04227220 */ /* 0x000fe20000410000 */
[-C--:B------:R-:W-:Y:S01]  /*4aa0*/  FFMA.FTZ R37, R6, R12.reuse, -R37 ;  /* 0x0000000c06257223 */ /* 0x080fe20000010825 */
[----:B------:R-:W-:-:S02]  /*4ab0*/  FFMA.FTZ R38, R7, R12, R38 ;  /* 0x0000000c07267223 */ /* 0x000fc40000010026 */
[-C--:B------:R-:W-:Y:S01]  /*4ac0*/  FFMA.FTZ R40, R5, R105.reuse, -R34 ;  /* 0x0000006905287223 */ /* 0x080fe20000010822 */
[----:B------:R-:W-:Y:S01]  /*4ad0*/  FFMA.FTZ R105, R4, R105, R35 ;  /* 0x0000006904697223 */ /* 0x000fe20000010023 */
[----:B------:R-:W-:Y:S02]  /*4ae0*/  F2FP.F16.E4M3.UNPACK_B R5, R15.H1 ;  /* 0x0000000fff05723e */ /* 0x000fe400030006ff */
[----:B------:R-:W-:Y:S02]  /*4af0*/  F2FP.F16.E4M3.UNPACK_B R35, R39.H1 ;  /* 0x00000027ff23723e */ /* 0x000fe400030006ff */
[----:B------:R-:W-:Y:S01]  /*4b00*/  F2FP.SATFINITE.E4M3.F32.PACK_AB_MERGE_C R47, R38, R37, RZ ;  /* 0x00000025262f723e */ /* 0x000fe200048070ff */
        /* <DEDUP_REMOVED lines=44> */
.L_x_1603:
[----:B------:R-:W-:Y:S05]  /*4dd0*/  BSYNC B2 ;  /* 0x0000000000027941 */ /* 0x000fea0003800000 */
.L_x_1602:
[----:B0-----:R0:W-:Y:S02]  /*4de0*/  ST.E.128 desc[UR38][R10.64], R4 ;  /* 0x000000040a007985 */ /* 0x0011e4000c101d26 */
.L_x_1601:
[----:B------:R-:W-:Y:S05]  /*4df0*/  BSYNC B1 ;  /* 0x0000000000017941 */ /* 0x000fea0003800000 */
.L_x_1600:
        /* <DEDUP_REMOVED lines=113> */
.L_x_1607:
[----:B------:R-:W-:Y:S05]  /*5510*/  BSYNC B2 ;  /* 0x0000000000027941 */ /* 0x000fea0003800000 */
.L_x_1606:
[----:B0-----:R0:W-:Y:S02]  /*5520*/  ST.E.128 desc[UR38][R10.64], R4 ;  /* 0x000000040a007985 */ /* 0x0011e4000c101d26 */
.L_x_1605:
[----:B------:R-:W-:Y:S05]  /*5530*/  BSYNC B1 ;  /* 0x0000000000017941 */ /* 0x000fea0003800000 */
.L_x_1604:
[----:B------:R-:W-:-:S13]  /*5540*/  LOP3.LUT P2, RZ, R57, 0x20, RZ, 0xc0, !PT ;  /* 0x0000002039ff7812 */ /* 0x000fda000784c0ff */
        /* <DEDUP_REMOVED lines=9> */
[----:B------:R-:W-:Y:S02]  /*55e0*/  SHF.R.U32.HI R14, RZ, 0x8, R29 ;  /* 0x00000008ff0e7819 */ /* 0x000fe4000001161d */
[----:B------:R-:W-:Y:S01]  /*55f0*/  LOP3.LUT R8, R9, 0xff0000ff, RZ, 0xc0, !PT ;  /* 0xff0000ff09087812 */ /* 0x000fe200078ec0ff */
[----:B------:R-:W-:Y:S01]  /*5600*/  IMAD.SHL.U32 R7, R30, 0x100, RZ ;  /* 0x000001001e077824 */ /* 0x000fe200078e00ff */
[----:B------:R-:W-:Y:S01]  /*5610*/  SHF.R.U32.HI R15, RZ, 0x10, R9 ;  /* 0x00000010ff0f7819 */ /* 0x000fe20000011609 */
[----:B------:R-:W-:Y:S01]  /*5620*/  IMAD.MOV.U32 R9, RZ, RZ, R6 ;  /* 0x000000ffff097224 */ /* 0x000fe200078e0006 */
[----:B------:R-:W-:Y:S01]  /*5630*/  SHF.R.U32.HI R28, RZ, 0x10, R29 ;  /* 0x00000010ff1c7819 */ /* 0x000fe2000001161d */
[----:B------:R-:W-:Y:S01]  /*5640*/  IMAD.SHL.U32 R6, R14, 0x100, RZ ;  /* 0x000001000e067824 */ /* 0x000fe200078e00ff */
[----:B------:R-:W-:-:S02]  /*5650*/  LOP3.LUT R13, R29, 0xff0000ff, RZ, 0xc0, !PT ;  /* 0xff0000ff1d0d7812 */ /* 0x000fc400078ec0ff */
        /* <DEDUP_REMOVED lines=15> */
[----:B------:R-:W-:Y:S01]  /*5750*/  HADD2.F32 R14, -RZ, R13.H0_H0 ;  /* 0x2000000dff0e7230 */ /* 0x000fe20000004100 */
        /* <DEDUP_REMOVED lines=10> */
[-C--:B------:R-:W-:Y:S01]  /*5800*/  FFMA.FTZ R34, R5, R13.reuse, -R6 ;  /* 0x0000000d05227223 */ /* 0x080fe20000010806 */
[-C--:B------:R-:W-:Y:S01]  /*5810*/  F2FP.F16.E4M3.UNPACK_B R5, R4.reuse.H1 ;  /* 0x00000004ff05723e */ /* 0x080fe200030006ff */
        /* <DEDUP_REMOVED lines=17> */
[----:B------:R-:W-:Y:S01]  /*5930*/  FFMA.FTZ R31, R5, R100, -R14 ;  /* 0x00000064051f7223 */ /* 0x000fe2000001080e */
[----:B------:R-:W-:Y:S01]  /*5940*/  F2FP.F16.E4M3.UNPACK_B R5, R12.H1 ;  /* 0x0000000cff05723e */ /* 0x000fe200030006ff */
[----:B------:R-:W-:Y:S01]  /*5950*/  FFMA.FTZ R100, R4, R100, R13 ;  /* 0x0000006404647223 */ /* 0x000fe2000001000d */
        /* <DEDUP_REMOVED lines=25> */
[----:B------:R-:W-:Y:S02]  /*5af0*/  HADD2.F32 R9, -RZ, R9.H1_H1 ;  /* 0x30000009ff097230 */ /* 0x000fe40000004100 */
[----:B------:R-:W-:Y:S01]  /*5b00*/  FFMA.FTZ R34, R7, R13, R34 ;  /* 0x0000000d07227223 */ /* 0x000fe20000010022 */
[--C-:B------:R-:W-:Y:S02]  /*5b10*/  HADD2.F32 R5, -RZ, R12.reuse.H0_H0 ;  /* 0x2000000cff057230 */ /* 0x100fe40000004100 */
[----:B------:R-:W-:Y:S02]  /*5b20*/  HADD2.F32 R12, -RZ, R12.H1_H1 ;  /* 0x3000000cff0c7230 */ /* 0x000fe40000004100 */
[----:B------:R-:W-:Y:S01]  /*5b30*/  FMUL.FTZ R7, R9, R30 ;  /* 0x0000001e09077220 */ /* 0x000fe20000410000 */
        /* <DEDUP_REMOVED lines=11> */
[----:B------:R-:W-:-:S02]  /*5bf0*/  F2FP.SATFINITE.E4M3.F32.PACK_AB_MERGE_C R34, R34, R35, RZ ;  /* 0x000000232222723e */ /* 0x000fc400048070ff */
[----:B------:R-:W-:Y:S02]  /*5c00*/  F2FP.SATFINITE.E4M3.F32.PACK_AB_MERGE_C R28, R30, R7, R28 ;  /* 0x000000071e1c723e */ /* 0x000fe4000480701c */
[----:B------:R-:W-:Y:S02]  /*5c10*/  F2FP.SATFINITE.E4M3.F32.PACK_AB_MERGE_C R7, R13, R6, R34 ;  /* 0x000000060d07723e */ /* 0x000fe40004807022 */
[----:B------:R-:W-:Y:S01]  /*5c20*/  F2FP.SATFINITE.E4M3.F32.PACK_AB_MERGE_C R5, R33, R32, R37 ;  /* 0x000000202105723e */ /* 0x000fe20004807025 */
[----:B------:R-:W-:Y:S01]  /*5c30*/  IMAD.MOV.U32 R6, RZ, RZ, R28 ;  /* 0x000000ffff067224 */ /* 0x000fe200078e001c */
[----:B------:R-:W-:-:S07]  /*5c40*/  F2FP.SATFINITE.E4M3.F32.PACK_AB_MERGE_C R4, R100, R31, R36 ;  /* 0x0000001f6404723e */ /* 0x000fce0004807024 */
.L_x_1609:
[----:B------:R-:W-:Y:S05]  /*5c50*/  BSYNC B1 ;  /* 0x0000000000017941 */ /* 0x000fea0003800000 */
.L_x_1608:
[----:B0-----:R0:W-:Y:S01]  /*5c60*/  ST.E.128 desc[UR38][R10.64], R4 ;  /* 0x000000040a007985 */ /* 0x0011e2000c101d26 */
[----:B------:R-:W-:Y:S05]  /*5c70*/  BRA `(.L_x_1587) ;  /* 0x0000003400b87947 */ /* 0x000fea0003800000 */
.L_x_1580:
        /* <DEDUP_REMOVED lines=42> */
.L_x_1611:
[----:B------:R-:W-:Y:S05]  /*5f20*/  BSYNC B1 ;  /* 0x0000000000017941 */ /* 0x000fea0003800000 */
.L_x_1610:
        /* <DEDUP_REMOVED lines=16> */
.L_x_1612:
[----:B------:R-:W-:Y:S01]  /*6030*/  IMAD R84, R17, 0x8, R16 ;  /* 0x0000000811547824 */ /* 0x000fe200078e0210 */
[----:B------:R-:W-:Y:S01]  /*6040*/  SHF.L.U32 R93, R173, 0x1f, RZ ;  /* 0x0000001fad5d7819 */ /* 0x000fe200000006ff */
[----:B------:R-:W-:Y:S03]  /*6050*/  BSSY B1, `(.L_x_1613) ;  /* 0x0000003000017945 */ /* 0x000fe60003800000 */
[----:B------:R-:W1:Y:S02]  /*6060*/  SYNCS.PHASECHK.TRANS64.TRYWAIT P4, [R84+URZ+0x22890], R93 ;  /* 0x0228905d540075a7 */ /* 0x000e64000808017f */
[----:B-1----:R-:W-:Y:S05]  /*6070*/  @!P4 BRA `(.L_x_1614) ;  /* 0x000002140074c947 */ /* 0x002fea0003800000 */
.L_x_1951:
[----:B------:R-:W-:Y:S05]  /*6080*/  BSYNC B1 ;  /* 0x0000000000017941 */ /* 0x000fea0003800000 */
.L_x_1613:
[----:B------:R-:W-:-:S03]  /*6090*/  UMOV UR4, 0xffffffff ;  /* 0xffffffff00047882 */ /* 0x000fc60000000000 */
[----:B------:R-:W-:Y:S05]  /*60a0*/  BRA.DIV UR4, `(.L_x_1615) ;  /* 0x00000216047c7947 */ /* 0x000fea000b800000 */
[----:B------:R2:W3:Y:S04]  /*60b0*/  SHFL.IDX PT, R99, R97, RZ, 0x1e1f ;  /* 0x001e1fff61637589 */ /* 0x0004e800000e0000 */
[----:B------:R-:W4:Y:S02]  /*60c0*/  SHFL.IDX PT, R101, R101, RZ, 0x1e1f ;  /* 0x001e1fff65657589 */ /* 0x000f2400000e0000 */
.L_x_1955:
[----:B------:R-:W-:Y:S05]  /*60d0*/  @P2 BRA `(.L_x_1587) ;  /* 0x0000003000a02947 */ /* 0x000fea0003800000 */
[----:B------:R-:W5:Y:S01]  /*60e0*/  LDC R106, c[0x0][0x2f4] ;  /* 0x0000bd00ff6a7b82 */ /* 0x000f620000000800 */
[----:B------:R-:W-:Y:S01]  /*60f0*/  ISETP.NE.AND P2, PT, R54, RZ, PT ;  /* 0x000000ff3600720c */ /* 0x000fe20003f45270 */
[----:B------:R-:W-:Y:S01]  /*6100*/  BSSY B1, `(.L_x_1616) ;  /* 0x00000f4000017945 */ /* 0x000fe20003800000 */
[----:B-----5:R-:W-:-:S11]  /*6110*/  IMAD.IADD R110, R106, 0x1, -R65 ;  /* 0x000000016a6e7824 */ /* 0x020fd600078e0a41 */
[----:B------:R-:W-:Y:S05]  /*6120*/  @!P2 BRA `(.L_x_1617) ;  /* 0x0000000c00c4a947 */ /* 0x000fea0003800000 */
[----:B------:R-:W-:Y:S01]  /*6130*/  SEL R8, R65, R110, !P0 ;  /* 0x0000006e41087207 */ /* 0x000fe20004000000 */
[----:B------:R-:W-:Y:S01]  /*6140*/  BSSY B2, `(.L_x_1618) ;  /* 0x00000ed000027945 */ /* 0x000fe20003800000 */
[C---:B----4-:R-:W-:Y:S02]  /*6150*/  IADD3 R94, P2, R59.reuse, R101, RZ ;  /* 0x000000653b5e7210 */ /* 0x050fe40007f5e0ff */
[----:B------:R-:W-:Y:S02]  /*6160*/  SHF.R.S32.HI R9, RZ, 0x1f, R8 ;  /* 0x0000001fff097819 */ /* 0x000fe40000011408 */
[----:B---3--:R-:W-:Y:S02]  /*6170*/  LEA.HI.X.SX32 R95, R59, R99, 0x1, P2 ;  /* 0x000000633b5f7211 */ /* 0x008fe400010f0eff */
[----:B------:R-:W-:-:S04]  /*6180*/  LEA.HI R9, R9, R8, RZ, 0x5 ;  /* 0x0000000809097211 */ /* 0x000fc800078f28ff */
[----:B------:R-:W-:-:S04]  /*6190*/  SHF.R.S32.HI R9, RZ, 0x5, R9 ;  /* 0x00000005ff097819 */ /* 0x000fc80000011409 */
[----:B------:R-:W-:-:S04]  /*61a0*/  LEA.HI.SX32 R9, R78, R9, 0x1c ;  /* 0x000000094e097211 */ /* 0x000fc800078fe2ff */
[----:B0-----:R-:W-:Y:S01]  /*61b0*/  SHF.R.S32.HI R10, RZ, 0x1f, R9 ;  /* 0x0000001fff0a7819 */ /* 0x001fe20000011409 */
[----:B------:R-:W-:-:S03]  /*61c0*/  IMAD.SHL.U32 R8, R9, 0x10, RZ ;  /* 0x0000001009087824 */ /* 0x000fc600078e00ff */
[----:B------:R-:W-:Y:S02]  /*61d0*/  LEA.HI R10, R10, R9, RZ, 0x2 ;  /* 0x000000090a0a7211 */ /* 0x000fe400078f10ff */
[----:B------:R-:W-:Y:S02]  /*61e0*/  LOP3.LUT R9, R181, 0x30, R8, 0xf8, !PT ;  /* 0x00000030b5097812 */ /* 0x000fe400078ef808 */
[----:B------:R-:W-:Y:S01]  /*61f0*/  ISETP.GE.AND P2, PT, R8, R106, PT ;  /* 0x0000006a0800720c */ /* 0x000fe20003f46270 */
[----:B------:R-:W-:Y:S01]  /*6200*/  IMAD.SHL.U32 R10, R10, 0x800, RZ ;  /* 0x000008000a0a7824 */ /* 0x000fe200078e00ff */
[----:B------:R-:W-:-:S04]  /*6210*/  LOP3.LUT R9, R9, R182, RZ, 0x3c, !PT ;  /* 0x000000b609097212 */ /* 0x000fc800078e3cff */
[----:B------:R-:W-:-:S04]  /*6220*/  LOP3.LUT R10, R10, 0xffffe000, RZ, 0xc0, !PT ;  /* 0xffffe0000a0a7812 */ /* 0x000fc800078ec0ff */
[----:B------:R-:W-:Y:S01]  /*6230*/  IADD3 R10, R9, R10, R183 ;  /* 0x0000000a090a7210 */ /* 0x000fe20007ffe0b7 */
[----:B------:R-:W-:Y:S02]  /*6240*/  IMAD R9, R17, 0x6000, R75 ;  /* 0x0000600011097824 */ /* 0x000fe400078e024b */
[----:B------:R-:W-:Y:S02]  /*6250*/  @!P2 IADD3 R96, P4, R101, R8, RZ ;  /* 0x000000086560a210 */ /* 0x000fe40007f9e0ff */
[----:B------:R-:W-:Y:S02]  /*6260*/  IMAD R11, R17, 0x6000, R10 ;  /* 0x00006000110b7824 */ /* 0x000fe400078e020a */
[----:B------:R-:W-:Y:S01]  /*6270*/  IMAD.IADD R9, R16, 0x1, R9 ;  /* 0x0000000110097824 */ /* 0x000fe200078e0209 */
[----:B--2---:R-:W-:Y:S01]  /*6280*/  @!P2 LEA.HI.X.SX32 R97, R8, R99, 0x1, P4 ;  /* 0x000000630861a211 */ /* 0x004fe200020f0eff */
[----:B------:R-:W-:Y:S01]  /*6290*/  IMAD.IADD R12, R16, 0x1, R11 ;  /* 0x00000001100c7824 */ /* 0x000fe200078e020b */
[----:B------:R-:W-:-:S03]  /*62a0*/  ISETP.GE.AND P4, PT, R18, R98, PT ;  /* 0x000000621200720c */ /* 0x000fc60003f86270 */
[----:B------:R-:W0:Y:S04]  /*62b0*/  LDS.128 R8, [R9+0x16400] ;  /* 0x0164000009087984 */ /* 0x000e280000000c00 */
[----:B------:R-:W2:Y:S06]  /*62c0*/  LDS.128 R12, [R12+0x16400] ;  /* 0x016400000c0c7984 */ /* 0x000eac0000000c00 */
[----:B------:R-:W-:Y:S05]  /*62d0*/  @P4 BRA `(.L_x_1619) ;  /* 0x0000000c004c4947 */ /* 0x000fea0003800000 */
[----:B------:R-:W-:Y:S01]  /*62e0*/  SHF.R.U32.HI R119, RZ, 0x8, R33 ;  /* 0x00000008ff777819 */ /* 0x000fe20000011621 */
[----:B0-----:R-:W-:Y:S01]  /*62f0*/  IMAD.MOV.U32 R44, RZ, RZ, R8 ;  /* 0x000000ffff2c7224 */ /* 0x001fe200078e0008 */
[----:B------:R-:W-:Y:S01]  /*6300*/  LOP3.LUT R115, R33, 0xff0000ff, RZ, 0xc0, !PT ;  /* 0xff0000ff21737812 */ /* 0x000fe200078ec0ff */
[----:B------:R-:W-:Y:S01]  /*6310*/  IMAD.MOV.U32 R32, RZ, RZ, R9 ;  /* 0x000000ffff207224 */ /* 0x000fe200078e0009 */
[----:B------:R-:W-:Y:S01]  /*6320*/  SHF.R.U32.HI R117, RZ, 0x8, R35 ;  /* 0x00000008ff757819 */ /* 0x000fe20000011623 */
[----:B------:R-:W-:Y:S01]  /*6330*/  IMAD.SHL.U32 R8, R119, 0x100, RZ ;  /* 0x0000010077087824 */ /* 0x000fe200078e00ff */
[----:B------:R-:W-:Y:S01]  /*6340*/  SHF.R.U32.HI R121, RZ, 0x10, R33 ;  /* 0x00000010ff797819 */ /* 0x000fe20000011621 */
[----:B------:R-:W-:Y:S01]  /*6350*/  IMAD.MOV.U32 R33, RZ, RZ, R10 ;  /* 0x000000ffff217224 */ /* 0x000fe200078e000a */
[----:B------:R-:W-:Y:S02]  /*6360*/  SHF.R.U32.HI R46, RZ, 0x8, R47 ;  /* 0x00000008ff2e7819 */ /* 0x000fe4000001162f */
[--C-:B------:R-:W-:Y:S01]  /*6370*/  SHF.R.U32.HI R120, RZ, 0x10, R45.reuse ;  /* 0x00000010ff787819 */ /* 0x100fe2000001162d */
[----:B------:R-:W-:Y:S01]  /*6380*/  IMAD.U32 R10, R121, 0x10000, RZ ;  /* 0x00010000790a7824 */ /* 0x000fe200078e00ff */
[----:B------:R-:W-:-:S02]  /*6390*/  SHF.R.U32.HI R116, RZ, 0x8, R45 ;  /* 0x00000008ff747819 */ /* 0x000fc4000001162d */
[----:B------:R-:W-:Y:S02]  /*63a0*/  LOP3.LUT R34, R45, 0xff0000ff, RZ, 0xc0, !PT ;  /* 0xff0000ff2d227812 */ /* 0x000fe400078ec0ff */
[----:B------:R-:W-:Y:S01]  /*63b0*/  SHF.R.U32.HI R118, RZ, 0x10, R47 ;  /* 0x00000010ff767819 */ /* 0x000fe2000001162f */
[----:B------:R-:W-:Y:S01]  /*63c0*/  IMAD.SHL.U32 R9, R116, 0x100, RZ ;  /* 0x0000010074097824 */ /* 0x000fe200078e00ff */
[----:B------:R-:W-:Y:S01]  /*63d0*/  LOP3.LUT R45, R47, 0xff0000ff, RZ, 0xc0, !PT ;  /* 0xff0000ff2f2d7812 */ /* 0x000fe200078ec0ff */
[----:B--2---:R-:W-:Y:S01]  /*63e0*/  IMAD.MOV.U32 R47, RZ, RZ, R12 ;  /* 0x000000ffff2f7224 */ /* 0x004fe200078e000c */
[----:B------:R-:W-:Y:S01]  /*63f0*/  LOP3.LUT R115, R115, 0xff00, R8, 0xf8, !PT ;  /* 0x0000ff0073737812 */ /* 0x000fe200078ef808 */
[----:B------:R-:W-:Y:S01]  /*6400*/  IMAD.SHL.U32 R8, R117, 0x100, RZ ;  /* 0x0000010075087824 */ /* 0x000fe200078e00ff */
[----:B------:R-:W-:Y:S01]  /*6410*/  SHF.R.U32.HI R122, RZ, 0x10, R35 ;  /* 0x00000010ff7a7819 */ /* 0x000fe20000011623 */
[----:B------:R-:W-:Y:S01]  /*6420*/  IMAD.SHL.U32 R12, R46, 0x100, RZ ;  /* 0x000001002e0c7824 */ /* 0x000fe200078e00ff */
[----:B------:R-:W-:Y:S01]  /*6430*/  LOP3.LUT R35, R35, 0xff0000ff, RZ, 0xc0, !PT ;  /* 0xff0000ff23237812 */ /* 0x000fe200078ec0ff */
[----:B------:R-:W-:Y:S01]  /*6440*/  IMAD.U32 R118, R118, 0x10000, RZ ;  /* 0x0001000076767824 */ /* 0x000fe200078e00ff */
[----:B------:R-:W-:-:S02]  /*6450*/  LOP3.LUT R10, R115, 0xff0000, R10, 0xf8, !PT ;  /* 0x00ff0000730a7812 */ /* 0x000fc400078ef80a */
[----:B------:R-:W-:Y:S01]  /*6460*/  LOP3.LUT R35, R35, 0xff00, R8, 0xf8, !PT ;  /* 0x0000ff0023237812 */ /* 0x000fe200078ef808 */
[----:B------:R-:W-:Y:S01]  /*6470*/  IMAD.U32 R8, R122, 0x10000, RZ ;  /* 0x000100007a087824 */ /* 0x000fe200078e00ff */
[----:B------:R-:W-:Y:S01]  /*6480*/  LOP3.LUT R121, R45, 0xff00, R12, 0xf8, !PT ;  /* 0x0000ff002d797812 */ /* 0x000fe200078ef80c */
[----:B------:R-:W-:Y:S01]  /*6490*/  IMAD.U32 R12, R120, 0x10000, RZ ;  /* 0x00010000780c7824 */ /* 0x000fe200078e00ff */
[----:B------:R-:W-:Y:S02]  /*64a0*/  F2FP.F16.E4M3.UNPACK_B R117, R114.H1 ;  /* 0x00000072ff75723e */ /* 0x000fe400030006ff */
[----:B------:R-:W-:Y:S02]  /*64b0*/  F2FP.F16.E4M3.UNPACK_B R115, R47.H1 ;  /* 0x0000002fff73723e */ /* 0x000fe400030006ff */
[----:B------:R-:W-:Y:S02]  /*64c0*/  F2FP.F16.E4M3.UNPACK_B R45, R44.H1 ;  /* 0x0000002cff2d723e */ /* 0x000fe400030006ff */
[----:B------:R-:W-:Y:S01]  /*64d0*/  LOP3.LUT R119, R34, 0xff00, R9, 0xf8, !PT ;  /* 0x0000ff0022777812 */ /* 0x000fe200078ef809 */
[----:B------:R-:W-:Y:S01]  /*64e0*/  HADD2.F32 R9, -RZ, R117.H0_H0 ;  /* 0x20000075ff097230 */ /* 0x000fe20000004100 */
[----:B------:R-:W-:Y:S01]  /*64f0*/  LOP3.LUT R8, R35, 0xff0000, R8, 0xf8, !PT ;  /* 0x00ff000023087812 */ /* 0x000fe200078ef808 */
[----:B------:R-:W-:Y:S01]  /*6500*/  HADD2.F32 R35, -RZ, R115.H0_H0 ;  /* 0x20000073ff237230 */ /* 0x000fe20000004100 */
[----:B------:R-:W-:Y:S01]  /*6510*/  F2FP.F16.E4M3.UNPACK_B R46, R113.H1 ;  /* 0x00000071ff2e723e */ /* 0x000fe200030006ff */
[----:B------:R-:W-:Y:S01]  /*6520*/  HADD2.F32 R34, -RZ, R45.H0_H0 ;  /* 0x2000002dff227230 */ /* 0x000fe20000004100 */
[----:B------:R-:W-:Y:S01]  /*6530*/  LOP3.LUT R12, R119, 0xff0000, R12, 0xf8, !PT ;  /* 0x00ff0000770c7812 */ /* 0x000fe200078ef80c */
[----:B------:R-:W-:-:S02]  /*6540*/  HADD2.F32 R119, -RZ, R117.H1_H1 ;  /* 0x30000075ff777230 */ /* 0x000fc40000004100 */
[CC--:B------:R-:W-:Y:S01]  /*6550*/  FMUL.FTZ R123, R35.reuse, R9.reuse ;  /* 0x00000009237b7220 */ /* 0x0c0fe20000410000 */
[--C-:B------:R-:W-:Y:S02]  /*6560*/  HADD2.F32 R116, -RZ, R46.reuse.H0_H0 ;  /* 0x2000002eff747230 */ /* 0x100fe40000004100 */
[C---:B------:R-:W-:Y:S01]  /*6570*/  FMUL.FTZ R120, R34.reuse, R9 ;  /* 0x0000000922787220 */ /* 0x040fe20000410000 */
[----:B------:R-:W-:Y:S01]  /*6580*/  HADD2.F32 R115, -RZ, R115.H1_H1 ;  /* 0x30000073ff737230 */ /* 0x000fe20000004100 */
[----:B------:R-:W-:Y:S01]  /*6590*/  F2FP.F16.E4M3.UNPACK_B R117, R114 ;  /* 0x00000072ff75723e */ /* 0x000fe200020006ff */
[-C--:B------:R-:W-:Y:S01]  /*65a0*/  FFMA.FTZ R34, R34, R116.reuse, -R123 ;  /* 0x0000007422227223 */ /* 0x080fe2000001087b */
[----:B------:R-:W-:Y:S01]  /*65b0*/  FFMA.FTZ R35, R35, R116, R120 ;  /* 0x0000007423237223 */ /* 0x000fe20000010078 */
[----:B------:R-:W-:Y:S01]  /*65c0*/  HADD2.F32 R116, -RZ, R46.H1_H1 ;  /* 0x3000002eff747230 */ /* 0x000fe20000004100 */
[----:B------:R-:W-:Y:S01]  /*65d0*/  F2FP.F16.E4M3.UNPACK_B R44, R44 ;  /* 0x0000002cff2c723e */ /* 0x000fe200020006ff */
[----:B------:R-:W-:Y:S01]  /*65e0*/  HADD2.F32 R46, -RZ, R45.H1_H1 ;  /* 0x3000002dff2e7230 */ /* 0x000fe20000004100 */
[----:B------:R-:W-:-:S02]  /*65f0*/  F2FP.F16.E4M3.UNPACK_B R47, R47 ;  /* 0x0000002fff2f723e */ /* 0x000fc400020006ff */
[----:B------:R-:W-:Y:S01]  /*6600*/  LOP3.LUT R9, R121, 0xff0000, R118, 0xf8, !PT ;  /* 0x00ff000079097812 */ /* 0x000fe200078ef876 */
[C---:B------:R-:W-:Y:S01]  /*6610*/  FMUL.FTZ R121, R115.reuse, R119 ;  /* 0x0000007773797220 */ /* 0x040fe20000410000 */
[----:B------:R-:W-:Y:S01]  /*6620*/  F2FP.F16.E4M3.UNPACK_B R114, R113 ;  /* 0x00000071ff72723e */ /* 0x000fe200020006ff */
[----:B------:R-:W-:Y:S02]  /*6630*/  HADD2.F32 R118, -RZ, R117.H0_H0 ;  /* 0x20000075ff767230 */ /* 0x000fe40000004100 */
[C---:B------:R-:W-:Y:S01]  /*6640*/  FMUL.FTZ R120, R46.reuse, R119 ;  /* 0x000000772e787220 */ /* 0x040fe20000410000 */
[----:B------:R-:W-:Y:S02]  /*6650*/  HADD2.F32 R45, -RZ, R44.H0_H0 ;  /* 0x2000002cff2d7230 */ /* 0x000fe40000004100 */
[-C--:B------:R-:W-:Y:S01]  /*6660*/  FFMA.FTZ R121, R46, R116.reuse, -R121 ;  /* 0x000000742e797223 */ /* 0x080fe20000010879 */
[----:B------:R-:W-:Y:S02]  /*6670*/  HADD2.F32 R113, -RZ, R47.H0_H0 ;  /* 0x2000002fff717230 */ /* 0x000fe40000004100 */
[----:B------:R-:W-:Y:S01]  /*6680*/  FFMA.FTZ R124, R115, R116, R120 ;  /* 0x00000074737c7223 */ /* 0x000fe20000010078 */
[----:B------:R-:W-:-:S02]  /*6690*/  HADD2.F32 R46, -RZ, R114.H0_H0 ;  /* 0x20000072ff2e7230 */ /* 0x000fc40000004100 */
[-C--:B------:R-:W-:Y:S01]  /*66a0*/  FMUL.FTZ R120, R45, R118.reuse ;  /* 0x000000762d787220 */ /* 0x080fe20000410000 */
[----:B------:R-:W-:Y:S02]  /*66b0*/  HADD2.F32 R117, -RZ, R117.H1_H1 ;  /* 0x30000075ff757230 */ /* 0x000fe40000004100 */
[C---:B------:R-:W-:Y:S01]  /*66c0*/  FMUL.FTZ R116, R113.reuse, R118 ;  /* 0x0000007671747220 */ /* 0x040fe20000410000 */
[----:B------:R-:W-:Y:S02]  /*66d0*/  HADD2.F32 R47, -RZ, R47.H1_H1 ;  /* 0x3000002fff2f7230 */ /* 0x000fe40000004100 */
[-C--:B------:R-:W-:Y:S01]  /*66e0*/  FFMA.FTZ R120, R113, R46.reuse, R120 ;  /* 0x0000002e71787223 */ /* 0x080fe20000010078 */
[----:B------:R-:W-:Y:S02]  /*66f0*/  HADD2.F32 R44, -RZ, R44.H1_H1 ;  /* 0x3000002cff2c7230 */ /* 0x000fe40000004100 */
[----:B------:R-:W-:Y:S01]  /*6700*/  FFMA.FTZ R118, R45, R46, -R116 ;  /* 0x0000002e2d767223 */ /* 0x000fe20000010874 */
[----:B------:R-:W-:-:S02]  /*6710*/  HADD2.F32 R114, -RZ, R114.H1_H1 ;  /* 0x30000072ff727230 */ /* 0x000fc40000004100 */
[CC--:B------:R-:W-:Y:S01]  /*6720*/  FMUL.FTZ R113, R47.reuse, R117.reuse ;  /* 0x000000752f717220 */ /* 0x0c0fe20000410000 */
[----:B------:R-:W-:Y:S01]  /*6730*/  F2FP.F16.E4M3.UNPACK_B R45, R112.H1 ;  /* 0x00000070ff2d723e */ /* 0x000fe200030006ff */
[C---:B------:R-:W-:Y:S01]  /*6740*/  FMUL.FTZ R122, R44.reuse, R117 ;  /* 0x000000752c7a7220 */ /* 0x040fe20000410000 */
[----:B------:R-:W-:Y:S01]  /*6750*/  F2FP.F16.E4M3.UNPACK_B R46, R14.H1 ;  /* 0x0000000eff2e723e */ /* 0x000fe200030006ff */
[-C--:B------:R-:W-:Y:S01]  /*6760*/  FFMA.FTZ R117, R44, R114.reuse, -R113 ;  /* 0x000000722c757223 */ /* 0x080fe20000010871 */
[----:B------:R-:W-:Y:S01]  /*6770*/  F2FP.F16.E4M3.UNPACK_B R115, R111.H1 ;  /* 0x0000006fff73723e */ /* 0x000fe200030006ff */
[--C-:B------:R-:W-:Y:S01]  /*6780*/  HADD2.F32 R116, -RZ, R45.reuse.H0_H0 ;  /* 0x2000002dff747230 */ /* 0x100fe20000004100 */
[----:B------:R-:W-:Y:S01]  /*6790*/  F2FP.F16.E4M3.UNPACK_B R44, R33.H1 ;  /* 0x00000021ff2c723e */ /* 0x000fe200030006ff */
[----:B------:R-:W-:Y:S02]  /*67a0*/  HADD2.F32 R113, -RZ, R46.H0_H0 ;  /* 0x2000002eff717230 */ /* 0x000fe40000004100 */
[----:B------:R-:W-:Y:S01]  /*67b0*/  FFMA.FTZ R119, R47, R114, R122 ;  /* 0x000000722f777223 */ /* 0x000fe2000001007a */
[----:B------:R-:W-:Y:S01]  /*67c0*/  HADD2.F32 R47, -RZ, R45.H1_H1 ;  /* 0x3000002dff2f7230 */ /* 0x000fe20000004100 */
[----:B------:R-:W-:Y:S01]  /*67d0*/  F2FP.F16.E4M3.UNPACK_B R112, R112 ;  /* 0x00000070ff70723e */ /* 0x000fe200020006ff */
[----:B------:R-:W-:-:S02]  /*67e0*/  HADD2.F32 R45, -RZ, R44.H0_H0 ;  /* 0x2000002cff2d7230 */ /* 0x000fc40000004100 */
[-C--:B------:R-:W-:Y:S01]  /*67f0*/  FMUL.FTZ R122, R113, R116.reuse ;  /* 0x00000074717a7220 */ /* 0x080fe20000410000 */
[--C-:B------:R-:W-:Y:S01]  /*6800*/  HADD2.F32 R114, -RZ, R115.reuse.H0_H0 ;  /* 0x20000073ff727230 */ /* 0x100fe20000004100 */
[----:B------:R-:W-:Y:S01]  /*6810*/  F2FP.F16.E4M3.UNPACK_B R33, R33 ;  /* 0x00000021ff21723e */ /* 0x000fe200020006ff */
[----:B------:R-:W-:Y:S02]  /*6820*/  HADD2.F32 R46, -RZ, R46.H1_H1 ;  /* 0x3000002eff2e7230 */ /* 0x000fe40000004100 */
[C---:B------:R-:W-:Y:S01]  /*6830*/  FMUL.FTZ R116, R45.reuse, R116 ;  /* 0x000000742d747220 */ /* 0x040fe20000410000 */
[----:B------:R-:W-:Y:S02]  /*6840*/  HADD2.F32 R44, -RZ, R44.H1_H1 ;  /* 0x3000002cff2c7230 */ /* 0x000fe40000004100 */
[-C--:B------:R-:W-:Y:S01]  /*6850*/  FFMA.FTZ R122, R45, R114.reuse, -R122 ;  /* 0x000000722d7a7223 */ /* 0x080fe2000001087a */
[----:B------:R-:W-:Y:S02]  /*6860*/  HADD2.F32 R115, -RZ, R115.H1_H1 ;  /* 0x30000073ff737230 */ /* 0x000fe40000004100 */
[----:B------:R-:W-:Y:S01]  /*6870*/  FMUL.FTZ R45, R46, R47 ;  /* 0x0000002f2e2d7220 */ /* 0x000fe20000410000 */
[----:B------:R-:W-:Y:S01]  /*6880*/  F2FP.F16.E4M3.UNPACK_B R111, R111 ;  /* 0x0000006fff6f723e */ /* 0x000fe200020006ff */
[C---:B------:R-:W-:Y:S01]  /*6890*/  FMUL.FTZ R47, R44.reuse, R47 ;  /* 0x0000002f2c2f7220 */ /* 0x040fe20000410000 */
[----:B------:R-:W-:Y:S01]  /*68a0*/  FFMA.FTZ R123, R113, R114, R116 ;  /* 0x00000072717b7223 */ /* 0x000fe20000010074 */
[-C--:B------:R-:W-:Y:S01]  /*68b0*/  FFMA.FTZ R125, R44, R115.reuse, -R45 ;  /* 0x000000732c7d7223 */ /* 0x080fe2000001082d */
[----:B------:R-:W-:Y:S01]  /*68c0*/  F2FP.F16.E4M3.UNPACK_B R44, R14 ;  /* 0x0000000eff2c723e */ /* 0x000fe200020006ff */
[----:B------:R-:W-:Y:S01]  /*68d0*/  FFMA.FTZ R126, R46, R115, R47 ;  /* 0x000000732e7e7223 */ /* 0x000fe2000001002f */
[----:B------:R-:W-:Y:S01]  /*68e0*/  HADD2.F32 R47, -RZ, R112.H0_H0 ;  /* 0x20000070ff2f7230 */ /* 0x000fe20000004100 */
[----:B------:R-:W-:Y:S01]  /*68f0*/  F2FP.SATFINITE.E4M3.F32.PACK_AB_MERGE_C R34, R121, R34, RZ ;  /* 0x000000227922723e */ /* 0x000fe200048070ff */
[----:B------:R-:W-:Y:S01]  /*6900*/  HADD2.F32 R14, -RZ, R33.H0_H0 ;  /* 0x20000021ff0e7230 */ /* 0x000fe20000004100 */
[----:B------:R-:W-:Y:S01]  /*6910*/  F2FP.SATFINITE.E4M3.F32.PACK_AB_MERGE_C R35, R124, R35, RZ ;  /* 0x000000237c23723e */ /* 0x000fe200048070ff */
[----:B------:R-:W-:Y:S01]  /*6920*/  HADD2.F32 R45, -RZ, R44.H0_H0 ;  /* 0x2000002cff2d7230 */ /* 0x000fe20000004100 */
[----:B------:R-:W-:Y:S01]  /*6930*/  F2FP.SATFINITE.E4M3.F32.PACK_AB_MERGE_C R123, R126, R123, RZ ;  /* 0x0000007b7e7b723e */ /* 0x000fe200048070ff */
[----:B------:R-:W-:-:S02]  /*6940*/  HADD2.F32 R46, -RZ, R111.H0_H0 ;  /* 0x2000006fff2e7230 */ /* 0x000fc40000004100 */
[CC--:B------:R-:W-:Y:S01]  /*6950*/  FMUL.FTZ R114, R14.reuse, R47.reuse ;  /* 0x0000002f0e727220 */ /* 0x0c0fe20000410000 */
[----:B------:R-:W-:Y:S02]  /*6960*/  HADD2.F32 R112, -RZ, R112.H1_H1 ;  /* 0x30000070ff707230 */ /* 0x000fe40000004100 */
[----:B------:R-:W-:Y:S01]  /*6970*/  FMUL.FTZ R113, R45, R47 ;  /* 0x0000002f2d717220 */ /* 0x000fe20000410000 */
[----:B------:R-:W-:Y:S01]  /*6980*/  HADD2.F32 R44, -RZ, R44.H1_H1 ;  /* 0x3000002cff2c7230 */ /* 0x000fe20000004100 */
[----:B------:R-:W-:Y:S01]  /*6990*/  F2FP.SATFINITE.E4M3.F32.PACK_AB_MERGE_C R34, R117, R118, R34 ;  /* 0x000000767522723e */ /* 0x000fe20004807022 */
[----:B------:R-:W-:Y:S02]  /*69a0*/  HADD2.F32 R33, -RZ, R33.H1_H1 ;  /* 0x30000021ff217230 */ /* 0x000fe40000004100 */
[----:B------:R-:W-:Y:S01]  /*69b0*/  FFMA.FTZ R113, R14, R46, -R113 ;  /* 0x0000002e0e717223 */ /* 0x000fe20000010871 */
[----:B------:R-:W-:Y:S02]  /*69c0*/  HADD2.F32 R111, -RZ, R111.H1_H1 ;  /* 0x3000006fff6f7230 */ /* 0x000fe40000004100 */
[C---:B------:R-:W-:Y:S01]  /*69d0*/  FMUL.FTZ R116, R44.reuse, R112 ;  /* 0x000000702c747220 */ /* 0x040fe20000410000 */
[----:B------:R-:W-:Y:S01]  /*69e0*/  FFMA.FTZ R14, R45, R46, R114 ;  /* 0x0000002e2d0e7223 */ /* 0x000fe20000010072 */
[C---:B------:R-:W-:Y:S01]  /*69f0*/  FMUL.FTZ R47, R33.reuse, R112 ;  /* 0x00000070212f7220 */ /* 0x040fe20000410000 */
[----:B------:R-:W-:Y:S01]  /*6a00*/  F2FP.F16.E4M3.UNPACK_B R46, R13 ;  /* 0x0000000dff2e723e */ /* 0x000fe200020006ff */
[-C--:B------:R-:W-:Y:S01]  /*6a10*/  FFMA.FTZ R116, R33, R111.reuse, -R116 ;  /* 0x0000006f21747223 */ /* 0x080fe20000010874 */
[----:B------:R-:W-:Y:S01]  /*6a20*/  F2FP.F16.E4M3.UNPACK_B R114, R12 ;  /* 0x0000000cff72723e */ /* 0x000fe200020006ff */
[----:B------:R-:W-:Y:S01]  /*6a30*/  FFMA.FTZ R111, R44, R111, R47 ;  /* 0x0000006f2c6f7223 */ /* 0x000fe2000001002f */
[----:B------:R-:W-:Y:S01]  /*6a40*/  F2FP.F16.E4M3.UNPACK_B R45, R32 ;  /* 0x00000020ff2d723e */ /* 0x000fe200020006ff */
[----:B------:R-:W-:Y:S01]  /*6a50*/  HADD2.F32 R47, -RZ, R46.H0_H0 ;  /* 0x2000002eff2f7230 */ /* 0x000fe20000004100 */
[----:B------:R-:W-:Y:S01]  /*6a60*/  F2FP.SATFINITE.E4M3.F32.PACK_AB_MERGE_C R33, R125, R122, RZ ;  /* 0x0000007a7d21723e */ /* 0x000fe200048070ff */
[--C-:B------:R-:W-:Y:S01]  /*6a70*/  HADD2.F32 R115, -RZ, R114.reuse.H0_H0 ;  /* 0x20000072ff737230 */ /* 0x100fe20000004100 */
[----:B------:R-:W-:Y:S01]  /*6a80*/  F2FP.F16.E4M3.UNPACK_B R112, R10 ;  /* 0x0000000aff70723e */ /* 0x000fe200020006ff */
[----:B------:R-:W-:Y:S01]  /*6a90*/  HADD2.F32 R44, -RZ, R45.H0_H0 ;  /* 0x2000002dff2c7230 */ /* 0x000fe20000004100 */
[----:B------:R-:W-:Y:S01]  /*6aa0*/  F2FP.SATFINITE.E4M3.F32.PACK_AB_MERGE_C R33, R116, R113, R33 ;  /* 0x000000717421723e */ /* 0x000fe20004807021 */
[----:B------:R-:W-:Y:S01]  /*6ab0*/  HADD2.F32 R114, -RZ, R114.H1_H1 ;  /* 0x30000072ff727230 */ /* 0x000fe20000004100 */
[----:B------:R-:W-:Y:S01]  /*6ac0*/  F2FP.SATFINITE.E4M3.F32.PACK_AB_MERGE_C R14, R111, R14, R123 ;  /* 0x0000000e6f0e723e */ /* 0x000fe2000480707b */
[----:B------:R-:W-:-:S02]  /*6ad0*/  HADD2.F32 R113, -RZ, R112.H0_H0 ;  /* 0x20000070ff717230 */ /* 0x000fc40000004100 */
[CC--:B------:R-:W-:Y:S01]  /*6ae0*/  FMUL.FTZ R117, R47.reuse, R115.reuse ;  /* 0x000000732f757220 */ /* 0x0c0fe20000410000 */
[----:B------:R-:W-:Y:S02]  /*6af0*/  HADD2.F32 R111, -RZ, R46.H1_H1 ;  /* 0x3000002eff6f7230 */ /* 0x000fe40000004100 */
[C---:B------:R-:W-:Y:S01]  /*6b00*/  FMUL.FTZ R116, R44.reuse, R115 ;  /* 0x000000732c747220 */ /* 0x040fe20000410000 */
[----:B------:R-:W-:Y:S02]  /*6b10*/  HADD2.F32 R46, -RZ, R45.H1_H1 ;  /* 0x3000002dff2e7230 */ /* 0x000fe40000004100 */
        /* <DEDUP_REMOVED lines=13> */
[----:B------:R-:W-:Y:S01]  /*6bf0*/  HADD2.F32 R115, -RZ, R113.H0_H0 ;  /* 0x20000071ff737230 */ /* 0x000fe20000004100 */
[----:B------:R-:W-:Y:S01]  /*6c00*/  F2FP.SATFINITE.E4M3.F32.PACK_AB_MERGE_C R35, R119, R120, R35 ;  /* 0x000000787723723e */ /* 0x000fe20004807023 */
[----:B------:R-:W-:Y:S01]  /*6c10*/  HADD2.F32 R47, -RZ, R47.H1_H1 ;  /* 0x3000002fff2f7230 */ /* 0x000fe20000004100 */
[----:B------:R-:W-:Y:S01]  /*6c20*/  F2FP.F16.E4M3.UNPACK_B R114, R9 ;  /* 0x00000009ff72723e */ /* 0x000fe200020006ff */
[----:B------:R-:W-:Y:S02]  /*6c30*/  HADD2.F32 R113, -RZ, R113.H1_H1 ;  /* 0x30000071ff717230 */ /* 0x000fe40000004100 */
[-C--:B------:R-:W-:Y:S01]  /*6c40*/  FMUL.FTZ R117, R46, R115.reuse ;  /* 0x000000732e757220 */ /* 0x080fe20000410000 */
[----:B------:R-:W-:Y:S02]  /*6c50*/  HADD2.F32 R111, -RZ, R10.H0_H0 ;  /* 0x2000000aff6f7230 */ /* 0x000fe40000004100 */
[----:B------:R-:W-:Y:S01]  /*6c60*/  FMUL.FTZ R115, R12, R115 ;  /* 0x000000730c737220 */ /* 0x000fe20000410000 */
[----:B------:R-:W-:-:S02]  /*6c70*/  HADD2.F32 R32, -RZ, R32.H1_H1 ;  /* 0x30000020ff207230 */ /* 0x000fc40000004100 */
[C---:B------:R-:W-:Y:S01]  /*6c80*/  FMUL.FTZ R121, R47.reuse, R113 ;  /* 0x000000712f797220 */ /* 0x040fe20000410000 */
[----:B------:R-:W-:Y:S02]  /*6c90*/  HADD2.F32 R112, -RZ, R10.H1_H1 ;  /* 0x3000000aff707230 */ /* 0x000fe40000004100 */
[----:B------:R-:W-:Y:S01]  /*6ca0*/  FFMA.FTZ R120, R46, R111, R115 ;  /* 0x0000006f2e787223 */ /* 0x000fe20000010073 */
[----:B------:R-:W-:Y:S01]  /*6cb0*/  F2FP.F16.E4M3.UNPACK_B R10, R11 ;  /* 0x0000000bff0a723e */ /* 0x000fe200020006ff */
[----:B------:R-:W-:Y:S01]  /*6cc0*/  FFMA.FTZ R119, R12, R111, -R117 ;  /* 0x0000006f0c777223 */ /* 0x000fe20000010875 */
[----:B------:R-:W-:Y:S01]  /*6cd0*/  F2FP.F16.E4M3.UNPACK_B R46, R15.H1 ;  /* 0x0000000fff2e723e */ /* 0x000fe200030006ff */
[C---:B------:R-:W-:Y:S01]  /*6ce0*/  FMUL.FTZ R12, R32.reuse, R113 ;  /* 0x00000071200c7220 */ /* 0x040fe20000410000 */
[----:B------:R-:W-:Y:S01]  /*6cf0*/  F2FP.F16.E4M3.UNPACK_B R115, R9.H1 ;  /* 0x00000009ff73723e */ /* 0x000fe200030006ff */
[-C--:B------:R-:W-:Y:S01]  /*6d00*/  FFMA.FTZ R122, R32, R112.reuse, -R121 ;  /* 0x00000070207a7223 */ /* 0x080fe20000010879 */
[----:B------:R-:W-:Y:S01]  /*6d10*/  F2FP.F16.E4M3.UNPACK_B R11, R11.H1 ;  /* 0x0000000bff0b723e */ /* 0x000fe200030006ff */
[----:B------:R-:W-:Y:S01]  /*6d20*/  FFMA.FTZ R121, R47, R112, R12 ;  /* 0x000000702f797223 */ /* 0x000fe2000001000c */
[----:B------:R-:W-:Y:S01]  /*6d30*/  F2FP.F16.E4M3.UNPACK_B R32, R15 ;  /* 0x0000000fff20723e */ /* 0x000fe200020006ff */
[----:B------:R-:W-:Y:S01]  /*6d40*/  HADD2.F32 R117, -RZ, R115.H0_H0 ;  /* 0x20000073ff757230 */ /* 0x000fe20000004100 */
[-C--:B------:R-:W-:Y:S01]  /*6d50*/  F2FP.F16.E4M3.UNPACK_B R9, R8.reuse ;  /* 0x00000008ff09723e */ /* 0x080fe200020006ff */
[----:B------:R-:W-:Y:S01]  /*6d60*/  HADD2.F32 R15, -RZ, R11.H0_H0 ;  /* 0x2000000bff0f7230 */ /* 0x000fe20000004100 */
[----:B------:R-:W-:Y:S01]  /*6d70*/  F2FP.F16.E4M3.UNPACK_B R111, R8.H1 ;  /* 0x00000008ff6f723e */ /* 0x000fe200030006ff */
[----:B------:R-:W-:Y:S01]  /*6d80*/  HADD2.F32 R8, -RZ, R46.H0_H0 ;  /* 0x2000002eff087230 */ /* 0x000fe20000004100 */
[----:B------:R-:W-:Y:S01]  /*6d90*/  F2FP.SATFINITE.E4M3.F32.PACK_AB_MERGE_C R119, R122, R119, RZ ;  /* 0x000000777a77723e */ /* 0x000fe200048070ff */
[----:B------:R-:W-:Y:S01]  /*6da0*/  HADD2.F32 R47, -RZ, R32.H0_H0 ;  /* 0x20000020ff2f7230 */ /* 0x000fe20000004100 */
[----:B------:R-:W-:Y:S01]  /*6db0*/  F2FP.SATFINITE.E4M3.F32.PACK_AB_MERGE_C R120, R121, R120, RZ ;  /* 0x000000787978723e */ /* 0x000fe200048070ff */
        /* <DEDUP_REMOVED lines=9> */
[----:B------:R-:W-:Y:S01]  /*6e50*/  FMUL.FTZ R116, R12, R116 ;  /* 0x000000740c747220 */ /* 0x000fe20000410000 */
[----:B------:R-:W-:Y:S02]  /*6e60*/  HADD2.F32 R11, -RZ, R11.H1_H1 ;  /* 0x3000000bff0b7230 */ /* 0x000fe40000004100 */
[----:B------:R-:W-:Y:S01]  /*6e70*/  FFMA.FTZ R117, R8, R113, R117 ;  /* 0x0000007108757223 */ /* 0x000fe20000010075 */
[----:B------:R-:W-:Y:S02]  /*6e80*/  HADD2.F32 R112, -RZ, R9.H0_H0 ;  /* 0x20000009ff707230 */ /* 0x000fe40000004100 */
[-C--:B------:R-:W-:Y:S01]  /*6e90*/  FMUL.FTZ R8, R46, R115.reuse ;  /* 0x000000732e087220 */ /* 0x080fe20000410000 */
[----:B------:R-:W-:Y:S02]  /*6ea0*/  HADD2.F32 R32, -RZ, R32.H1_H1 ;  /* 0x30000020ff207230 */ /* 0x000fe40000004100 */
[----:B------:R-:W-:Y:S01]  /*6eb0*/  FMUL.FTZ R115, R11, R115 ;  /* 0x000000730b737220 */ /* 0x000fe20000410000 */
[----:B------:R-:W-:-:S02]  /*6ec0*/  HADD2.F32 R15, -RZ, R114.H1_H1 ;  /* 0x30000072ff0f7230 */ /* 0x000fc40000004100 */
[-C--:B------:R-:W-:Y:S01]  /*6ed0*/  FFMA.FTZ R116, R47, R112.reuse, R116 ;  /* 0x000000702f747223 */ /* 0x080fe20000010074 */
[----:B------:R-:W-:Y:S02]  /*6ee0*/  HADD2.F32 R111, -RZ, R111.H1_H1 ;  /* 0x3000006fff6f7230 */ /* 0x000fe40000004100 */
[----:B------:R-:W-:Y:S01]  /*6ef0*/  FFMA.FTZ R123, R12, R112, -R123 ;  /* 0x000000700c7b7223 */ /* 0x000fe2000001087b */
[----:B------:R-:W-:Y:S02]  /*6f00*/  HADD2.F32 R10, -RZ, R10.H1_H1 ;  /* 0x3000000aff0a7230 */ /* 0x000fe40000004100 */
[----:B------:R-:W-:Y:S01]  /*6f10*/  FMUL.FTZ R47, R32, R15 ;  /* 0x0000000f202f7220 */ /* 0x000fe20000410000 */
[----:B------:R-:W-:Y:S02]  /*6f20*/  HADD2.F32 R9, -RZ, R9.H1_H1 ;  /* 0x30000009ff097230 */ /* 0x000fe40000004100 */
[-C--:B------:R-:W-:Y:S01]  /*6f30*/  FFMA.FTZ R11, R11, R111.reuse, -R8 ;  /* 0x0000006f0b0b7223 */ /* 0x080fe20000010808 */
[----:B------:R-:W-:Y:S01]  /*6f40*/  FFMA.FTZ R46, R46, R111, R115 ;  /* 0x0000006f2e2e7223 */ /* 0x000fe20000010073 */
[----:B------:R-:W-:Y:S01]  /*6f50*/  FMUL.FTZ R15, R10, R15 ;  /* 0x0000000f0a0f7220 */ /* 0x000fe20000410000 */
[----:B------:R-:W-:-:S02]  /*6f60*/  IMAD.MOV.U32 R8, RZ, RZ, R34 ;  /* 0x000000ffff087224 */ /* 0x000fc400078e0022 */
[-C--:B------:R-:W-:Y:S01]  /*6f70*/  FFMA.FTZ R10, R10, R9.reuse, -R47 ;  /* 0x000000090a0a7223 */ /* 0x080fe2000001082f */
[----:B------:R-:W-:Y:S01]  /*6f80*/  F2FP.SATFINITE.E4M3.F32.PACK_AB_MERGE_C R11, R11, R124, RZ ;  /* 0x0000007c0b0b723e */ /* 0x000fe200048070ff */
[----:B------:R-:W-:Y:S01]  /*6f90*/  FFMA.FTZ R15, R32, R9, R15 ;  /* 0x00000009200f7223 */ /* 0x000fe2000001000f */
[----:B------:R-:W-:Y:S01]  /*6fa0*/  F2FP.SATFINITE.E4M3.F32.PACK_AB_MERGE_C R46, R46, R117, RZ ;  /* 0x000000752e2e723e */ /* 0x000fe200048070ff */
[----:B------:R-:W-:Y:S01]  /*6fb0*/  IMAD.MOV.U32 R12, RZ, RZ, R35 ;  /* 0x000000ffff0c7224 */ /* 0x000fe200078e0023 */
[----:B------:R-:W-:Y:S02]  /*6fc0*/  F2FP.SATFINITE.E4M3.F32.PACK_AB_MERGE_C R9, R13, R44, R119 ;  /* 0x0000002c0d09723e */ /* 0x000fe40004807077 */
[----:B------:R-:W-:Y:S01]  /*6fd0*/  F2FP.SATFINITE.E4M3.F32.PACK_AB_MERGE_C R11, R10, R123, R11 ;  /* 0x0000007b0a0b723e */ /* 0x000fe2000480700b */
[----:B------:R-:W-:Y:S01]  /*6fe0*/  IMAD.MOV.U32 R10, RZ, RZ, R33 ;  /* 0x000000ffff0a7224 */ /* 0x000fe200078e0021 */
[----:B------:R-:W-:Y:S02]  /*6ff0*/  F2FP.SATFINITE.E4M3.F32.PACK_AB_MERGE_C R13, R118, R45, R120 ;  /* 0x0000002d760d723e */ /* 0x000fe40004807078 */
[----:B------:R-:W-:-:S07]  /*7000*/  F2FP.SATFINITE.E4M3.F32.PACK_AB_MERGE_C R15, R15, R116, R46 ;  /* 0x000000740f0f723e */ /* 0x000fce000480702e */
.L_x_1619:
[----:B------:R-:W-:Y:S05]  /*7010*/  BSYNC B2 ;  /* 0x0000000000027941 */ /* 0x000fea0003800000 */
.L_x_1618:
[----:B0-----:R0:W-:Y:S04]  /*7020*/  ST.E.128 desc[UR38][R94.64], R8 ;  /* 0x000000085e007985 */ /* 0x0011e8000c101d26 */
[----:B--2---:R0:W-:Y:S02]  /*7030*/  @!P2 ST.E.128 desc[UR38][R96.64], R12 ;  /* 0x0000000c6000a985 */ /* 0x0041e4000c101d26 */
.L_x_1617:
[----:B------:R-:W-:Y:S05]  /*7040*/  BSYNC B1 ;  /* 0x0000000000017941 */ /* 0x000fea0003800000 */
.L_x_1616:
[----:B------:R-:W-:Y:S01]  /*7050*/  ISETP.NE.AND P2, PT, R3, RZ, PT ;  /* 0x000000ff0300720c */ /* 0x000fe20003f45270 */
[----:B------:R-:W-:-:S12]  /*7060*/  BSSY B1, `(.L_x_1620) ;  /* 0x00000f5000017945 */ /* 0x000fd80003800000 */
[----:B------:R-:W-:Y:S05]  /*7070*/  @!P2 BRA `(.L_x_1621) ;  /* 0x0000000c00cca947 */ /* 0x000fea0003800000 */
[----:B------:R-:W-:Y:S01]  /*7080*/  ISETP.NE.AND P4, PT, R85, RZ, PT ;  /* 0x000000ff5500720c */ /* 0x000fe20003f85270 */
[----:B------:R-:W-:Y:S01]  /*7090*/  BSSY B2, `(.L_x_1622) ;  /* 0x00000ef000027945 */ /* 0x000fe20003800000 */
[C---:B----4-:R-:W-:Y:S02]  /*70a0*/  IADD3 R32, P2, R58.reuse, R101, RZ ;  /* 0x000000653a207210 */ /* 0x050fe40007f5e0ff */
[----:B0-----:R-:W-:Y:S02]  /*70b0*/  SEL R8, R65, R110, !P4 ;  /* 0x0000006e41087207 */ /* 0x001fe40006000000 */
[----:B---3--:R-:W-:Y:S02]  /*70c0*/  LEA.HI.X.SX32 R33, R58, R99, 0x1, P2 ;  /* 0x000000633a217211 */ /* 0x008fe400010f0eff */
[----:B------:R-:W-:-:S04]  /*70d0*/  SHF.R.S32.HI R9, RZ, 0x1f, R8 ;  /* 0x0000001fff097819 */ /* 0x000fc80000011408 */
[----:B------:R-:W-:-:S04]  /*70e0*/  LEA.HI R9, R9, R8, RZ, 0x5 ;  /* 0x0000000809097211 */ /* 0x000fc800078f28ff */
[----:B------:R-:W-:-:S04]  /*70f0*/  SHF.R.S32.HI R8, RZ, 0x5, R9 ;  /* 0x00000005ff087819 */ /* 0x000fc80000011409 */
[----:B------:R-:W-:-:S04]  /*7100*/  LEA.HI.SX32 R8, R77, R8, 0x1c ;  /* 0x000000084d087211 */ /* 0x000fc800078fe2ff */
[----:B------:R-:W-:Y:S01]  /*7110*/  SHF.R.S32.HI R9, RZ, 0x1f, R8 ;  /* 0x0000001fff097819 */ /* 0x000fe20000011408 */
        /* <DEDUP_REMOVED lines=12> */
[----:B------:R-:W-:Y:S01]  /*71e0*/  @!P2 LEA.HI.X.SX32 R35, R10, R99, 0x1, P4 ;  /* 0x000000630a23a211 */ /* 0x000fe200020f0eff */
[----:B------:R-:W-:Y:S01]  /*71f0*/  IMAD.IADD R12, R16, 0x1, R11 ;  /* 0x00000001100c7824 */ /* 0x000fe200078e020b */
[----:B------:R-:W-:-:S03]  /*7200*/  ISETP.GE.AND P4, PT, R82, R98, PT ;  /* 0x000000625200720c */ /* 0x000fc60003f86270 */
[----:B------:R-:W0:Y:S04]  /*7210*/  LDS.128 R8, [R9+0x16400] ;  /* 0x0164000009087984 */ /* 0x000e280000000c00 */
[----:B------:R-:W3:Y:S06]  /*7220*/  LDS.128 R12, [R12+0x16400] ;  /* 0x016400000c0c7984 */ /* 0x000eec0000000c00 */
[----:B------:R-:W-:Y:S05]  /*7230*/  @P4 BRA `(.L_x_1623) ;  /* 0x0000000c00504947 */ /* 0x000fea0003800000 */
[----:B------:R-:W-:Y:S01]  /*7240*/  SHF.R.U32.HI R28, RZ, 0x8, R29 ;  /* 0x00000008ff1c7819 */ /* 0x000fe2000001161d */
[----:B---3--:R-:W-:Y:S01]  /*7250*/  IMAD.MOV.U32 R42, RZ, RZ, R12 ;  /* 0x000000ffff2a7224 */ /* 0x008fe200078e000c */
[--C-:B------:R-:W-:Y:S02]  /*7260*/  SHF.R.U32.HI R45, RZ, 0x8, R41.reuse ;  /* 0x00000008ff2d7819 */ /* 0x100fe40000011629 */
[----:B------:R-:W-:Y:S02]  /*7270*/  LOP3.LUT R44, R41, 0xff0000ff, RZ, 0xc0, !PT ;  /* 0xff0000ff292c7812 */ /* 0x000fe400078ec0ff */
[----:B------:R-:W-:Y:S01]  /*7280*/  SHF.R.U32.HI R96, RZ, 0x10, R41 ;  /* 0x00000010ff607819 */ /* 0x000fe20000011629 */
[----:B------:R-:W-:Y:S01]  /*7290*/  IMAD.SHL.U32 R41, R28, 0x100, RZ ;  /* 0x000001001c297824 */ /* 0x000fe200078e00ff */
[----:B------:R-:W-:Y:S01]  /*72a0*/  LOP3.LUT R30, R29, 0xff0000ff, RZ, 0xc0, !PT ;  /* 0xff0000ff1d1e7812 */ /* 0x000fe200078ec0ff */
[----:B------:R-:W-:Y:S01]  /*72b0*/  IMAD.SHL.U32 R45, R45, 0x100, RZ ;  /* 0x000001002d2d7824 */ /* 0x000fe200078e00ff */
[----:B------:R-:W-:Y:S01]  /*72c0*/  SHF.R.U32.HI R111, RZ, 0x10, R29 ;  /* 0x00000010ff6f7819 */ /* 0x000fe2000001161d */
[----:B------:R-:W-:Y:S01]  /*72d0*/  IMAD.MOV.U32 R29, RZ, RZ, R14 ;  /* 0x000000ffff1d7224 */ /* 0x000fe200078e000e */
[----:B------:R-:W-:Y:S01]  /*72e0*/  SHF.R.U32.HI R94, RZ, 0x8, R31 ;  /* 0x00000008ff5e7819 */ /* 0x000fe2000001161f */
[----:B0-----:R-:W-:Y:S01]  /*72f0*/  IMAD.MOV.U32 R28, RZ, RZ, R10 ;  /* 0x000000ffff1c7224 */ /* 0x001fe200078e000a */
[----:B------:R-:W-:-:S02]  /*7300*/  SHF.R.U32.HI R47, RZ, 0x8, R43 ;  /* 0x00000008ff2f7819 */ /* 0x000fc4000001162b */
[----:B------:R-:W-:Y:S01]  /*7310*/  LOP3.LUT R12, R30, 0xff00, R41, 0xf8, !PT ;  /* 0x0000ff001e0c7812 */ /* 0x000fe200078ef829 */
[----:B------:R-:W-:Y:S01]  /*7320*/  IMAD.U32 R41, R111, 0x10000, RZ ;  /* 0x000100006f297824 */ /* 0x000fe200078e00ff */
[----:B------:R-:W-:Y:S01]  /*7330*/  LOP3.LUT R46, R43, 0xff0000ff, RZ, 0xc0, !PT ;  /* 0xff0000ff2b2e7812 */ /* 0x000fe200078ec0ff */
[----:B------:R-:W-:Y:S01]  /*7340*/  IMAD.SHL.U32 R47, R47, 0x100, RZ ;  /* 0x000001002f2f7824 */ /* 0x000fe200078e00ff */
[----:B------:R-:W-:Y:S01]  /*7350*/  SHF.R.U32.HI R95, RZ, 0x10, R43 ;  /* 0x00000010ff5f7819 */ /* 0x000fe2000001162b */
[----:B------:R-:W-:Y:S01]  /*7360*/  IMAD.SHL.U32 R43, R94, 0x100, RZ ;  /* 0x000001005e2b7824 */ /* 0x000fe200078e00ff */
[----:B------:R-:W-:Y:S02]  /*7370*/  LOP3.LUT R40, R31, 0xff0000ff, RZ, 0xc0, !PT ;  /* 0xff0000ff1f287812 */ /* 0x000fe400078ec0ff */
[----:B--2---:R-:W-:Y:S01]  /*7380*/  SHF.R.U32.HI R97, RZ, 0x10, R31 ;  /* 0x00000010ff617819 */ /* 0x004fe2000001161f */
[----:B------:R-:W-:Y:S01]  /*7390*/  IMAD.MOV.U32 R31, RZ, RZ, R8 ;  /* 0x000000ffff1f7224 */ /* 0x000fe200078e0008 */
[----:B------:R-:W-:Y:S01]  /*73a0*/  LOP3.LUT R12, R12, 0xff0000, R41, 0xf8, !PT ;  /* 0x00ff00000c0c7812 */ /* 0x000fe200078ef829 */
[----:B------:R-:W-:Y:S01]  /*73b0*/  IMAD.U32 R95, R95, 0x10000, RZ ;  /* 0x000100005f5f7824 */ /* 0x000fe200078e00ff */
[----:B------:R-:W-:Y:S01]  /*73c0*/  LOP3.LUT R8, R40, 0xff00, R43, 0xf8, !PT ;  /* 0x0000ff0028087812 */ /* 0x000fe200078ef82b */
[----:B------:R-:W-:Y:S01]  /*73d0*/  IMAD.U32 R41, R97, 0x10000, RZ ;  /* 0x0001000061297824 */ /* 0x000fe200078e00ff */
[----:B------:R-:W-:Y:S01]  /*73e0*/  LOP3.LUT R94, R46, 0xff00, R47, 0xf8, !PT ;  /* 0x0000ff002e5e7812 */ /* 0x000fe200078ef82f */
[----:B------:R-:W-:Y:S01]  /*73f0*/  IMAD.U32 R47, R96, 0x10000, RZ ;  /* 0x00010000602f7824 */ /* 0x000fe200078e00ff */
[----:B------:R-:W-:-:S02]  /*7400*/  F2FP.F16.E4M3.UNPACK_B R46, R109.H1 ;  /* 0x0000006dff2e723e */ /* 0x000fc400030006ff */
[----:B------:R-:W-:Y:S02]  /*7410*/  F2FP.F16.E4M3.UNPACK_B R43, R42.H1 ;  /* 0x0000002aff2b723e */ /* 0x000fe400030006ff */
[----:B------:R-:W-:Y:S01]  /*7420*/  F2FP.F16.E4M3.UNPACK_B R40, R31.H1 ;  /* 0x0000001fff28723e */ /* 0x000fe200030006ff */
[----:B------:R-:W-:Y:S01]  /*7430*/  HADD2.F32 R10, -RZ, R46.H0_H0 ;  /* 0x2000002eff0a7230 */ /* 0x000fe20000004100 */
[----:B------:R-:W-:Y:S02]  /*7440*/  LOP3.LUT R14, R44, 0xff00, R45, 0xf8, !PT ;  /* 0x0000ff002c0e7812 */ /* 0x000fe400078ef82d */
        /* <DEDUP_REMOVED lines=8> */
[----:B------:R-:W-:Y:S01]  /*74d0*/  FMUL.FTZ R96, R30, R10 ;  /* 0x0000000a1e607220 */ /* 0x000fe20000410000 */
[----:B------:R-:W-:Y:S02]  /*74e0*/  LOP3.LUT R10, R94, 0xff0000, R95, 0xf8, !PT ;  /* 0x00ff00005e0a7812 */ /* 0x000fe400078ef85f */
[----:B------:R-:W-:Y:S01]  /*74f0*/  F2FP.F16.E4M3.UNPACK_B R109, R109 ;  /* 0x0000006dff6d723e */ /* 0x000fe200020006ff */
        /* <DEDUP_REMOVED lines=8> */
[----:B------:R-:W-:-:S02]  /*7580*/  HADD2.F32 R46, -RZ, R109.H0_H0 ;  /* 0x2000006dff2e7230 */ /* 0x000fc40000004100 */
[CC--:B------:R-:W-:Y:S01]  /*7590*/  FMUL.FTZ R94, R44.reuse, R47.reuse ;  /* 0x0000002f2c5e7220 */ /* 0x0c0fe20000410000 */
[----:B------:R-:W-:Y:S02]  /*75a0*/  HADD2.F32 R43, -RZ, R42.H0_H0 ;  /* 0x2000002aff2b7230 */ /* 0x000fe40000004100 */
[C---:B------:R-:W-:Y:S01]  /*75b0*/  FMUL.FTZ R47, R41.reuse, R47 ;  /* 0x0000002f292f7220 */ /* 0x040fe20000410000 */
[----:B------:R-:W-:Y:S02]  /*75c0*/  HADD2.F32 R40, -RZ, R31.H0_H0 ;  /* 0x2000001fff287230 */ /* 0x000fe40000004100 */
[-C--:B------:R-:W-:Y:S01]  /*75d0*/  FFMA.FTZ R97, R41, R45.reuse, -R94 ;  /* 0x0000002d29617223 */ /* 0x080fe2000001085e */
[----:B------:R-:W-:Y:S02]  /*75e0*/  HADD2.F32 R41, -RZ, R107.H0_H0 ;  /* 0x2000006bff297230 */ /* 0x000fe40000004100 */
[----:B------:R-:W-:Y:S01]  /*75f0*/  FFMA.FTZ R112, R44, R45, R47 ;  /* 0x0000002d2c707223 */ /* 0x000fe2000001002f */
        /* <DEDUP_REMOVED lines=21> */
[-C--:B------:R-:W-:Y:S01]  /*7750*/  FMUL.FTZ R107, R43, R45.reuse ;  /* 0x0000002d2b6b7220 */ /* 0x080fe20000410000 */
        /* <DEDUP_REMOVED lines=8> */
[----:B------:R-:W-:Y:S01]  /*77e0*/  FFMA.FTZ R114, R43, R42, R114 ;  /* 0x0000002a2b727223 */ /* 0x000fe20000010072 */
[C---:B------:R-:W-:Y:S01]  /*77f0*/  FMUL.FTZ R46, R31.reuse, R46 ;  /* 0x0000002e1f2e7220 */ /* 0x040fe20000410000 */
[----:B------:R-:W-:Y:S01]  /*7800*/  F2FP.F16.E4M3.UNPACK_B R105, R105 ;  /* 0x00000069ff69723e */ /* 0x000fe200020006ff */
[-C--:B------:R-:W-:Y:S01]  /*7810*/  FFMA.FTZ R116, R31, R44.reuse, -R40 ;  /* 0x0000002c1f747223 */ /* 0x080fe20000010828 */
[----:B------:R-:W-:Y:S01]  /*7820*/  F2FP.F16.E4M3.UNPACK_B R31, R29 ;  /* 0x0000001dff1f723e */ /* 0x000fe200020006ff */
[--C-:B------:R-:W-:Y:S02]  /*7830*/  HADD2.F32 R42, -RZ, R108.reuse.H0_H0 ;  /* 0x2000006cff2a7230 */ /* 0x100fe40000004100 */
[----:B------:R-:W-:Y:S01]  /*7840*/  FFMA.FTZ R111, R41, R44, R46 ;  /* 0x0000002c296f7223 */ /* 0x000fe2000001002e */
[----:B------:R-:W-:Y:S01]  /*7850*/  HADD2.F32 R108, -RZ, R108.H1_H1 ;  /* 0x3000006cff6c7230 */ /* 0x000fe20000004100 */
[----:B------:R-:W-:Y:S01]  /*7860*/  F2FP.SATFINITE.E4M3.F32.PACK_AB_MERGE_C R30, R97, R30, RZ ;  /* 0x0000001e611e723e */ /* 0x000fe200048070ff */
[--C-:B------:R-:W-:Y:S01]  /*7870*/  HADD2.F32 R40, -RZ, R31.reuse.H0_H0 ;  /* 0x2000001fff287230 */ /* 0x100fe20000004100 */
[----:B------:R-:W-:Y:S01]  /*7880*/  F2FP.SATFINITE.E4M3.F32.PACK_AB_MERGE_C R95, R112, R95, RZ ;  /* 0x0000005f705f723e */ /* 0x000fe200048070ff */
[----:B------:R-:W-:Y:S01]  /*7890*/  HADD2.F32 R31, -RZ, R31.H1_H1 ;  /* 0x3000001fff1f7230 */ /* 0x000fe20000004100 */
[----:B------:R-:W-:Y:S01]  /*78a0*/  F2FP.SATFINITE.E4M3.F32.PACK_AB_MERGE_C R107, R116, R107, RZ ;  /* 0x0000006b746b723e */ /* 0x000fe200048070ff */
[----:B------:R-:W-:-:S02]  /*78b0*/  HADD2.F32 R29, -RZ, R28.H0_H0 ;  /* 0x2000001cff1d7230 */ /* 0x000fc40000004100 */
[----:B------:R-:W-:Y:S01]  /*78c0*/  FMUL.FTZ R44, R40, R42 ;  /* 0x0000002a282c7220 */ /* 0x000fe20000410000 */
[----:B------:R-:W-:Y:S02]  /*78d0*/  HADD2.F32 R28, -RZ, R28.H1_H1 ;  /* 0x3000001cff1c7230 */ /* 0x000fe40000004100 */
[----:B------:R-:W-:Y:S01]  /*78e0*/  FMUL.FTZ R45, R31, R108 ;  /* 0x0000006c1f2d7220 */ /* 0x000fe20000410000 */
[--C-:B------:R-:W-:Y:S02]  /*78f0*/  HADD2.F32 R41, -RZ, R105.reuse.H0_H0 ;  /* 0x20000069ff297230 */ /* 0x100fe40000004100 */
[----:B------:R-:W-:Y:S01]  /*7900*/  FMUL.FTZ R43, R29, R42 ;  /* 0x0000002a1d2b7220 */ /* 0x000fe20000410000 */
[----:B------:R-:W-:Y:S02]  /*7910*/  HADD2.F32 R105, -RZ, R105.H1_H1 ;  /* 0x30000069ff697230 */ /* 0x000fe40000004100 */
[----:B------:R-:W-:Y:S01]  /*7920*/  FMUL.FTZ R108, R28, R108 ;  /* 0x0000006c1c6c7220 */ /* 0x000fe20000410000 */
[----:B------:R-:W-:Y:S01]  /*7930*/  F2FP.F16.E4M3.UNPACK_B R42, R13 ;  /* 0x0000000dff2a723e */ /* 0x000fe200020006ff */
[----:B------:R-:W-:Y:S01]  /*7940*/  FFMA.FTZ R46, R40, R41, R43 ;  /* 0x00000029282e7223 */ /* 0x000fe2000001002b */
[----:B------:R-:W-:Y:S01]  /*7950*/  F2FP.F16.E4M3.UNPACK_B R40, R9 ;  /* 0x00000009ff28723e */ /* 0x000fe200020006ff */
[-C--:B------:R-:W-:Y:S01]  /*7960*/  FFMA.FTZ R28, R28, R105.reuse, -R45 ;  /* 0x000000691c1c7223 */ /* 0x080fe2000001082d */
[----:B------:R-:W-:Y:S01]  /*7970*/  F2FP.F16.E4M3.UNPACK_B R45, R14 ;  /* 0x0000000eff2d723e */ /* 0x000fe200020006ff */
[----:B------:R-:W-:Y:S01]  /*7980*/  FFMA.FTZ R105, R31, R105, R108 ;  /* 0x000000691f697223 */ /* 0x000fe2000001006c */
[----:B------:R-:W-:Y:S01]  /*7990*/  FFMA.FTZ R29, R29, R41, -R44 ;  /* 0x000000291d1d7223 */ /* 0x000fe2000001082c */
[----:B------:R-:W-:Y:S01]  /*79a0*/  F2FP.SATFINITE.E4M3.F32.PACK_AB_MERGE_C R31, R96, R47, R30 ;  /* 0x0000002f601f723e */ /* 0x000fe2000480701e */
[----:B------:R-:W-:Y:S01]  /*79b0*/  HADD2.F32 R43, -RZ, R42.H0_H0 ;  /* 0x2000002aff2b7230 */ /* 0x000fe20000004100 */
[----:B------:R-:W-:Y:S01]  /*79c0*/  F2FP.SATFINITE.E4M3.F32.PACK_AB_MERGE_C R30, R109, R94, R95 ;  /* 0x0000005e6d1e723e */ /* 0x000fe2000480705f */
[----:B------:R-:W-:Y:S01]  /*79d0*/  HADD2.F32 R94, -RZ, R45.H0_H0 ;  /* 0x2000002dff5e7230 */ /* 0x000fe20000004100 */
[----:B------:R-:W-:Y:S01]  /*79e0*/  F2FP.SATFINITE.E4M3.F32.PACK_AB_MERGE_C R111, R111, R114, RZ ;  /* 0x000000726f6f723e */ /* 0x000fe200048070ff */
[----:B------:R-:W-:Y:S01]  /*79f0*/  HADD2.F32 R41, -RZ, R40.H0_H0 ;  /* 0x20000028ff297230 */ /* 0x000fe20000004100 */
[----:B------:R-:W-:Y:S01]  /*7a00*/  F2FP.F16.E4M3.UNPACK_B R44, R12 ;  /* 0x0000000cff2c723e */ /* 0x000fe200020006ff */
[----:B------:R-:W-:Y:S01]  /*7a10*/  HADD2.F32 R42, -RZ, R42.H1_H1 ;  /* 0x3000002aff2a7230 */ /* 0x000fe20000004100 */
[----:B------:R-:W-:Y:S01]  /*7a20*/  F2FP.SATFINITE.E4M3.F32.PACK_AB_MERGE_C R29, R28, R29, R107 ;  /* 0x0000001d1c1d723e */ /* 0x000fe2000480706b */
[----:B------:R-:W-:Y:S01]  /*7a30*/  FMUL.FTZ R96, R43, R94 ;  /* 0x0000005e2b607220 */ /* 0x000fe20000410000 */
[----:B------:R-:W-:Y:S01]  /*7a40*/  F2FP.SATFINITE.E4M3.F32.PACK_AB_MERGE_C R28, R105, R46, R111 ;  /* 0x0000002e691c723e */ /* 0x000fe2000480706f */
[----:B------:R-:W-:-:S02]  /*7a50*/  HADD2.F32 R46, -RZ, R44.H0_H0 ;  /* 0x2000002cff2e7230 */ /* 0x000fc40000004100 */
[----:B------:R-:W-:Y:S01]  /*7a60*/  FMUL.FTZ R94, R41, R94 ;  /* 0x0000005e295e7220 */ /* 0x000fe20000410000 */
[----:B------:R-:W-:Y:S01]  /*7a70*/  HADD2.F32 R45, -RZ, R45.H1_H1 ;  /* 0x3000002dff2d7230 */ /* 0x000fe20000004100 */
[----:B------:R-:W-:Y:S01]  /*7a80*/  F2FP.F16.E4M3.UNPACK_B R9, R9.H1 ;  /* 0x00000009ff09723e */ /* 0x000fe200030006ff */
[----:B------:R-:W-:Y:S02]  /*7a90*/  HADD2.F32 R40, -RZ, R40.H1_H1 ;  /* 0x30000028ff287230 */ /* 0x000fe40000004100 */
[-C--:B------:R-:W-:Y:S01]  /*7aa0*/  FFMA.FTZ R94, R43, R46.reuse, R94 ;  /* 0x0000002e2b5e7223 */ /* 0x080fe2000001005e */
[----:B------:R-:W-:Y:S02]  /*7ab0*/  HADD2.F32 R43, -RZ, R44.H1_H1 ;  /* 0x3000002cff2b7230 */ /* 0x000fe40000004100 */
[-C--:B------:R-:W-:Y:S01]  /*7ac0*/  FMUL.FTZ R47, R42, R45.reuse ;  /* 0x0000002d2a2f7220 */ /* 0x080fe20000410000 */
[----:B------:R-:W-:Y:S01]  /*7ad0*/  FFMA.FTZ R96, R41, R46, -R96 ;  /* 0x0000002e29607223 */ /* 0x000fe20000010860 */
[C---:B------:R-:W-:Y:S01]  /*7ae0*/  FMUL.FTZ R45, R40.reuse, R45 ;  /* 0x0000002d282d7220 */ /* 0x040fe20000410000 */
[----:B------:R-:W-:Y:S01]  /*7af0*/  F2FP.F16.E4M3.UNPACK_B R41, R13.H1 ;  /* 0x0000000dff29723e */ /* 0x000fe200030006ff */
[-C--:B------:R-:W-:Y:S01]  /*7b00*/  FFMA.FTZ R95, R40, R43.reuse, -R47 ;  /* 0x0000002b285f7223 */ /* 0x080fe2000001082f */
[----:B------:R-:W-:Y:S01]  /*7b10*/  F2FP.F16.E4M3.UNPACK_B R40, R14.H1 ;  /* 0x0000000eff28723e */ /* 0x000fe200030006ff */
[----:B------:R-:W-:Y:S01]  /*7b20*/  FFMA.FTZ R97, R42, R43, R45 ;  /* 0x0000002b2a617223 */ /* 0x000fe2000001002d */
[----:B------:R-:W-:Y:S01]  /*7b30*/  HADD2.F32 R13, -RZ, R9.H0_H0 ;  /* 0x20000009ff0d7230 */ /* 0x000fe20000004100 */
[----:B------:R-:W-:Y:S01]  /*7b40*/  F2FP.F16.E4M3.UNPACK_B R12, R12.H1 ;  /* 0x0000000cff0c723e */ /* 0x000fe200030006ff */
[----:B------:R-:W-:Y:S01]  /*7b50*/  HADD2.F32 R14, -RZ, R41.H0_H0 ;  /* 0x20000029ff0e7230 */ /* 0x000fe20000004100 */
[----:B------:R-:W-:Y:S01]  /*7b60*/  F2FP.F16.E4M3.UNPACK_B R45, R10.H1 ;  /* 0x0000000aff2d723e */ /* 0x000fe200030006ff */
[----:B------:R-:W-:-:S02]  /*7b70*/  HADD2.F32 R42, -RZ, R40.H0_H0 ;  /* 0x20000028ff2a7230 */ /* 0x000fc40000004100 */
[----:B------:R-:W-:Y:S02]  /*7b80*/  HADD2.F32 R41, -RZ, R41.H1_H1 ;  /* 0x30000029ff297230 */ /* 0x000fe40000004100 */
[----:B------:R-:W-:Y:S02]  /*7b90*/  HADD2.F32 R44, -RZ, R40.H1_H1 ;  /* 0x30000028ff2c7230 */ /* 0x000fe40000004100 */
[-C--:B------:R-:W-:Y:S01]  /*7ba0*/  FMUL.FTZ R46, R14, R42.reuse ;  /* 0x0000002a0e2e7220 */ /* 0x080fe20000410000 */
[----:B------:R-:W-:Y:S02]  /*7bb0*/  HADD2.F32 R9, -RZ, R9.H1_H1 ;  /* 0x30000009ff097230 */ /* 0x000fe40000004100 */
[----:B------:R-:W-:Y:S01]  /*7bc0*/  FMUL.FTZ R43, R13, R42 ;  /* 0x0000002a0d2b7220 */ /* 0x000fe20000410000 */
[--C-:B------:R-:W-:Y:S02]  /*7bd0*/  HADD2.F32 R40, -RZ, R12.reuse.H0_H0 ;  /* 0x2000000cff287230 */ /* 0x100fe40000004100 */
[----:B------:R-:W-:Y:S01]  /*7be0*/  FMUL.FTZ R42, R41, R44 ;  /* 0x0000002c292a7220 */ /* 0x000fe20000410000 */
[----:B------:R-:W-:-:S02]  /*7bf0*/  HADD2.F32 R12, -RZ, R12.H1_H1 ;  /* 0x3000000cff0c7230 */ /* 0x000fc40000004100 */
[----:B------:R-:W-:Y:S01]  /*7c00*/  FMUL.FTZ R44, R9, R44 ;  /* 0x0000002c092c7220 */ /* 0x000fe20000410000 */
[----:B------:R-:W-:Y:S01]  /*7c10*/  FFMA.FTZ R107, R14, R40, R43 ;  /* 0x000000280e6b7223 */ /* 0x000fe2000001002b */
[----:B------:R-:W-:Y:S02]  /*7c20*/  F2FP.F16.E4M3.UNPACK_B R14, R15 ;  /* 0x0000000fff0e723e */ /* 0x000fe400020006ff */
[----:B------:R-:W-:Y:S01]  /*7c30*/  FFMA.FTZ R112, R41, R12, R44 ;  /* 0x0000000c29707223 */ /* 0x000fe2000001002c */
[----:B------:R-:W-:Y:S01]  /*7c40*/  F2FP.F16.E4M3.UNPACK_B R44, R10 ;  /* 0x0000000aff2c723e */ /* 0x000fe200020006ff */
[----:B------:R-:W-:Y:S01]  /*7c50*/  FFMA.FTZ R108, R9, R12, -R42 ;  /* 0x0000000c096c7223 */ /* 0x000fe2000001082a */
[-C--:B------:R-:W-:Y:S01]  /*7c60*/  F2FP.F16.E4M3.UNPACK_B R9, R11.reuse ;  /* 0x0000000bff09723e */ /* 0x080fe200020006ff */
[----:B------:R-:W-:Y:S01]  /*7c70*/  FFMA.FTZ R105, R13, R40, -R46 ;  /* 0x000000280d697223 */ /* 0x000fe2000001082e */
[----:B------:R-:W-:Y:S01]  /*7c80*/  F2FP.F16.E4M3.UNPACK_B R11, R11.H1 ;  /* 0x0000000bff0b723e */ /* 0x000fe200030006ff */
[----:B------:R-:W-:Y:S01]  /*7c90*/  HADD2.F32 R40, -RZ, R14.H0_H0 ;  /* 0x2000000eff287230 */ /* 0x000fe20000004100 */
[-C--:B------:R-:W-:Y:S01]  /*7ca0*/  F2FP.F16.E4M3.UNPACK_B R10, R8.reuse ;  /* 0x00000008ff0a723e */ /* 0x080fe200020006ff */
        /* <DEDUP_REMOVED lines=11> */
[----:B------:R-:W-:Y:S01]  /*7d60*/  FMUL.FTZ R111, R13, R46 ;  /* 0x0000002e0d6f7220 */ /* 0x000fe20000410000 */
[----:B------:R-:W-:Y:S02]  /*7d70*/  HADD2.F32 R42, -RZ, R41.H0_H0 ;  /* 0x20000029ff2a7230 */ /* 0x000fe40000004100 */
[----:B------:R-:W-:Y:S01]  /*7d80*/  FFMA.FTZ R109, R12, R43, -R109 ;  /* 0x0000002b0c6d7223 */ /* 0x000fe2000001086d */
[----:B------:R-:W-:-:S02]  /*7d90*/  HADD2.F32 R15, -RZ, R15.H1_H1 ;  /* 0x3000000fff0f7230 */ /* 0x000fc40000004100 */
[C---:B------:R-:W-:Y:S01]  /*7da0*/  FMUL.FTZ R114, R8.reuse, R46 ;  /* 0x0000002e08727220 */ /* 0x040fe20000410000 */
[----:B------:R-:W-:Y:S02]  /*7db0*/  HADD2.F32 R12, -RZ, R45.H1_H1 ;  /* 0x3000002dff0c7230 */ /* 0x000fe40000004100 */
[-C--:B------:R-:W-:Y:S01]  /*7dc0*/  FFMA.FTZ R111, R8, R42.reuse, R111 ;  /* 0x0000002a086f7223 */ /* 0x080fe2000001006f */
[----:B------:R-:W-:Y:S02]  /*7dd0*/  HADD2.F32 R11, -RZ, R11.H1_H1 ;  /* 0x3000000bff0b7230 */ /* 0x000fe40000004100 */
[----:B------:R-:W-:Y:S01]  /*7de0*/  FFMA.FTZ R47, R40, R43, R47 ;  /* 0x0000002b282f7223 */ /* 0x000fe2000001002f */
[----:B------:R-:W-:Y:S02]  /*7df0*/  HADD2.F32 R14, -RZ, R14.H1_H1 ;  /* 0x3000000eff0e7230 */ /* 0x000fe40000004100 */
[----:B------:R-:W-:Y:S01]  /*7e00*/  FFMA.FTZ R114, R13, R42, -R114 ;  /* 0x0000002a0d727223 */ /* 0x000fe20000010872 */
[----:B------:R-:W-:-:S02]  /*7e10*/  HADD2.F32 R44, -RZ, R44.H1_H1 ;  /* 0x3000002cff2c7230 */ /* 0x000fc40000004100 */
[-C--:B------:R-:W-:Y:S01]  /*7e20*/  FMUL.FTZ R40, R15, R12.reuse ;  /* 0x0000000c0f287220 */ /* 0x080fe20000410000 */
[----:B------:R-:W-:Y:S02]  /*7e30*/  HADD2.F32 R9, -RZ, R9.H1_H1 ;  /* 0x30000009ff097230 */ /* 0x000fe40000004100 */
[----:B------:R-:W-:Y:S01]  /*7e40*/  FMUL.FTZ R42, R11, R12 ;  /* 0x0000000c0b2a7220 */ /* 0x000fe20000410000 */
        /* <DEDUP_REMOVED lines=9> */
[----:B------:R-:W-:Y:S01]  /*7ee0*/  F2FP.SATFINITE.E4M3.F32.PACK_AB_MERGE_C R9, R95, R96, R105 ;  /* 0x000000605f09723e */ /* 0x000fe20004807069 */
[----:B------:R-:W-:Y:S01]  /*7ef0*/  IMAD.MOV.U32 R8, RZ, RZ, R31 ;  /* 0x000000ffff087224 */ /* 0x000fe200078e001f */
[----:B------:R-:W-:Y:S01]  /*7f00*/  F2FP.SATFINITE.E4M3.F32.PACK_AB_MERGE_C R11, R11, R114, RZ ;  /* 0x000000720b0b723e */ /* 0x000fe200048070ff */
[----:B------:R-:W-:Y:S01]  /*7f10*/  IMAD.MOV.U32 R14, RZ, RZ, R28 ;  /* 0x000000ffff0e7224 */ /* 0x000fe200078e001c */
[----:B------:R-:W-:-:S02]  /*7f20*/  F2FP.SATFINITE.E4M3.F32.PACK_AB_MERGE_C R42, R42, R111, RZ ;  /* 0x0000006f2a2a723e */ /* 0x000fc400048070ff */
[----:B------:R-:W-:Y:S01]  /*7f30*/  F2FP.SATFINITE.E4M3.F32.PACK_AB_MERGE_C R11, R12, R109, R11 ;  /* 0x0000006d0c0b723e */ /* 0x000fe2000480700b */
[----:B------:R-:W-:Y:S01]  /*7f40*/  IMAD.MOV.U32 R12, RZ, RZ, R30 ;  /* 0x000000ffff0c7224 */ /* 0x000fe200078e001e */
[----:B------:R-:W-:Y:S01]  /*7f50*/  F2FP.SATFINITE.E4M3.F32.PACK_AB_MERGE_C R15, R10, R47, R42 ;  /* 0x0000002f0a0f723e */ /* 0x000fe2000480702a */
[----:B------:R-:W-:Y:S01]  /*7f60*/  IMAD.MOV.U32 R10, RZ, RZ, R29 ;  /* 0x000000ffff0a7224 */ /* 0x000fe200078e001d */
[----:B------:R-:W-:-:S07]  /*7f70*/  F2FP.SATFINITE.E4M3.F32.PACK_AB_MERGE_C R13, R97, R94, R107 ;  /* 0x0000005e610d723e */ /* 0x000fce000480706b */
.L_x_1623:
[----:B------:R-:W-:Y:S05]  /*7f80*/  BSYNC B2 ;  /* 0x0000000000027941 */ /* 0x000fea0003800000 */
.L_x_1622:
[----:B0-----:R0:W-:Y:S04]  /*7f90*/  ST.E.128 desc[UR38][R32.64], R8 ;  /* 0x0000000820007985 */ /* 0x0011e8000c101d26 */
[----:B---3--:R0:W-:Y:S02]  /*7fa0*/  @!P2 ST.E.128 desc[UR38][R34.64], R12 ;  /* 0x0000000c2200a985 */ /* 0x0081e4000c101d26 */
.L_x_1621:
[----:B------:R-:W-:Y:S05]  /*7fb0*/  BSYNC B1 ;  /* 0x0000000000017941 */ /* 0x000fea0003800000 */
.L_x_1620:
[----:B------:R-:W-:-:S13]  /*7fc0*/  ISETP.NE.AND P2, PT, R0, RZ, PT ;  /* 0x000000ff0000720c */ /* 0x000fda0003f45270 */
[----:B------:R-:W-:Y:S05]  /*7fd0*/  @!P2 BRA `(.L_x_1587) ;  /* 0x0000001000e0a947 */ /* 0x000fea0003800000 */
[----:B------:R-:W-:Y:S01]  /*7fe0*/  ISETP.NE.AND P4, PT, R86, RZ, PT ;  /* 0x000000ff5600720c */ /* 0x000fe20003f85270 */
[----:B------:R-:W-:Y:S01]  /*7ff0*/  BSSY B1, `(.L_x_1624) ;  /* 0x00000e9000017945 */ /* 0x000fe20003800000 */
[C---:B----4-:R-:W-:Y:S02]  /*8000*/  IADD3 R28, P2, R56.reuse, R101, RZ ;  /* 0x00000065381c7210 */ /* 0x050fe40007f5e0ff */
[----:B------:R-:W-:Y:S02]  /*8010*/  SEL R110, R65, R110, !P4 ;  /* 0x0000006e416e7207 */ /* 0x000fe40006000000 */
[----:B---3--:R-:W-:Y:S02]  /*8020*/  LEA.HI.X.SX32 R29, R56, R99, 0x1, P2 ;  /* 0x00000063381d7211 */ /* 0x008fe400010f0eff */
[----:B0-----:R-:W-:Y:S02]  /*8030*/  SHF.R.S32.HI R9, RZ, 0x1f, R110 ;  /* 0x0000001fff097819 */ /* 0x001fe4000001146e */
[----:B------:R-:W-:-:S02]  /*8040*/  ISETP.GE.AND P2, PT, R81, R98, PT ;  /* 0x000000625100720c */ /* 0x000fc40003f46270 */
[----:B------:R-:W-:-:S04]  /*8050*/  LEA.HI R9, R9, R110, RZ, 0x5 ;  /* 0x0000006e09097211 */ /* 0x000fc800078f28ff */
[----:B------:R-:W-:-:S04]  /*8060*/  SHF.R.S32.HI R9, RZ, 0x5, R9 ;  /* 0x00000005ff097819 */ /* 0x000fc80000011409 */
[----:B------:R-:W-:-:S04]  /*8070*/  LEA.HI.SX32 R9, R76, R9, 0x1c ;  /* 0x000000094c097211 */ /* 0x000fc800078fe2ff */
[----:B------:R-:W-:Y:S01]  /*8080*/  SHF.R.S32.HI R8, RZ, 0x1f, R9 ;  /* 0x0000001fff087819 */ /* 0x000fe20000011409 */
[----:B------:R-:W-:-:S03]  /*8090*/  IMAD.SHL.U32 R30, R9, 0x10, RZ ;  /* 0x00000010091e7824 */ /* 0x000fc600078e00ff */
[----:B------:R-:W-:Y:S02]  /*80a0*/  LEA.HI R8, R8, R9, RZ, 0x2 ;  /* 0x0000000908087211 */ /* 0x000fe400078f10ff */
[----:B------:R-:W-:-:S03]  /*80b0*/  LOP3.LUT R9, R181, 0x30, R30, 0xf8, !PT ;  /* 0x00000030b5097812 */ /* 0x000fc600078ef81e */
[----:B------:R-:W-:Y:S01]  /*80c0*/  IMAD.SHL.U32 R8, R8, 0x800, RZ ;  /* 0x0000080008087824 */ /* 0x000fe200078e00ff */
[----:B------:R-:W-:-:S04]  /*80d0*/  LOP3.LUT R9, R9, R182, RZ, 0x3c, !PT ;  /* 0x000000b609097212 */ /* 0x000fc800078e3cff */
[----:B------:R-:W-:-:S04]  /*80e0*/  LOP3.LUT R8, R8, 0xffffe000, RZ, 0xc0, !PT ;  /* 0xffffe00008087812 */ /* 0x000fc800078ec0ff */
[----:B------:R-:W-:Y:S01]  /*80f0*/  IADD3 R8, R9, R8, R183 ;  /* 0x0000000809087210 */ /* 0x000fe20007ffe0b7 */
[----:B------:R-:W-:-:S04]  /*8100*/  IMAD R9, R17, 0x6000, R73 ;  /* 0x0000600011097824 */ /* 0x000fc800078e0249 */
[----:B------:R-:W-:Y:S02]  /*8110*/  IMAD R11, R17, 0x6000, R8 ;  /* 0x00006000110b7824 */ /* 0x000fe400078e0208 */
[C---:B------:R-:W-:Y:S02]  /*8120*/  IMAD.IADD R9, R16.reuse, 0x1, R9 ;  /* 0x0000000110097824 */ /* 0x040fe400078e0209 */
[----:B------:R-:W-:-:S04]  /*8130*/  IMAD.IADD R12, R16, 0x1, R11 ;  /* 0x00000001100c7824 */ /* 0x000fc800078e020b */
[----:B------:R-:W0:Y:S04]  /*8140*/  LDS.128 R8, [R9+0x16400] ;  /* 0x0164000009087984 */ /* 0x000e280000000c00 */
[----:B------:R-:W3:Y:S01]  /*8150*/  LDS.128 R12, [R12+0x16400] ;  /* 0x016400000c0c7984 */ /* 0x000ee20000000c00 */
[----:B------:R-:W-:Y:S05]  /*8160*/  @P2 BRA `(.L_x_1625) ;  /* 0x0000000c00442947 */ /* 0x000fea0003800000 */
[----:B------:R-:W-:Y:S01]  /*8170*/  SHF.R.U32.HI R4, RZ, 0x8, R5 ;  /* 0x00000008ff047819 */ /* 0x000fe20000011605 */
[----:B0-----:R-:W-:Y:S01]  /*8180*/  IMAD.MOV.U32 R31, RZ, RZ, R10 ;  /* 0x000000ffff1f7224 */ /* 0x001fe200078e000a */
[----:B------:R-:W-:Y:S01]  /*8190*/  SHF.R.U32.HI R38, RZ, 0x8, R37 ;  /* 0x00000008ff267819 */ /* 0x000fe20000011625 */
[----:B---3--:R-:W-:Y:S01]  /*81a0*/  IMAD.MOV.U32 R32, RZ, RZ, R12 ;  /* 0x000000ffff207224 */ /* 0x008fe200078e000c */
[----:B------:R-:W-:Y:S01]  /*81b0*/  SHF.R.U32.HI R43, RZ, 0x10, R5 ;  /* 0x00000010ff2b7819 */ /* 0x000fe20000011605 */
[----:B------:R-:W-:Y:S01]  /*81c0*/  IMAD.SHL.U32 R4, R4, 0x100, RZ ;  /* 0x0000010004047824 */ /* 0x000fe200078e00ff */
[----:B------:R-:W-:Y:S01]  /*81d0*/  LOP3.LUT R5, R5, 0xff0000ff, RZ, 0xc0, !PT ;  /* 0xff0000ff05057812 */ /* 0x000fe200078ec0ff */
[----:B------:R-:W-:Y:S01]  /*81e0*/  IMAD.SHL.U32 R10, R38, 0x100, RZ ;  /* 0x00000100260a7824 */ /* 0x000fe200078e00ff */
[----:B------:R-:W-:Y:S01]  /*81f0*/  SHF.R.U32.HI R40, RZ, 0x8, R7 ;  /* 0x00000008ff287819 */ /* 0x000fe20000011607 */
[----:B------:R-:W-:Y:S01]  /*8200*/  IMAD.MOV.U32 R34, RZ, RZ, R14 ;  /* 0x000000ffff227224 */ /* 0x000fe200078e000e */
[----:B------:R-:W-:-:S02]  /*8210*/  SHF.R.U32.HI R6, RZ, 0x8, R39 ;  /* 0x00000008ff067819 */ /* 0x000fc40000011627 */
[----:B------:R-:W-:Y:S02]  /*8220*/  LOP3.LUT R33, R37, 0xff0000ff, RZ, 0xc0, !PT ;  /* 0xff0000ff25217812 */ /* 0x000fe400078ec0ff */
[----:B------:R-:W-:Y:S01]  /*8230*/  LOP3.LUT R5, R5, 0xff00, R4, 0xf8, !PT ;  /* 0x0000ff0005057812 */ /* 0x000fe200078ef804 */
[----:B------:R-:W-:Y:S01]  /*8240*/  IMAD.SHL.U32 R4, R40, 0x100, RZ ;  /* 0x0000010028047824 */ /* 0x000fe200078e00ff */
[----:B------:R-:W-:Y:S01]  /*8250*/  SHF.R.U32.HI R42, RZ, 0x10, R7 ;  /* 0x00000010ff2a7819 */ /* 0x000fe20000011607 */
[----:B------:R-:W-:Y:S01]  /*8260*/  IMAD.SHL.U32 R12, R6, 0x100, RZ ;  /* 0x00000100060c7824 */ /* 0x000fe200078e00ff */
[----:B------:R-:W-:Y:S01]  /*8270*/  LOP3.LUT R7, R7, 0xff0000ff, RZ, 0xc0, !PT ;  /* 0xff0000ff07077812 */ /* 0x000fe200078ec0ff */
[----:B------:R-:W-:Y:S01]  /*8280*/  IMAD.U32 R6, R43, 0x10000, RZ ;  /* 0x000100002b067824 */ /* 0x000fe200078e00ff */
[----:B------:R-:W-:Y:S02]  /*8290*/  SHF.R.U32.HI R41, RZ, 0x10, R37 ;  /* 0x00000010ff297819 */ /* 0x000fe40000011625 */
[----:B------:R-:W-:-:S02]  /*82a0*/  LOP3.LUT R35, R39, 0xff0000ff, RZ, 0xc0, !PT ;  /* 0xff0000ff27237812 */ /* 0x000fc400078ec0ff */
[----:B------:R-:W-:Y:S02]  /*82b0*/  LOP3.LUT R38, R33, 0xff00, R10, 0xf8, !PT ;  /* 0x0000ff0021267812 */ /* 0x000fe400078ef80a */
[----:B------:R-:W-:Y:S02]  /*82c0*/  F2FP.F16.E4M3.UNPACK_B R37, R104.H1 ;  /* 0x00000068ff25723e */ /* 0x000fe400030006ff */
[----:B------:R-:W-:Y:S02]  /*82d0*/  F2FP.F16.E4M3.UNPACK_B R14, R32.H1 ;  /* 0x00000020ff0e723e */ /* 0x000fe400030006ff */
[----:B------:R-:W-:Y:S02]  /*82e0*/  F2FP.F16.E4M3.UNPACK_B R10, R8.H1 ;  /* 0x00000008ff0a723e */ /* 0x000fe400030006ff */
[----:B------:R-:W-:Y:S01]  /*82f0*/  LOP3.LUT R7, R7, 0xff00, R4, 0xf8, !PT ;  /* 0x0000ff0007077812 */ /* 0x000fe200078ef804 */
[----:B------:R-:W-:Y:S01]  /*8300*/  IMAD.U32 R4, R42, 0x10000, RZ ;  /* 0x000100002a047824 */ /* 0x000fe200078e00ff */
[----:B------:R-:W-:Y:S01]  /*8310*/  SHF.R.U32.HI R36, RZ, 0x10, R39 ;  /* 0x00000010ff247819 */ /* 0x000fe20000011627 */
[----:B------:R-:W-:Y:S01]  /*8320*/  HADD2.F32 R33, -RZ, R14.H0_H0 ;  /* 0x2000000eff217230 */ /* 0x000fe20000004100 */
[----:B------:R-:W-:Y:S01]  /*8330*/  LOP3.LUT R40, R35, 0xff00, R12, 0xf8, !PT ;  /* 0x0000ff0023287812 */ /* 0x000fe200078ef80c */
[----:B------:R-:W-:Y:S01]  /*8340*/  HADD2.F32 R12, -RZ, R10.H0_H0 ;  /* 0x2000000aff0c7230 */ /* 0x000fe20000004100 */
[----:B------:R-:W-:Y:S01]  /*8350*/  LOP3.LUT R6, R5, 0xff0000, R6, 0xf8, !PT ;  /* 0x00ff000005067812 */ /* 0x000fe200078ef806 */
[----:B------:R-:W-:Y:S01]  /*8360*/  HADD2.F32 R5, -RZ, R37.H0_H0 ;  /* 0x20000025ff057230 */ /* 0x000fe20000004100 */
[----:B------:R-:W-:Y:S01]  /*8370*/  F2FP.F16.E4M3.UNPACK_B R35, R102.H1 ;  /* 0x00000066ff23723e */ /* 0x000fe200030006ff */
[----:B------:R-:W-:Y:S01]  /*8380*/  IMAD.U32 R39, R36, 0x10000, RZ ;  /* 0x0001000024277824 */ /* 0x000fe200078e00ff */
[----:B------:R-:W-:Y:S01]  /*8390*/  LOP3.LUT R4, R7, 0xff0000, R4, 0xf8, !PT ;  /* 0x00ff000007047812 */ /* 0x000fe200078ef804 */
[----:B------:R-:W-:-:S02]  /*83a0*/  IMAD.U32 R7, R41, 0x10000, RZ ;  /* 0x0001000029077824 */ /* 0x000fc400078e00ff */
[CC--:B------:R-:W-:Y:S01]  /*83b0*/  FMUL.FTZ R41, R33.reuse, R5.reuse ;  /* 0x0000000521297220 */ /* 0x0c0fe20000410000 */
[--C-:B------:R-:W-:Y:S02]  /*83c0*/  HADD2.F32 R36, -RZ, R35.reuse.H0_H0 ;  /* 0x20000023ff247230 */ /* 0x100fe40000004100 */
[----:B------:R-:W-:Y:S01]  /*83d0*/  FMUL.FTZ R42, R12, R5 ;  /* 0x000000050c2a7220 */ /* 0x000fe20000410000 */
[----:B------:R-:W-:Y:S01]  /*83e0*/  LOP3.LUT R5, R40, 0xff0000, R39, 0xf8, !PT ;  /* 0x00ff000028057812 */ /* 0x000fe200078ef827 */
[----:B------:R-:W-:Y:S01]  /*83f0*/  HADD2.F32 R35, -RZ, R35.H1_H1 ;  /* 0x30000023ff237230 */ /* 0x000fe20000004100 */
        /* <DEDUP_REMOVED lines=15> */
[----:B------:R-:W-:Y:S02]  /*84f0*/  HADD2.F32 R32, -RZ, R32.H1_H1 ;  /* 0x30000020ff207230 */ /* 0x000fe40000004100 */
[----:B------:R-:W-:Y:S01]  /*8500*/  FFMA.FTZ R47, R33, R35, R36 ;  /* 0x00000023212f7223 */ /* 0x000fe20000010024 */
[----:B------:R-:W-:-:S02]  /*8510*/  HADD2.F32 R33, -RZ, R102.H0_H0 ;  /* 0x20000066ff217230 */ /* 0x000fc40000004100 */
[-C--:B------:R-:W-:Y:S01]  /*8520*/  FMUL.FTZ R39, R14, R37.reuse ;  /* 0x000000250e277220 */ /* 0x080fe20000410000 */
[----:B------:R-:W-:Y:S01]  /*8530*/  FMUL.FTZ R37, R10, R37 ;  /* 0x000000250a257220 */ /* 0x000fe20000410000 */
[----:B------:R-:W-:Y:S01]  /*8540*/  HADD2.F32 R35, -RZ, R104.H1_H1 ;  /* 0x30000068ff237230 */ /* 0x000fe20000004100 */
[----:B------:R-:W-:Y:S01]  /*8550*/  LOP3.LUT R7, R38, 0xff0000, R7, 0xf8, !PT ;  /* 0x00ff000026077812 */ /* 0x000fe200078ef807 */
[-C--:B------:R-:W-:Y:S01]  /*8560*/  FFMA.FTZ R36, R10, R33.reuse, -R39 ;  /* 0x000000210a247223 */ /* 0x080fe20000010827 */
[----:B------:R-:W-:Y:S01]  /*8570*/  FFMA.FTZ R38, R14, R33, R37 ;  /* 0x000000210e267223 */ /* 0x000fe20000010025 */
[----:B------:R-:W-:Y:S02]  /*8580*/  HADD2.F32 R8, -RZ, R8.H1_H1 ;  /* 0x30000008ff087230 */ /* 0x000fe40000004100 */
[----:B------:R-:W-:Y:S01]  /*8590*/  FMUL.FTZ R37, R32, R35 ;  /* 0x0000002320257220 */ /* 0x000fe20000410000 */
[----:B------:R-:W-:Y:S01]  /*85a0*/  HADD2.F32 R33, -RZ, R102.H1_H1 ;  /* 0x30000066ff217230 */ /* 0x000fe20000004100 */
[----:B------:R-:W-:-:S02]  /*85b0*/  F2FP.F16.E4M3.UNPACK_B R10, R103.H1 ;  /* 0x00000067ff0a723e */ /* 0x000fc400030006ff */
[----:B------:R-:W-:Y:S01]  /*85c0*/  F2FP.F16.E4M3.UNPACK_B R12, R34.H1 ;  /* 0x00000022ff0c723e */ /* 0x000fe200030006ff */
[C---:B------:R-:W-:Y:S01]  /*85d0*/  FMUL.FTZ R39, R8.reuse, R35 ;  /* 0x0000002308277220 */ /* 0x040fe20000410000 */
[----:B------:R-:W-:Y:S01]  /*85e0*/  FFMA.FTZ R41, R8, R33, -R37 ;  /* 0x0000002108297223 */ /* 0x000fe20000010825 */
[----:B------:R-:W-:Y:S01]  /*85f0*/  F2FP.F16.E4M3.UNPACK_B R8, R31.H1 ;  /* 0x0000001fff08723e */ /* 0x000fe200030006ff */
[----:B------:R-:W-:Y:S01]  /*8600*/  HADD2.F32 R37, -RZ, R10.H0_H0 ;  /* 0x2000000aff257230 */ /* 0x000fe20000004100 */
[----:B------:R-:W-:Y:S01]  /*8610*/  F2FP.F16.E4M3.UNPACK_B R35, R100.H1 ;  /* 0x00000064ff23723e */ /* 0x000fe200030006ff */
[----:B------:R-:W-:Y:S01]  /*8620*/  FFMA.FTZ R43, R32, R33, R39 ;  /* 0x00000021202b7223 */ /* 0x000fe20000010027 */
[----:B------:R-:W-:Y:S01]  /*8630*/  HADD2.F32 R14, -RZ, R12.H0_H0 ;  /* 0x2000000cff0e7230 */ /* 0x000fe20000004100 */
[----:B------:R-:W-:Y:S01]  /*8640*/  F2FP.F16.E4M3.UNPACK_B R103, R103 ;  /* 0x00000067ff67723e */ /* 0x000fe200020006ff */
[----:B------:R-:W-:Y:S01]  /*8650*/  HADD2.F32 R39, -RZ, R10.H1_H1 ;  /* 0x3000000aff277230 */ /* 0x000fe20000004100 */
[----:B------:R-:W-:Y:S01]  /*8660*/  F2FP.F16.E4M3.UNPACK_B R34, R34 ;  /* 0x00000022ff22723e */ /* 0x000fe200020006ff */
[----:B------:R-:W-:-:S02]  /*8670*/  HADD2.F32 R10, -RZ, R8.H0_H0 ;  /* 0x20000008ff0a7230 */ /* 0x000fc40000004100 */
[----:B------:R-:W-:Y:S01]  /*8680*/  FMUL.FTZ R95, R14, R37 ;  /* 0x000000250e5f7220 */ /* 0x000fe20000410000 */
[----:B------:R-:W-:Y:S01]  /*8690*/  HADD2.F32 R12, -RZ, R12.H1_H1 ;  /* 0x3000000cff0c7230 */ /* 0x000fe20000004100 */
[----:B------:R-:W-:Y:S01]  /*86a0*/  F2FP.F16.E4M3.UNPACK_B R31, R31 ;  /* 0x0000001fff1f723e */ /* 0x000fe200020006ff */
[----:B------:R-:W-:Y:S02]  /*86b0*/  HADD2.F32 R8, -RZ, R8.H1_H1 ;  /* 0x30000008ff087230 */ /* 0x000fe40000004100 */
[----:B------:R-:W-:Y:S01]  /*86c0*/  FMUL.FTZ R37, R10, R37 ;  /* 0x000000250a257220 */ /* 0x000fe20000410000 */
[--C-:B------:R-:W-:Y:S02]  /*86d0*/  HADD2.F32 R33, -RZ, R35.reuse.H0_H0 ;  /* 0x20000023ff217230 */ /* 0x100fe40000004100 */
[-C--:B--2---:R-:W-:Y:S01]  /*86e0*/  FMUL.FTZ R97, R12, R39.reuse ;  /* 0x000000270c617220 */ /* 0x084fe20000410000 */
[----:B------:R-:W-:Y:S02]  /*86f0*/  HADD2.F32 R35, -RZ, R35.H1_H1 ;  /* 0x30000023ff237230 */ /* 0x000fe40000004100 */
[----:B------:R-:W-:Y:S01]  /*8700*/  FMUL.FTZ R39, R8, R39 ;  /* 0x0000002708277220 */ /* 0x000fe20000410000 */
[----:B------:R-:W-:Y:S01]  /*8710*/  F2FP.F16.E4M3.UNPACK_B R100, R100 ;  /* 0x00000064ff64723e */ /* 0x000fe200020006ff */
[----:B------:R-:W-:Y:S01]  /*8720*/  FFMA.FTZ R95, R10, R33, -R95 ;  /* 0x000000210a5f7223 */ /* 0x000fe2000001085f */
[----:B------:R-:W-:-:S02]  /*8730*/  HADD2.F32 R10, -RZ, R34.H0_H0 ;  /* 0x20000022ff0a7230 */ /* 0x000fc40000004100 */
[-C--:B------:R-:W-:Y:S01]  /*8740*/  FFMA.FTZ R32, R8, R35.reuse, -R97 ;  /* 0x0000002308207223 */ /* 0x080fe20000010861 */
[----:B------:R-:W-:Y:S01]  /*8750*/  FFMA.FTZ R97, R12, R35, R39 ;  /* 0x000000230c617223 */ /* 0x000fe20000010027 */
[----:B------:R-:W-:Y:S02]  /*8760*/  HADD2.F32 R35, -RZ, R103.H0_H0 ;  /* 0x20000067ff237230 */ /* 0x000fe40000004100 */
[----:B------:R-:W-:Y:S01]  /*8770*/  FFMA.FTZ R14, R14, R33, R37 ;  /* 0x000000210e0e7223 */ /* 0x000fe20000010025 */
[----:B------:R-:W-:Y:S01]  /*8780*/  HADD2.F32 R8, -RZ, R31.H0_H0 ;  /* 0x2000001fff087230 */ /* 0x000fe20000004100 */
[----:B------:R-:W-:Y:S01]  /*8790*/  F2FP.SATFINITE.E4M3.F32.PACK_AB_MERGE_C R95, R32, R95, RZ ;  /* 0x0000005f205f723e */ /* 0x000fe200048070ff */
[----:B------:R-:W-:Y:S02]  /*87a0*/  HADD2.F32 R103, -RZ, R103.H1_H1 ;  /* 0x30000067ff677230 */ /* 0x000fe40000004100 */
[----:B------:R-:W-:Y:S01]  /*87b0*/  FMUL.FTZ R37, R10, R35 ;  /* 0x000000230a257220 */ /* 0x000fe20000410000 */
[----:B------:R-:W-:-:S02]  /*87c0*/  HADD2.F32 R34, -RZ, R34.H1_H1 ;  /* 0x30000022ff227230 */ /* 0x000fc40000004100 */
[----:B------:R-:W-:Y:S01]  /*87d0*/  FMUL.FTZ R35, R8, R35 ;  /* 0x0000002308237220 */ /* 0x000fe20000410000 */
[--C-:B------:R-:W-:Y:S01]  /*87e0*/  HADD2.F32 R33, -RZ, R100.reuse.H0_H0 ;  /* 0x20000064ff217230 */ /* 0x100fe20000004100 */
[----:B------:R-:W-:Y:S01]  /*87f0*/  F2FP.SATFINITE.E4M3.F32.PACK_AB_MERGE_C R97, R97, R14, RZ ;  /* 0x0000000e6161723e */ /* 0x000fe200048070ff */
[----:B------:R-:W-:Y:S02]  /*8800*/  HADD2.F32 R31, -RZ, R31.H1_H1 ;  /* 0x3000001fff1f7230 */ /* 0x000fe40000004100 */
[----:B------:R-:W-:Y:S01]  /*8810*/  FMUL.FTZ R12, R34, R103 ;  /* 0x00000067220c7220 */ /* 0x000fe20000410000 */
[----:B------:R-:W-:Y:S02]  /*8820*/  HADD2.F32 R100, -RZ, R100.H1_H1 ;  /* 0x30000064ff647230 */ /* 0x000fe40000004100 */
[----:B------:R-:W-:Y:S01]  /*8830*/  FFMA.FTZ R39, R10, R33, R35 ;  /* 0x000000210a277223 */ /* 0x000fe20000010023 */
[----:B------:R-:W-:Y:S01]  /*8840*/  F2FP.F16.E4M3.UNPACK_B R32, R13 ;  /* 0x0000000dff20723e */ /* 0x000fe200020006ff */
[C---:B------:R-:W-:Y:S01]  /*8850*/  FMUL.FTZ R103, R31.reuse, R103 ;  /* 0x000000671f677220 */ /* 0x040fe20000410000 */
[----:B------:R-:W-:Y:S01]  /*8860*/  F2FP.F16.E4M3.UNPACK_B R35, R7 ;  /* 0x00000007ff23723e */ /* 0x000fe200020006ff */
[----:B------:R-:W-:Y:S01]  /*8870*/  FFMA.FTZ R10, R31, R100, -R12 ;  /* 0x000000641f0a7223 */ /* 0x000fe2000001080c */
[----:B------:R-:W-:Y:S01]  /*8880*/  F2FP.SATFINITE.E4M3.F32.PACK_AB_MERGE_C R12, R47, R42, RZ ;  /* 0x0000002a2f0c723e */ /* 0x000fe200048070ff */
[----:B------:R-:W-:Y:S01]  /*8890*/  FFMA.FTZ R37, R8, R33, -R37 ;  /* 0x0000002108257223 */ /* 0x000fe20000010825 */
[----:B------:R-:W-:Y:S01]  /*88a0*/  F2FP.F16.E4M3.UNPACK_B R14, R9 ;  /* 0x00000009ff0e723e */ /* 0x000fe200020006ff */
[----:B------:R-:W-:Y:S01]  /*88b0*/  FFMA.FTZ R100, R34, R100, R103 ;  /* 0x0000006422647223 */ /* 0x000fe20000010067 */
[----:B------:R-:W-:Y:S01]  /*88c0*/  F2FP.SATFINITE.E4M3.F32.PACK_AB_MERGE_C R8, R45, R40, RZ ;  /* 0x000000282d08723e */ /* 0x000fe200048070ff */
[----:B------:R-:W-:Y:S01]  /*88d0*/  HADD2.F32 R33, -RZ, R32.H0_H0 ;  /* 0x20000020ff217230 */ /* 0x000fe20000004100 */
[----:B------:R-:W-:Y:S01]  /*88e0*/  F2FP.SATFINITE.E4M3.F32.PACK_AB_MERGE_C R12, R43, R38, R12 ;  /* 0x000000262b0c723e */ /* 0x000fe2000480700c */
[----:B------:R-:W-:Y:S01]  /*88f0*/  HADD2.F32 R38, -RZ, R35.H0_H0 ;  /* 0x20000023ff267230 */ /* 0x000fe20000004100 */
[----:B------:R-:W-:Y:S01]  /*8900*/  F2FP.F16.E4M3.UNPACK_B R34, R6 ;  /* 0x00000006ff22723e */ /* 0x000fe200020006ff */
[----:B------:R-:W-:Y:S01]  /*8910*/  HADD2.F32 R31, -RZ, R14.H0_H0 ;  /* 0x2000000eff1f7230 */ /* 0x000fe20000004100 */
[----:B------:R-:W-:Y:S01]  /*8920*/  F2FP.SATFINITE.E4M3.F32.PACK_AB_MERGE_C R8, R41, R36, R8 ;  /* 0x000000242908723e */ /* 0x000fe20004807008 */
[----:B------:R-:W-:-:S02]  /*8930*/  HADD2.F32 R32, -RZ, R32.H1_H1 ;  /* 0x30000020ff207230 */ /* 0x000fc40000004100 */
[-C--:B------:R-:W-:Y:S01]  /*8940*/  FMUL.FTZ R40, R33, R38.reuse ;  /* 0x0000002621287220 */ /* 0x080fe20000410000 */
[----:B------:R-:W-:Y:S02]  /*8950*/  HADD2.F32 R36, -RZ, R34.H0_H0 ;  /* 0x20000022ff247230 */ /* 0x000fe40000004100 */
[C---:B------:R-:W-:Y:S01]  /*8960*/  FMUL.FTZ R38, R31.reuse, R38 ;  /* 0x000000261f267220 */ /* 0x040fe20000410000 */
[----:B------:R-:W-:Y:S01]  /*8970*/  HADD2.F32 R35, -RZ, R35.H1_H1 ;  /* 0x30000023ff237230 */ /* 0x000fe20000004100 */
[----:B------:R-:W-:Y:S01]  /*8980*/  F2FP.SATFINITE.E4M3.F32.PACK_AB_MERGE_C R97, R100, R39, R97 ;  /* 0x000000276461723e */ /* 0x000fe20004807061 */
[----:B------:R-:W-:Y:S02]  /*8990*/  HADD2.F32 R14, -RZ, R14.H1_H1 ;  /* 0x3000000eff0e7230 */ /* 0x000fe40000004100 */
[-C--:B------:R-:W-:Y:S01]  /*89a0*/  FFMA.FTZ R40, R31, R36.reuse, -R40 ;  /* 0x000000241f287223 */ /* 0x080fe20000010828 */
[----:B------:R-:W-:Y:S01]  /*89b0*/  FFMA.FTZ R38, R33, R36, R38 ;  /* 0x0000002421267223 */ /* 0x000fe20000010026 */
[----:B------:R-:W-:-:S02]  /*89c0*/  HADD2.F32 R31, -RZ, R34.H1_H1 ;  /* 0x30000022ff1f7230 */ /* 0x000fc40000004100 */
[----:B------:R-:W-:Y:S01]  /*89d0*/  FMUL.FTZ R33, R32, R35 ;  /* 0x0000002320217220 */ /* 0x000fe20000410000 */
[----:B------:R-:W-:Y:S01]  /*89e0*/  F2FP.F16.E4M3.UNPACK_B R9, R9.H1 ;  /* 0x00000009ff09723e */ /* 0x000fe200030006ff */
[C---:B------:R-:W-:Y:S01]  /*89f0*/  FMUL.FTZ R35, R14.reuse, R35 ;  /* 0x000000230e237220 */ /* 0x040fe20000410000 */
[----:B------:R-:W-:Y:S01]  /*8a00*/  F2FP.F16.E4M3.UNPACK_B R13, R13.H1 ;  /* 0x0000000dff0d723e */ /* 0x000fe200030006ff */
[----:B------:R-:W-:Y:S01]  /*8a10*/  FFMA.FTZ R39, R14, R31, -R33 ;  /* 0x0000001f0e277223 */ /* 0x000fe20000010821 */
[----:B------:R-:W-:Y:S01]  /*8a20*/  F2FP.F16.E4M3.UNPACK_B R33, R7.H1 ;  /* 0x00000007ff21723e */ /* 0x000fe200030006ff */
[----:B------:R-:W-:Y:S01]  /*8a30*/  FFMA.FTZ R41, R32, R31, R35 ;  /* 0x0000001f20297223 */ /* 0x000fe20000010023 */
[----:B------:R-:W-:Y:S01]  /*8a40*/  HADD2.F32 R7, -RZ, R9.H0_H0 ;  /* 0x20000009ff077230 */ /* 0x000fe20000004100 */
[----:B------:R-:W-:Y:S01]  /*8a50*/  F2FP.F16.E4M3.UNPACK_B R6, R6.H1 ;  /* 0x00000006ff06723e */ /* 0x000fe200030006ff */
[----:B------:R-:W-:Y:S01]  /*8a60*/  HADD2.F32 R14, -RZ, R13.H0_H0 ;  /* 0x2000000dff0e7230 */ /* 0x000fe20000004100 */
[----:B------:R-:W-:Y:S01]  /*8a70*/  F2FP.F16.E4M3.UNPACK_B R35, R5.H1 ;  /* 0x00000005ff23723e */ /* 0x000fe200030006ff */
[----:B------:R-:W-:Y:S01]  /*8a80*/  HADD2.F32 R32, -RZ, R33.H0_H0 ;  /* 0x20000021ff207230 */ /* 0x000fe20000004100 */
[----:B------:R-:W-:Y:S01]  /*8a90*/  F2FP.SATFINITE.E4M3.F32.PACK_AB_MERGE_C R10, R10, R37, R95 ;  /* 0x000000250a0a723e */ /* 0x000fe2000480705f */
[----:B------:R-:W-:-:S02]  /*8aa0*/  HADD2.F32 R13, -RZ, R13.H1_H1 ;  /* 0x3000000dff0d7230 */ /* 0x000fc40000004100 */
[----:B------:R-:W-:Y:S02]  /*8ab0*/  HADD2.F32 R34, -RZ, R33.H1_H1 ;  /* 0x30000021ff227230 */ /* 0x000fe40000004100 */
[CC--:B------:R-:W-:Y:S01]  /*8ac0*/  FMUL.FTZ R36, R14.reuse, R32.reuse ;  /* 0x000000200e247220 */ /* 0x0c0fe20000410000 */
[----:B------:R-:W-:Y:S02]  /*8ad0*/  HADD2.F32 R9, -RZ, R9.H1_H1 ;  /* 0x30000009ff097230 */ /* 0x000fe40000004100 */
[----:B------:R-:W-:Y:S01]  /*8ae0*/  FMUL.FTZ R33, R7, R32 ;  /* 0x0000002007217220 */ /* 0x000fe20000410000 */
[--C-:B------:R-:W-:Y:S02]  /*8af0*/  HADD2.F32 R31, -RZ, R6.reuse.H0_H0 ;  /* 0x20000006ff1f7230 */ /* 0x100fe40000004100 */
[----:B------:R-:W-:Y:S02]  /*8b00*/  HADD2.F32 R32, -RZ, R6.H1_H1 ;  /* 0x30000006ff207230 */ /* 0x000fe40000004100 */
[-C--:B------:R-:W-:Y:S01]  /*8b10*/  FMUL.FTZ R6, R13, R34.reuse ;  /* 0x000000220d067220 */ /* 0x080fe20000410000 */
[C---:B------:R-:W-:Y:S01]  /*8b20*/  FMUL.FTZ R34, R9.reuse, R34 ;  /* 0x0000002209227220 */ /* 0x040fe20000410000 */
[----:B------:R-:W-:Y:S01]  /*8b30*/  FFMA.FTZ R43, R14, R31, R33 ;  /* 0x0000001f0e2b7223 */ /* 0x000fe20000010021 */
[----:B------:R-:W-:Y:S01]  /*8b40*/  F2FP.F16.E4M3.UNPACK_B R14, R15 ;  /* 0x0000000fff0e723e */ /* 0x000fe200020006ff */
[-C--:B------:R-:W-:Y:S01]  /*8b50*/  FFMA.FTZ R45, R9, R32.reuse, -R6 ;  /* 0x00000020092d7223 */ /* 0x080fe20000010806 */
[----:B------:R-:W-:Y:S01]  /*8b60*/  FFMA.FTZ R44, R13, R32, R34 ;  /* 0x000000200d2c7223 */ /* 0x000fe20000010022 */
[----:B------:R-:W-:Y:S01]  /*8b70*/  F2FP.F16.E4M3.UNPACK_B R34, R5 ;  /* 0x00000005ff22723e */ /* 0x000fe200020006ff */
[----:B------:R-:W-:Y:S01]  /*8b80*/  FFMA.FTZ R42, R7, R31, -R36 ;  /* 0x0000001f072a7223 */ /* 0x000fe20000010824 */
[----:B------:R-:W-:Y:S01]  /*8b90*/  F2FP.F16.E4M3.UNPACK_B R6, R11 ;  /* 0x0000000bff06723e */ /* 0x000fe200020006ff */
[----:B------:R-:W-:Y:S01]  /*8ba0*/  HADD2.F32 R13, -RZ, R14.H0_H0 ;  /* 0x2000000eff0d7230 */ /* 0x000fe20000004100 */
        /* <DEDUP_REMOVED lines=16> */
[-C--:B------:R-:W-:Y:S01]  /*8cb0*/  FFMA.FTZ R46, R7, R32.reuse, -R46 ;  /* 0x00000020072e7223 */ /* 0x080fe2000001082e */
[----:B------:R-:W-:Y:S01]  /*8cc0*/  FFMA.FTZ R36, R13, R32, R36 ;  /* 0x000000200d247223 */ /* 0x000fe20000010024 */
[----:B------:R-:W-:Y:S02]  /*8cd0*/  HADD2.F32 R32, -RZ, R35.H1_H1 ;  /* 0x30000023ff207230 */ /* 0x000fe40000004100 */
[-C--:B------:R-:W-:Y:S01]  /*8ce0*/  FFMA.FTZ R37, R4, R33.reuse, R37 ;  /* 0x0000002104257223 */ /* 0x080fe20000010025 */
[----:B------:R-:W-:Y:S02]  /*8cf0*/  HADD2.F32 R11, -RZ, R11.H1_H1 ;  /* 0x3000000bff0b7230 */ /* 0x000fe40000004100 */
[----:B------:R-:W-:Y:S01]  /*8d00*/  FFMA.FTZ R94, R9, R33, -R94 ;  /* 0x00000021095e7223 */ /* 0x000fe2000001085e */
[----:B------:R-:W-:Y:S01]  /*8d10*/  HADD2.F32 R14, -RZ, R14.H1_H1 ;  /* 0x3000000eff0e7230 */ /* 0x000fe20000004100 */
[----:B------:R-:W-:Y:S01]  /*8d20*/  F2FP.SATFINITE.E4M3.F32.PACK_AB_MERGE_C R42, R45, R42, RZ ;  /* 0x0000002a2d2a723e */ /* 0x000fe200048070ff */
[----:B------:R-:W-:-:S02]  /*8d30*/  HADD2.F32 R7, -RZ, R34.H1_H1 ;  /* 0x30000022ff077230 */ /* 0x000fc40000004100 */
[-C--:B------:R-:W-:Y:S01]  /*8d40*/  FMUL.FTZ R34, R15, R32.reuse ;  /* 0x000000200f227220 */ /* 0x080fe20000410000 */
[----:B------:R-:W-:Y:S02]  /*8d50*/  HADD2.F32 R4, -RZ, R31.H1_H1 ;  /* 0x3000001fff047230 */ /* 0x000fe40000004100 */
[C---:B------:R-:W-:Y:S01]  /*8d60*/  FMUL.FTZ R32, R11.reuse, R32 ;  /* 0x000000200b207220 */ /* 0x040fe20000410000 */
[----:B------:R-:W-:Y:S02]  /*8d70*/  HADD2.F32 R6, -RZ, R6.H1_H1 ;  /* 0x30000006ff067230 */ /* 0x000fe40000004100 */
[-C--:B------:R-:W-:Y:S01]  /*8d80*/  FMUL.FTZ R9, R14, R7.reuse ;  /* 0x000000070e097220 */ /* 0x080fe20000410000 */
[----:B------:R-:W-:Y:S02]  /*8d90*/  HADD2.F32 R5, -RZ, R5.H1_H1 ;  /* 0x30000005ff057230 */ /* 0x000fe40000004100 */
[-C--:B------:R-:W-:Y:S01]  /*8da0*/  FFMA.FTZ R11, R11, R4.reuse, -R34 ;  /* 0x000000040b0b7223 */ /* 0x080fe20000010822 */
[----:B------:R-:W-:Y:S01]  /*8db0*/  FFMA.FTZ R32, R15, R4, R32 ;  /* 0x000000040f207223 */ /* 0x000fe20000010020 */
[C---:B------:R-:W-:Y:S01]  /*8dc0*/  FMUL.FTZ R7, R6.reuse, R7 ;  /* 0x0000000706077220 */ /* 0x040fe20000410000 */
[----:B------:R-:W-:Y:S01]  /*8dd0*/  F2FP.SATFINITE.E4M3.F32.PACK_AB_MERGE_C R39, R39, R40, R42 ;  /* 0x000000282727723e */ /* 0x000fe2000480702a */
[-C--:B------:R-:W-:Y:S01]  /*8de0*/  FFMA.FTZ R9, R6, R5.reuse, -R9 ;  /* 0x0000000506097223 */ /* 0x080fe20000010809 */
[----:B------:R-:W-:Y:S01]  /*8df0*/  F2FP.SATFINITE.E4M3.F32.PACK_AB_MERGE_C R11, R11, R94, RZ ;  /* 0x0000005e0b0b723e */ /* 0x000fe200048070ff */
[----:B------:R-:W-:Y:S01]  /*8e00*/  FFMA.FTZ R7, R14, R5, R7 ;  /* 0x000000050e077223 */ /* 0x000fe20000010007 */
[----:B------:R-:W-:Y:S01]  /*8e10*/  F2FP.SATFINITE.E4M3.F32.PACK_AB_MERGE_C R43, R44, R43, RZ ;  /* 0x0000002b2c2b723e */ /* 0x000fe200048070ff */
[----:B------:R-:W-:Y:S01]  /*8e20*/  IMAD.MOV.U32 R14, RZ, RZ, R97 ;  /* 0x000000ffff0e7224 */ /* 0x000fe200078e0061 */
[----:B------:R-:W-:-:S02]  /*8e30*/  F2FP.SATFINITE.E4M3.F32.PACK_AB_MERGE_C R32, R32, R37, RZ ;  /* 0x000000252020723e */ /* 0x000fc400048070ff */
[----:B------:R-:W-:Y:S01]  /*8e40*/  F2FP.SATFINITE.E4M3.F32.PACK_AB_MERGE_C R11, R9, R46, R11 ;  /* 0x0000002e090b723e */ /* 0x000fe2000480700b */
[----:B------:R-:W-:Y:S01]  /*8e50*/  IMAD.MOV.U32 R9, RZ, RZ, R39 ;  /* 0x000000ffff097224 */ /* 0x000fe200078e0027 */
[----:B------:R-:W-:Y:S02]  /*8e60*/  F2FP.SATFINITE.E4M3.F32.PACK_AB_MERGE_C R13, R41, R38, R43 ;  /* 0x00000026290d723e */ /* 0x000fe4000480702b */
[----:B------:R-:W-:-:S07]  /*8e70*/  F2FP.SATFINITE.E4M3.F32.PACK_AB_MERGE_C R15, R7, R36, R32 ;  /* 0x00000024070f723e */ /* 0x000fce0004807020 */
.L_x_1625:
[----:B------:R-:W-:Y:S05]  /*8e80*/  BSYNC B1 ;  /* 0x0000000000017941 */ /* 0x000fea0003800000 */
.L_x_1624:
[----:B0-----:R0:W-:Y:S01]  /*8e90*/  ST.E.128 desc[UR38][R28.64], R8 ;  /* 0x000000081c007985 */ /* 0x0011e2000c101d26 */
[----:B------:R-:W-:-:S13]  /*8ea0*/  ISETP.GE.AND P2, PT, R30, R106, PT ;  /* 0x0000006a1e00720c */ /* 0x000fda0003f46270 */
[----:B------:R-:W-:Y:S05]  /*8eb0*/  @P2 BRA `(.L_x_1587) ;  /* 0x0000000400282947 */ /* 0x000fea0003800000 */
[----:B------:R-:W-:-:S04]  /*8ec0*/  IADD3 R4, P2, R101, R30, RZ ;  /* 0x0000001e65047210 */ /* 0x000fc80007f5e0ff */
[----:B------:R-:W-:-:S05]  /*8ed0*/  LEA.HI.X.SX32 R5, R30, R99, 0x1, P2 ;  /* 0x000000631e057211 */ /* 0x000fca00010f0eff */
[----:B---3--:R3:W-:Y:S01]  /*8ee0*/  ST.E.128 desc[UR38][R4.64], R12 ;  /* 0x0000000c04007985 */ /* 0x0087e2000c101d26 */
[----:B------:R-:W-:Y:S05]  /*8ef0*/  BRA `(.L_x_1587) ;  /* 0x0000000400187947 */ /* 0x000fea0003800000 */
.L_x_1579:
[----:B------:R-:W-:-:S06]  /*8f00*/  UISETP.NE.AND UP0, UPT, UR41, 0x3, UPT ;  /* 0x000000032900788c */ /* 0x000fcc000bf05270 */
[----:B------:R-:W-:-:S13]  /*8f10*/  PLOP3.LUT P1, PT, PT, PT, UP0, 0x80, 0x0 ;  /* 0x000000000000781c */ /* 0x000fda0003f2f008 */
[----:B------:R-:W-:Y:S05]  /*8f20*/  @!P1 BRA `(.L_x_1626) ;  /* 0x0000000000049947 */ /* 0x000fea0003800000 */
[----:B------:R-:W-:Y:S01]  /*8f30*/  BPT.TRAP 0x1 ;  /* 0x000000040000795c */ /* 0x000fe20000300000 */
.L_x_1626:
[----:B------:R-:W-:Y:S01]  /*8f40*/  IMAD R84, R17, 0x8, R16 ;  /* 0x0000000811547824 */ /* 0x000fe200078e0210 */
[----:B------:R-:W-:Y:S01]  /*8f50*/  SHF.L.U32 R93, R173, 0x1f, RZ ;  /* 0x0000001fad5d7819 */ /* 0x000fe200000006ff */
[----:B------:R-:W-:Y:S01]  /*8f60*/  BSSY B1, `(.L_x_1627) ;  /* 0x0000004000017945 */ /* 0x000fe20003800000 */
[----:B------:R-:W-:Y:S02]  /*8f70*/  SHF.R.S32.HI R90, RZ, 0x1f, R89 ;  /* 0x0000001fff5a7819 */ /* 0x000fe40000011459 */
[----:B------:R-:W0:Y:S02]  /*8f80*/  SYNCS.PHASECHK.TRANS64.TRYWAIT P2, [R84+URZ+0x22890], R93 ;  /* 0x0228905d540075a7 */ /* 0x000e24000804017f */
[----:B0-----:R-:W-:Y:S05]  /*8f90*/  @!P2 BRA `(.L_x_1628) ;  /* 0x000001e8000ca947 */ /* 0x001fea0003800000 */
.L_x_1956:
[----:B------:R-:W-:Y:S05]  /*8fa0*/  BSYNC B1 ;  /* 0x0000000000017941 */ /* 0x000fea0003800000 */
.L_x_1627:
[----:B------:R-:W-:Y:S01]  /*8fb0*/  ULDC.64 UR4, c[0x0][0x300] ;  /* 0x0000c00000047ab9 */ /* 0x000fe20000000a00 */
[----:B-----5:R-:W-:Y:S01]  /*8fc0*/  SHF.R.S32.HI R91, RZ, 0x1f, R87 ;  /* 0x0000001fff5b7819 */ /* 0x020fe20000011457 */
[----:B------:R-:W-:Y:S01]  /*8fd0*/  IMAD R6, R90, UR4, RZ ;  /* 0x000000045a067c24 */ /* 0x000fe2000f8e02ff */
[----:B------:R-:W-:Y:S01]  /*8fe0*/  ULDC.64 UR6, c[0x0][0x2e8] ;  /* 0x0000ba0000067ab9 */ /* 0x000fe20000000a00 */
[----:B------:R-:W-:-:S04]  /*8ff0*/  IMAD.WIDE.U32 R4, R89, UR4, RZ ;  /* 0x0000000459047c25 */ /* 0x000fc8000f8e00ff */
        /* <DEDUP_REMOVED lines=15> */
[----:B------:R-:W-:Y:S02]  /*90f0*/  IADD3.X R13, R5, UR7, R7, P2, !PT ;  /* 0x00000007050d7c10 */ /* 0x000fe400097fe407 */
[----:B------:R-:W-:Y:S01]  /*9100*/  ISETP.GT.AND P2, PT, R92, R176, PT ;  /* 0x000000b05c00720c */ /* 0x000fe20003f44270 */
[----:B------:R-:W-:-:S12]  /*9110*/  BRA.DIV UR4, `(.L_x_1629) ;  /* 0x000001e604c07947 */ /* 0x000fd8000b800000 */
[----:B------:R1:W2:Y:S04]  /*9120*/  SHFL.IDX PT, R29, R13, RZ, 0x1e1f ;  /* 0x001e1fff0d1d7589 */ /* 0x0002a800000e0000 */
[----:B------:R1:W3:Y:S02]  /*9130*/  SHFL.IDX PT, R14, R4, RZ, 0x1e1f ;  /* 0x001e1fff040e7589 */ /* 0x0002e400000e0000 */
.L_x_1960:
[----:B------:R-:W-:Y:S05]  /*9140*/  @!P2 BRA `(.L_x_1587) ;  /* 0x000000000084a947 */ /* 0x000fea0003800000 */
[----:B------:R-:W-:Y:S02]  /*9150*/  ULDC UR4, c[0x0][0x2f4] ;  /* 0x0000bd0000047ab9 */ /* 0x000fe40000000800 */
[----:B------:R-:W-:-:S13]  /*9160*/  ISETP.GE.AND P5, PT, R18, UR4, PT ;  /* 0x0000000412007c0c */ /* 0x000fda000bfa6270 */
[----:B-1----:R-:W1:Y:S01]  /*9170*/  @!P5 LDS.128 R4, [R99+0x16400] ;  /* 0x016400006304d984 */ /* 0x002e620000000c00 */
[----:B---3--:R-:W-:-:S05]  /*9180*/  @!P5 IADD3 R12, P2, R18, R14, RZ ;  /* 0x0000000e120cd210 */ /* 0x008fca0007f5e0ff */
[----:B--2---:R-:W-:Y:S01]  /*9190*/  @!P5 IMAD.X R13, R29, 0x1, R19, P2 ;  /* 0x000000011d0dd824 */ /* 0x004fe200010e0613 */
[----:B------:R-:W-:-:S13]  /*91a0*/  ISETP.GE.AND P2, PT, R177, UR4, PT ;  /* 0x00000004b1007c0c */ /* 0x000fda000bf46270 */
[----:B------:R-:W-:-:S05]  /*91b0*/  @!P2 IADD3 R10, P4, R177, R14, RZ ;  /* 0x0000000eb10aa210 */ /* 0x000fca0007f9e0ff */
[----:B------:R-:W-:Y:S01]  /*91c0*/  @!P2 IMAD.X R11, R29, 0x1, R188, P4 ;  /* 0x000000011d0ba824 */ /* 0x000fe200020e06bc */
[----:B------:R-:W-:-:S13]  /*91d0*/  ISETP.GE.AND P4, PT, R185, UR4, PT ;  /* 0x00000004b9007c0c */ /* 0x000fda000bf86270 */
[----:B------:R-:W-:Y:S01]  /*91e0*/  @!P4 IADD3 R8, P6, R185, R14, RZ ;  /* 0x0000000eb908c210 */ /* 0x000fe20007fde0ff */
[----:B-1----:R1:W-:Y:S01]  /*91f0*/  @!P5 ST.E.128 desc[UR38][R12.64], R4 ;  /* 0x000000040c00d985 */ /* 0x0023e2000c101d26 */
[----:B------:R-:W-:-:S03]  /*9200*/  ISETP.GE.AND P5, PT, R82, UR4, PT ;  /* 0x0000000452007c0c */ /* 0x000fc6000bfa6270 */
[----:B------:R-:W-:-:S10]  /*9210*/  @!P4 IMAD.X R9, R29, 0x1, R196, P6 ;  /* 0x000000011d09c824 */ /* 0x000fd400030e06c4 */
[----:B------:R-:W2:Y:S01]  /*9220*/  @!P5 LDS.128 R4, [R96+0x16400] ;  /* 0x016400006004d984 */ /* 0x000ea20000000c00 */
[----:B------:R-:W-:-:S05]  /*9230*/  @!P5 IMAD.SHL.U32 R15, R179, 0x10, RZ ;  /* 0x00000010b30fd824 */ /* 0x000fca00078e00ff */
[----:B-1----:R-:W-:-:S04]  /*9240*/  @!P5 IADD3 R12, P6, R15, R14, RZ ;  /* 0x0000000e0f0cd210 */ /* 0x002fc80007fde0ff */
[----:B------:R-:W-:-:S05]  /*9250*/  @!P5 LEA.HI.X.SX32 R13, R15, R29, 0x1, P6 ;  /* 0x0000001d0f0dd211 */ /* 0x000fca00030f0eff */
[----:B--2---:R1:W-:Y:S01]  /*9260*/  @!P5 ST.E.128 desc[UR38][R12.64], R4 ;  /* 0x000000040c00d985 */ /* 0x0043e2000c101d26 */
[----:B------:R-:W-:-:S13]  /*9270*/  ISETP.GE.AND P5, PT, R81, UR4, PT ;  /* 0x0000000451007c0c */ /* 0x000fda000bfa6270 */
[----:B------:R-:W2:Y:S01]  /*9280*/  @!P5 LDS.128 R4, [R99+0x18400] ;  /* 0x018400006304d984 */ /* 0x000ea20000000c00 */
[----:B------:R-:W-:-:S05]  /*9290*/  @!P5 IMAD.SHL.U32 R15, R180, 0x10, RZ ;  /* 0x00000010b40fd824 */ /* 0x000fca00078e00ff */
[----:B-1----:R-:W-:-:S04]  /*92a0*/  @!P5 IADD3 R12, P6, R15, R14, RZ ;  /* 0x0000000e0f0cd210 */ /* 0x002fc80007fde0ff */
[----:B------:R-:W-:-:S05]  /*92b0*/  @!P5 LEA.HI.X.SX32 R13, R15, R29, 0x1, P6 ;  /* 0x0000001d0f0dd211 */ /* 0x000fca00030f0eff */
[----:B--2---:R1:W-:Y:S01]  /*92c0*/  @!P5 ST.E.128 desc[UR38][R12.64], R4 ;  /* 0x000000040c00d985 */ /* 0x0043e2000c101d26 */
[----:B------:R-:W-:-:S03]  /*92d0*/  ISETP.GE.AND P5, PT, R186, UR4, PT ;  /* 0x00000004ba007c0c */ /* 0x000fc6000bfa6270 */
[----:B------:R-:W2:Y:S10]  /*92e0*/  @!P2 LDS.128 R4, [R96+0x18400] ;  /* 0x018400006004a984 */ /* 0x000eb40000000c00 */
[----:B-1----:R-:W-:-:S05]  /*92f0*/  @!P5 IADD3 R12, P6, R186, R14, RZ ;  /* 0x0000000eba0cd210 */ /* 0x002fca0007fde0ff */
[----:B------:R-:W-:Y:S01]  /*9300*/  @!P5 IMAD.X R13, R29, 0x1, R195, P6 ;  /* 0x000000011d0dd824 */ /* 0x000fe200030e06c3 */
[----:B--2---:R-:W-:Y:S04]  /*9310*/  @!P2 ST.E.128 desc[UR38][R10.64], R4 ;  /* 0x000000040a00a985 */ /* 0x004fe8000c101d26 */
[----:B------:R-:W1:Y:S04]  /*9320*/  @!P4 LDS.128 R4, [R99+0x1a400] ;  /* 0x01a400006304c984 */ /* 0x000e680000000c00 */
[----:B-1----:R-:W-:Y:S04]  /*9330*/  @!P4 ST.E.128 desc[UR38][R8.64], R4 ;  /* 0x000000040800c985 */ /* 0x002fe8000c101d26 */
[----:B------:R-:W1:Y:S04]  /*9340*/  @!P5 LDS.128 R4, [R96+0x1a400] ;  /* 0x01a400006004d984 */ /* 0x000e680000000c00 */
[----:B-1----:R4:W-:Y:S02]  /*9350*/  @!P5 ST.E.128 desc[UR38][R12.64], R4 ;  /* 0x000000040c00d985 */ /* 0x0029e4000c101d26 */
.L_x_1587:
[----:B------:R-:W-:Y:S05]  /*9360*/  BSYNC B0 ;  /* 0x0000000000007941 */ /* 0x000fea0003800000 */
.L_x_1578:
[----:B01-34-:R-:W0:Y:S01]  /*9370*/  S2R R4, SR_TID.X ;  /* 0x0000000000047919 */ /* 0x01be220000002100 */
[----:B------:R-:W-:Y:S01]  /*9380*/  @!PT LDS RZ, [RZ] ;  /* 0x00000000fffff984 */ /* 0x000fe20000000800 */
[----:B------:R-:W-:Y:S01]  /*9390*/  @!PT LDS RZ, [RZ] ;  /* 0x00000000fffff984 */ /* 0x000fe20000000800 */
[----:B------:R-:W-:Y:S01]  /*93a0*/  @!PT LDS RZ, [RZ] ;  /* 0x00000000fffff984 */ /* 0x000fe20000000800 */
[----:B------:R-:W-:Y:S01]  /*93b0*/  @!PT LDS RZ, [RZ] ;  /* 0x00000000fffff984 */ /* 0x000fe20000000800 */
[----:B------:R1:W-:Y:S06]  /*93c0*/  MEMBAR.ALL.CTA ;  /* 0x0000000000007992 */ /* 0x0003ec0000008000 */
[----:B-1----:R-:W1:Y:S01]  /*93d0*/  FENCE.VIEW.ASYNC.S ;  /* 0x00000000000073c6 */ /* 0x002e620000000000 */
[----:B------:R-:W-:Y:S05]  /*93e0*/  WARPSYNC.ALL ;  /* 0x0000000000007948 */ /* 0x000fea0003800000 */
[----:B------:R-:W-:Y:S01]  /*93f0*/  BSSY B0, `(.L_x_1630) ;  /* 0x0000008000007945 */ /* 0x000fe20003800000 */
[----:B-1----:R1:W-:Y:S01]  /*9400*/  BAR.SYNC.DEFER_BLOCKING R66, 0x80 ;  /* 0x000200420000751d */ /* 0x0023e20000010000 */
[----:B0-----:R-:W-:-:S13]  /*9410*/  LOP3.LUT P4, RZ, R4, 0x7f, RZ, 0xc0, !PT ;  /* 0x0000007f04ff7812 */ /* 0x001fda000788c0ff */
[----:B------:R-:W-:-:S05]  /*9420*/  @!P4 VIADD R4, R84, 0x228a0 ;  /* 0x000228a05404c836 */ /* 0x000fca0000000000 */
[----:B------:R-:W-:-:S04]  /*9430*/  @!P4 PRMT R4, RZ, 0x654, R4 ;  /* 0x00000654ff04c816 */ /* 0x000fc80000000004 */
[----:B------:R1:W-:Y:S01]  /*9440*/  @!P4 SYNCS.ARRIVE.TRANS64.RED.A1T0 RZ, [R4+URZ], RZ ;  /* 0x000000ff04ffc9a7 */ /* 0x0003e2000810043f */
[----:B------:R-:W-:Y:S05]  /*9450*/  @!P1 BRA `(.L_x_1631) ;  /* 0x0000000000049947 */ /* 0x000fea0003800000 */
[----:B------:R-:W-:Y:S01]  /*9460*/  BPT.TRAP 0x1 ;  /* 0x000000040000795c */ /* 0x000fe20000300000 */
.L_x_1631:
[----:B------:R-:W-:Y:S05]  /*9470*/  BSYNC B0 ;  /* 0x0000000000007941 */ /* 0x000fea0003800000 */
.L_x_1630:
[----:B------:R-:W0:Y:S01]  /*9480*/  SYNCS.PHASECHK.TRANS64.TRYWAIT P1, [R84+URZ+0x228b0], R93 ;  /* 0x0228b05d540075a7 */ /* 0x000e22000802017f */
[----:B------:R-:W-:Y:S04]  /*9490*/  BSSY B0, `(.L_x_1632) ;  /* 0x0000002000007945 */ /* 0x000fe80003800000 */
[----:B0-----:R-:W-:Y:S05]  /*94a0*/  @!P1 BRA `(.L_x_1633) ;  /* 0x000001e400209947 */ /* 0x001fea0003800000 */
.L_x_1961:
[----:B------:R-:W-:Y:S05]  /*94b0*/  BSYNC B0 ;  /* 0x0000000000007941 */ /* 0x000fea0003800000 */
.L_x_1632:
[----:B------:R-:W-:Y:S01]  /*94c0*/  ULDC.64 UR4, c[0x0][0x328] ;  /* 0x0000ca0000047ab9 */ /* 0x000fe20000000a00 */
[----:B------:R-:W-:Y:S01]  /*94d0*/  ULDC.64 UR6, c[0x0][0x318] ;  /* 0x0000c60000067ab9 */ /* 0x000fe20000000a00 */
[----:B------:R-:W-:Y:S01]  /*94e0*/  IMAD R90, R90, UR4, RZ ;  /* 0x000000045a5a7c24 */ /* 0x000fe2000f8e02ff */
[----:B------:R-:W-:Y:S01]  /*94f0*/  BSSY B0, `(.L_x_1634) ;  /* 0x0000042000007945 */ /* 0x000fe20003800000 */
[----:B-1----:R-:W-:-:S04]  /*9500*/  IMAD.WIDE.U32 R4, R89, UR4, RZ ;  /* 0x0000000459047c25 */ /* 0x002fc8000f8e00ff */
        /* <DEDUP_REMOVED lines=9> */
[----:B------:R-:W-:-:S04]  /*95a0*/  IMAD.WIDE.U32 R4, R22, UR4, R4 ;  /* 0x0000000416047c25 */ /* 0x000fc8000f8e0004 */
[----:B------:R-:W-:Y:S01]  /*95b0*/  IMAD R7, R22, UR5, R7 ;  /* 0x0000000516077c24 */ /* 0x000fe2000f8e0207 */
[----:B------:R-:W-:-:S04]  /*95c0*/  IADD3 R4, P1, R4, UR6, RZ ;  /* 0x0000000604047c10 */ /* 0x000fc8000ff3e0ff */
[----:B------:R-:W-:Y:S01]  /*95d0*/  IADD3.X R5, R5, UR7, R7, P1, !PT ;  /* 0x0000000705057c10 */ /* 0x000fe20008ffe407 */
[----:B------:R1:W3:Y:S01]  /*95e0*/  SHFL.IDX PT, R10, R4, RZ, 0x1e1f ;  /* 0x001e1fff040a7589 */ /* 0x0002e200000e0000 */
[----:B------:R-:W-:-:S03]  /*95f0*/  ISETP.GT.AND P1, PT, R92, R176, PT ;  /* 0x000000b05c00720c */ /* 0x000fc60003f24270 */
[----:B------:R1:W4:Y:S10]  /*9600*/  SHFL.IDX PT, R13, R5, RZ, 0x1e1f ;  /* 0x001e1fff050d7589 */ /* 0x00033400000e0000 */
[----:B-1----:R-:W-:Y:S05]  /*9610*/  @!P1 BRA `(.L_x_1635) ;  /* 0x0000000000bc9947 */ /* 0x002fea0003800000 */
[----:B------:R-:W-:Y:S01]  /*9620*/  LOP3.LUT P1, RZ, R79, 0x1, RZ, 0xc0, !PT ;  /* 0x000000014fff7812 */ /* 0x000fe2000782c0ff */
[----:B------:R-:W-:Y:S01]  /*9630*/  IMAD R11, R17, 0x4000, R201 ;  /* 0x00004000110b7824 */ /* 0x000fe200078e02c9 */
[----:B------:R-:W-:Y:S11]  /*9640*/  BSSY B1, `(.L_x_1636) ;  /* 0x0000011000017945 */ /* 0x000ff60003800000 */
[----:B------:R-:W-:Y:S01]  /*9650*/  @P1 IMAD.IADD R4, R16, 0x1, R11 ;  /* 0x0000000110041824 */ /* 0x000fe200078e020b */
[----:B---3--:R-:W-:-:S05]  /*9660*/  @P1 IADD3 R8, P2, R18, R10, RZ ;  /* 0x0000000a12081210 */ /* 0x008fca0007f5e0ff */
[----:B------:R-:W1:Y:S01]  /*9670*/  @P1 LDS.128 R4, [R4+0x8400] ;  /* 0x0084000004041984 */ /* 0x000e620000000c00 */
[----:B----4-:R-:W-:-:S05]  /*9680*/  @P1 IMAD.X R9, R13, 0x1, R19, P2 ;  /* 0x000000010d091824 */ /* 0x010fca00010e0613 */
[----:B-1----:R1:W-:Y:S01]  /*9690*/  @P1 ST.E.128 desc[UR38][R8.64], R4 ;  /* 0x0000000408001985 */ /* 0x0023e2000c101d26 */
[----:B------:R-:W-:-:S13]  /*96a0*/  LOP3.LUT P1, RZ, R55, 0x2, RZ, 0xc0, !PT ;  /* 0x0000000237ff7812 */ /* 0x000fda000782c0ff */
[----:B------:R-:W-:Y:S05]  /*96b0*/  @!P1 BRA `(.L_x_1637) ;  /* 0x0000000000249947 */ /* 0x000fea0003800000 */
[----:B------:R-:W-:Y:S01]  /*96c0*/  LOP3.LUT P1, RZ, R187, 0x2, RZ, 0xc0, !PT ;  /* 0x00000002bbff7812 */ /* 0x000fe2000782c0ff */
[----:B-1----:R-:W-:Y:S02]  /*96d0*/  VIADD R5, R11, 0x20 ;  /* 0x000000200b057836 */ /* 0x002fe40000000000 */
[----:B------:R-:W-:-:S10]  /*96e0*/  IMAD.SHL.U32 R9, R179, 0x10, RZ ;  /* 0x00000010b3097824 */ /* 0x000fd400078e00ff */
[----:B------:R-:W-:Y:S01]  /*96f0*/  @P1 VIADD R5, R11, 0xffffffe0 ;  /* 0xffffffe00b051836 */ /* 0x000fe20000000000 */
[----:B------:R-:W-:-:S03]  /*9700*/  IADD3 R8, P1, R9, R10, RZ ;  /* 0x0000000a09087210 */ /* 0x000fc60007f3e0ff */
[----:B------:R-:W-:Y:S01]  /*9710*/  IMAD.IADD R5, R16, 0x1, R5 ;  /* 0x0000000110057824 */ /* 0x000fe200078e0205 */
[----:B------:R-:W-:-:S05]  /*9720*/  LEA.HI.X.SX32 R9, R9, R13, 0x1, P1 ;  /* 0x0000000d09097211 */ /* 0x000fca00008f0eff */
[----:B------:R-:W1:Y:S04]  /*9730*/  LDS.128 R4, [R5+0x8400] ;  /* 0x0084000005047984 */ /* 0x000e680000000c00 */
[----:B-1----:R3:W-:Y:S02]  /*9740*/  ST.E.128 desc[UR38][R8.64], R4 ;  /* 0x0000000408007985 */ /* 0x0027e4000c101d26 */
.L_x_1637:
[----:B------:R-:W-:Y:S05]  /*9750*/  BSYNC B1 ;  /* 0x0000000000017941 */ /* 0x000fea0003800000 */
.L_x_1636:
[----:B------:R-:W-:Y:S01]  /*9760*/  LOP3.LUT P1, RZ, R55, 0x4, RZ, 0xc0, !PT ;  /* 0x0000000437ff7812 */ /* 0x000fe2000782c0ff */
[----:B------:R-:W-:-:S12]  /*9770*/  BSSY B1, `(.L_x_1638) ;  /* 0x000000b000017945 */ /* 0x000fd80003800000 */
[----:B------:R-:W-:Y:S05]  /*9780*/  @!P1 BRA `(.L_x_1639) ;  /* 0x0000000000249947 */ /* 0x000fea0003800000 */
[----:B------:R-:W-:Y:S01]  /*9790*/  LOP3.LUT P1, RZ, R187, 0x4, RZ, 0xc0, !PT ;  /* 0x00000004bbff7812 */ /* 0x000fe2000782c0ff */
[----:B-1-3--:R-:W-:Y:S02]  /*97a0*/  VIADD R5, R11, 0x40 ;  /* 0x000000400b057836 */ /* 0x00afe40000000000 */
[----:B------:R-:W-:-:S10]  /*97b0*/  IMAD.SHL.U32 R9, R180, 0x10, RZ ;  /* 0x00000010b4097824 */ /* 0x000fd400078e00ff */
[----:B------:R-:W-:Y:S01]  /*97c0*/  @P1 VIADD R5, R11, 0xffffffc0 ;  /* 0xffffffc00b051836 */ /* 0x000fe20000000000 */
[----:B------:R-:W-:-:S03]  /*97d0*/  IADD3 R8, P1, R9, R10, RZ ;  /* 0x0000000a09087210 */ /* 0x000fc60007f3e0ff */
[----:B------:R-:W-:Y:S01]  /*97e0*/  IMAD.IADD R5, R16, 0x1, R5 ;  /* 0x0000000110057824 */ /* 0x000fe200078e0205 */
[----:B------:R-:W-:-:S05]  /*97f0*/  LEA.HI.X.SX32 R9, R9, R13, 0x1, P1 ;  /* 0x0000000d09097211 */ /* 0x000fca00008f0eff */
[----:B------:R-:W1:Y:S04]  /*9800*/  LDS.128 R4, [R5+0x8400] ;  /* 0x0084000005047984 */ /* 0x000e680000000c00 */
[----:B-1----:R4:W-:Y:S02]  /*9810*/  ST.E.128 desc[UR38][R8.64], R4 ;  /* 0x0000000408007985 */ /* 0x0029e4000c101d26 */
.L_x_1639:
[----:B------:R-:W-:Y:S05]  /*9820*/  BSYNC B1 ;  /* 0x0000000000017941 */ /* 0x000fea0003800000 */
.L_x_1638:
[----:B------:R-:W-:-:S13]  /*9830*/  LOP3.LUT P1, RZ, R55, 0x8, RZ, 0xc0, !PT ;  /* 0x0000000837ff7812 */ /* 0x000fda000782c0ff */
[----:B------:R-:W-:Y:S05]  /*9840*/  @!P1 BRA `(.L_x_1635) ;  /* 0x0000000000309947 */ /* 0x000fea0003800000 */
[----:B------:R-:W-:Y:S01]  /*9850*/  R2P PR, R187, 0x6 ;  /* 0x00000006bb007804 */ /* 0x000fe20000000000 */
[----:B-1-34-:R-:W-:Y:S02]  /*9860*/  IMAD.MOV.U32 R4, RZ, RZ, -0x40 ;  /* 0xffffffc0ff047424 */ /* 0x01afe400078e00ff */
[----:B------:R-:W-:Y:S02]  /*9870*/  IMAD.MOV.U32 R6, RZ, RZ, 0x40 ;  /* 0x00000040ff067424 */ /* 0x000fe400078e00ff */
[----:B------:R-:W-:Y:S01]  /*9880*/  IMAD.MOV.U32 R5, RZ, RZ, 0x60 ;  /* 0x00000060ff057424 */ /* 0x000fe200078e00ff */
[----:B------:R-:W-:-:S07]  /*9890*/  SEL R4, R4, 0x40, P2 ;  /* 0x0000004004047807 */ /* 0x000fce0001000000 */
[----:B------:R-:W-:Y:S01]  /*98a0*/  @P2 IADD3 R5, -R6, 0x20, RZ ;  /* 0x0000002006052810 */ /* 0x000fe20007ffe1ff */
[----:B------:R-:W-:Y:S01]  /*98b0*/  @P1 VIADD R5, R4, 0xffffffe0 ;  /* 0xffffffe004051836 */ /* 0x000fe20000000000 */
[----:B------:R-:W-:-:S04]  /*98c0*/  IADD3 R8, P1, R177, R10, RZ ;  /* 0x0000000ab1087210 */ /* 0x000fc80007f3e0ff */
[----:B------:R-:W-:Y:S01]  /*98d0*/  IADD3 R5, R16, R11, R5 ;  /* 0x0000000b10057210 */ /* 0x000fe20007ffe005 */
[----:B------:R-:W-:-:S05]  /*98e0*/  IMAD.X R9, R13, 0x1, R188, P1 ;  /* 0x000000010d097824 */ /* 0x000fca00008e06bc */
[----:B------:R-:W1:Y:S04]  /*98f0*/  LDS.128 R4, [R5+0x8400] ;  /* 0x0084000005047984 */ /* 0x000e680000000c00 */
[----:B-1----:R1:W-:Y:S02]  /*9900*/  ST.E.128 desc[UR38][R8.64], R4 ;  /* 0x0000000408007985 */ /* 0x0023e4000c101d26 */
.L_x_1635:
[----:B------:R-:W-:Y:S05]  /*9910*/  BSYNC B0 ;  /* 0x0000000000007941 */ /* 0x000fea0003800000 */
.L_x_1634:
[----:B------:R-:W-:Y:S01]  /*9920*/  @!PT LDS RZ, [RZ] ;  /* 0x00000000fffff984 */ /* 0x000fe20000000800 */
[----:B------:R-:W-:Y:S01]  /*9930*/  @!PT LDS RZ, [RZ] ;  /* 0x00000000fffff984 */ /* 0x000fe20000000800 */
[----:B------:R-:W-:Y:S01]  /*9940*/  @!PT LDS RZ, [RZ] ;  /* 0x00000000fffff984 */ /* 0x000fe20000000800 */
[----:B------:R-:W-:Y:S01]  /*9950*/  @!PT LDS RZ, [RZ] ;  /* 0x00000000fffff984 */ /* 0x000fe20000000800 */
[----:B------:R5:W-:Y:S06]  /*9960*/  MEMBAR.ALL.CTA ;  /* 0x0000000000007992 */ /* 0x000bec0000008000 */
[----:B-----5:R-:W5:Y:S01]  /*9970*/  FENCE.VIEW.ASYNC.S ;  /* 0x00000000000073c6 */ /* 0x020f620000000000 */
[----:B------:R-:W-:Y:S02]  /*9980*/  VIADD R17, R17, 0x1 ;  /* 0x0000000111117836 */ /* 0x000fe40000000000 */
[----:B0-----:R-:W-:Y:S01]  /*9990*/  @!P4 VIADD R84, R84, 0x228c0 ;  /* 0x000228c05454c836 */ /* 0x001fe20000000000 */
[----:B-----5:R0:W-:Y:S02]  /*99a0*/  BAR.SYNC.DEFER_BLOCKING R66, 0x80 ;  /* 0x000200420000751d */ /* 0x0201e40000010000 */
[----:B------:R-:W-:-:S02]  /*99b0*/  ISETP.NE.AND P1, PT, R17, 0x2, PT ;  /* 0x000000021100780c */ /* 0x000fc40003f25270 */
[----:B------:R-:W-:Y:S02]  /*99c0*/  @!P4 PRMT R84, RZ, 0x654, R84 ;  /* 0x00000654ff54c816 */ /* 0x000fe40000000054 */
[----:B-1-34-:R-:W-:Y:S02]  /*99d0*/  SEL R4, RZ, 0x1, P1 ;  /* 0x00000001ff047807 */ /* 0x01afe40000800000 */
[----:B------:R-:W-:Y:S02]  /*99e0*/  SEL R17, R17, RZ, P1 ;  /* 0x000000ff11117207 */ /* 0x000fe40000800000 */
[----:B------:R-:W-:Y:S01]  /*99f0*/  LOP3.LUT R173, R173, R4, RZ, 0x3c, !PT ;  /* 0x00000004adad7212 */ /* 0x000fe200078e3cff */
[----:B------:R0:W-:Y:S01]  /*9a00*/  @!P4 SYNCS.ARRIVE.TRANS64.RED.A1T0 RZ, [R84+URZ], RZ ;  /* 0x000000ff54ffc9a7 */ /* 0x0001e2000810043f */
[----:B------:R-:W-:Y:S05]  /*9a10*/  @P3 BRA `(.L_x_1640) ;  /* 0xffffff8c006c3947 */ /* 0x000fea000383ffff */
[----:B------:R-:W1:Y:S01]  /*9a20*/  S2R R5, SR_TID.X ;  /* 0x0000000000057919 */ /* 0x000e620000002100 */
[----:B------:R-:W-:Y:S02]  /*9a30*/  PLOP3.LUT P0, PT, PT, PT, PT, 0x8, 0x0 ;  /* 0x000000000000781c */ /* 0x000fe40003f0e170 */
[----:B-1----:R-:W-:-:S04]  /*9a40*/  SHF.R.U32.HI R5, RZ, 0x7, R5 ;  /* 0x00000007ff057819 */ /* 0x002fc80000011605 */
[----:B------:R-:W-:-:S13]  /*9a50*/  ISETP.NE.AND P2, PT, R5, 0x1, PT ;  /* 0x000000010500780c */ /* 0x000fda0003f45270 */
[----:B------:R-:W-:Y:S06]  /*9a60*/  @!P2 BAR.ARV 0x9, 0x100 ;  /* 0x024400000000ab1d */ /* 0x000fec0000002000 */
.L_x_1573:
[----:B------:R-:W-:Y:S05]  /*9a70*/  @P0 BRA `(.L_x_1641) ;  /* 0x00000000000c0947 */ /* 0x000fea0003800000 */
[----:B------:R-:W1:Y:S01]  /*9a80*/  FENCE.VIEW.ASYNC.G ;  /* 0x00000000000073c6 */ /* 0x000e620000000100 */
[----:B------:R-:W-:Y:S05]  /*9a90*/  WARPSYNC.ALL ;  /* 0x0000000000007948 */ /* 0x000fea0003800000 */
[----:B-1----:R-:W-:Y:S06]  /*9aa0*/  BAR.ARV 0xc, 0x180 ;  /* 0x0306000000007b1d */ /* 0x002fec0000002000 */
.L_x_1641:
[----:B------:R-:W-:Y:S01]  /*9ab0*/  ULDC.64 UR6, c[0x0][0x998] ;  /* 0x0002660000067ab9 */ /* 0x000fe20000000a00 */
[----:B------:R-:W-:Y:S01]  /*9ac0*/  ULDC.64 UR4, c[0x0][0x990] ;  /* 0x0002640000047ab9 */ /* 0x000fe20000000a00 */
[----:B------:R-:W-:Y:S02]  /*9ad0*/  ISETP.NE.U32.AND P1, PT, RZ, UR6, PT ;  /* 0x00000006ff007c0c */ /* 0x000fe4000bf25070 */
[----:B------:R-:W-:Y:S02]  /*9ae0*/  ISETP.NE.U32.AND P0, PT, RZ, UR4, PT ;  /* 0x00000004ff007c0c */ /* 0x000fe4000bf05070 */
[----:B------:R-:W-:Y:S02]  /*9af0*/  ISETP.NE.AND.EX P1, PT, RZ, UR7, PT, P1 ;  /* 0x00000007ff007c0c */ /* 0x000fe4000bf25310 */
[----:B------:R-:W-:-:S11]  /*9b00*/  ISETP.NE.AND.EX P0, PT, RZ, UR5, PT, P0 ;  /* 0x00000005ff007c0c */ /* 0x000fd6000bf05300 */
[----:B------:R-:W1:Y:S01]  /*9b10*/  @P1 LDC.64 R8, c[0x0][0x9b8] ;  /* 0x00026e00ff081b82 */ /* 0x000e620000000a00 */
[--C-:B------:R-:W-:Y:S02]  /*9b20*/  @P1 SHF.R.S32.HI R5, RZ, 0x1f, R23.reuse ;  /* 0x0000001fff051819 */ /* 0x100fe40000011417 */
[----:B------:R-:W-:Y:S02]  /*9b30*/  @P0 SHF.R.S32.HI R3, RZ, 0x1f, R23 ;  /* 0x0000001fff030819 */ /* 0x000fe40000011417 */
[----:B------:R-:W-:-:S03]  /*9b40*/  @P1 SHF.R.S32.HI R15, RZ, 0x1f, R22 ;  /* 0x0000001fff0f1819 */ /* 0x000fc60000011416 */
[----:B------:R-:W3:Y:S08]  /*9b50*/  @P0 LDC.64 R6, c[0x0][0x9a8] ;  /* 0x00026a00ff060b82 */ /* 0x000ef00000000a00 */
[----:B------:R-:W4:Y:S08]  /*9b60*/  @P1 LDC.64 R10, c[0x0][0x9c0] ;  /* 0x00027000ff0a1b82 */ /* 0x000f300000000a00 */
[----:B------:R-:W0:Y:S01]  /*9b70*/  @P0 LDC.64 R12, c[0x0][0x9b0] ;  /* 0x00026c00ff0c0b82 */ /* 0x000e220000000a00 */
[----:B-1----:R-:W-:-:S02]  /*9b80*/  @P1 IMAD R2, R5, R8, RZ ;  /* 0x0000000805021224 */ /* 0x002fc400078e02ff */
[----:B------:R-:W-:-:S04]  /*9b90*/  @P1 IMAD.WIDE.U32 R4, R23, R8, RZ ;  /* 0x0000000817041225 */ /* 0x000fc800078e00ff */
[----:B------:R-:W-:Y:S02]  /*9ba0*/  @P1 IMAD R9, R23, R9, R2 ;  /* 0x0000000917091224 */ /* 0x000fe400078e0202 */
[-C--:B---3--:R-:W-:Y:S02]  /*9bb0*/  @P0 IMAD R0, R3, R6.reuse, RZ ;  /* 0x0000000603000224 */ /* 0x088fe400078e02ff */
[----:B------:R-:W-:Y:S01]  /*9bc0*/  @P1 IMAD.IADD R5, R5, 0x1, R9 ;  /* 0x0000000105051824 */ /* 0x000fe200078e0209 */
[----:B------:R-:W-:Y:S01]  /*9bd0*/  @P0 SHF.R.S32.HI R9, RZ, 0x1f, R22 ;  /* 0x0000001fff090819 */ /* 0x000fe20000011416 */
[C---:B------:R-:W-:Y:S02]  /*9be0*/  @P0 IMAD R7, R23.reuse, R7, R0 ;  /* 0x0000000717070224 */ /* 0x040fe400078e0200 */
[----:B------:R-:W-:-:S04]  /*9bf0*/  @P0 IMAD.WIDE.U32 R2, R23, R6, RZ ;  /* 0x0000000617020225 */ /* 0x000fc800078e00ff */
[----:B----4-:R-:W-:Y:S02]  /*9c00*/  @P1 IMAD R6, R15, R10, RZ ;  /* 0x0000000a0f061224 */ /* 0x010fe400078e02ff */
[----:B------:R-:W-:Y:S02]  /*9c10*/  @P0 IMAD.IADD R3, R3, 0x1, R7 ;  /* 0x0000000103030824 */ /* 0x000fe400078e0207 */
[C---:B------:R-:W-:Y:S02]  /*9c20*/  @P1 IMAD R11, R22.reuse, R11, R6 ;  /* 0x0000000b160b1224 */ /* 0x040fe400078e0206 */
[----:B0-----:R-:W-:Y:S02]  /*9c30*/  @P0 IMAD R0, R9, R12, RZ ;  /* 0x0000000c09000224 */ /* 0x001fe400078e02ff */
[----:B------:R-:W-:-:S04]  /*9c40*/  @P1 IMAD.WIDE.U32 R6, R22, R10, R4 ;  /* 0x0000000a16061225 */ /* 0x000fc800078e0004 */
[----:B------:R-:W-:Y:S01]  /*9c50*/  @P0 IMAD R9, R22, R13, R0 ;  /* 0x0000000d16090224 */ /* 0x000fe200078e0200 */
[----:B------:R-:W-:Y:S01]  /*9c60*/  @P1 LEA R8, P3, R6, UR6, 0x2 ;  /* 0x0000000606081c11 */ /* 0x000fe2000f8610ff */
[----:B------:R-:W-:-:S04]  /*9c70*/  @P0 IMAD.WIDE.U32 R2, R22, R12, R2 ;  /* 0x0000000c16020225 */ /* 0x000fc800078e0002 */
[----:B------:R-:W-:Y:S01]  /*9c80*/  @P1 IMAD.IADD R5, R7, 0x1, R11 ;  /* 0x0000000107051824 */ /* 0x000fe200078e020b */
[----:B------:R-:W-:Y:S01]  /*9c90*/  @P0 LEA R4, P2, R2, UR4, 0x2 ;  /* 0x0000000402040c11 */ /* 0x000fe2000f8410ff */
[----:B------:R-:W-:Y:S01]  /*9ca0*/  @P0 IMAD.IADD R3, R3, 0x1, R9 ;  /* 0x0000000103030824 */ /* 0x000fe200078e0209 */
[----:B------:R-:W0:Y:S01]  /*9cb0*/  LDC.64 R10, c[0x0][0x9e0] ;  /* 0x00027800ff0a7b82 */ /* 0x000e220000000a00 */
[----:B------:R-:W-:Y:S01]  /*9cc0*/  IMAD.MOV.U32 R0, RZ, RZ, 0x3f800000 ;  /* 0x3f800000ff007424 */ /* 0x000fe200078e00ff */
[----:B------:R-:W-:Y:S01]  /*9cd0*/  @P1 LEA.HI.X R9, R6, UR7, R5, 0x2, P3 ;  /* 0x0000000706091c11 */ /* 0x000fe200098f1405 */
[----:B------:R-:W-:Y:S01]  /*9ce0*/  ULDC UR4, c[0x0][0x988] ;  /* 0x0002620000047ab9 */ /* 0x000fe20000000800 */
[----:B------:R-:W-:Y:S01]  /*9cf0*/  @P0 LEA.HI.X R5, R2, UR5, R3, 0x2, P2 ;  /* 0x0000000502050c11 */ /* 0x000fe200090f1403 */
[----:B------:R-:W-:Y:S02]  /*9d00*/  IMAD.MOV.U32 R3, RZ, RZ, 0x3f800000 ;  /* 0x3f800000ff037424 */ /* 0x000fe400078e00ff */
[----:B------:R-:W3:Y:S01]  /*9d10*/  @P1 LDG.E R0, desc[UR38][R8.64] ;  /* 0x0000002608001981 */ /* 0x000ee2000c1e1900 */
[----:B------:R-:W1:Y:S03]  /*9d20*/  LDC R2, c[0x0][0x448] ;  /* 0x00011200ff027b82 */ /* 0x000e660000000800 */
[----:B------:R4:W3:Y:S01]  /*9d30*/  @P0 LDG.E R3, desc[UR38][R4.64] ;  /* 0x0000002604030981 */ /* 0x0008e2000c1e1900 */
[----:B0-----:R-:W-:-:S02]  /*9d40*/  ISETP.GE.AND P2, PT, R11, 0x1, PT ;  /* 0x000000010b00780c */ /* 0x001fc40003f46270 */
[----:B-1----:R-:W-:Y:S01]  /*9d50*/  ISETP.NE.AND P1, PT, R2, 0x1, PT ;  /* 0x000000010200780c */ /* 0x002fe20003f25270 */
[----:B------:R-:W-:-:S12]  /*9d60*/  VIADD R2, R178, 0x7f ;  /* 0x0000007fb2027836 */ /* 0x000fd80000000000 */
[----:B------:R-:W0:Y:S08]  /*9d70*/  @P1 LDC R7, c[0x0][0x44c] ;  /* 0x00011300ff071b82 */ /* 0x000e300000000800 */
[----:B------:R-:W1:Y:S01]  /*9d80*/  @P1 LDC R6, c[0x0][0x450] ;  /* 0x00011400ff061b82 */ /* 0x000e620000000800 */
[----:B0-----:R-:W-:-:S05]  /*9d90*/  @P1 IMAD.HI.U32 R7, R2, R7, RZ ;  /* 0x0000000702071227 */ /* 0x001fca00078e00ff */
[----:B-1----:R-:W-:Y:S02]  /*9da0*/  @P1 SHF.R.U32.HI R2, RZ, R6, R7 ;  /* 0x00000006ff021219 */ /* 0x002fe40000011607 */
[----:B------:R-:W-:-:S05]  /*9db0*/  IADD3 R7, R171, 0x1, -R170 ;  /* 0x00000001ab077810 */ /* 0x000fca0007ffe8aa */
[----:B----4-:R-:W-:Y:S02]  /*9dc0*/  IMAD.IADD R5, R7, 0x1, R2 ;  /* 0x0000000107057824 */ /* 0x010fe400078e0202 */
[----:B---3--:R-:W-:Y:S02]  /*9dd0*/  FMUL.FTZ R0, R3, R0 ;  /* 0x0000000003007220 */ /* 0x008fe40000410000 */
[----:B------:R-:W-:Y:S02]  /*9de0*/  IMAD.IADD R3, R5, 0x1, R10 ;  /* 0x0000000105037824 */ /* 0x000fe400078e020a */
[----:B------:R-:W-:Y:S01]  /*9df0*/  FMUL.FTZ R2, R0, UR4 ;  /* 0x0000000400027c20 */ /* 0x000fe20008410000 */
        /* <DEDUP_REMOVED lines=12> */
.L_x_1644:
[----:B------:R-:W-:-:S13]  /*9ec0*/  ISETP.NE.AND P0, PT, R11, 0x1, PT ;  /* 0x000000010b00780c */ /* 0x000fda0003f05270 */
[----:B------:R-:W0:Y:S02]  /*9ed0*/  @P0 LDC.64 R4, c[0x0][0x9e8] ;  /* 0x00027a00ff040b82 */ /* 0x000e240000000a00 */
[----:B0-----:R-:W-:-:S05]  /*9ee0*/  @P0 IMAD.HI.U32 R4, R0, R4, RZ ;  /* 0x0000000400040227 */ /* 0x001fca00078e00ff */
[----:B------:R-:W-:-:S07]  /*9ef0*/  @P0 SHF.R.U32.HI R0, RZ, R5, R4 ;  /* 0x00000005ff000219 */ /* 0x000fce0000011604 */
.L_x_1645:
[----:B------:R-:W-:Y:S05]  /*9f00*/  BSYNC B0 ;  /* 0x0000000000007941 */ /* 0x000fea0003800000 */
.L_x_1643:
[----:B------:R-:W-:-:S05]  /*9f10*/  IMAD R0, R0, R11, R11 ;  /* 0x0000000b00007224 */ /* 0x000fca00078e020b */
[----:B------:R-:W-:-:S07]  /*9f20*/  VIMNMX R3, R3, R0, PT ;  /* 0x0000000003037248 */ /* 0x000fce0003fe0100 */
.L_x_1642:
[----:B------:R-:W0:Y:S01]  /*9f30*/  @P1 LDC R5, c[0x0][0x44c] ;  /* 0x00011300ff051b82 */ /* 0x000e220000000800 */
[----:B------:R-:W-:Y:S01]  /*9f40*/  VIADD R3, R3, 0x7f ;  /* 0x0000007f03037836 */ /* 0x000fe20000000000 */
[----:B------:R-:W-:-:S04]  /*9f50*/  ULDC UR4, c[0x0][0x9dc] ;  /* 0x0002770000047ab9 */ /* 0x000fc80000000800 */
[----:B------:R-:W-:Y:S02]  /*9f60*/  SHF.R.S32.HI R0, RZ, 0x1f, R3 ;  /* 0x0000001fff007819 */ /* 0x000fe40000011403 */
[----:B------:R-:W1:Y:S02]  /*9f70*/  @P1 LDC R7, c[0x0][0x450] ;  /* 0x00011400ff071b82 */ /* 0x000e640000000800 */
[----:B------:R-:W-:-:S04]  /*9f80*/  LEA.HI R0, R0, R3, RZ, 0x7 ;  /* 0x0000000300007211 */ /* 0x000fc800078f38ff */
[----:B------:R-:W-:-:S04]  /*9f90*/  SHF.R.S32.HI R0, RZ, 0x7, R0 ;  /* 0x00000007ff007819 */ /* 0x000fc80000011400 */
[----:B------:R-:W-:Y:S01]  /*9fa0*/  VIMNMX R89, R25, R0, PT ;  /* 0x0000000019597248 */ /* 0x000fe20003fe0100 */
        /* <DEDUP_REMOVED lines=16> */
.L_x_1648:
[----:B------:R-:W-:-:S13]  /*a0b0*/  ISETP.NE.AND P0, PT, R11, 0x1, PT ;  /* 0x000000010b00780c */ /* 0x000fda0003f05270 */
[----:B------:R-:W0:Y:S02]  /*a0c0*/  @P0 LDC.64 R4, c[0x0][0x9e8] ;  /* 0x00027a00ff040b82 */ /* 0x000e240000000a00 */
[----:B0-----:R-:W-:-:S05]  /*a0d0*/  @P0 IMAD.HI.U32 R4, R3, R4, RZ ;  /* 0x0000000403040227 */ /* 0x001fca00078e00ff */
[----:B------:R-:W-:-:S07]  /*a0e0*/  @P0 SHF.R.U32.HI R3, RZ, R5, R4 ;  /* 0x00000005ff030219 */ /* 0x000fce0000011604 */
.L_x_1649:
[----:B------:R-:W-:Y:S05]  /*a0f0*/  BSYNC B0 ;  /* 0x0000000000007941 */ /* 0x000fea0003800000 */
.L_x_1647:
[----:B------:R-:W-:-:S05]  /*a100*/  IMAD R3, R3, R11, RZ ;  /* 0x0000000b03037224 */ /* 0x000fca00078e02ff */
[----:B------:R-:W-:-:S07]  /*a110*/  VIMNMX R0, R0, R3, !PT ;  /* 0x0000000300007248 */ /* 0x000fce0007fe0100 */
.L_x_1646:
[----:B------:R-:W-:Y:S01]  /*a120*/  SHF.R.S32.HI R3, RZ, 0x1f, R0 ;  /* 0x0000001fff037819 */ /* 0x000fe20000011400 */
[----:B------:R-:W-:Y:S01]  /*a130*/  IMAD.MOV.U32 R56, RZ, RZ, RZ ;  /* 0x000000ffff387224 */ /* 0x000fe200078e00ff */
[----:B------:R-:W-:Y:S01]  /*a140*/  PLOP3.LUT P0, PT, PT, PT, PT, 0x80, 0x0 ;  /* 0x000000000000781c */ /* 0x000fe20003f0f070 */
[----:B------:R-:W-:Y:S01]  /*a150*/  IMAD.MOV.U32 R54, RZ, RZ, RZ ;  /* 0x000000ffff367224 */ /* 0x000fe200078e00ff */
[----:B------:R-:W-:Y:S02]  /*a160*/  LEA.HI R3, R3, R0, RZ, 0x7 ;  /* 0x0000000003037211 */ /* 0x000fe400078f38ff */
[----:B------:R-:W-:Y:S02]  /*a170*/  CS2R R150, SRZ ;  /* 0x0000000000967805 */ /* 0x000fe4000001ff00 */
        /* <DEDUP_REMOVED lines=17> */
[----:B--2---:R-:W-:Y:S01]  /*a290*/  CS2R R28, SRZ ;  /* 0x00000000001c7805 */ /* 0x004fe2000001ff00 */
[----:B------:R-:W-:Y:S01]  /*a2a0*/  IMAD.MOV.U32 R25, RZ, RZ, RZ ;  /* 0x000000ffff197224 */ /* 0x000fe200078e00ff */
        /* <DEDUP_REMOVED lines=11> */
[----:B------:R-:W-:Y:S01]  /*a360*/  CS2R R40, SRZ ;  /* 0x0000000000287805 */ /* 0x000fe2000001ff00 */
[----:B------:R-:W-:Y:S01]  /*a370*/  IMAD.MOV.U32 R95, RZ, RZ, RZ ;  /* 0x000000ffff5f7224 */ /* 0x000fe200078e00ff */
[----:B------:R-:W-:Y:S01]  /*a380*/  CS2R R92, SRZ ;  /* 0x00000000005c7805 */ /* 0x000fe2000001ff00 */
[----:B------:R-:W-:Y:S02]  /*a390*/  IMAD.MOV.U32 R42, RZ, RZ, RZ ;  /* 0x000000ffff2a7224 */ /* 0x000fe400078e00ff */
[----:B------:R-:W-:-:S02]  /*a3a0*/  IMAD.MOV.U32 R44, RZ, RZ, RZ ;  /* 0x000000ffff2c7224 */ /* 0x000fc400078e00ff */
[----:B------:R-:W-:Y:S02]  /*a3b0*/  IMAD.MOV.U32 R51, RZ, RZ, RZ ;  /* 0x000000ffff337224 */ /* 0x000fe400078e00ff */
[----:B------:R-:W-:Y:S01]  /*a3c0*/  IMAD.MOV.U32 R90, RZ, RZ, RZ ;  /* 0x000000ffff5a7224 */ /* 0x000fe200078e00ff */
[----:B------:R-:W-:Y:S06]  /*a3d0*/  @!P1 BRA `(.L_x_1650) ;  /* 0x00000130004c9947 */ /* 0x000fec0003800000 */
[----:B------:R-:W-:-:S03]  /*a3e0*/  UMOV UR4, 0xffffffff ;  /* 0xffffffff00047882 */ /* 0x000fc60000000000 */
[----:B------:R-:W-:Y:S05]  /*a3f0*/  BRA.DIV UR4, `(.L_x_1651) ;  /* 0x000001d604607947 */ /* 0x000fea000b800000 */
[----:B------:R0:W1:Y:S02]  /*a400*/  SHFL.IDX PT, R184, R218, RZ, 0x1f ;  /* 0x00001fffdab87589 */ /* 0x00006400000e0000 */
.L_x_1964:
[----:B-1----:R-:W-:Y:S01]  /*a410*/  LEA.HI R0, R184, R184, RZ, 0x1 ;  /* 0x000000b8b8007211 */ /* 0x002fe200078f08ff */
[----:B------:R-:W-:-:S03]  /*a420*/  ULOP3.LUT UP0, URZ, UR42, 0x3ff, URZ, 0xc0, !UPT ;  /* 0x000003ff2a3f7892 */ /* 0x000fc6000f80c03f */
[----:B------:R-:W-:-:S03]  /*a430*/  LOP3.LUT R3, R0, 0x3e, RZ, 0xc0, !PT ;  /* 0x0000003e00037812 */ /* 0x000fc600078ec0ff */
[----:B------:R-:W-:Y:S02]  /*a440*/  PLOP3.LUT P0, PT, PT, PT, UP0, 0x80, 0x0 ;  /* 0x000000000000781c */ /* 0x000fe40003f0f008 */
[----:B------:R-:W-:-:S05]  /*a450*/  IMAD.IADD R3, R184, 0x1, -R3 ;  /* 0x00000001b8037824 */ /* 0x000fca00078e0a03 */
        /* <DEDUP_REMOVED lines=8> */
[----:B------:R1:W2:Y:S01]  /*a4e0*/  LDC.64 R14, c[0x4][R0] ;  /* 0x01000000000e7b82 */ /* 0x0002a20000000a00 */
        /* <DEDUP_REMOVED lines=8> */
[----:B-1----:R-:W-:-:S07]  /*a570*/  IMAD.MOV.U32 R13, RZ, RZ, RZ ;  /* 0x000000ffff0d7224 */ /* 0x002fce00078e00ff */
[----:B------:R-:W-:-:S07]  /*a580*/  LEPC R20, `(.L_x_1652) ;  /* 0x000000001014794e */ /* 0x000fce0000000000 */
[----:B0-2--5:R-:W-:Y:S05]  /*a590*/  CALL.ABS.NOINC R14 ;  /* 0x000000000e007343 */ /* 0x025fea0003c00000 */
.L_x_1652:
        /* <DEDUP_REMOVED lines=8> */
[----:B------:R1:W2:Y:S03]  /*a620*/  SYNCS.PHASECHK.TRANS64.TRYWAIT P0, [R16+URZ+0x22800], R3 ;  /* 0x02280003100075a7 */ /* 0x0002a6000800017f */
[----:B--2---:R-:W-:Y:S05]  /*a630*/  @!P0 NANOSLEEP.SYNCS 0x989680 ;  /* 0x009896800000895d */ /* 0x004fea0003900000 */
[----:B------:R-:W2:Y:S01]  /*a640*/  @!P0 SYNCS.PHASECHK.TRANS64 P0, [R16+URZ+0x22800], R3 ;  /* 0x02280003100085a7 */ /* 0x000ea2000800007f */
[----:B------:R-:W-:Y:S04]  /*a650*/  BSSY B0, `(.L_x_1654) ;  /* 0x0000006000007945 */ /* 0x000fe80003800000 */
[----:B--2---:R-:W-:Y:S05]  /*a660*/  @P0 BRA `(.L_x_1655) ;  /* 0x0000000000100947 */ /* 0x004fea0003800000 */
.L_x_1656:
[----:B--2---:R2:W3:Y:S02]  /*a670*/  SYNCS.PHASECHK.TRANS64.TRYWAIT P0, [R16+URZ+0x22800], R3 ;  /* 0x02280003100075a7 */ /* 0x0044e4000800017f */
[----:B---3--:R-:W-:Y:S05]  /*a680*/  @!P0 NANOSLEEP.SYNCS 0x989680 ;  /* 0x009896800000895d */ /* 0x008fea0003900000 */
[----:B------:R-:W3:Y:S02]  /*a690*/  @!P0 SYNCS.PHASECHK.TRANS64 P0, [R16+URZ+0x22800], R3 ;  /* 0x02280003100085a7 */ /* 0x000ee4000800007f */
[----:B---3--:R-:W-:Y:S05]  /*a6a0*/  @!P0 BRA `(.L_x_1656) ;  /* 0xfffffffc00f08947 */ /* 0x008fea000383ffff */
.L_x_1655:
[----:B------:R-:W-:Y:S05]  /*a6b0*/  BSYNC B0 ;  /* 0x0000000000007941 */ /* 0x000fea0003800000 */
.L_x_1654:
[----:B------:R-:W-:Y:S05]  /*a6c0*/  BRA `(.L_x_1657) ;  /* 0x0000006c009c7947 */ /* 0x000fea0003800000 */
.L_x_1653:
[----:B------:R-:W-:Y:S01]  /*a6d0*/  ULOP3.LUT UP0, URZ, UR42, 0x1bf, URZ, 0xc0, !UPT ;  /* 0x000001bf2a3f7892 */ /* 0x000fe2000f80c03f */
[----:B-----5:R-:W-:Y:S01]  /*a6e0*/  SHF.R.S32.HI R0, RZ, 0x1f, R24 ;  /* 0x0000001fff007819 */ /* 0x020fe20000011418 */
[----:B------:R-:W-:Y:S01]  /*a6f0*/  ULDC.64 UR4, c[0x0][0x3f8] ;  /* 0x0000fe0000047ab9 */ /* 0x000fe20000000a00 */
[----:B------:R-:W-:Y:S01]  /*a700*/  ULDC.64 UR6, c[0x0][0x408] ;  /* 0x0001020000067ab9 */ /* 0x000fe20000000a00 */
[----:B------:R-:W-:Y:S02]  /*a710*/  IMAD.WIDE.U32 R26, R24, UR4, RZ ;  /* 0x00000004181a7c25 */ /* 0x000fe4000f8e00ff */
[----:B------:R-:W-:Y:S02]  /*a720*/  PLOP3.LUT P0, PT, PT, PT, UP0, 0x80, 0x0 ;  /* 0x000000000000781c */ /* 0x000fe40003f0f008 */
[C---:B------:R-:W-:Y:S02]  /*a730*/  IMAD R3, R0.reuse, UR4, RZ ;  /* 0x0000000400037c24 */ /* 0x040fe4000f8e02ff */
[----:B------:R-:W-:-:S02]  /*a740*/  IMAD R5, R0, UR6, RZ ;  /* 0x0000000600057c24 */ /* 0x000fc4000f8e02ff */
[C---:B------:R-:W-:Y:S02]  /*a750*/  IMAD R3, R24.reuse, UR5, R3 ;  /* 0x0000000518037c24 */ /* 0x040fe4000f8e0203 */
[C---:B------:R-:W-:Y:S02]  /*a760*/  IMAD R5, R24.reuse, UR7, R5 ;  /* 0x0000000718057c24 */ /* 0x040fe4000f8e0205 */
[----:B------:R-:W-:-:S04]  /*a770*/  IMAD.WIDE.U32 R24, R24, UR6, RZ ;  /* 0x0000000618187c25 */ /* 0x000fc8000f8e00ff */
[----:B------:R-:W-:Y:S02]  /*a780*/  IMAD.IADD R29, R3, 0x1, R27 ;  /* 0x00000001031d7824 */ /* 0x000fe400078e021b */
[----:B------:R-:W-:Y:S01]  /*a790*/  IMAD.IADD R31, R5, 0x1, R25 ;  /* 0x00000001051f7824 */ /* 0x000fe200078e0219 */
        /* <DEDUP_REMOVED lines=16> */
[----:B0-2---:R-:W-:Y:S05]  /*a8a0*/  CALL.ABS.NOINC R14 ;  /* 0x000000000e007343 */ /* 0x005fea0003c00000 */
.L_x_1658:
[----:B------:R-:W-:Y:S01]  /*a8b0*/  ULDC.U8 UR4, c[0x0][0x410] ;  /* 0x0001040000047ab9 */ /* 0x000fe20000000000 */
[----:B------:R-:W-:Y:S01]  /*a8c0*/  BSSY B0, `(.L_x_1659) ;  /* 0x00006bf000007945 */ /* 0x000fe20003800000 */
[----:B------:R-:W-:Y:S01]  /*a8d0*/  ISETP.NE.AND P0, PT, RZ, UR4, PT ;  /* 0x00000004ff007c0c */ /* 0x000fe2000bf05270 */
[----:B------:R-:W-:-:S12]  /*a8e0*/  IMAD.IADD R10, R176, 0x1, R178 ;  /* 0x00000001b00a7824 */ /* 0x000fd800078e02b2 */
[----:B------:R-:W-:Y:S05]  /*a8f0*/  @!P0 BRA `(.L_x_1660) ;  /* 0x0000003400788947 */ /* 0x000fea0003800000 */
[----:B------:R-:W1:Y:S01]  /*a900*/  LDC R45, c[0x0][0x448] ;  /* 0x00011200ff2d7b82 */ /* 0x000e620000000800 */
[----:B------:R-:W-:Y:S01]  /*a910*/  ULDC.64 UR4, c[0x0][0x3f8] ;  /* 0x0000fe0000047ab9 */ /* 0x000fe20000000a00 */
[----:B------:R-:W-:Y:S01]  /*a920*/  IMAD.MOV.U32 R4, RZ, RZ, R26 ;  /* 0x000000ffff047224 */ /* 0x000fe200078e001a */
[----:B------:R-:W-:Y:S01]  /*a930*/  ULDC.64 UR6, c[0x0][0x408] ;  /* 0x0001020000067ab9 */ /* 0x000fe20000000a00 */
[----:B------:R-:W-:Y:S01]  /*a940*/  IMAD.MOV.U32 R6, RZ, RZ, R24 ;  /* 0x000000ffff067224 */ /* 0x000fe200078e0018 */
[----:B------:R-:W-:Y:S01]  /*a950*/  ULDC.64 UR8, c[0x0][0x400] ;  /* 0x0001000000087ab9 */ /* 0x000fe20000000a00 */
[----:B------:R-:W-:Y:S01]  /*a960*/  IMAD.MOV.U32 R7, RZ, RZ, R31 ;  /* 0x000000ffff077224 */ /* 0x000fe200078e001f */
[----:B-1----:R-:W-:-:S13]  /*a970*/  ISETP.NE.AND P0, PT, R45, 0x1, PT ;  /* 0x000000012d00780c */ /* 0x002fda0003f05270 */
[----:B------:R-:W1:Y:S08]  /*a980*/  @P0 LDC R3, c[0x0][0x44c] ;  /* 0x00011300ff030b82 */ /* 0x000e700000000800 */
[----:B------:R-:W2:Y:S01]  /*a990*/  @P0 LDC R5, c[0x0][0x450] ;  /* 0x00011400ff050b82 */ /* 0x000ea20000000800 */
[----:B-1----:R-:W-:-:S04]  /*a9a0*/  @P0 IMAD.HI.U32 R0, R10, R3, RZ ;  /* 0x000000030a000227 */ /* 0x002fc800078e00ff */
[----:B------:R-:W-:Y:S01]  /*a9b0*/  IMAD.MOV.U32 R3, RZ, RZ, R10 ;  /* 0x000000ffff037224 */ /* 0x000fe200078e000a */
[----:B--2---:R-:W-:Y:S01]  /*a9c0*/  @P0 SHF.R.U32.HI R3, RZ, R5, R0 ;  /* 0x00000005ff030219 */ /* 0x004fe20000011600 */
[----:B------:R-:W-:-:S03]  /*a9d0*/  IMAD.MOV.U32 R5, RZ, RZ, R29 ;  /* 0x000000ffff057224 */ /* 0x000fc600078e001d */
[----:B------:R-:W-:Y:S01]  /*a9e0*/  SHF.R.S32.HI R0, RZ, 0x1f, R3 ;  /* 0x0000001fff007819 */ /* 0x000fe20000011403 */
[----:B------:R-:W-:-:S04]  /*a9f0*/  IMAD.WIDE.U32 R4, R3, UR4, R4 ;  /* 0x0000000403047c25 */ /* 0x000fc8000f8e0004 */
[----:B------:R-:W-:Y:S02]  /*aa00*/  IMAD R8, R0, UR4, RZ ;  /* 0x0000000400087c24 */ /* 0x000fe4000f8e02ff */
[----:B------:R-:W-:-:S04]  /*aa10*/  IMAD.WIDE.U32 R6, R3, UR6, R6 ;  /* 0x0000000603067c25 */ /* 0x000fc8000f8e0006 */
[C---:B------:R-:W-:Y:S01]  /*aa20*/  IMAD R13, R3.reuse, UR5, R8 ;  /* 0x00000005030d7c24 */ /* 0x040fe2000f8e0208 */
[----:B------:R-:W-:Y:S01]  /*aa30*/  ULDC.64 UR4, c[0x0][0x3e8] ;  /* 0x0000fa0000047ab9 */ /* 0x000fe20000000a00 */
[----:B------:R-:W-:Y:S01]  /*aa40*/  IMAD R8, R0, UR6, RZ ;  /* 0x0000000600087c24 */ /* 0x000fe2000f8e02ff */
[----:B------:R-:W-:Y:S01]  /*aa50*/  IADD3 R0, P0, R4, UR4, RZ ;  /* 0x0000000404007c10 */ /* 0x000fe2000ff1e0ff */
[----:B------:R-:W-:Y:S01]  /*aa60*/  UMOV UR4, 0xffffffff ;  /* 0xffffffff00047882 */ /* 0x000fe20000000000 */
[----:B------:R-:W-:Y:S01]  /*aa70*/  IADD3 R4, P1, R6, UR8, RZ ;  /* 0x0000000806047c10 */ /* 0x000fe2000ff3e0ff */
[----:B------:R-:W-:Y:S01]  /*aa80*/  IMAD R3, R3, UR7, R8 ;  /* 0x0000000703037c24 */ /* 0x000fe2000f8e0208 */
[----:B------:R-:W-:-:S04]  /*aa90*/  IADD3.X R13, R5, UR5, R13, P0, !PT ;  /* 0x00000005050d7c10 */ /* 0x000fc800087fe40d */
[----:B------:R-:W-:Y:S01]  /*aaa0*/  IADD3.X R5, R7, UR9, R3, P1, !PT ;  /* 0x0000000907057c10 */ /* 0x000fe20008ffe403 */
[----:B------:R-:W-:Y:S06]  /*aab0*/  BRA.DIV UR4, `(.L_x_1661) ;  /* 0x000001ce04dc7947 */ /* 0x000fec000b800000 */
[----:B------:R1:W2:Y:S04]  /*aac0*/  SHFL.IDX PT, R3, R13, RZ, 0x1e1f ;  /* 0x001e1fff0d037589 */ /* 0x0002a800000e0000 */
[----:B------:R-:W3:Y:S04]  /*aad0*/  SHFL.IDX PT, R0, R0, RZ, 0x1e1f ;  /* 0x001e1fff00007589 */ /* 0x000ee800000e0000 */
[----:B------:R-:W4:Y:S04]  /*aae0*/  SHFL.IDX PT, R5, R5, RZ, 0x1e1f ;  /* 0x001e1fff05057589 */ /* 0x000f2800000e0000 */
[----:B------:R1:W0:Y:S02]  /*aaf0*/  SHFL.IDX PT, R14, R4, RZ, 0x1e1f ;  /* 0x001e1fff040e7589 */ /* 0x00022400000e0000 */
.L_x_1970:
[----:B------:R-:W-:Y:S01]  /*ab00*/  IMAD R45, R170, R45, RZ ;  /* 0x0000002daa2d7224 */ /* 0x000fe200078e02ff */
[----:B------:R-:W-:Y:S01]  /*ab10*/  BSSY B1, `(.L_x_1662) ;  /* 0x0000047000017945 */ /* 0x000fe20003800000 */
[----:B------:R-:W-:Y:S02]  /*ab20*/  CS2R R8, SRZ ;  /* 0x0000000000087805 */ /* 0x000fe4000001ff00 */
[----:B-1----:R-:W-:Y:S02]  /*ab30*/  CS2R R12, SRZ ;  /* 0x00000000000c7805 */ /* 0x002fe4000001ff00 */
        /* <DEDUP_REMOVED lines=12> */
[----:B------:R-:W-:Y:S01]  /*ac00*/  ULDC UR4, c[0x0][0x3f4] ;  /* 0x0000fd0000047ab9 */ /* 0x000fe20000000800 */
[----:B------:R-:W-:Y:S02]  /*ac10*/  CS2R R38, SRZ ;  /* 0x0000000000267805 */ /* 0x000fe4000001ff00 */
[----:B------:R-:W-:Y:S02]  /*ac20*/  ISETP.GE.AND P5, PT, R174, UR4, PT ;  /* 0x00000004ae007c0c */ /* 0x000fe4000bfa6270 */
[----:B------:R-:W-:Y:S02]  /*ac30*/  CS2R R36, SRZ ;  /* 0x0000000000247805 */ /* 0x000fe4000001ff00 */
[----:B------:R-:W-:Y:S02]  /*ac40*/  ISETP.GE.AND P2, PT, R190, UR4, PT ;  /* 0x00000004be007c0c */ /* 0x000fe4000bf46270 */
[----:B------:R-:W-:Y:S02]  /*ac50*/  CS2R R32, SRZ ;  /* 0x0000000000207805 */ /* 0x000fe4000001ff00 */
[----:B------:R-:W-:-:S05]  /*ac60*/  ISETP.GE.AND P3, PT, R189, UR4, PT ;  /* 0x00000004bd007c0c */ /* 0x000fca000bf66270 */
[----:B------:R-:W-:Y:S02]  /*ac70*/  @!P5 SHF.R.S32.HI R4, RZ, 0x1f, R174 ;  /* 0x0000001fff04d819 */ /* 0x000fe400000114ae */
[C---:B---3--:R-:W-:Y:S02]  /*ac80*/  @!P5 IADD3 R6, P0, R174.reuse, R0, RZ ;  /* 0x00000000ae06d210 */ /* 0x048fe40007f1e0ff */
[----:B0-----:R-:W-:Y:S02]  /*ac90*/  @!P5 IADD3 R8, P1, R174, R14, RZ ;  /* 0x0000000eae08d210 */ /* 0x001fe40007f3e0ff */
[----:B------:R-:W-:Y:S01]  /*aca0*/  @!P2 IADD3 R10, P4, R190, R0, RZ ;  /* 0x00000000be0aa210 */ /* 0x000fe20007f9e0ff */
[--C-:B--2---:R-:W-:Y:S02]  /*acb0*/  @!P5 IMAD.X R7, R3, 0x1, R4.reuse, P0 ;  /* 0x000000010307d824 */ /* 0x104fe400000e0604 */
[----:B----4-:R-:W-:Y:S01]  /*acc0*/  @!P5 IMAD.X R9, R5, 0x1, R4, P1 ;  /* 0x000000010509d824 */ /* 0x010fe200008e0604 */
[----:B------:R-:W-:Y:S01]  /*acd0*/  ISETP.GE.AND P1, PT, R192, UR4, PT ;  /* 0x00000004c0007c0c */ /* 0x000fe2000bf26270 */
[----:B------:R-:W-:Y:S01]  /*ace0*/  @!P2 IMAD.X R11, R3, 0x1, R214, P4 ;  /* 0x00000001030ba824 */ /* 0x000fe200020e06d6 */
[----:B------:R0:W5:Y:S01]  /*acf0*/  @!P5 LD.E.64 R38, desc[UR38][R6.64] ;  /* 0x000000260626d980 */ /* 0x000162000c101b00 */
[----:B------:R-:W-:-:S02]  /*ad00*/  @!P2 IADD3 R12, P0, R190, R14, RZ ;  /* 0x0000000ebe0ca210 */ /* 0x000fc40007f1e0ff */
[C---:B------:R-:W-:Y:S01]  /*ad10*/  @!P3 IADD3 R20, P4, R189.reuse, R0, RZ ;  /* 0x00000000bd14b210 */ /* 0x040fe20007f9e0ff */
[----:B------:R-:W5:Y:S01]  /*ad20*/  @!P5 LD.E.64 R36, desc[UR38][R8.64] ;  /* 0x000000260824d980 */ /* 0x000f62000c101b00 */
[----:B------:R-:W-:Y:S02]  /*ad30*/  @!P3 IADD3 R40, P5, R189, R14, RZ ;  /* 0x0000000ebd28b210 */ /* 0x000fe40007fbe0ff */
[----:B------:R-:W-:Y:S02]  /*ad40*/  CS2R R34, SRZ ;  /* 0x0000000000227805 */ /* 0x000fe4000001ff00 */
[----:B------:R-:W-:Y:S01]  /*ad50*/  CS2R R28, SRZ ;  /* 0x00000000001c7805 */ /* 0x000fe2000001ff00 */
[----:B------:R-:W-:Y:S01]  /*ad60*/  @!P2 IMAD.X R13, R5, 0x1, R214, P0 ;  /* 0x00000001050da824 */ /* 0x000fe200000e06d6 */
[----:B------:R-:W-:Y:S01]  /*ad70*/  CS2R R30, SRZ ;  /* 0x00000000001e7805 */ /* 0x000fe2000001ff00 */
[--C-:B------:R-:W-:Y:S01]  /*ad80*/  @!P3 IMAD.X R21, R3, 0x1, R213.reuse, P4 ;  /* 0x000000010315b824 */ /* 0x100fe200020e06d5 */
[----:B------:R-:W5:Y:S01]  /*ad90*/  @!P2 LD.E.64 R32, desc[UR38][R10.64] ;  /* 0x000000260a20a980 */ /* 0x000f62000c101b00 */
[----:B------:R-:W-:Y:S01]  /*ada0*/  @!P3 IMAD.X R41, R5, 0x1, R213, P5 ;  /* 0x000000010529b824 */ /* 0x000fe200028e06d5 */
[----:B------:R-:W-:-:S02]  /*adb0*/  ISETP.GE.AND P0, PT, R191, UR4, PT ;  /* 0x00000004bf007c0c */ /* 0x000fc4000bf06270 */
[----:B------:R1:W5:Y:S01]  /*adc0*/  @!P2 LD.E.64 R34, desc[UR38][R12.64] ;  /* 0x000000260c22a980 */ /* 0x000362000c101b00 */
[----:B------:R-:W-:Y:S02]  /*add0*/  ISETP.GE.AND P2, PT, R193, UR4, PT ;  /* 0x00000004c1007c0c */ /* 0x000fe4000bf46270 */
[C---:B------:R-:W-:Y:S01]  /*ade0*/  @!P1 IADD3 R42, P4, R192.reuse, R14, RZ ;  /* 0x0000000ec02a9210 */ /* 0x040fe20007f9e0ff */
[----:B------:R2:W5:Y:S04]  /*adf0*/  @!P3 LD.E.64 R28, desc[UR38][R20.64] ;  /* 0x00000026141cb980 */ /* 0x000568000c101b00 */
[----:B------:R3:W5:Y:S01]  /*ae00*/  @!P3 LD.E.64 R30, desc[UR38][R40.64] ;  /* 0x00000026281eb980 */ /* 0x000762000c101b00 */
[----:B0-----:R-:W-:Y:S02]  /*ae10*/  @!P1 IADD3 R6, P3, R192, R0, RZ ;  /* 0x00000000c0069210 */ /* 0x001fe40007f7e0ff */
[----:B------:R-:W-:-:S02]  /*ae20*/  CS2R R24, SRZ ;  /* 0x0000000000187805 */ /* 0x000fc4000001ff00 */
[----:B------:R-:W-:Y:S01]  /*ae30*/  CS2R R26, SRZ ;  /* 0x00000000001a7805 */ /* 0x000fe2000001ff00 */
[--C-:B------:R-:W-:Y:S01]  /*ae40*/  @!P1 IMAD.X R43, R5, 0x1, R212.reuse, P4 ;  /* 0x00000001052b9824 */ /* 0x100fe200020e06d4 */
[-C--:B------:R-:W-:Y:S01]  /*ae50*/  @!P0 IADD3 R46, P5, R191, R0.reuse, RZ ;  /* 0x00000000bf2e8210 */ /* 0x080fe20007fbe0ff */
[----:B------:R-:W-:Y:S01]  /*ae60*/  @!P1 IMAD.X R7, R3, 0x1, R212, P3 ;  /* 0x0000000103079824 */ /* 0x000fe200018e06d4 */
[----:B------:R-:W-:Y:S02]  /*ae70*/  @!P2 IADD3 R48, P3, R193, R0, RZ ;  /* 0x00000000c130a210 */ /* 0x000fe40007f7e0ff */
[----:B-1----:R-:W-:Y:S01]  /*ae80*/  CS2R R12, SRZ ;  /* 0x00000000000c7805 */ /* 0x002fe2000001ff00 */
[----:B------:R1:W5:Y:S01]  /*ae90*/  @!P1 LD.E.64 R26, desc[UR38][R42.64] ;  /* 0x000000262a1a9980 */ /* 0x000362000c101b00 */
[----:B--2---:R-:W-:Y:S02]  /*aea0*/  CS2R R20, SRZ ;  /* 0x0000000000147805 */ /* 0x004fe4000001ff00 */
[----:B------:R-:W-:-:S02]  /*aeb0*/  CS2R R8, SRZ ;  /* 0x0000000000087805 */ /* 0x000fc4000001ff00 */
[----:B------:R-:W-:Y:S01]  /*aec0*/  CS2R R10, SRZ ;  /* 0x00000000000a7805 */ /* 0x000fe2000001ff00 */
[----:B------:R1:W5:Y:S01]  /*aed0*/  @!P1 LD.E.64 R24, desc[UR38][R6.64] ;  /* 0x0000002606189980 */ /* 0x000362000c101b00 */
[-C--:B---3--:R-:W-:Y:S01]  /*aee0*/  @!P0 IADD3 R40, P1, R191, R14.reuse, RZ ;  /* 0x0000000ebf288210 */ /* 0x088fe20007f3e0ff */
[--C-:B------:R-:W-:Y:S01]  /*aef0*/  @!P0 IMAD.X R47, R3, 0x1, R211.reuse, P5 ;  /* 0x00000001032f8824 */ /* 0x100fe200028e06d3 */
[----:B------:R-:W-:Y:S01]  /*af00*/  @!P2 IADD3 R14, P4, R193, R14, RZ ;  /* 0x0000000ec10ea210 */ /* 0x000fe20007f9e0ff */
[--C-:B------:R-:W-:Y:S02]  /*af10*/  @!P2 IMAD.X R49, R3, 0x1, R210.reuse, P3 ;  /* 0x000000010331a824 */ /* 0x100fe400018e06d2 */
[C---:B------:R-:W-:Y:S01]  /*af20*/  @!P0 IMAD.X R41, R5.reuse, 0x1, R211, P1 ;  /* 0x0000000105298824 */ /* 0x040fe200008e06d3 */
[----:B------:R1:W5:Y:S01]  /*af30*/  @!P0 LD.E.64 R12, desc[UR38][R46.64] ;  /* 0x000000262e0c8980 */ /* 0x000362000c101b00 */
[----:B------:R-:W-:-:S03]  /*af40*/  @!P2 IMAD.X R15, R5, 0x1, R210, P4 ;  /* 0x00000001050fa824 */ /* 0x000fc600020e06d2 */
[----:B------:R1:W5:Y:S04]  /*af50*/  @!P0 LD.E.64 R20, desc[UR38][R40.64] ;  /* 0x0000002628148980 */ /* 0x000368000c101b00 */
[----:B------:R1:W5:Y:S04]  /*af60*/  @!P2 LD.E.64 R8, desc[UR38][R48.64] ;  /* 0x000000263008a980 */ /* 0x000368000c101b00 */
[----:B------:R1:W5:Y:S02]  /*af70*/  @!P2 LD.E.64 R10, desc[UR38][R14.64] ;  /* 0x000000260e0aa980 */ /* 0x000364000c101b00 */
.L_x_1663:
[----:B------:R-:W-:Y:S05]  /*af80*/  BSYNC B1 ;  /* 0x0000000000017941 */ /* 0x000fea0003800000 */
.L_x_1662:
[----:B------:R-:W-:Y:S01]  /*af90*/  ULEA.HI UR4, UR37, UR37, URZ, 0x1 ;  /* 0x0000002525047291 */ /* 0x000fe2000f8f083f */
[----:B--2---:R-:W-:Y:S01]  /*afa0*/  VIADDMNMX R3, R45, -R178, 0x80, PT ;  /* 0x000000802d037446 */ /* 0x004fe200038009b2 */
[----:B------:R-:W-:Y:S02]  /*afb0*/  BSSY B1, `(.L_x_1664) ;  /* 0x0000008000017945 */ /* 0x000fe40003800000 */
[----:B------:R-:W-:Y:S01]  /*afc0*/  ULOP3.LUT UR4, UR4, 0xfffffffe, URZ, 0xc0, !UPT ;  /* 0xfffffffe04047892 */ /* 0x000fe2000f8ec03f */
[----:B------:R-:W-:-:S03]  /*afd0*/  ISETP.GE.AND P1, PT, R176, R3, PT ;  /* 0x00000003b000720c */ /* 0x000fc60003f26270 */
[----:B------:R-:W-:-:S06]  /*afe0*/  UIADD3 UR4, UR37, -UR4, URZ ;  /* 0x8000000425047290 */ /* 0x000fcc000fffe03f */
[----:B----4-:R-:W-:-:S05]  /*aff0*/  IMAD.U32 R5, RZ, RZ, UR4 ;  /* 0x00000004ff057e24 */ /* 0x010fca000f8e00ff */
[----:B------:R-:W-:-:S04]  /*b000*/  SHF.L.U32 R5, R5, 0x1f, RZ ;  /* 0x0000001f05057819 */ /* 0x000fc800000006ff */
[----:B------:R-:W2:Y:S02]  /*b010*/  SYNCS.PHASECHK.TRANS64.TRYWAIT P0, [R16+URZ+0x22800], R5 ;  /* 0x02280005100075a7 */ /* 0x000ea4000800017f */
[----:B--2---:R-:W-:Y:S05]  /*b020*/  @!P0 BRA `(.L_x_1665) ;  /* 0x000001c800ec8947 */ /* 0x004fea0003800000 */
.L_x_1971:
[----:B------:R-:W-:Y:S05]  /*b030*/  BSYNC B1 ;  /* 0x0000000000017941 */ /* 0x000fea0003800000 */
.L_x_1664:
[----:B------:R-:W-:Y:S05]  /*b040*/  @P1 BRA `(.L_x_1666) ;  /* 0x0000006400181947 */ /* 0x000fea0003800000 */
[----:B---3--:R-:W3:Y:S01]  /*b050*/  LDC R0, c[0x0][0x3f4] ;  /* 0x0000fd00ff007b82 */ /* 0x008ee20000000800 */
[----:B------:R-:W-:Y:S01]  /*b060*/  BSSY B1, `(.L_x_1667) ;  /* 0x000007f000017945 */ /* 0x000fe20003800000 */
[-C--:B---3--:R-:W-:Y:S02]  /*b070*/  ISETP.GE.AND P0, PT, R174, R0.reuse, PT ;  /* 0x00000000ae00720c */ /* 0x088fe40003f06270 */
[-C--:B------:R-:W-:Y:S02]  /*b080*/  ISETP.GE.AND P1, PT, R190, R0.reuse, PT ;  /* 0x00000000be00720c */ /* 0x080fe40003f26270 */
[-C--:B------:R-:W-:Y:S02]  /*b090*/  ISETP.GE.AND P2, PT, R189, R0.reuse, PT ;  /* 0x00000000bd00720c */ /* 0x080fe40003f46270 */
[-C--:B------:R-:W-:Y:S02]  /*b0a0*/  ISETP.GE.AND P3, PT, R192, R0.reuse, PT ;  /* 0x00000000c000720c */ /* 0x080fe40003f66270 */
[----:B------:R-:W-:-:S02]  /*b0b0*/  ISETP.GE.AND P4, PT, R191, R0, PT ;  /* 0x00000000bf00720c */ /* 0x000fc40003f86270 */
[----:B------:R-:W-:Y:S01]  /*b0c0*/  ISETP.GE.AND P5, PT, R193, R0, PT ;  /* 0x00000000c100720c */ /* 0x000fe20003fa6270 */
[----:B------:R-:W-:Y:S02]  /*b0d0*/  IMAD.IADD R0, R16, 0x1, R199 ;  /* 0x0000000110007824 */ /* 0x000fe400078e02c7 */
[----:B------:R-:W-:Y:S10]  /*b0e0*/  @P0 BRA `(.L_x_1668) ;  /* 0x0000000400d80947 */ /* 0x000ff40003800000 */
[----:B-12---:R-:W1:Y:S01]  /*b0f0*/  LDS.128 R4, [R0+0x10400] ;  /* 0x0104000000047984 */ /* 0x006e620000000c00 */
[----:B0----5:R-:W-:Y:S02]  /*b100*/  SHF.R.U32.HI R14, RZ, 0x8, R38 ;  /* 0x00000008ff0e7819 */ /* 0x021fe40000011626 */
        /* <DEDUP_REMOVED lines=24> */
[----:B-1----:R-:W-:-:S02]  /*b290*/  F2FP.F16.E4M3.UNPACK_B R3, R6.H1 ;  /* 0x00000006ff03723e */ /* 0x002fc400030006ff */
[----:B------:R-:W-:Y:S02]  /*b2a0*/  F2FP.F16.E4M3.UNPACK_B R42, R45 ;  /* 0x0000002dff2a723e */ /* 0x000fe400020006ff */
[----:B------:R-:W-:Y:S01]  /*b2b0*/  F2FP.F16.E4M3.UNPACK_B R39, R41 ;  /* 0x00000029ff27723e */ /* 0x000fe200020006ff */
[----:B------:R-:W-:Y:S01]  /*b2c0*/  HADD2.F32 R14, -RZ, R3.H1_H1 ;  /* 0x30000003ff0e7230 */ /* 0x000fe20000004100 */
[--C-:B------:R-:W-:Y:S01]  /*b2d0*/  LOP3.LUT R43, R43, 0xff0000, R36.reuse, 0xf8, !PT ;  /* 0x00ff00002b2b7812 */ /* 0x100fe200078ef824 */
[--C-:B------:R-:W-:Y:S01]  /*b2e0*/  HADD2.F32 R46, -RZ, R42.reuse.H1_H1 ;  /* 0x3000002aff2e7230 */ /* 0x100fe20000004100 */
[----:B------:R-:W-:Y:S01]  /*b2f0*/  F2FP.F16.E4M3.UNPACK_B R6, R6 ;  /* 0x00000006ff06723e */ /* 0x000fe200020006ff */
[----:B------:R-:W-:Y:S01]  /*b300*/  HADD2.F32 R40, -RZ, R39.H1_H1 ;  /* 0x30000027ff287230 */ /* 0x000fe20000004100 */
[----:B------:R-:W-:Y:S01]  /*b310*/  LOP3.LUT R43, R43, 0xff000000, R36, 0xf8, !PT ;  /* 0xff0000002b2b7812 */ /* 0x000fe200078ef824 */
[----:B------:R-:W-:Y:S01]  /*b320*/  HADD2.F32 R42, -RZ, R42.H0_H0 ;  /* 0x2000002aff2a7230 */ /* 0x000fe20000004100 */
[----:B------:R-:W-:Y:S01]  /*b330*/  LOP3.LUT R38, R15, 0xff000000, R38, 0xf8, !PT ;  /* 0xff0000000f267812 */ /* 0x000fe200078ef826 */
[C---:B------:R-:W-:Y:S01]  /*b340*/  FMUL.FTZ R48, R14.reuse, R46 ;  /* 0x0000002e0e307220 */ /* 0x040fe20000410000 */
[-C--:B------:R-:W-:Y:S01]  /*b350*/  F2FP.F16.E4M3.UNPACK_B R36, R7.reuse ;  /* 0x00000007ff24723e */ /* 0x080fe200020006ff */
[----:B------:R-:W-:Y:S01]  /*b360*/  FMUL.FTZ R47, R14, R40 ;  /* 0x000000280e2f7220 */ /* 0x000fe20000410000 */
[----:B------:R-:W-:Y:S01]  /*b370*/  F2FP.F16.E4M3.UNPACK_B R37, R7.H1 ;  /* 0x00000007ff25723e */ /* 0x000fe200030006ff */
[----:B------:R-:W-:Y:S01]  /*b380*/  HADD2.F32 R15, -RZ, R3.H0_H0 ;  /* 0x20000003ff0f7230 */ /* 0x000fe20000004100 */
[-C--:B------:R-:W-:Y:S01]  /*b390*/  F2FP.F16.E4M3.UNPACK_B R7, R5.reuse ;  /* 0x00000005ff07723e */ /* 0x080fe200020006ff */
[----:B------:R-:W-:Y:S01]  /*b3a0*/  HADD2.F32 R39, -RZ, R39.H0_H0 ;  /* 0x20000027ff277230 */ /* 0x000fe20000004100 */
[----:B------:R-:W-:Y:S01]  /*b3b0*/  F2FP.F16.E4M3.UNPACK_B R14, R5.H1 ;  /* 0x00000005ff0e723e */ /* 0x000fe200030006ff */
[----:B------:R-:W-:-:S02]  /*b3c0*/  HADD2.F32 R5, -RZ, R6.H1_H1 ;  /* 0x30000006ff057230 */ /* 0x000fc40000004100 */
[C---:B------:R-:W-:Y:S01]  /*b3d0*/  FFMA.FTZ R48, R15.reuse, R40, -R48 ;  /* 0x000000280f307223 */ /* 0x040fe20000010830 */
        /* <DEDUP_REMOVED lines=71> */
.L_x_1668:
[----:B------:R-:W-:Y:S05]  /*b850*/  BSYNC B1 ;  /* 0x0000000000017941 */ /* 0x000fea0003800000 */
.L_x_1667:
[----:B------:R-:W-:Y:S04]  /*b860*/  BSSY B1, `(.L_x_1669) ;  /* 0x000007c000017945 */ /* 0x000fe80003800000 */
[----:B------:R-:W-:Y:S05]  /*b870*/  @P1 BRA `(.L_x_1670) ;  /* 0x0000000400e81947 */ /* 0x000fea0003800000 */
[----:B-123--:R-:W1:Y:S01]  /*b880*/  LDS.128 R4, [R206] ;  /* 0x00000000ce047984 */ /* 0x00ee620000000c00 */
        /* <DEDUP_REMOVED lines=13> */
[----:B0-----:R-:W-:Y:S02]  /*b960*/  LOP3.LUT R14, R32, 0xff, RZ, 0xc0, !PT ;  /* 0x000000ff200e7812 */ /* 0x001fe400078ec0ff */
        /* <DEDUP_REMOVED lines=17> */
[-C--:B-1----:R-:W-:Y:S02]  /*ba80*/  F2FP.F16.E4M3.UNPACK_B R3, R6.reuse.H1 ;  /* 0x00000006ff03723e */ /* 0x082fe400030006ff */
        /* <DEDUP_REMOVED lines=89> */
.L_x_1670:
[----:B------:R-:W-:Y:S05]  /*c020*/  BSYNC B1 ;  /* 0x0000000000017941 */ /* 0x000fea0003800000 */
.L_x_1669:
[----:B------:R-:W-:Y:S04]  /*c030*/  BSSY B1, `(.L_x_1671) ;  /* 0x0000078000017945 */ /* 0x000fe80003800000 */
[----:B------:R-:W-:Y:S05]  /*c040*/  @P2 BRA `(.L_x_1672) ;  /* 0x0000000400d82947 */ /* 0x000fea0003800000 */
[----:B-1234-:R-:W1:Y:S01]  /*c050*/  LDS.128 R4, [R0+0x12400] ;  /* 0x0124000000047984 */ /* 0x01ee620000000c00 */
        /* <DEDUP_REMOVED lines=117> */
.L_x_1672:
[----:B------:R-:W-:Y:S05]  /*c7b0*/  BSYNC B1 ;  /* 0x0000000000017941 */ /* 0x000fea0003800000 */
.L_x_1671:
[----:B------:R-:W-:Y:S04]  /*c7c0*/  BSSY B1, `(.L_x_1673) ;  /* 0x000007c000017945 */ /* 0x000fe80003800000 */
[----:B------:R-:W-:Y:S05]  /*c7d0*/  @P3 BRA `(.L_x_1674) ;  /* 0x0000000400e83947 */ /* 0x000fea0003800000 */
[----:B01234-:R-:W0:Y:S01]  /*c7e0*/  LDS.128 R4, [R206+0x2000] ;  /* 0x00200000ce047984 */ /* 0x01fe220000000c00 */
        /* <DEDUP_REMOVED lines=13> */
[----:B------:R-:W-:Y:S02]  /*c8c0*/  LOP3.LUT R14, R24, 0xff, RZ, 0xc0, !PT ;  /* 0x000000ff180e7812 */ /* 0x000fe400078ec0ff */
        /* <DEDUP_REMOVED lines=107> */
.L_x_1674:
[----:B------:R-:W-:Y:S05]  /*cf80*/  BSYNC B1 ;  /* 0x0000000000017941 */ /* 0x000fea0003800000 */
.L_x_1673:
[----:B------:R-:W-:Y:S04]  /*cf90*/  BSSY B1, `(.L_x_1675) ;  /* 0x0000078000017945 */ /* 0x000fe80003800000 */
[----:B------:R-:W-:Y:S05]  /*cfa0*/  @P4 BRA `(.L_x_1676) ;  /* 0x0000000400d84947 */ /* 0x000fea0003800000 */
[----:B01234-:R-:W0:Y:S01]  /*cfb0*/  LDS.128 R4, [R0+0x14400] ;  /* 0x0144000000047984 */ /* 0x01fe220000000c00 */
[----:B-----5:R-:W-:Y:S02]  /*cfc0*/  SHF.R.U32.HI R14, RZ, 0x8, R12 ;  /* 0x00000008ff0e7819 */ /* 0x020fe4000001160c */
        /* <DEDUP_REMOVED lines=116> */
.L_x_1676:
[----:B------:R-:W-:Y:S05]  /*d710*/  BSYNC B1 ;  /* 0x0000000000017941 */ /* 0x000fea0003800000 */
.L_x_1675:
[----:B------:R-:W-:Y:S05]  /*d720*/  @P5 BRA `(.L_x_1666) ;  /* 0x0000003c00605947 */ /* 0x000fea0003800000 */
[----:B01234-:R-:W0:Y:S01]  /*d730*/  LDS.128 R4, [R206+0x4000] ;  /* 0x00400000ce047984 */ /* 0x01fe220000000c00 */
[----:B-----5:R-:W-:Y:S02]  /*d740*/  SHF.R.U32.HI R12, RZ, 0x8, R9 ;  /* 0x00000008ff0c7819 */ /* 0x020fe40000011609 */
[----:B------:R-:W-:Y:S02]  /*d750*/  SHF.R.U32.HI R20, RZ, 0x8, R11 ;  /* 0x00000008ff147819 */ /* 0x000fe4000001160b */
[----:B------:R-:W-:Y:S02]  /*d760*/  LOP3.LUT R13, R9, 0xff, RZ, 0xc0, !PT ;  /* 0x000000ff090d7812 */ /* 0x000fe400078ec0ff */
[----:B------:R-:W-:Y:S02]  /*d770*/  LOP3.LUT R21, R11, 0xff, RZ, 0xc0, !PT ;  /* 0x000000ff0b157812 */ /* 0x000fe400078ec0ff */
[----:B------:R-:W-:Y:S02]  /*d780*/  LOP3.LUT R12, R12, 0xff, RZ, 0xc0, !PT ;  /* 0x000000ff0c0c7812 */ /* 0x000fe400078ec0ff */
[----:B------:R-:W-:-:S02]  /*d790*/  LOP3.LUT R20, R20, 0xff, RZ, 0xc0, !PT ;  /* 0x000000ff14147812 */ /* 0x000fc400078ec0ff */
[----:B------:R-:W-:Y:S02]  /*d7a0*/  SHF.R.U32.HI R0, RZ, 0x8, R8 ;  /* 0x00000008ff007819 */ /* 0x000fe40000011608 */
[----:B------:R-:W-:Y:S02]  /*d7b0*/  SHF.R.U32.HI R14, RZ, 0x8, R10 ;  /* 0x00000008ff0e7819 */ /* 0x000fe4000001160a */
        /* <DEDUP_REMOVED lines=114> */
.L_x_1660:
[----:B------:R-:W1:Y:S01]  /*dee0*/  LDC R25, c[0x0][0x448] ;  /* 0x00011200ff197b82 */ /* 0x000e620000000800 */
[----:B------:R-:W-:Y:S01]  /*def0*/  IMAD.MOV.U32 R9, RZ, RZ, R10 ;  /* 0x000000ffff097224 */ /* 0x000fe200078e000a */
[----:B------:R-:W-:Y:S01]  /*df00*/  ULDC.64 UR4, c[0x0][0x3f8] ;  /* 0x0000fe0000047ab9 */ /* 0x000fe20000000a00 */
[----:B------:R-:W-:Y:S01]  /*df10*/  IMAD.MOV.U32 R6, RZ, RZ, R24 ;  /* 0x000000ffff067224 */ /* 0x000fe200078e0018 */
[----:B------:R-:W-:Y:S01]  /*df20*/  ULDC.64 UR6, c[0x0][0x408] ;  /* 0x0001020000067ab9 */ /* 0x000fe20000000a00 */
[----:B------:R-:W-:Y:S01]  /*df30*/  IMAD.MOV.U32 R7, RZ, RZ, R31 ;  /* 0x000000ffff077224 */ /* 0x000fe200078e001f */
[----:B------:R-:W-:Y:S01]  /*df40*/  ULDC.64 UR8, c[0x0][0x400] ;  /* 0x0001000000087ab9 */ /* 0x000fe20000000a00 */
[----:B------:R-:W-:Y:S02]  /*df50*/  IMAD.MOV.U32 R4, RZ, RZ, R26 ;  /* 0x000000ffff047224 */ /* 0x000fe400078e001a */
[----:B------:R-:W-:Y:S01]  /*df60*/  IMAD.MOV.U32 R5, RZ, RZ, R29 ;  /* 0x000000ffff057224 */ /* 0x000fe200078e001d */
[----:B-1----:R-:W-:-:S13]  /*df70*/  ISETP.NE.AND P0, PT, R25, 0x1, PT ;  /* 0x000000011900780c */ /* 0x002fda0003f05270 */
[----:B------:R-:W1:Y:S08]  /*df80*/  @P0 LDC R3, c[0x0][0x44c] ;  /* 0x00011300ff030b82 */ /* 0x000e700000000800 */
[----:B------:R-:W2:Y:S01]  /*df90*/  @P0 LDC R0, c[0x0][0x450] ;  /* 0x00011400ff000b82 */ /* 0x000ea20000000800 */
[----:B-1----:R-:W-:-:S05]  /*dfa0*/  @P0 IMAD.HI.U32 R3, R10, R3, RZ ;  /* 0x000000030a030227 */ /* 0x002fca00078e00ff */
[----:B--2---:R-:W-:-:S04]  /*dfb0*/  @P0 SHF.R.U32.HI R9, RZ, R0, R3 ;  /* 0x00000000ff090219 */ /* 0x004fc80000011603 */
[----:B------:R-:W-:Y:S01]  /*dfc0*/  SHF.R.S32.HI R0, RZ, 0x1f, R9 ;  /* 0x0000001fff007819 */ /* 0x000fe20000011409 */
[----:B------:R-:W-:-:S04]  /*dfd0*/  IMAD.WIDE.U32 R6, R9, UR6, R6 ;  /* 0x0000000609067c25 */ /* 0x000fc8000f8e0006 */
[----:B------:R-:W-:Y:S01]  /*dfe0*/  IMAD R8, R0, UR4, RZ ;  /* 0x0000000400087c24 */ /* 0x000fe2000f8e02ff */
[----:B------:R-:W-:Y:S01]  /*dff0*/  IADD3 R21, P1, R6, UR8, RZ ;  /* 0x0000000806157c10 */ /* 0x000fe2000ff3e0ff */
[----:B------:R-:W-:-:S04]  /*e000*/  IMAD.WIDE.U32 R4, R9, UR4, R4 ;  /* 0x0000000409047c25 */ /* 0x000fc8000f8e0004 */
[----:B------:R-:W-:Y:S02]  /*e010*/  IMAD R0, R0, UR6, RZ ;  /* 0x0000000600007c24 */ /* 0x000fe4000f8e02ff */
[C---:B------:R-:W-:Y:S01]  /*e020*/  IMAD R13, R9.reuse, UR5, R8 ;  /* 0x00000005090d7c24 */ /* 0x040fe2000f8e0208 */
[----:B------:R-:W-:Y:S01]  /*e030*/  ULDC.64 UR4, c[0x0][0x3e8] ;  /* 0x0000fa0000047ab9 */ /* 0x000fe20000000a00 */
[----:B------:R-:W-:Y:S01]  /*e040*/  IMAD R6, R9, UR7, R0 ;  /* 0x0000000709067c24 */ /* 0x000fe2000f8e0200 */
[----:B------:R-:W-:Y:S01]  /*e050*/  IADD3 R3, P0, R4, UR4, RZ ;  /* 0x0000000404037c10 */ /* 0x000fe2000ff1e0ff */
[----:B------:R-:W-:-:S03]  /*e060*/  UMOV UR4, 0xffffffff ;  /* 0xffffffff00047882 */ /* 0x000fc60000000000 */
[----:B------:R-:W-:Y:S02]  /*e070*/  IADD3.X R13, R5, UR5, R13, P0, !PT ;  /* 0x00000005050d7c10 */ /* 0x000fe400087fe40d */
[----:B------:R-:W-:Y:S01]  /*e080*/  IADD3.X R20, R7, UR9, R6, P1, !PT ;  /* 0x0000000907147c10 */ /* 0x000fe20008ffe406 */
[----:B------:R-:W-:Y:S06]  /*e090*/  BRA.DIV UR4, `(.L_x_1677) ;  /* 0x0000019a04e47947 */ /* 0x000fec000b800000 */
[----:B------:R1:W2:Y:S04]  /*e0a0*/  SHFL.IDX PT, R0, R13, RZ, 0x1e1f ;  /* 0x001e1fff0d007589 */ /* 0x0002a800000e0000 */
[----:B------:R-:W3:Y:S04]  /*e0b0*/  SHFL.IDX PT, R3, R3, RZ, 0x1e1f ;  /* 0x001e1fff03037589 */ /* 0x000ee800000e0000 */
[----:B------:R-:W4:Y:S04]  /*e0c0*/  SHFL.IDX PT, R20, R20, RZ, 0x1e1f ;  /* 0x001e1fff14147589 */ /* 0x000f2800000e0000 */
[----:B-1----:R-:W0:Y:S02]  /*e0d0*/  SHFL.IDX PT, R21, R21, RZ, 0x1e1f ;  /* 0x001e1fff15157589 */ /* 0x002e2400000e0000 */
.L_x_1977:
[----:B------:R-:W-:Y:S01]  /*e0e0*/  IMAD R45, R170, R25, RZ ;  /* 0x00000019aa2d7224 */ /* 0x000fe200078e02ff */
        /* <DEDUP_REMOVED lines=17> */
[C---:B------:R-:W-:Y:S01]  /*e200*/  VIADD R5, R18.reuse, 0x40 ;  /* 0x0000004012057836 */ /* 0x040fe20000000000 */
[----:B------:R-:W-:Y:S02]  /*e210*/  ISETP.GE.AND P2, PT, R18, UR4, PT ;  /* 0x0000000412007c0c */ /* 0x000fe4000bf46270 */
[----:B------:R-:W-:Y:S02]  /*e220*/  CS2R R24, SRZ ;  /* 0x0000000000187805 */ /* 0x000fe4000001ff00 */
[----:B------:R-:W-:Y:S02]  /*e230*/  ISETP.GE.AND P1, PT, R4, UR4, PT ;  /* 0x0000000404007c0c */ /* 0x000fe4000bf26270 */
[----:B------:R-:W-:Y:S02]  /*e240*/  CS2R R26, SRZ ;  /* 0x00000000001a7805 */ /* 0x000fe4000001ff00 */
[----:B------:R-:W-:-:S02]  /*e250*/  ISETP.GE.AND P0, PT, R5, UR4, PT ;  /* 0x0000000405007c0c */ /* 0x000fc4000bf06270 */
[----:B------:R-:W-:Y:S02]  /*e260*/  CS2R R6, SRZ ;  /* 0x0000000000067805 */ /* 0x000fe4000001ff00 */
[----:B------:R-:W-:Y:S02]  /*e270*/  CS2R R28, SRZ ;  /* 0x00000000001c7805 */ /* 0x000fe4000001ff00 */
[----:B------:R-:W-:Y:S02]  /*e280*/  CS2R R30, SRZ ;  /* 0x00000000001e7805 */ /* 0x000fe4000001ff00 */
[----:B------:R-:W-:Y:S02]  /*e290*/  @!P2 SHF.R.S32.HI R5, RZ, 0x1f, R18 ;  /* 0x0000001fff05a819 */ /* 0x000fe40000011412 */
[C---:B---3--:R-:W-:Y:S01]  /*e2a0*/  @!P2 IADD3 R36, P3, R18.reuse, R3, RZ ;  /* 0x000000031224a210 */ /* 0x048fe20007f7e0ff */
[----:B------:R-:W-:Y:S01]  /*e2b0*/  @!P1 IMAD.SHL.U32 R42, R179, 0x10, RZ ;  /* 0x00000010b32a9824 */ /* 0x000fe200078e00ff */
[----:B0-----:R-:W-:Y:S01]  /*e2c0*/  @!P2 IADD3 R38, P4, R18, R21, RZ ;  /* 0x000000151226a210 */ /* 0x001fe20007f9e0ff */
[----:B------:R-:W-:-:S02]  /*e2d0*/  @!P0 IMAD.SHL.U32 R48, R180, 0x10, RZ ;  /* 0x00000010b4308824 */ /* 0x000fc400078e00ff */
[--C-:B--2---:R-:W-:Y:S01]  /*e2e0*/  @!P2 IMAD.X R37, R0, 0x1, R5.reuse, P3 ;  /* 0x000000010025a824 */ /* 0x104fe200018e0605 */
[----:B------:R-:W-:Y:S01]  /*e2f0*/  @!P1 IADD3 R40, P5, R42, R3, RZ ;  /* 0x000000032a289210 */ /* 0x000fe20007fbe0ff */
[----:B----4-:R-:W-:Y:S01]  /*e300*/  @!P2 IMAD.X R39, R20, 0x1, R5, P4 ;  /* 0x000000011427a824 */ /* 0x010fe200020e0605 */
[----:B------:R-:W-:Y:S02]  /*e310*/  @!P1 SHF.R.S32.HI R5, RZ, 0x1f, R42 ;  /* 0x0000001fff059819 */ /* 0x000fe4000001142a */
[----:B------:R-:W-:Y:S02]  /*e320*/  @!P1 IADD3 R42, P4, R42, R21, RZ ;  /* 0x000000152a2a9210 */ /* 0x000fe40007f9e0ff */
[----:B------:R-:W-:Y:S02]  /*e330*/  CS2R R8, SRZ ;  /* 0x0000000000087805 */ /* 0x000fe4000001ff00 */
[----:B------:R-:W-:Y:S01]  /*e340*/  @!P0 IADD3 R46, P3, R48, R3, RZ ;  /* 0x00000003302e8210 */ /* 0x000fe20007f7e0ff */
[--C-:B------:R-:W-:Y:S01]  /*e350*/  @!P1 IMAD.X R41, R0, 0x1, R5.reuse, P5 ;  /* 0x0000000100299824 */ /* 0x100fe200028e0605 */
[----:B------:R-:W-:Y:S01]  /*e360*/  @!P0 SHF.R.S32.HI R3, RZ, 0x1f, R48 ;  /* 0x0000001fff038819 */ /* 0x000fe20000011430 */
[----:B------:R-:W-:Y:S01]  /*e370*/  @!P1 IMAD.X R43, R20, 0x1, R5, P4 ;  /* 0x00000001142b9824 */ /* 0x000fe200020e0605 */
[----:B------:R-:W-:-:S02]  /*e380*/  @!P0 IADD3 R48, P5, R48, R21, RZ ;  /* 0x0000001530308210 */ /* 0x000fc40007fbe0ff */
[----:B------:R-:W-:Y:S02]  /*e390*/  CS2R R4, SRZ ;  /* 0x0000000000047805 */ /* 0x000fe4000001ff00 */
[----:B------:R-:W-:Y:S02]  /*e3a0*/  CS2R R10, SRZ ;  /* 0x00000000000a7805 */ /* 0x000fe4000001ff00 */
[----:B------:R-:W-:Y:S02]  /*e3b0*/  CS2R R32, SRZ ;  /* 0x0000000000207805 */ /* 0x000fe4000001ff00 */
[----:B------:R-:W-:Y:S02]  /*e3c0*/  CS2R R34, SRZ ;  /* 0x0000000000227805 */ /* 0x000fe4000001ff00 */
[----:B------:R-:W-:Y:S02]  /*e3d0*/  CS2R R12, SRZ ;  /* 0x00000000000c7805 */ /* 0x000fe4000001ff00 */
[----:B------:R-:W-:Y:S01]  /*e3e0*/  CS2R R14, SRZ ;  /* 0x00000000000e7805 */ /* 0x000fe2000001ff00 */
[--C-:B------:R-:W-:Y:S01]  /*e3f0*/  @!P0 IMAD.X R47, R0, 0x1, R3.reuse, P3 ;  /* 0x00000001002f8824 */ /* 0x100fe200018e0603 */
[----:B------:R1:W5:Y:S01]  /*e400*/  @!P2 LD.E.128 R24, desc[UR38][R36.64] ;  /* 0x000000262418a980 */ /* 0x000362000c101d00 */
[----:B------:R-:W-:-:S03]  /*e410*/  @!P0 IMAD.X R49, R20, 0x1, R3, P5 ;  /* 0x0000000114318824 */ /* 0x000fc600028e0603 */
[----:B------:R1:W5:Y:S04]  /*e420*/  @!P2 LD.E.128 R4, desc[UR38][R38.64] ;  /* 0x000000262604a980 */ /* 0x000368000c101d00 */
[----:B------:R1:W5:Y:S04]  /*e430*/  @!P1 LD.E.128 R28, desc[UR38][R40.64] ;  /* 0x00000026281c9980 */ /* 0x000368000c101d00 */
[----:B------:R1:W5:Y:S04]  /*e440*/  @!P1 LD.E.128 R8, desc[UR38][R42.64] ;  /* 0x000000262a089980 */ /* 0x000368000c101d00 */
[----:B------:R1:W5:Y:S04]  /*e450*/  @!P0 LD.E.128 R32, desc[UR38][R46.64] ;  /* 0x000000262e208980 */ /* 0x000368000c101d00 */
[----:B------:R1:W5:Y:S02]  /*e460*/  @!P0 LD.E.128 R12, desc[UR38][R48.64] ;  /* 0x00000026300c8980 */ /* 0x000364000c101d00 */
.L_x_1679:
[----:B------:R-:W-:Y:S05]  /*e470*/  BSYNC B1 ;  /* 0x0000000000017941 */ /* 0x000fea0003800000 */
.L_x_1678:
[----:B------:R-:W-:Y:S01]  /*e480*/  ULEA.HI UR4, UR37, UR37, URZ, 0x1 ;  /* 0x0000002525047291 */ /* 0x000fe2000f8f083f */
[----:B---3--:R-:W-:Y:S01]  /*e490*/  VIADDMNMX R3, R45, -R178, 0x80, PT ;  /* 0x000000802d037446 */ /* 0x008fe200038009b2 */
[----:B------:R-:W-:Y:S02]  /*e4a0*/  BSSY B1, `(.L_x_1680) ;  /* 0x0000008000017945 */ /* 0x000fe40003800000 */
[----:B------:R-:W-:Y:S01]  /*e4b0*/  ULOP3.LUT UR4, UR4, 0xfffffffe, URZ, 0xc0, !UPT ;  /* 0xfffffffe04047892 */ /* 0x000fe2000f8ec03f */
[----:B------:R-:W-:-:S03]  /*e4c0*/  ISETP.GE.AND P1, PT, R176, R3, PT ;  /* 0x00000003b000720c */ /* 0x000fc60003f26270 */
[----:B------:R-:W-:-:S06]  /*e4d0*/  UIADD3 UR4, UR37, -UR4, URZ ;  /* 0x8000000425047290 */ /* 0x000fcc000fffe03f */
[----:B0-----:R-:W-:-:S05]  /*e4e0*/  IMAD.U32 R21, RZ, RZ, UR4 ;  /* 0x00000004ff157e24 */ /* 0x001fca000f8e00ff */
[----:B------:R-:W-:-:S04]  /*e4f0*/  SHF.L.U32 R21, R21, 0x1f, RZ ;  /* 0x0000001f15157819 */ /* 0x000fc800000006ff */
[----:B------:R-:W0:Y:S02]  /*e500*/  SYNCS.PHASECHK.TRANS64.TRYWAIT P0, [R16+URZ+0x22800], R21 ;  /* 0x02280015100075a7 */ /* 0x000e24000800017f */
[----:B0-----:R-:W-:Y:S05]  /*e510*/  @!P0 BRA `(.L_x_1681) ;  /* 0x0000019800348947 */ /* 0x001fea0003800000 */
.L_x_1978:
[----:B------:R-:W-:Y:S05]  /*e520*/  BSYNC B1 ;  /* 0x0000000000017941 */ /* 0x000fea0003800000 */
.L_x_1680:
[----:B------:R-:W-:Y:S05]  /*e530*/  @P1 BRA `(.L_x_1666) ;  /* 0x0000002c00dc1947 */ /* 0x000fea0003800000 */
[----:B------:R-:W3:Y:S01]  /*e540*/  LDC R3, c[0x0][0x3f4] ;  /* 0x0000fd00ff037b82 */ /* 0x000ee20000000800 */
[C---:B--2---:R-:W-:Y:S01]  /*e550*/  VIADD R0, R18.reuse, 0x20 ;  /* 0x0000002012007836 */ /* 0x044fe20000000000 */
[----:B------:R-:W-:Y:S01]  /*e560*/  BSSY B1, `(.L_x_1682) ;  /* 0x00000fc000017945 */ /* 0x000fe20003800000 */
[C---:B----4-:R-:W-:Y:S01]  /*e570*/  VIADD R20, R18.reuse, 0x40 ;  /* 0x0000004012147836 */ /* 0x050fe20000000000 */
[-C--:B---3--:R-:W-:Y:S02]  /*e580*/  ISETP.GE.AND P0, PT, R18, R3.reuse, PT ;  /* 0x000000031200720c */ /* 0x088fe40003f06270 */
[-C--:B------:R-:W-:Y:S02]  /*e590*/  ISETP.GE.AND P1, PT, R0, R3.reuse, PT ;  /* 0x000000030000720c */ /* 0x080fe40003f26270 */
[----:B------:R-:W-:-:S09]  /*e5a0*/  ISETP.GE.AND P2, PT, R20, R3, PT ;  /* 0x000000031400720c */ /* 0x000fd20003f46270 */
[----:B------:R-:W-:Y:S05]  /*e5b0*/  @P0 BRA `(.L_x_1683) ;  /* 0x0000000c00d80947 */ /* 0x000fea0003800000 */
[----:B-----5:R-:W-:Y:S02]  /*e5c0*/  SHF.R.U32.HI R0, RZ, 0x8, R24 ;  /* 0x00000008ff007819 */ /* 0x020fe40000011618 */
[----:B------:R-:W-:Y:S02]  /*e5d0*/  LOP3.LUT R20, R24, 0xff, RZ, 0xc0, !PT ;  /* 0x000000ff18147812 */ /* 0x000fe400078ec0ff */
[----:B0-----:R-:W-:Y:S02]  /*e5e0*/  LOP3.LUT R21, R0, 0xff, RZ, 0xc0, !PT ;  /* 0x000000ff00157812 */ /* 0x001fe400078ec0ff */
[----:B------:R-:W-:Y:S02]  /*e5f0*/  LEA.HI R0, R3, R208, RZ, 0x1c ;  /* 0x000000d003007211 */ /* 0x000fe400078fe0ff */
[----:B------:R-:W-:Y:S02]  /*e600*/  PRMT R45, R21, 0x7604, R20 ;  /* 0x00007604152d7816 */ /* 0x000fe40000000014 */
[----:B------:R-:W-:-:S02]  /*e610*/  SHF.R.S32.HI R21, RZ, 0x1f, R0 ;  /* 0x0000001fff157819 */ /* 0x000fc40000011400 */
[----:B-1----:R-:W-:Y:S02]  /*e620*/  SHF.R.U32.HI R37, RZ, 0x8, R25 ;  /* 0x00000008ff257819 */ /* 0x002fe40000011619 */
[----:B------:R-:W-:Y:S01]  /*e630*/  LEA.HI R20, R21, R0, RZ, 0x2 ;  /* 0x0000000015147211 */ /* 0x000fe200078f10ff */
[----:B------:R-:W-:Y:S01]  /*e640*/  IMAD.SHL.U32 R0, R0, 0x10, RZ ;  /* 0x0000001000007824 */ /* 0x000fe200078e00ff */
[----:B------:R-:W-:Y:S02]  /*e650*/  SHF.R.U32.HI R39, RZ, 0x8, R26 ;  /* 0x00000008ff277819 */ /* 0x000fe4000001161a */
[----:B------:R-:W-:Y:S01]  /*e660*/  LOP3.LUT R36, R25, 0xff, RZ, 0xc0, !PT ;  /* 0x000000ff19247812 */ /* 0x000fe200078ec0ff */
[----:B------:R-:W-:Y:S01]  /*e670*/  IMAD.SHL.U32 R20, R20, 0x800, RZ ;  /* 0x0000080014147824 */ /* 0x000fe200078e00ff */
[----:B------:R-:W-:Y:S02]  /*e680*/  LOP3.LUT R21, R181, 0x30, R0, 0xf8, !PT ;  /* 0x00000030b5157812 */ /* 0x000fe400078ef800 */
[----:B------:R-:W-:-:S02]  /*e690*/  LOP3.LUT R38, R26, 0xff, RZ, 0xc0, !PT ;  /* 0x000000ff1a267812 */ /* 0x000fc400078ec0ff */
[----:B------:R-:W-:Y:S02]  /*e6a0*/  LOP3.LUT R21, R21, R182, RZ, 0x3c, !PT ;  /* 0x000000b615157212 */ /* 0x000fe400078e3cff */
[----:B------:R-:W-:Y:S02]  /*e6b0*/  LOP3.LUT R20, R20, 0xffffe000, RZ, 0xc0, !PT ;  /* 0xffffe00014147812 */ /* 0x000fe400078ec0ff */
[----:B------:R-:W-:Y:S02]  /*e6c0*/  LOP3.LUT R37, R37, 0xff, RZ, 0xc0, !PT ;  /* 0x000000ff25257812 */ /* 0x000fe400078ec0ff */
[----:B------:R-:W-:Y:S02]  /*e6d0*/  LOP3.LUT R39, R39, 0xff, RZ, 0xc0, !PT ;  /* 0x000000ff27277812 */ /* 0x000fe400078ec0ff */
[----:B------:R-:W-:Y:S02]  /*e6e0*/  IADD3 R21, R21, R183, R20 ;  /* 0x000000b715157210 */ /* 0x000fe40007ffe014 */
[----:B------:R-:W-:-:S02]  /*e6f0*/  PRMT R46, R37, 0x7604, R36 ;  /* 0x00007604252e7816 */ /* 0x000fc40000000024 */
[----:B------:R-:W-:Y:S01]  /*e700*/  PRMT R47, R39, 0x7604, R38 ;  /* 0x00007604272f7816 */ /* 0x000fe20000000026 */
[----:B------:R-:W-:Y:S01]  /*e710*/  IMAD.IADD R0, R16, 0x1, R21 ;  /* 0x0000000110007824 */ /* 0x000fe200078e0215 */
[----:B------:R-:W-:Y:S02]  /*e720*/  SHF.R.U32.HI R37, RZ, 0x8, R27 ;  /* 0x00000008ff257819 */ /* 0x000fe4000001161b */
[----:B------:R-:W-:Y:S02]  /*e730*/  SHF.R.U32.HI R39, RZ, 0x8, R4 ;  /* 0x00000008ff277819 */ /* 0x000fe40000011604 */
[----:B------:R-:W-:Y:S02]  /*e740*/  SHF.R.U32.HI R40, RZ, 0x8, R5 ;  /* 0x00000008ff287819 */ /* 0x000fe40000011605 */
[----:B------:R-:W-:Y:S02]  /*e750*/  LOP3.LUT R36, R27, 0xff, RZ, 0xc0, !PT ;  /* 0x000000ff1b247812 */ /* 0x000fe400078ec0ff */
[----:B------:R-:W-:-:S02]  /*e760*/  LOP3.LUT R38, R4, 0xff, RZ, 0xc0, !PT ;  /* 0x000000ff04267812 */ /* 0x000fc400078ec0ff */
[----:B------:R-:W-:Y:S02]  /*e770*/  LOP3.LUT R37, R37, 0xff, RZ, 0xc0, !PT ;  /* 0x000000ff25257812 */ /* 0x000fe400078ec0ff */
[----:B------:R-:W-:Y:S02]  /*e780*/  LOP3.LUT R39, R39, 0xff, RZ, 0xc0, !PT ;  /* 0x000000ff27277812 */ /* 0x000fe400078ec0ff */
[----:B------:R-:W-:Y:S02]  /*e790*/  LOP3.LUT R21, R40, 0xff, RZ, 0xc0, !PT ;  /* 0x000000ff28157812 */ /* 0x000fe400078ec0ff */
[----:B------:R-:W0:Y:S01]  /*e7a0*/  LDS.128 R40, [R0+0x10400] ;  /* 0x0104000000287984 */ /* 0x000e220000000c00 */
[----:B------:R-:W-:Y:S02]  /*e7b0*/  PRMT R48, R37, 0x7604, R36 ;  /* 0x0000760425307816 */ /* 0x000fe40000000024 */
[----:B------:R-:W-:Y:S02]  /*e7c0*/  PRMT R53, R39, 0x7604, R38 ;  /* 0x0000760427357816 */ /* 0x000fe40000000026 */
[----:B------:R-:W1:Y:S01]  /*e7d0*/  LDS.128 R36, [R217+0x10400] ;  /* 0x01040000d9247984 */ /* 0x000e620000000c00 */
[----:B------:R-:W-:-:S02]  /*e7e0*/  SHF.R.U32.HI R52, RZ, 0x8, R7 ;  /* 0x00000008ff347819 */ /* 0x000fc40000011607 */
[----:B------:R-:W-:Y:S02]  /*e7f0*/  SHF.R.U32.HI R50, RZ, 0x8, R6 ;  /* 0x00000008ff327819 */ /* 0x000fe40000011606 */
        /* <DEDUP_REMOVED lines=16> */
[----:B------:R-:W-:Y:S01]  /*e900*/  LOP3.LUT R21, R46, 0xff0000, R21, 0xf8, !PT ;  /* 0x00ff00002e157812 */ /* 0x000fe200078ef815 */
[----:B------:R-:W-:Y:S01]  /*e910*/  IMAD.U32 R59, R59, 0x10000, RZ ;  /* 0x000100003b3b7824 */ /* 0x000fe200078e00ff */
        /* <DEDUP_REMOVED lines=10> */
[----:B------:R-:W-:Y:S02]  /*e9c0*/  F2FP.F16.E4M3.UNPACK_B R27, R55 ;  /* 0x00000037ff1b723e */ /* 0x000fe400020006ff */
[----:B0-----:R-:W-:Y:S02]  /*e9d0*/  F2FP.F16.E4M3.UNPACK_B R24, R41 ;  /* 0x00000029ff18723e */ /* 0x001fe400020006ff */
[----:B------:R-:W-:Y:S01]  /*e9e0*/  F2FP.F16.E4M3.UNPACK_B R26, R52 ;  /* 0x00000034ff1a723e */ /* 0x000fe200020006ff */
[----:B------:R-:W-:Y:S01]  /*e9f0*/  HADD2.F32 R58, -RZ, R27.H0_H0 ;  /* 0x2000001bff3a7230 */ /* 0x000fe20000004100 */
[----:B------:R-:W-:Y:S01]  /*ea00*/  LOP3.LUT R56, R21, 0xff000000, R4, 0xf8, !PT ;  /* 0xff00000015387812 */ /* 0x000fe200078ef804 */
[----:B------:R-:W-:Y:S01]  /*ea10*/  HADD2.F32 R5, -RZ, R24.H0_H0 ;  /* 0x20000018ff057230 */ /* 0x000fe20000004100 */
[----:B-1----:R-:W-:Y:S01]  /*ea20*/  F2FP.F16.E4M3.UNPACK_B R21, R37 ;  /* 0x00000025ff15723e */ /* 0x002fe200020006ff */
[----:B------:R-:W-:Y:S01]  /*ea30*/  HADD2.F32 R54, -RZ, R26.H0_H0 ;  /* 0x2000001aff367230 */ /* 0x000fe20000004100 */
[----:B------:R-:W-:Y:S01]  /*ea40*/  LOP3.LUT R57, R57, 0xff0000, R6, 0xf8, !PT ;  /* 0x00ff000039397812 */ /* 0x000fe200078ef806 */
[----:B------:R-:W-:Y:S01]  /*ea50*/  HADD2.F32 R24, -RZ, R24.H1_H1 ;  /* 0x30000018ff187230 */ /* 0x000fe20000004100 */
[----:B------:R-:W-:Y:S01]  /*ea60*/  F2FP.F16.E4M3.UNPACK_B R47, R41.H1 ;  /* 0x00000029ff2f723e */ /* 0x000fe200030006ff */
[--C-:B------:R-:W-:Y:S01]  /*ea70*/  HADD2.F32 R25, -RZ, R21.reuse.H0_H0 ;  /* 0x20000015ff197230 */ /* 0x100fe20000004100 */
[-C--:B------:R-:W-:Y:S01]  /*ea80*/  F2FP.F16.E4M3.UNPACK_B R49, R43.reuse ;  /* 0x0000002bff31723e */ /* 0x080fe200020006ff */
[----:B------:R-:W-:Y:S01]  /*ea90*/  HADD2.F32 R21, -RZ, R21.H1_H1 ;  /* 0x30000015ff157230 */ /* 0x000fe20000004100 */
[----:B------:R-:W-:-:S02]  /*eaa0*/  F2FP.F16.E4M3.UNPACK_B R50, R43.H1 ;  /* 0x0000002bff32723e */ /* 0x000fc400030006ff */
[-C--:B------:R-:W-:Y:S02]  /*eab0*/  F2FP.F16.E4M3.UNPACK_B R41, R40.reuse ;  /* 0x00000028ff29723e */ /* 0x080fe400020006ff */
[----:B------:R-:W-:Y:S01]  /*eac0*/  F2FP.F16.E4M3.UNPACK_B R43, R40.H1 ;  /* 0x00000028ff2b723e */ /* 0x000fe200030006ff */
[----:B------:R-:W-:Y:S01]  /*ead0*/  FMUL.FTZ R40, R5, R58 ;  /* 0x0000003a05287220 */ /* 0x000fe20000410000 */
[----:B------:R-:W-:Y:S01]  /*eae0*/  LOP3.LUT R6, R57, 0xff000000, R6, 0xf8, !PT ;  /* 0xff00000039067812 */ /* 0x000fe200078ef806 */
[-C--:B------:R-:W-:Y:S01]  /*eaf0*/  FMUL.FTZ R57, R5, R54.reuse ;  /* 0x0000003605397220 */ /* 0x080fe20000410000 */
[----:B------:R-:W-:Y:S01]  /*eb00*/  F2FP.F16.E4M3.UNPACK_B R55, R55.H1 ;  /* 0x00000037ff37723e */ /* 0x000fe200030006ff */
[C---:B------:R-:W-:Y:S01]  /*eb10*/  FFMA.FTZ R5, R25.reuse, R54, -R40 ;  /* 0x0000003619057223 */ /* 0x040fe20000010828 */
[----:B------:R-:W-:Y:S01]  /*eb20*/  F2FP.F16.E4M3.UNPACK_B R52, R52.H1 ;  /* 0x00000034ff34723e */ /* 0x000fe200030006ff */
[----:B------:R-:W-:Y:S01]  /*eb30*/  FFMA.FTZ R25, R25, R58, R57 ;  /* 0x0000003a19197223 */ /* 0x000fe20000010039 */
[----:B------:R-:W-:Y:S01]  /*eb40*/  LOP3.LUT R59, R59, 0xff000000, R7, 0xf8, !PT ;  /* 0xff0000003b3b7812 */ /* 0x000fe200078ef807 */
[----:B------:R-:W-:Y:S01]  /*eb50*/  HADD2.F32 R40, -RZ, R26.H1_H1 ;  /* 0x3000001aff287230 */ /* 0x000fe20000004100 */
[----:B------:R-:W-:Y:S01]  /*eb60*/  F2FP.F16.E4M3.UNPACK_B R45, R37.H1 ;  /* 0x00000025ff2d723e */ /* 0x000fe200030006ff */
[----:B------:R-:W-:Y:S01]  /*eb70*/  HADD2.F32 R54, -RZ, R27.H1_H1 ;  /* 0x3000001bff367230 */ /* 0x000fe20000004100 */
[-C--:B------:R-:W-:Y:S01]  /*eb80*/  F2FP.F16.E4M3.UNPACK_B R7, R42.reuse ;  /* 0x0000002aff07723e */ /* 0x080fe200020006ff */
[----:B------:R-:W-:Y:S01]  /*eb90*/  HADD2.F32 R57, -RZ, R55.H0_H0 ;  /* 0x20000037ff397230 */ /* 0x000fe20000004100 */
[----:B------:R-:W-:Y:S01]  /*eba0*/  F2FP.F16.E4M3.UNPACK_B R48, R42.H1 ;  /* 0x0000002aff30723e */ /* 0x000fe200030006ff */
[----:B------:R-:W-:-:S02]  /*ebb0*/  HADD2.F32 R26, -RZ, R47.H0_H0 ;  /* 0x2000002fff1a7230 */ /* 0x000fc40000004100 */
[C---:B------:R-:W-:Y:S01]  /*ebc0*/  FMUL.FTZ R58, R24.reuse, R54 ;  /* 0x00000036183a7220 */ /* 0x040fe20000410000 */
[----:B------:R-:W-:Y:S02]  /*ebd0*/  HADD2.F32 R42, -RZ, R52.H0_H0 ;  /* 0x20000034ff2a7230 */ /* 0x000fe40000004100 */
[-C--:B------:R-:W-:Y:S01]  /*ebe0*/  FMUL.FTZ R61, R24, R40.reuse ;  /* 0x00000028183d7220 */ /* 0x080fe20000410000 */
[----:B------:R-:W-:Y:S02]  /*ebf0*/  HADD2.F32 R27, -RZ, R45.H0_H0 ;  /* 0x2000002dff1b7230 */ /* 0x000fe40000004100 */
[C---:B------:R-:W-:Y:S01]  /*ec00*/  FMUL.FTZ R60, R26.reuse, R57 ;  /* 0x000000391a3c7220 */ /* 0x040fe20000410000 */
[C---:B------:R-:W-:Y:S01]  /*ec10*/  FFMA.FTZ R24, R21.reuse, R40, -R58 ;  /* 0x0000002815187223 */ /* 0x040fe2000001083a */
[----:B------:R-:W-:Y:S01]  /*ec20*/  FMUL.FTZ R62, R26, R42 ;  /* 0x0000002a1a3e7220 */ /* 0x000fe20000410000 */
[----:B------:R-:W-:Y:S01]  /*ec30*/  FFMA.FTZ R26, R21, R54, R61 ;  /* 0x00000036151a7223 */ /* 0x000fe2000001003d */
[C---:B------:R-:W-:Y:S01]  /*ec40*/  FFMA.FTZ R21, R27.reuse, R42, -R60 ;  /* 0x0000002a1b157223 */ /* 0x040fe2000001083c */
[----:B------:R-:W-:Y:S01]  /*ec50*/  F2FP.F16.E4M3.UNPACK_B R54, R53 ;  /* 0x00000035ff36723e */ /* 0x000fe200020006ff */
[----:B------:R-:W-:Y:S01]  /*ec60*/  FFMA.FTZ R27, R27, R57, R62 ;  /* 0x000000391b1b7223 */ /* 0x000fe2000001003e */
[----:B------:R-:W-:Y:S01]  /*ec70*/  F2FP.F16.E4M3.UNPACK_B R57, R59 ;  /* 0x0000003bff39723e */ /* 0x000fe200020006ff */
[----:B------:R-:W-:Y:S01]  /*ec80*/  HADD2.F32 R58, -RZ, R55.H1_H1 ;  /* 0x30000037ff3a7230 */ /* 0x000fe20000004100 */
[----:B------:R-:W-:Y:S01]  /*ec90*/  F2FP.F16.E4M3.UNPACK_B R46, R39 ;  /* 0x00000027ff2e723e */ /* 0x000fe200020006ff */
[----:B------:R-:W-:Y:S01]  /*eca0*/  HADD2.F32 R47, -RZ, R47.H1_H1 ;  /* 0x3000002fff2f7230 */ /* 0x000fe20000004100 */
[----:B------:R-:W-:Y:S01]  /*ecb0*/  F2FP.F16.E4M3.UNPACK_B R59, R59.H1 ;  /* 0x0000003bff3b723e */ /* 0x000fe200030006ff */
[----:B------:R-:W-:Y:S01]  /*ecc0*/  HADD2.F32 R61, -RZ, R57.H0_H0 ;  /* 0x20000039ff3d7230 */ /* 0x000fe20000004100 */
[----:B------:R-:W-:Y:S01]  /*ecd0*/  F2FP.F16.E4M3.UNPACK_B R53, R53.H1 ;  /* 0x00000035ff35723e */ /* 0x000fe200030006ff */
[----:B------:R-:W-:-:S02]  /*ece0*/  HADD2.F32 R42, -RZ, R49.H0_H0 ;  /* 0x20000031ff2a7230 */ /* 0x000fc40000004100 */
[C---:B------:R-:W-:Y:S01]  /*ecf0*/  FMUL.FTZ R60, R47.reuse, R58 ;  /* 0x0000003a2f3c7220 */ /* 0x040fe20000410000 */
[----:B------:R-:W-:Y:S01]  /*ed00*/  HADD2.F32 R52, -RZ, R52.H1_H1 ;  /* 0x30000034ff347230 */ /* 0x000fe20000004100 */
[----:B------:R-:W-:Y:S01]  /*ed10*/  F2FP.F16.E4M3.UNPACK_B R39, R39.H1 ;  /* 0x00000027ff27723e */ /* 0x000fe200030006ff */
[----:B------:R-:W-:Y:S02]  /*ed20*/  HADD2.F32 R55, -RZ, R54.H0_H0 ;  /* 0x20000036ff377230 */ /* 0x000fe40000004100 */
[C---:B------:R-:W-:Y:S01]  /*ed30*/  FMUL.FTZ R63, R42.reuse, R61 ;  /* 0x0000003d2a3f7220 */ /* 0x040fe20000410000 */
[----:B------:R-:W-:Y:S02]  /*ed40*/  HADD2.F32 R45, -RZ, R45.H1_H1 ;  /* 0x3000002dff2d7230 */ /* 0x000fe40000004100 */
[----:B------:R-:W-:Y:S01]  /*ed50*/  FMUL.FTZ R47, R47, R52 ;  /* 0x000000342f2f7220 */ /* 0x000fe20000410000 */
[----:B------:R-:W-:Y:S02]  /*ed60*/  HADD2.F32 R40, -RZ, R46.H0_H0 ;  /* 0x2000002eff287230 */ /* 0x000fe40000004100 */
[----:B------:R-:W-:Y:S01]  /*ed70*/  FMUL.FTZ R42, R42, R55 ;  /* 0x000000372a2a7220 */ /* 0x000fe20000410000 */
[----:B------:R-:W-:-:S02]  /*ed80*/  HADD2.F32 R54, -RZ, R54.H1_H1 ;  /* 0x30000036ff367230 */ /* 0x000fc40000004100 */
[C---:B------:R-:W-:Y:S01]  /*ed90*/  FFMA.FTZ R58, R45.reuse, R58, R47 ;  /* 0x0000003a2d3a7223 */ /* 0x040fe2000001002f */
[----:B------:R-:W-:Y:S02]  /*eda0*/  HADD2.F32 R57, -RZ, R57.H1_H1 ;  /* 0x30000039ff397230 */ /* 0x000fe40000004100 */
[C---:B------:R-:W-:Y:S01]  /*edb0*/  FFMA.FTZ R61, R40.reuse, R61, R42 ;  /* 0x0000003d283d7223 */ /* 0x040fe2000001002a */
[----:B------:R-:W-:Y:S02]  /*edc0*/  HADD2.F32 R49, -RZ, R49.H1_H1 ;  /* 0x30000031ff317230 */ /* 0x000fe40000004100 */
[----:B------:R-:W-:Y:S01]  /*edd0*/  FFMA.FTZ R60, R45, R52, -R60 ;  /* 0x000000342d3c7223 */ /* 0x000fe2000001083c */
[----:B------:R-:W-:Y:S02]  /*ede0*/  HADD2.F32 R47, -RZ, R59.H0_H0 ;  /* 0x2000003bff2f7230 */ /* 0x000fe40000004100 */
[----:B------:R-:W-:Y:S01]  /*edf0*/  FFMA.FTZ R63, R40, R55, -R63 ;  /* 0x00000037283f7223 */ /* 0x000fe2000001083f */
        /* <DEDUP_REMOVED lines=8> */
[----:B------:R-:W-:Y:S01]  /*ee80*/  F2FP.F16.E4M3.UNPACK_B R37, R36 ;  /* 0x00000024ff25723e */ /* 0x000fe200020006ff */
[----:B------:R-:W-:Y:S01]  /*ee90*/  FFMA.FTZ R64, R46, R57, R52 ;  /* 0x000000392e407223 */ /* 0x000fe20000010034 */
[----:B------:R-:W-:-:S02]  /*eea0*/  HADD2.F32 R53, -RZ, R53.H1_H1 ;  /* 0x30000035ff357230 */ /* 0x000fc40000004100 */
[C---:B------:R-:W-:Y:S01]  /*eeb0*/  FFMA.FTZ R65, R40.reuse, R47, R42 ;  /* 0x0000002f28417223 */ /* 0x040fe2000001002a */
[----:B------:R-:W-:Y:S01]  /*eec0*/  FFMA.FTZ R57, R40, R45, -R49 ;  /* 0x0000002d28397223 */ /* 0x000fe20000010831 */
[----:B------:R-:W-:Y:S01]  /*eed0*/  F2FP.F16.E4M3.UNPACK_B R47, R56.H1 ;  /* 0x00000038ff2f723e */ /* 0x000fe200030006ff */
[----:B------:R-:W-:Y:S01]  /*eee0*/  HADD2.F32 R59, -RZ, R59.H1_H1 ;  /* 0x3000003bff3b7230 */ /* 0x000fe20000004100 */
[----:B------:R-:W-:Y:S01]  /*eef0*/  F2FP.F16.E4M3.UNPACK_B R45, R51.H1 ;  /* 0x00000033ff2d723e */ /* 0x000fe200030006ff */
[----:B------:R-:W-:Y:S01]  /*ef00*/  HADD2.F32 R50, -RZ, R50.H1_H1 ;  /* 0x30000032ff327230 */ /* 0x000fe20000004100 */
[----:B------:R-:W-:Y:S01]  /*ef10*/  F2FP.F16.E4M3.UNPACK_B R36, R36.H1 ;  /* 0x00000024ff24723e */ /* 0x000fe200030006ff */
[----:B------:R-:W-:Y:S01]  /*ef20*/  FFMA.FTZ R62, R46, R54, -R55 ;  /* 0x000000362e3e7223 */ /* 0x000fe20000010837 */
[----:B------:R-:W-:Y:S01]  /*ef30*/  HADD2.F32 R49, -RZ, R47.H0_H0 ;  /* 0x2000002fff317230 */ /* 0x000fe20000004100 */
[----:B------:R-:W-:Y:S01]  /*ef40*/  F2FP.F16.E4M3.UNPACK_B R56, R56 ;  /* 0x00000038ff38723e */ /* 0x000fe200020006ff */
        /* <DEDUP_REMOVED lines=9> */
[C---:B------:R-:W-:Y:S01]  /*efe0*/  FFMA.FTZ R66, R40.reuse, R53, -R55 ;  /* 0x0000003528427223 */ /* 0x040fe20000010837 */
[----:B------:R-:W-:Y:S02]  /*eff0*/  HADD2.F32 R43, -RZ, R43.H1_H1 ;  /* 0x3000002bff2b7230 */ /* 0x000fe40000004100 */
        /* <DEDUP_REMOVED lines=9> */
[----:B------:R-:W-:Y:S01]  /*f090*/  F2FP.F16.E4M3.UNPACK_B R4, R38 ;  /* 0x00000026ff04723e */ /* 0x000fe200020006ff */
[----:B------:R-:W-:-:S02]  /*f0a0*/  HADD2.F32 R39, -RZ, R41.H0_H0 ;  /* 0x20000029ff277230 */ /* 0x000fc40000004100 */
[C---:B------:R-:W-:Y:S01]  /*f0b0*/  FFMA.FTZ R53, R36.reuse, R45, -R53 ;  /* 0x0000002d24357223 */ /* 0x040fe20000010835 */
[----:B------:R-:W-:Y:S01]  /*f0c0*/  FFMA.FTZ R52, R36, R47, R40 ;  /* 0x0000002f24347223 */ /* 0x000fe20000010028 */
[----:B------:R-:W-:Y:S01]  /*f0d0*/  HADD2.F32 R40, -RZ, R51.H0_H0 ;  /* 0x20000033ff287230 */ /* 0x000fe20000004100 */
[----:B------:R-:W-:Y:S01]  /*f0e0*/  F2FP.F16.E4M3.UNPACK_B R38, R38.H1 ;  /* 0x00000026ff26723e */ /* 0x000fe200030006ff */
        /* <DEDUP_REMOVED lines=34> */
[----:B------:R-:W-:Y:S01]  /*f310*/  F2FP.SATFINITE.E4M3.F32.PACK_AB_MERGE_C R27, R58, R27, RZ ;  /* 0x0000001b3a1b723e */ /* 0x000fe200048070ff */
[----:B------:R-:W-:Y:S01]  /*f320*/  FFMA.FTZ R48, R38, R41, -R37 ;  /* 0x0000002926307223 */ /* 0x000fe20000010825 */
[----:B------:R-:W-:-:S02]  /*f330*/  HADD2.F32 R37, -RZ, R20.H0_H0 ;  /* 0x20000014ff257230 */ /* 0x000fc40000004100 */
[----:B------:R-:W-:Y:S01]  /*f340*/  FFMA.FTZ R55, R38, R43, R54 ;  /* 0x0000002b26377223 */ /* 0x000fe20000010036 */
[--C-:B------:R-:W-:Y:S01]  /*f350*/  HADD2.F32 R20, -RZ, R7.reuse.H0_H0 ;  /* 0x20000007ff147230 */ /* 0x100fe20000004100 */
[----:B------:R-:W-:Y:S01]  /*f360*/  F2FP.SATFINITE.E4M3.F32.PACK_AB_MERGE_C R65, R68, R65, RZ ;  /* 0x000000414441723e */ /* 0x000fe200048070ff */
        /* <DEDUP_REMOVED lines=16> */
[----:B------:R-:W-:Y:S02]  /*f470*/  F2FP.SATFINITE.E4M3.F32.PACK_AB_MERGE_C R40, R55, R40, RZ ;  /* 0x000000283728723e */ /* 0x000fe400048070ff */
[----:B------:R-:W-:Y:S02]  /*f480*/  F2FP.SATFINITE.E4M3.F32.PACK_AB_MERGE_C R5, R24, R5, R21 ;  /* 0x000000051805723e */ /* 0x000fe40004807015 */
[----:B------:R-:W-:Y:S02]  /*f490*/  F2FP.SATFINITE.E4M3.F32.PACK_AB_MERGE_C R7, R62, R63, R7 ;  /* 0x0000003f3e07723e */ /* 0x000fe40004807007 */
        /* <DEDUP_REMOVED lines=8> */
.L_x_1683:
[----:B------:R-:W-:Y:S05]  /*f520*/  BSYNC B1 ;  /* 0x0000000000017941 */ /* 0x000fea0003800000 */
.L_x_1682:
[----:B------:R-:W-:Y:S04]  /*f530*/  BSSY B1, `(.L_x_1684) ;  /* 0x0000100000017945 */ /* 0x000fe80003800000 */
[----:B------:R-:W-:Y:S05]  /*f540*/  @P1 BRA `(.L_x_1685) ;  /* 0x0000000c00f81947 */ /* 0x000fea0003800000 */
[----:B--2--5:R-:W-:Y:S02]  /*f550*/  SHF.R.U32.HI R0, RZ, 0x8, R28 ;  /* 0x00000008ff007819 */ /* 0x024fe4000001161c */
[----:B------:R-:W-:Y:S02]  /*f560*/  LOP3.LUT R5, R28, 0xff, RZ, 0xc0, !PT ;  /* 0x000000ff1c057812 */ /* 0x000fe400078ec0ff */
[----:B------:R-:W-:Y:S02]  /*f570*/  LOP3.LUT R4, R0, 0xff, RZ, 0xc0, !PT ;  /* 0x000000ff00047812 */ /* 0x000fe400078ec0ff */
[----:B------:R-:W-:Y:S02]  /*f580*/  LEA.HI R0, R3, R179, RZ, 0x1c ;  /* 0x000000b303007211 */ /* 0x000fe400078fe0ff */
[----:B-1----:R-:W-:Y:S02]  /*f590*/  PRMT R37, R4, 0x7604, R5 ;  /* 0x0000760404257816 */ /* 0x002fe40000000005 */
[----:B------:R-:W-:-:S02]  /*f5a0*/  SHF.R.S32.HI R5, RZ, 0x1f, R0 ;  /* 0x0000001fff057819 */ /* 0x000fc40000011400 */
[----:B------:R-:W-:Y:S02]  /*f5b0*/  SHF.R.U32.HI R24, RZ, 0x8, R31 ;  /* 0x00000008ff187819 */ /* 0x000fe4000001161f */
[----:B------:R-:W-:Y:S01]  /*f5c0*/  LEA.HI R4, R5, R0, RZ, 0x2 ;  /* 0x0000000005047211 */ /* 0x000fe200078f10ff */
[----:B------:R-:W-:Y:S01]  /*f5d0*/  IMAD.SHL.U32 R0, R0, 0x10, RZ ;  /* 0x0000001000007824 */ /* 0x000fe200078e00ff */
[----:B0-----:R-:W-:Y:S02]  /*f5e0*/  LOP3.LUT R21, R31, 0xff, RZ, 0xc0, !PT ;  /* 0x000000ff1f157812 */ /* 0x001fe400078ec0ff */
[----:B------:R-:W-:Y:S01]  /*f5f0*/  SHF.R.U32.HI R20, RZ, 0x8, R8 ;  /* 0x00000008ff147819 */ /* 0x000fe20000011608 */
[----:B------:R-:W-:Y:S01]  /*f600*/  IMAD.SHL.U32 R4, R4, 0x800, RZ ;  /* 0x0000080004047824 */ /* 0x000fe200078e00ff */
[----:B------:R-:W-:Y:S02]  /*f610*/  LOP3.LUT R5, R181, 0x30, R0, 0xf8, !PT ;  /* 0x00000030b5057812 */ /* 0x000fe400078ef800 */
[----:B------:R-:W-:-:S02]  /*f620*/  LOP3.LUT R0, R24, 0xff, RZ, 0xc0, !PT ;  /* 0x000000ff18007812 */ /* 0x000fc400078ec0ff */
[----:B------:R-:W-:Y:S02]  /*f630*/  SHF.R.U32.HI R6, RZ, 0x8, R29 ;  /* 0x00000008ff067819 */ /* 0x000fe4000001161d */
[----:B------:R-:W-:Y:S02]  /*f640*/  LOP3.LUT R25, R8, 0xff, RZ, 0xc0, !PT ;  /* 0x000000ff08197812 */ /* 0x000fe400078ec0ff */
[----:B------:R-:W-:Y:S02]  /*f650*/  LOP3.LUT R20, R20, 0xff, RZ, 0xc0, !PT ;  /* 0x000000ff14147812 */ /* 0x000fe400078ec0ff */
[----:B------:R-:W-:Y:S02]  /*f660*/  PRMT R41, R0, 0x7604, R21 ;  /* 0x0000760400297816 */ /* 0x000fe40000000015 */
[----:B------:R-:W-:Y:S02]  /*f670*/  LOP3.LUT R5, R5, R182, RZ, 0x3c, !PT ;  /* 0x000000b605057212 */ /* 0x000fe400078e3cff */
[----:B------:R-:W-:-:S02]  /*f680*/  LOP3.LUT R4, R4, 0xffffe000, RZ, 0xc0, !PT ;  /* 0xffffe00004047812 */ /* 0x000fc400078ec0ff */
[----:B------:R-:W-:Y:S02]  /*f690*/  SHF.R.U32.HI R0, RZ, 0x8, R9 ;  /* 0x00000008ff007819 */ /* 0x000fe40000011609 */
[----:B------:R-:W-:Y:S02]  /*f6a0*/  LOP3.LUT R7, R29, 0xff, RZ, 0xc0, !PT ;  /* 0x000000ff1d077812 */ /* 0x000fe400078ec0ff */
[----:B------:R-:W-:Y:S02]  /*f6b0*/  LOP3.LUT R6, R6, 0xff, RZ, 0xc0, !PT ;  /* 0x000000ff06067812 */ /* 0x000fe400078ec0ff */
[----:B------:R-:W-:Y:S02]  /*f6c0*/  PRMT R45, R20, 0x7604, R25 ;  /* 0x00007604142d7816 */ /* 0x000fe40000000019 */
[----:B------:R-:W-:Y:S02]  /*f6d0*/  IADD3 R21, R5, R183, R4 ;  /* 0x000000b705157210 */ /* 0x000fe40007ffe004 */
[----:B------:R-:W-:-:S02]  /*f6e0*/  LOP3.LUT R25, R9, 0xff, RZ, 0xc0, !PT ;  /* 0x000000ff09197812 */ /* 0x000fc400078ec0ff */
[----:B------:R-:W-:Y:S02]  /*f6f0*/  SHF.R.U32.HI R24, RZ, 0x8, R11 ;  /* 0x00000008ff187819 */ /* 0x000fe4000001160b */
[----:B------:R-:W-:Y:S02]  /*f700*/  LOP3.LUT R0, R0, 0xff, RZ, 0xc0, !PT ;  /* 0x000000ff00007812 */ /* 0x000fe400078ec0ff */
[----:B------:R-:W-:Y:S02]  /*f710*/  SHF.R.U32.HI R20, RZ, 0x8, R10 ;  /* 0x00000008ff147819 */ /* 0x000fe4000001160a */
[----:B------:R-:W-:Y:S02]  /*f720*/  PRMT R36, R6, 0x7604, R7 ;  /* 0x0000760406247816 */ /* 0x000fe40000000007 */
[----:B------:R-:W-:Y:S02]  /*f730*/  SHF.R.U32.HI R6, RZ, 0x8, R30 ;  /* 0x00000008ff067819 */ /* 0x000fe4000001161e */
[----:B------:R-:W-:-:S02]  /*f740*/  LOP3.LUT R27, R10, 0xff, RZ, 0xc0, !PT ;  /* 0x000000ff0a1b7812 */ /* 0x000fc400078ec0ff */
[----:B------:R-:W-:Y:S02]  /*f750*/  LOP3.LUT R24, R24, 0xff, RZ, 0xc0, !PT ;  /* 0x000000ff18187812 */ /* 0x000fe400078ec0ff */
[----:B------:R-:W-:Y:S01]  /*f760*/  PRMT R49, R0, 0x7604, R25 ;  /* 0x0000760400317816 */ /* 0x000fe20000000019 */
[----:B------:R-:W-:Y:S01]  /*f770*/  IMAD.IADD R0, R16, 0x1, R21 ;  /* 0x0000000110007824 */ /* 0x000fe200078e0215 */
[----:B------:R-:W-:Y:S02]  /*f780*/  LOP3.LUT R20, R20, 0xff, RZ, 0xc0, !PT ;  /* 0x000000ff14147812 */ /* 0x000fe400078ec0ff */
[----:B------:R-:W-:Y:S02]  /*f790*/  LOP3.LUT R43, R11, 0xff, RZ, 0xc0, !PT ;  /* 0x000000ff0b2b7812 */ /* 0x000fe400078ec0ff */
[----:B------:R-:W-:Y:S02]  /*f7a0*/  LOP3.LUT R7, R30, 0xff, RZ, 0xc0, !PT ;  /* 0x000000ff1e077812 */ /* 0x000fe400078ec0ff */
[----:B------:R-:W-:-:S02]  /*f7b0*/  LOP3.LUT R6, R6, 0xff, RZ, 0xc0, !PT ;  /* 0x000000ff06067812 */ /* 0x000fc400078ec0ff */
[----:B------:R-:W-:Y:S02]  /*f7c0*/  PRMT R51, R20, 0x7604, R27 ;  /* 0x0000760414337816 */ /* 0x000fe4000000001b */
[----:B------:R-:W-:Y:S02]  /*f7d0*/  PRMT R53, R24, 0x7604, R43 ;  /* 0x0000760418357816 */ /* 0x000fe4000000002b */
[----:B------:R-:W0:Y:S01]  /*f7e0*/  LDS.128 R24, [R0+0x10400] ;  /* 0x0104000000187984 */ /* 0x000e220000000c00 */
[----:B------:R-:W-:Y:S02]  /*f7f0*/  PRMT R39, R6, 0x7604, R7 ;  /* 0x0000760406277816 */ /* 0x000fe40000000007 */
[----:B------:R-:W-:Y:S01]  /*f800*/  SHF.R.U32.HI R21, RZ, 0x10, R29 ;  /* 0x00000010ff157819 */ /* 0x000fe2000001161d */
[----:B------:R-:W1:Y:S01]  /*f810*/  LDS.128 R4, [R216+0x10400] ;  /* 0x01040000d8047984 */ /* 0x000e620000000c00 */
[----:B------:R-:W-:Y:S02]  /*f820*/  SHF.R.U32.HI R20, RZ, 0x10, R28 ;  /* 0x00000010ff147819 */ /* 0x000fe4000001161c */
[----:B------:R-:W-:-:S02]  /*f830*/  LOP3.LUT R21, R21, 0xff, RZ, 0xc0, !PT ;  /* 0x000000ff15157812 */ /* 0x000fc400078ec0ff */
[----:B------:R-:W-:Y:S02]  /*f840*/  SHF.R.U32.HI R38, RZ, 0x10, R30 ;  /* 0x00000010ff267819 */ /* 0x000fe4000001161e */
[----:B------:R-:W-:Y:S02]  /*f850*/  PRMT R21, R21, 0x7054, R36 ;  /* 0x0000705415157816 */ /* 0x000fe40000000024 */
[----:B------:R-:W-:Y:S02]  /*f860*/  SHF.R.U32.HI R36, RZ, 0x10, R9 ;  /* 0x00000010ff247819 */ /* 0x000fe40000011609 */
[----:B------:R-:W-:Y:S02]  /*f870*/  LOP3.LUT R20, R20, 0xff, RZ, 0xc0, !PT ;  /* 0x000000ff14147812 */ /* 0x000fe400078ec0ff */
[----:B------:R-:W-:Y:S02]  /*f880*/  LOP3.LUT R38, R38, 0xff, RZ, 0xc0, !PT ;  /* 0x000000ff26267812 */ /* 0x000fe400078ec0ff */
[----:B------:R-:W-:-:S02]  /*f890*/  LOP3.LUT R36, R36, 0xff, RZ, 0xc0, !PT ;  /* 0x000000ff24247812 */ /* 0x000fc400078ec0ff */
[----:B------:R-:W-:Y:S02]  /*f8a0*/  PRMT R37, R20, 0x7054, R37 ;  /* 0x0000705414257816 */ /* 0x000fe40000000025 */
[----:B------:R-:W-:Y:S02]  /*f8b0*/  SHF.R.U32.HI R40, RZ, 0x10, R31 ;  /* 0x00000010ff287819 */ /* 0x000fe4000001161f */
[----:B------:R-:W-:Y:S02]  /*f8c0*/  PRMT R39, R38, 0x7054, R39 ;  /* 0x0000705426277816 */ /* 0x000fe40000000027 */
[----:B------:R-:W-:Y:S02]  /*f8d0*/  SHF.R.U32.HI R20, RZ, 0x10, R8 ;  /* 0x00000010ff147819 */ /* 0x000fe40000011608 */
[----:B------:R-:W-:Y:S02]  /*f8e0*/  SHF.R.U32.HI R38, RZ, 0x10, R10 ;  /* 0x00000010ff267819 */ /* 0x000fe4000001160a */
[----:B------:R-:W-:-:S02]  /*f8f0*/  PRMT R49, R36, 0x7054, R49 ;  /* 0x0000705424317816 */ /* 0x000fc40000000031 */
[----:B------:R-:W-:Y:S02]  /*f900*/  LOP3.LUT R40, R40, 0xff, RZ, 0xc0, !PT ;  /* 0x000000ff28287812 */ /* 0x000fe400078ec0ff */
[----:B------:R-:W-:Y:S02]  /*f910*/  LOP3.LUT R20, R20, 0xff, RZ, 0xc0, !PT ;  /* 0x000000ff14147812 */ /* 0x000fe400078ec0ff */
[----:B------:R-:W-:Y:S02]  /*f920*/  LOP3.LUT R38, R38, 0xff, RZ, 0xc0, !PT ;  /* 0x000000ff26267812 */ /* 0x000fe400078ec0ff */
[----:B------:R-:W-:Y:S02]  /*f930*/  LOP3.LUT R49, R49, 0xff000000, R9, 0xf8, !PT ;  /* 0xff00000031317812 */ /* 0x000fe400078ef809 */
[----:B------:R-:W-:Y:S02]  /*f940*/  PRMT R43, R40, 0x7054, R41 ;  /* 0x00007054282b7816 */ /* 0x000fe40000000029 */
[----:B------:R-:W-:-:S02]  /*f950*/  PRMT R47, R20, 0x7054, R45 ;  /* 0x00007054142f7816 */ /* 0x000fc4000000002d */
        /* <DEDUP_REMOVED lines=10> */
[-C--:B-1----:R-:W-:Y:S02]  /*fa00*/  F2FP.F16.E4M3.UNPACK_B R10, R5.reuse ;  /* 0x00000005ff0a723e */ /* 0x082fe400020006ff */
[----:B------:R-:W-:Y:S01]  /*fa10*/  F2FP.F16.E4M3.UNPACK_B R21, R5.H1 ;  /* 0x00000005ff15723e */ /* 0x000fe200030006ff */
[----:B------:R-:W-:Y:S01]  /*fa20*/  HADD2.F32 R5, -RZ, R36.H0_H0 ;  /* 0x20000024ff057230 */ /* 0x000fe20000004100 */
[----:B------:R-:W-:Y:S01]  /*fa30*/  LOP3.LUT R40, R40, 0xff, RZ, 0xc0, !PT ;  /* 0x000000ff28287812 */ /* 0x000fe200078ec0ff */
[----:B------:R-:W-:Y:S01]  /*fa40*/  HADD2.F32 R46, -RZ, R42.H0_H0 ;  /* 0x2000002aff2e7230 */ /* 0x000fe20000004100 */
[----:B------:R-:W-:Y:S01]  /*fa50*/  LOP3.LUT R20, R39, 0xff000000, R30, 0xf8, !PT ;  /* 0xff00000027147812 */ /* 0x000fe200078ef81e */
[----:B------:R-:W-:Y:S01]  /*fa60*/  HADD2.F32 R9, -RZ, R10.H0_H0 ;  /* 0x2000000aff097230 */ /* 0x000fe20000004100 */
[----:B------:R-:W-:Y:S01]  /*fa70*/  LOP3.LUT R45, R43, 0xff000000, R31, 0xf8, !PT ;  /* 0xff0000002b2d7812 */ /* 0x000fe200078ef81f */
[----:B------:R-:W-:Y:S01]  /*fa80*/  HADD2.F32 R36, -RZ, R36.H1_H1 ;  /* 0x30000024ff247230 */ /* 0x000fe20000004100 */
[-C--:B------:R-:W-:Y:S01]  /*fa90*/  F2FP.F16.E4M3.UNPACK_B R38, R27.reuse ;  /* 0x0000001bff26723e */ /* 0x080fe200020006ff */
[----:B------:R-:W-:Y:S01]  /*faa0*/  HADD2.F32 R43, -RZ, R42.H1_H1 ;  /* 0x3000002aff2b7230 */ /* 0x000fe20000004100 */
[----:B------:R-:W-:-:S02]  /*fab0*/  F2FP.F16.E4M3.UNPACK_B R39, R27.H1 ;  /* 0x0000001bff27723e */ /* 0x000fc400030006ff */
[----:B------:R-:W-:Y:S01]  /*fac0*/  PRMT R53, R40, 0x7054, R53 ;  /* 0x0000705428357816 */ /* 0x000fe20000000035 */
[C---:B------:R-:W-:Y:S01]  /*fad0*/  FMUL.FTZ R55, R36.reuse, R51 ;  /* 0x0000003324377220 */ /* 0x040fe20000410000 */
[-C--:B------:R-:W-:Y:S01]  /*fae0*/  F2FP.F16.E4M3.UNPACK_B R27, R24.reuse ;  /* 0x00000018ff1b723e */ /* 0x080fe200020006ff */
[----:B------:R-:W-:Y:S01]  /*faf0*/  FMUL.FTZ R36, R36, R43 ;  /* 0x0000002b24247220 */ /* 0x000fe20000410000 */
[----:B------:R-:W-:Y:S01]  /*fb00*/  F2FP.F16.E4M3.UNPACK_B R31, R24.H1 ;  /* 0x00000018ff1f723e */ /* 0x000fe200030006ff */
[----:B------:R-:W-:Y:S01]  /*fb10*/  FMUL.FTZ R24, R5, R50 ;  /* 0x0000003205187220 */ /* 0x000fe20000410000 */
[----:B------:R-:W-:Y:S02]  /*fb20*/  LOP3.LUT R40, R37, 0xff000000, R28, 0xf8, !PT ;  /* 0xff00000025287812 */ /* 0x000fe400078ef81c */
[----:B------:R-:W-:Y:S01]  /*fb30*/  F2FP.F16.E4M3.UNPACK_B R37, R25.H1 ;  /* 0x00000019ff25723e */ /* 0x000fe200030006ff */
[-C--:B------:R-:W-:Y:S01]  /*fb40*/  FMUL.FTZ R25, R5, R46.reuse ;  /* 0x0000002e05197220 */ /* 0x080fe20000410000 */
[----:B------:R-:W-:Y:S01]  /*fb50*/  F2FP.F16.E4M3.UNPACK_B R49, R49.H1 ;  /* 0x00000031ff31723e */ /* 0x000fe200030006ff */
[----:B------:R-:W-:Y:S01]  /*fb60*/  FFMA.FTZ R5, R9, R46, -R24 ;  /* 0x0000002e09057223 */ /* 0x000fe20000010818 */
[----:B------:R-:W-:Y:S01]  /*fb70*/  F2FP.F16.E4M3.UNPACK_B R41, R41.H1 ;  /* 0x00000029ff29723e */ /* 0x000fe200030006ff */
[----:B------:R-:W-:-:S02]  /*fb80*/  HADD2.F32 R24, -RZ, R10.H1_H1 ;  /* 0x3000000aff187230 */ /* 0x000fc40000004100 */
[----:B------:R-:W-:Y:S01]  /*fb90*/  FFMA.FTZ R9, R9, R50, R25 ;  /* 0x0000003209097223 */ /* 0x000fe20000010019 */
[----:B------:R-:W-:Y:S01]  /*fba0*/  HADD2.F32 R46, -RZ, R49.H0_H0 ;  /* 0x20000031ff2e7230 */ /* 0x000fe20000004100 */
[----:B------:R-:W-:Y:S01]  /*fbb0*/  LOP3.LUT R53, R53, 0xff000000, R11, 0xf8, !PT ;  /* 0xff00000035357812 */ /* 0x000fe200078ef80b */
[----:B------:R-:W-:Y:S01]  /*fbc0*/  HADD2.F32 R10, -RZ, R37.H0_H0 ;  /* 0x20000025ff0a7230 */ /* 0x000fe20000004100 */
[-C--:B------:R-:W-:Y:S01]  /*fbd0*/  F2FP.F16.E4M3.UNPACK_B R29, R7.reuse ;  /* 0x00000007ff1d723e */ /* 0x080fe200020006ff */
[----:B------:R-:W-:Y:S01]  /*fbe0*/  HADD2.F32 R42, -RZ, R41.H0_H0 ;  /* 0x20000029ff2a7230 */ /* 0x000fe20000004100 */
[----:B------:R-:W-:Y:S01]  /*fbf0*/  F2FP.F16.E4M3.UNPACK_B R30, R7.H1 ;  /* 0x00000007ff1e723e */ /* 0x000fe200030006ff */
[----:B------:R-:W-:Y:S02]  /*fc00*/  HADD2.F32 R25, -RZ, R21.H0_H0 ;  /* 0x20000015ff197230 */ /* 0x000fe40000004100 */
[----:B------:R-:W-:Y:S01]  /*fc10*/  FMUL.FTZ R48, R10, R46 ;  /* 0x0000002e0a307220 */ /* 0x000fe20000410000 */
[----:B------:R-:W-:-:S02]  /*fc20*/  HADD2.F32 R37, -RZ, R37.H1_H1 ;  /* 0x30000025ff257230 */ /* 0x000fc40000004100 */
        /* <DEDUP_REMOVED lines=37> */
[-C--:B------:R-:W-:Y:S01]  /*fe80*/  F2FP.F16.E4M3.UNPACK_B R37, R47.reuse.H1 ;  /* 0x0000002fff25723e */ /* 0x080fe200030006ff */
[----:B------:R-:W-:Y:S01]  /*fe90*/  FMUL.FTZ R25, R25, R36 ;  /* 0x0000002419197220 */ /* 0x000fe20000410000 */
[----:B------:R-:W-:Y:S01]  /*fea0*/  F2FP.F16.E4M3.UNPACK_B R29, R40.H1 ;  /* 0x00000028ff1d723e */ /* 0x000fe200030006ff */
[C---:B------:R-:W-:Y:S01]  /*feb0*/  FFMA.FTZ R59, R21.reuse, R36, -R38 ;  /* 0x00000024153b7223 */ /* 0x040fe20000010826 */
[----:B------:R-:W-:Y:S01]  /*fec0*/  F2FP.F16.E4M3.UNPACK_B R11, R4.H1 ;  /* 0x00000004ff0b723e */ /* 0x000fe200030006ff */
[----:B------:R-:W-:Y:S01]  /*fed0*/  FFMA.FTZ R60, R21, R42, R25 ;  /* 0x0000002a153c7223 */ /* 0x000fe20000010019 */
[----:B------:R-:W-:Y:S01]  /*fee0*/  HADD2.F32 R53, -RZ, R53.H1_H1 ;  /* 0x30000035ff357230 */ /* 0x000fe20000004100 */
[----:B------:R-:W-:Y:S01]  /*fef0*/  F2FP.F16.E4M3.UNPACK_B R47, R47 ;  /* 0x0000002fff2f723e */ /* 0x000fe200020006ff */
[----:B------:R-:W-:Y:S01]  /*ff00*/  HADD2.F32 R39, -RZ, R39.H1_H1 ;  /* 0x30000027ff277230 */ /* 0x000fe20000004100 */
[----:B------:R-:W-:Y:S01]  /*ff10*/  F2FP.F16.E4M3.UNPACK_B R7, R4 ;  /* 0x00000004ff07723e */ /* 0x000fe200020006ff */
[----:B------:R-:W-:Y:S01]  /*ff20*/  HADD2.F32 R38, -RZ, R37.H0_H0 ;  /* 0x20000025ff267230 */ /* 0x000fe20000004100 */
[----:B------:R-:W-:Y:S01]  /*ff30*/  F2FP.F16.E4M3.UNPACK_B R40, R40 ;  /* 0x00000028ff28723e */ /* 0x000fe200020006ff */
[----:B------:R-:W-:-:S02]  /*ff40*/  HADD2.F32 R25, -RZ, R31.H0_H0 ;  /* 0x2000001fff197230 */ /* 0x000fc40000004100 */
[----:B------:R-:W-:Y:S01]  /*ff50*/  FMUL.FTZ R41, R39, R53 ;  /* 0x0000003527297220 */ /* 0x000fe20000410000 */
[----:B------:R-:W-:Y:S01]  /*ff60*/  HADD2.F32 R36, -RZ, R29.H0_H0 ;  /* 0x2000001dff247230 */ /* 0x000fe20000004100 */
[----:B------:R-:W-:Y:S01]  /*ff70*/  F2FP.F16.E4M3.UNPACK_B R4, R6 ;  /* 0x00000006ff04723e */ /* 0x000fe200020006ff */
[----:B------:R-:W-:Y:S02]  /*ff80*/  HADD2.F32 R45, -RZ, R45.H1_H1 ;  /* 0x3000002dff2d7230 */ /* 0x000fe40000004100 */
[C---:B------:R-:W-:Y:S01]  /*ff90*/  FMUL.FTZ R42, R25.reuse, R38 ;  /* 0x00000026192a7220 */ /* 0x040fe20000410000 */
[----:B------:R-:W-:Y:S02]  /*ffa0*/  HADD2.F32 R30, -RZ, R30.H1_H1 ;  /* 0x3000001eff1e7230 */ /* 0x000fe40000004100 */
[----:B------:R-:W-:Y:S01]  /*ffb0*/  FMUL.FTZ R25, R25, R36 ;  /* 0x0000002419197220 */ /* 0x000fe20000410000 */
[----:B------:R-:W-:Y:S02]  /*ffc0*/  HADD2.F32 R21, -RZ, R11.H0_H0 ;  /* 0x2000000bff157230 */ /* 0x000fe40000004100 */
[----:B------:R-:W-:Y:S01]  /*ffd0*/  FMUL.FTZ R46, R39, R45 ;  /* 0x0000002d272e7220 */ /* 0x000fe20000410000 */
[----:B------:R-:W-:-:S02]  /*ffe0*/  HADD2.F32 R31, -RZ, R31.H1_H1 ;  /* 0x3000001fff1f7230 */ /* 0x000fc40000004100 */
[C---:B------:R-:W-:Y:S01]  /*fff0*/  FFMA.FTZ R62, R30.reuse, R45, -R41 ;  /* 0x0000002d1e3e7223 */ /* 0x040fe20000010829 */
[----:B------:R-:W-:Y:S02]  /*10000*/  HADD2.F32 R11, -RZ, R11.H1_H1 ;  /* 0x3000000bff0b7230 */ /* 0x000fe40000004100 */
[C---:B------:R-:W-:Y:S01]  /*10010*/  FFMA.FTZ R41, R21.reuse, R38, R25 ;  /* 0x0000002615297223 */ /* 0x040fe20000010019 */
[----:B------:R-:W-:Y:S01]  /*10020*/  FFMA.FTZ R53, R30, R53, R46 ;  /* 0x000000351e357223 */ /* 0x000fe2000001002e */
[----:B------:R-:W-:Y:S02]  /*10030*/  HADD2.F32 R38, -RZ, R37.H1_H1 ;  /* 0x30000025ff267230 */ /* 0x000fe40000004100 */
[----:B------:R-:W-:Y:S01]  /*10040*/  FFMA.FTZ R39, R21, R36, -R42 ;  /* 0x0000002415277223 */ /* 0x000fe2000001082a */
[----:B------:R-:W-:Y:S01]  /*10050*/  HADD2.F32 R30, -RZ, R29.H1_H1 ;  /* 0x3000001dff1e7230 */ /* 0x000fe20000004100 */
[----:B------:R-:W-:Y:S01]  /*10060*/  F2FP.F16.E4M3.UNPACK_B R28, R6.H1 ;  /* 0x00000006ff1c723e */ /* 0x000fe200030006ff */
[----:B------:R-:W-:-:S02]  /*10070*/  HADD2.F32 R36, -RZ, R47.H0_H0 ;  /* 0x2000002fff247230 */ /* 0x000fc40000004100 */
[C---:B------:R-:W-:Y:S01]  /*10080*/  FMUL.FTZ R42, R31.reuse, R38 ;  /* 0x000000261f2a7220 */ /* 0x040fe20000410000 */
[--C-:B------:R-:W-:Y:S02]  /*10090*/  HADD2.F32 R21, -RZ, R27.reuse.H0_H0 ;  /* 0x2000001bff157230 */ /* 0x100fe40000004100 */
[-C--:B------:R-:W-:Y:S01]  /*100a0*/  FMUL.FTZ R31, R31, R30.reuse ;  /* 0x0000001e1f1f7220 */ /* 0x080fe20000410000 */
[----:B------:R-:W-:Y:S02]  /*100b0*/  HADD2.F32 R27, -RZ, R27.H1_H1 ;  /* 0x3000001bff1b7230 */ /* 0x000fe40000004100 */
[C---:B------:R-:W-:Y:S01]  /*100c0*/  FFMA.FTZ R48, R11.reuse, R30, -R42 ;  /* 0x0000001e0b307223 */ /* 0x040fe2000001082a */
[----:B------:R-:W-:Y:S02]  /*100d0*/  HADD2.F32 R30, -RZ, R40.H0_H0 ;  /* 0x20000028ff1e7230 */ /* 0x000fe40000004100 */
[----:B------:R-:W-:Y:S01]  /*100e0*/  FFMA.FTZ R50, R11, R38, R31 ;  /* 0x000000260b327223 */ /* 0x000fe2000001001f */
[----:B------:R-:W-:-:S02]  /*100f0*/  HADD2.F32 R11, -RZ, R7.H0_H0 ;  /* 0x20000007ff0b7230 */ /* 0x000fc40000004100 */
[C---:B------:R-:W-:Y:S01]  /*10100*/  FMUL.FTZ R42, R21.reuse, R36 ;  /* 0x00000024152a7220 */ /* 0x040fe20000410000 */
[----:B------:R-:W-:Y:S01]  /*10110*/  HADD2.F32 R38, -RZ, R47.H1_H1 ;  /* 0x3000002fff267230 */ /* 0x000fe20000004100 */
[----:B------:R-:W-:Y:S01]  /*10120*/  F2FP.F16.E4M3.UNPACK_B R6, R26 ;  /* 0x0000001aff06723e */ /* 0x000fe200020006ff */
[----:B------:R-:W-:Y:S02]  /*10130*/  HADD2.F32 R40, -RZ, R40.H1_H1 ;  /* 0x30000028ff287230 */ /* 0x000fe40000004100 */
        /* <DEDUP_REMOVED lines=63> */
.L_x_1685:
[----:B------:R-:W-:Y:S05]  /*10530*/  BSYNC B1 ;  /* 0x0000000000017941 */ /* 0x000fea0003800000 */
.L_x_1684:
[----:B------:R-:W-:Y:S05]  /*10540*/  @P2 BRA `(.L_x_1666) ;  /* 0x0000000c00d82947 */ /* 0x000fea0003800000 */
[----:B--23-5:R-:W-:Y:S02]  /*10550*/  SHF.R.U32.HI R4, RZ, 0x8, R32 ;  /* 0x00000008ff047819 */ /* 0x02cfe40000011620 */
        /* <DEDUP_REMOVED lines=20> */
[----:B------:R-:W-:Y:S02]  /*106a0*/  LOP3.LUT R7, R12, 0xff, RZ, 0xc0, !PT ;  /* 0x000000ff0c077812 */ /* 0x000fe400078ec0ff */
[----:B------:R-:W-:Y:S02]  /*106b0*/  LOP3.LUT R8, R8, 0xff, RZ, 0xc0, !PT ;  /* 0x000000ff08087812 */ /* 0x000fe400078ec0ff */
[----:B------:R-:W-:Y:S02]  /*106c0*/  IADD3 R3, R3, R183, R0 ;  /* 0x000000b703037210 */ /* 0x000fe40007ffe000 */
[----:B------:R-:W-:Y:S02]  /*106d0*/  PRMT R29, R8, 0x7604, R7 ;  /* 0x00007604081d7816 */ /* 0x000fe40000000007 */
[----:B------:R-:W-:Y:S01]  /*106e0*/  SHF.R.U32.HI R6, RZ, 0x8, R35 ;  /* 0x00000008ff067819 */ /* 0x000fe20000011623 */
[----:B------:R-:W-:Y:S01]  /*106f0*/  IMAD.IADD R0, R16, 0x1, R3 ;  /* 0x0000000110007824 */ /* 0x000fe200078e0203 */
[----:B------:R-:W-:-:S02]  /*10700*/  SHF.R.U32.HI R8, RZ, 0x8, R13 ;  /* 0x00000008ff087819 */ /* 0x000fc4000001160d */
[----:B------:R-:W-:Y:S02]  /*10710*/  LOP3.LUT R5, R35, 0xff, RZ, 0xc0, !PT ;  /* 0x000000ff23057812 */ /* 0x000fe400078ec0ff */
[----:B------:R-:W-:Y:S02]  /*10720*/  LOP3.LUT R6, R6, 0xff, RZ, 0xc0, !PT ;  /* 0x000000ff06067812 */ /* 0x000fe400078ec0ff */
[----:B------:R-:W-:Y:S02]  /*10730*/  LOP3.LUT R3, R8, 0xff, RZ, 0xc0, !PT ;  /* 0x000000ff08037812 */ /* 0x000fe400078ec0ff */
[----:B------:R-:W0:Y:S01]  /*10740*/  LDS.128 R8, [R0+0x10400] ;  /* 0x0104000000087984 */ /* 0x000e220000000c00 */
[----:B------:R-:W-:Y:S02]  /*10750*/  PRMT R24, R6, 0x7604, R5 ;  /* 0x0000760406187816 */ /* 0x000fe40000000005 */
[----:B------:R-:W-:Y:S01]  /*10760*/  SHF.R.U32.HI R31, RZ, 0x8, R15 ;  /* 0x00000008ff1f7819 */ /* 0x000fe2000001160f */
[----:B------:R-:W2:Y:S01]  /*10770*/  LDS.128 R4, [R215+0x10400] ;  /* 0x01040000d7047984 */ /* 0x000ea20000000c00 */
[----:B------:R-:W-:-:S02]  /*10780*/  LOP3.LUT R30, R15, 0xff, RZ, 0xc0, !PT ;  /* 0x000000ff0f1e7812 */ /* 0x000fc400078ec0ff */
[----:B------:R-:W-:Y:S02]  /*10790*/  LOP3.LUT R31, R31, 0xff, RZ, 0xc0, !PT ;  /* 0x000000ff1f1f7812 */ /* 0x000fe400078ec0ff */
[----:B------:R-:W-:Y:S02]  /*107a0*/  LOP3.LUT R26, R13, 0xff, RZ, 0xc0, !PT ;  /* 0x000000ff0d1a7812 */ /* 0x000fe400078ec0ff */
[----:B------:R-:W-:Y:S02]  /*107b0*/  SHF.R.U32.HI R28, RZ, 0x8, R14 ;  /* 0x00000008ff1c7819 */ /* 0x000fe4000001160e */
[----:B------:R-:W-:Y:S02]  /*107c0*/  PRMT R30, R31, 0x7604, R30 ;  /* 0x000076041f1e7816 */ /* 0x000fe4000000001e */
[----:B------:R-:W-:Y:S02]  /*107d0*/  PRMT R26, R3, 0x7604, R26 ;  /* 0x00007604031a7816 */ /* 0x000fe4000000001a */
[----:B------:R-:W-:-:S02]  /*107e0*/  SHF.R.U32.HI R31, RZ, 0x10, R13 ;  /* 0x00000010ff1f7819 */ /* 0x000fc4000001160d */
[----:B------:R-:W-:Y:S02]  /*107f0*/  LOP3.LUT R27, R14, 0xff, RZ, 0xc0, !PT ;  /* 0x000000ff0e1b7812 */ /* 0x000fe400078ec0ff */
[----:B------:R-:W-:Y:S01]  /*10800*/  LOP3.LUT R28, R28, 0xff, RZ, 0xc0, !PT ;  /* 0x000000ff1c1c7812 */ /* 0x000fe200078ec0ff */
[----:B------:R-:W-:Y:S01]  /*10810*/  IMAD.U32 R31, R31, 0x10000, RZ ;  /* 0x000100001f1f7824 */ /* 0x000fe200078e00ff */
[----:B------:R-:W-:Y:S02]  /*10820*/  SHF.R.U32.HI R3, RZ, 0x10, R33 ;  /* 0x00000010ff037819 */ /* 0x000fe40000011621 */
[----:B-1----:R-:W-:Y:S02]  /*10830*/  SHF.R.U32.HI R39, RZ, 0x10, R15 ;  /* 0x00000010ff277819 */ /* 0x002fe4000001160f */
[----:B------:R-:W-:Y:S01]  /*10840*/  PRMT R37, R28, 0x7604, R27 ;  /* 0x000076041c257816 */ /* 0x000fe2000000001b */
[----:B------:R-:W-:Y:S01]  /*10850*/  IMAD.U32 R3, R3, 0x10000, RZ ;  /* 0x0001000003037824 */ /* 0x000fe200078e00ff */
[----:B------:R-:W-:Y:S01]  /*10860*/  SHF.R.U32.HI R27, RZ, 0x10, R35 ;  /* 0x00000010ff1b7819 */ /* 0x000fe20000011623 */
[----:B------:R-:W-:Y:S01]  /*10870*/  IMAD.U32 R39, R39, 0x10000, RZ ;  /* 0x0001000027277824 */ /* 0x000fe200078e00ff */
[----:B------:R-:W-:-:S02]  /*10880*/  LOP3.LUT R21, R21, 0xff0000, R32, 0xf8, !PT ;  /* 0x00ff000015157812 */ /* 0x000fc400078ef820 */
[----:B------:R-:W-:Y:S01]  /*10890*/  LOP3.LUT R31, R26, 0xff0000, R31, 0xf8, !PT ;  /* 0x00ff00001a1f7812 */ /* 0x000fe200078ef81f */
[----:B------:R-:W-:Y:S01]  /*108a0*/  IMAD.U32 R27, R27, 0x10000, RZ ;  /* 0x000100001b1b7824 */ /* 0x000fe200078e00ff */
        /* <DEDUP_REMOVED lines=11> */
[----:B0-----:R-:W-:Y:S02]  /*10960*/  F2FP.F16.E4M3.UNPACK_B R24, R9 ;  /* 0x00000009ff18723e */ /* 0x001fe400020006ff */
[----:B------:R-:W-:Y:S01]  /*10970*/  LOP3.LUT R20, R25, 0xff000000, R34, 0xf8, !PT ;  /* 0xff00000019147812 */ /* 0x000fe200078ef822 */
[--C-:B------:R-:W-:Y:S01]  /*10980*/  HADD2.F32 R38, -RZ, R37.reuse.H0_H0 ;  /* 0x20000025ff267230 */ /* 0x100fe20000004100 */
[----:B------:R-:W-:Y:S01]  /*10990*/  F2FP.F16.E4M3.UNPACK_B R31, R32 ;  /* 0x00000020ff1f723e */ /* 0x000fe200020006ff */
[----:B------:R-:W-:Y:S01]  /*109a0*/  HADD2.F32 R37, -RZ, R37.H1_H1 ;  /* 0x30000025ff257230 */ /* 0x000fe20000004100 */
[----:B------:R-:W-:Y:S02]  /*109b0*/  LOP3.LUT R34, R27, 0xff000000, R35, 0xf8, !PT ;  /* 0xff0000001b227812 */ /* 0x000fe400078ef823 */
[----:B------:R-:W-:Y:S01]  /*109c0*/  LOP3.LUT R35, R29, 0xff000000, R12, 0xf8, !PT ;  /* 0xff0000001d237812 */ /* 0x000fe200078ef80c */
[--C-:B------:R-:W-:Y:S01]  /*109d0*/  HADD2.F32 R33, -RZ, R31.reuse.H0_H0 ;  /* 0x2000001fff217230 */ /* 0x100fe20000004100 */
[-C--:B--2---:R-:W-:Y:S01]  /*109e0*/  F2FP.F16.E4M3.UNPACK_B R12, R5.reuse ;  /* 0x00000005ff0c723e */ /* 0x084fe200020006ff */
[----:B------:R-:W-:Y:S01]  /*109f0*/  HADD2.F32 R31, -RZ, R31.H1_H1 ;  /* 0x3000001fff1f7230 */ /* 0x000fe20000004100 */
[----:B------:R-:W-:Y:S01]  /*10a00*/  F2FP.F16.E4M3.UNPACK_B R13, R5.H1 ;  /* 0x00000005ff0d723e */ /* 0x000fe200030006ff */
[--C-:B------:R-:W-:Y:S01]  /*10a10*/  HADD2.F32 R5, -RZ, R24.reuse.H0_H0 ;  /* 0x20000018ff057230 */ /* 0x100fe20000004100 */
[-C--:B------:R-:W-:Y:S01]  /*10a20*/  F2FP.F16.E4M3.UNPACK_B R3, R6.reuse ;  /* 0x00000006ff03723e */ /* 0x080fe200020006ff */
[----:B------:R-:W-:Y:S01]  /*10a30*/  HADD2.F32 R24, -RZ, R24.H1_H1 ;  /* 0x30000018ff187230 */ /* 0x000fe20000004100 */
[----:B------:R-:W-:Y:S01]  /*10a40*/  F2FP.F16.E4M3.UNPACK_B R14, R6.H1 ;  /* 0x00000006ff0e723e */ /* 0x000fe200030006ff */
[--C-:B------:R-:W-:Y:S01]  /*10a50*/  HADD2.F32 R6, -RZ, R12.reuse.H0_H0 ;  /* 0x2000000cff067230 */ /* 0x100fe20000004100 */
        /* <DEDUP_REMOVED lines=8> */
[-C--:B------:R-:W-:Y:S01]  /*10ae0*/  F2FP.F16.E4M3.UNPACK_B R26, R10.reuse ;  /* 0x0000000aff1a723e */ /* 0x080fe200020006ff */
[----:B------:R-:W-:Y:S01]  /*10af0*/  HADD2.F32 R12, -RZ, R12.H1_H1 ;  /* 0x3000000cff0c7230 */ /* 0x000fe20000004100 */
[----:B------:R-:W-:Y:S01]  /*10b00*/  F2FP.F16.E4M3.UNPACK_B R27, R10.H1 ;  /* 0x0000000aff1b723e */ /* 0x000fe200030006ff */
[----:B------:R-:W-:-:S02]  /*10b10*/  HADD2.F32 R39, -RZ, R36.H0_H0 ;  /* 0x20000024ff277230 */ /* 0x000fc40000004100 */
[C---:B------:R-:W-:Y:S01]  /*10b20*/  FMUL.FTZ R43, R24.reuse, R37 ;  /* 0x00000025182b7220 */ /* 0x040fe20000410000 */
[----:B------:R-:W-:Y:S02]  /*10b30*/  HADD2.F32 R10, -RZ, R25.H0_H0 ;  /* 0x20000019ff0a7230 */ /* 0x000fe40000004100 */
[----:B------:R-:W-:Y:S01]  /*10b40*/  FMUL.FTZ R24, R24, R31 ;  /* 0x0000001f18187220 */ /* 0x000fe20000410000 */
[----:B------:R-:W-:Y:S01]  /*10b50*/  HADD2.F32 R33, -RZ, R32.H0_H0 ;  /* 0x20000020ff217230 */ /* 0x000fe20000004100 */
[----:B------:R-:W-:Y:S01]  /*10b60*/  F2FP.F16.E4M3.UNPACK_B R28, R11 ;  /* 0x0000000bff1c723e */ /* 0x000fe200020006ff */
[----:B------:R-:W-:Y:S02]  /*10b70*/  HADD2.F32 R6, -RZ, R13.H0_H0 ;  /* 0x2000000dff067230 */ /* 0x000fe40000004100 */
[----:B------:R-:W-:Y:S01]  /*10b80*/  FMUL.FTZ R45, R10, R39 ;  /* 0x000000270a2d7220 */ /* 0x000fe20000410000 */
[----:B------:R-:W-:Y:S01]  /*10b90*/  FFMA.FTZ R42, R12, R37, R24 ;  /* 0x000000250c2a7223 */ /* 0x000fe20000010018 */
[----:B------:R-:W-:Y:S01]  /*10ba0*/  FMUL.FTZ R10, R10, R33 ;  /* 0x000000210a0a7220 */ /* 0x000fe20000410000 */
[----:B------:R-:W-:Y:S01]  /*10bb0*/  FFMA.FTZ R38, R12, R31, -R43 ;  /* 0x0000001f0c267223 */ /* 0x000fe2000001082b */
[----:B------:R-:W-:Y:S01]  /*10bc0*/  F2FP.F16.E4M3.UNPACK_B R24, R41 ;  /* 0x00000029ff18723e */ /* 0x000fe200020006ff */
[C---:B------:R-:W-:Y:S01]  /*10bd0*/  FFMA.FTZ R45, R6.reuse, R33, -R45 ;  /* 0x00000021062d7223 */ /* 0x040fe2000001082d */
[-C--:B------:R-:W-:Y:S01]  /*10be0*/  F2FP.F16.E4M3.UNPACK_B R12, R34.reuse ;  /* 0x00000022ff0c723e */ /* 0x080fe200020006ff */
[----:B------:R-:W-:Y:S01]  /*10bf0*/  FFMA.FTZ R39, R6, R39, R10 ;  /* 0x0000002706277223 */ /* 0x000fe2000001000a */
[----:B------:R-:W-:Y:S01]  /*10c00*/  F2FP.F16.E4M3.UNPACK_B R15, R7 ;  /* 0x00000007ff0f723e */ /* 0x000fe200020006ff */
[----:B------:R-:W-:Y:S01]  /*10c10*/  HADD2.F32 R36, -RZ, R36.H1_H1 ;  /* 0x30000024ff247230 */ /* 0x000fe20000004100 */
[----:B------:R-:W-:Y:S01]  /*10c20*/  F2FP.F16.E4M3.UNPACK_B R29, R11.H1 ;  /* 0x0000000bff1d723e */ /* 0x000fe200030006ff */
        /* <DEDUP_REMOVED lines=8> */
[--C-:B------:R-:W-:Y:S02]  /*10cb0*/  HADD2.F32 R31, -RZ, R12.reuse.H0_H0 ;  /* 0x2000000cff1f7230 */ /* 0x100fe40000004100 */
        /* <DEDUP_REMOVED lines=11> */
[----:B------:R-:W-:Y:S01]  /*10d70*/  FFMA.FTZ R37, R6, R31, -R37 ;  /* 0x0000001f06257223 */ /* 0x000fe20000010825 */
[----:B------:R-:W-:Y:S01]  /*10d80*/  HADD2.F32 R15, -RZ, R15.H1_H1 ;  /* 0x3000000fff0f7230 */ /* 0x000fe20000004100 */
[----:B------:R-:W-:Y:S01]  /*10d90*/  F2FP.F16.E4M3.UNPACK_B R11, R8 ;  /* 0x00000008ff0b723e */ /* 0x000fe200020006ff */
[----:B------:R-:W-:-:S02]  /*10da0*/  HADD2.F32 R25, -RZ, R41.H0_H0 ;  /* 0x20000029ff197230 */ /* 0x000fc40000004100 */
[C---:B------:R-:W-:Y:S01]  /*10db0*/  FMUL.FTZ R32, R28.reuse, R24 ;  /* 0x000000181c207220 */ /* 0x040fe20000410000 */
[----:B------:R-:W-:Y:S02]  /*10dc0*/  HADD2.F32 R10, -RZ, R29.H0_H0 ;  /* 0x2000001dff0a7230 */ /* 0x000fe40000004100 */
[-C--:B------:R-:W-:Y:S01]  /*10dd0*/  FMUL.FTZ R31, R28, R12.reuse ;  /* 0x0000000c1c1f7220 */ /* 0x080fe20000410000 */
[--C-:B------:R-:W-:Y:S02]  /*10de0*/  HADD2.F32 R13, -RZ, R34.reuse.H0_H0 ;  /* 0x20000022ff0d7230 */ /* 0x100fe40000004100 */
[C---:B------:R-:W-:Y:S01]  /*10df0*/  FFMA.FTZ R48, R15.reuse, R12, -R32 ;  /* 0x0000000c0f307223 */ /* 0x040fe20000010820 */
[----:B------:R-:W-:Y:S02]  /*10e00*/  HADD2.F32 R6, -RZ, R21.H0_H0 ;  /* 0x20000015ff067230 */ /* 0x000fe40000004100 */
[C---:B------:R-:W-:Y:S01]  /*10e10*/  FMUL.FTZ R33, R10.reuse, R25 ;  /* 0x000000190a217220 */ /* 0x040fe20000410000 */
[----:B------:R-:W-:Y:S01]  /*10e20*/  FFMA.FTZ R50, R15, R24, R31 ;  /* 0x000000180f327223 */ /* 0x000fe2000001001f */
[----:B------:R-:W-:Y:S01]  /*10e30*/  F2FP.F16.E4M3.UNPACK_B R8, R8.H1 ;  /* 0x00000008ff08723e */ /* 0x000fe200030006ff */
[----:B------:R-:W-:Y:S01]  /*10e40*/  FMUL.FTZ R10, R10, R13 ;  /* 0x0000000d0a0a7220 */ /* 0x000fe20000410000 */
[----:B------:R-:W-:Y:S01]  /*10e50*/  F2FP.F16.E4M3.UNPACK_B R15, R35.H1 ;  /* 0x00000023ff0f723e */ /* 0x000fe200030006ff */
[----:B------:R-:W-:Y:S01]  /*10e60*/  HADD2.F32 R34, -RZ, R34.H1_H1 ;  /* 0x30000022ff227230 */ /* 0x000fe20000004100 */
[----:B------:R-:W-:Y:S01]  /*10e70*/  F2FP.F16.E4M3.UNPACK_B R7, R4 ;  /* 0x00000004ff07723e */ /* 0x000fe200020006ff */
[----:B------:R-:W-:Y:S01]  /*10e80*/  HADD2.F32 R24, -RZ, R41.H1_H1 ;  /* 0x30000029ff187230 */ /* 0x000fe20000004100 */
[----:B------:R-:W-:Y:S01]  /*10e90*/  F2FP.F16.E4M3.UNPACK_B R12, R30.H1 ;  /* 0x0000001eff0c723e */ /* 0x000fe200030006ff */
[----:B------:R-:W-:Y:S01]  /*10ea0*/  HADD2.F32 R29, -RZ, R29.H1_H1 ;  /* 0x3000001dff1d7230 */ /* 0x000fe20000004100 */
[----:B------:R-:W-:Y:S01]  /*10eb0*/  F2FP.F16.E4M3.UNPACK_B R4, R4.H1 ;  /* 0x00000004ff04723e */ /* 0x000fe200030006ff */
[----:B------:R-:W-:Y:S01]  /*10ec0*/  FFMA.FTZ R49, R6, R25, R10 ;  /* 0x0000001906317223 */ /* 0x000fe2000001000a */
[----:B------:R-:W-:-:S02]  /*10ed0*/  HADD2.F32 R25, -RZ, R15.H0_H0 ;  /* 0x2000000fff197230 */ /* 0x000fc40000004100 */
[----:B------:R-:W-:Y:S01]  /*10ee0*/  FFMA.FTZ R47, R6, R13, -R33 ;  /* 0x0000000d062f7223 */ /* 0x000fe20000010821 */
[----:B------:R-:W-:Y:S02]  /*10ef0*/  HADD2.F32 R10, -RZ, R8.H0_H0 ;  /* 0x20000008ff0a7230 */ /* 0x000fe40000004100 */
[C---:B------:R-:W-:Y:S01]  /*10f00*/  FMUL.FTZ R28, R29.reuse, R24 ;  /* 0x000000181d1c7220 */ /* 0x040fe20000410000 */
[----:B------:R-:W-:Y:S02]  /*10f10*/  HADD2.F32 R21, -RZ, R21.H1_H1 ;  /* 0x30000015ff157230 */ /* 0x000fe40000004100 */
[----:B------:R-:W-:Y:S01]  /*10f20*/  FMUL.FTZ R31, R29, R34 ;  /* 0x000000221d1f7220 */ /* 0x000fe20000410000 */
[----:B------:R-:W-:Y:S02]  /*10f30*/  HADD2.F32 R13, -RZ, R12.H0_H0 ;  /* 0x2000000cff0d7230 */ /* 0x000fe40000004100 */
[----:B------:R-:W-:Y:S01]  /*10f40*/  FMUL.FTZ R29, R10, R25 ;  /* 0x000000190a1d7220 */ /* 0x000fe20000410000 */
[----:B------:R-:W-:-:S02]  /*10f50*/  HADD2.F32 R6, -RZ, R4.H0_H0 ;  /* 0x20000004ff067230 */ /* 0x000fc40000004100 */
[C---:B------:R-:W-:Y:S01]  /*10f60*/  FFMA.FTZ R52, R21.reuse, R34, -R28 ;  /* 0x0000002215347223 */ /* 0x040fe2000001081c */
[----:B------:R-:W-:Y:S01]  /*10f70*/  FFMA.FTZ R54, R21, R24, R31 ;  /* 0x0000001815367223 */ /* 0x000fe2000001001f */
[-C--:B------:R-:W-:Y:S01]  /*10f80*/  FMUL.FTZ R10, R10, R13.reuse ;  /* 0x0000000d0a0a7220 */ /* 0x080fe20000410000 */
[----:B------:R-:W-:Y:S02]  /*10f90*/  HADD2.F32 R21, -RZ, R15.H1_H1 ;  /* 0x3000000fff157230 */ /* 0x000fe40000004100 */
[C---:B------:R-:W-:Y:S01]  /*10fa0*/  FFMA.FTZ R29, R6.reuse, R13, -R29 ;  /* 0x0000000d061d7223 */ /* 0x040fe2000001081d */
[----:B------:R-:W-:Y:S02]  /*10fb0*/  HADD2.F32 R8, -RZ, R8.H1_H1 ;  /* 0x30000008ff087230 */ /* 0x000fe40000004100 */
[----:B------:R-:W-:Y:S01]  /*10fc0*/  FFMA.FTZ R24, R6, R25, R10 ;  /* 0x0000001906187223 */ /* 0x000fe2000001000a */
[----:B------:R-:W-:Y:S01]  /*10fd0*/  HADD2.F32 R13, -RZ, R12.H1_H1 ;  /* 0x3000000cff0d7230 */ /* 0x000fe20000004100 */
[----:B------:R-:W-:Y:S01]  /*10fe0*/  F2FP.F16.E4M3.UNPACK_B R35, R35 ;  /* 0x00000023ff23723e */ /* 0x000fe200020006ff */
[----:B------:R-:W-:Y:S01]  /*10ff0*/  HADD2.F32 R4, -RZ, R4.H1_H1 ;  /* 0x30000004ff047230 */ /* 0x000fe20000004100 */
[----:B------:R-:W-:Y:S01]  /*11000*/  F2FP.F16.E4M3.UNPACK_B R30, R30 ;  /* 0x0000001eff1e723e */ /* 0x000fe200020006ff */
[C---:B------:R-:W-:Y:S01]  /*11010*/  FMUL.FTZ R25, R8.reuse, R21 ;  /* 0x0000001508197220 */ /* 0x040fe20000410000 */
[-C--:B------:R-:W-:Y:S01]  /*11020*/  FMUL.FTZ R8, R8, R13.reuse ;  /* 0x0000000d08087220 */ /* 0x080fe20000410000 */
[----:B------:R-:W-:Y:S01]  /*11030*/  HADD2.F32 R15, -RZ, R35.H0_H0 ;  /* 0x20000023ff0f7230 */ /* 0x000fe20000004100 */
[----:B------:R-:W-:Y:S01]  /*11040*/  F2FP.F16.E4M3.UNPACK_B R10, R40.H1 ;  /* 0x00000028ff0a723e */ /* 0x000fe200030006ff */
[----:B------:R-:W-:Y:S01]  /*11050*/  FFMA.FTZ R28, R4, R13, -R25 ;  /* 0x0000000d041c7223 */ /* 0x000fe20000010819 */
[----:B------:R-:W-:-:S02]  /*11060*/  HADD2.F32 R6, -RZ, R11.H0_H0 ;  /* 0x2000000bff067230 */ /* 0x000fc40000004100 */
[----:B------:R-:W-:Y:S01]  /*11070*/  FFMA.FTZ R31, R4, R21, R8 ;  /* 0x00000015041f7223 */ /* 0x000fe20000010008 */
[--C-:B------:R-:W-:Y:S01]  /*11080*/  HADD2.F32 R13, -RZ, R30.reuse.H0_H0 ;  /* 0x2000001eff0d7230 */ /* 0x100fe20000004100 */
[----:B------:R-:W-:Y:S01]  /*11090*/  F2FP.F16.E4M3.UNPACK_B R40, R40 ;  /* 0x00000028ff28723e */ /* 0x000fe200020006ff */
[----:B------:R-:W-:Y:S02]  /*110a0*/  HADD2.F32 R8, -RZ, R35.H1_H1 ;  /* 0x30000023ff087230 */ /* 0x000fe40000004100 */
[C---:B------:R-:W-:Y:S01]  /*110b0*/  FMUL.FTZ R21, R6.reuse, R15 ;  /* 0x0000000f06157220 */ /* 0x040fe20000410000 */
[----:B------:R-:W-:Y:S02]  /*110c0*/  HADD2.F32 R11, -RZ, R11.H1_H1 ;  /* 0x3000000bff0b7230 */ /* 0x000fe40000004100 */
[----:B------:R-:W-:Y:S01]  /*110d0*/  FMUL.FTZ R25, R6, R13 ;  /* 0x0000000d06197220 */ /* 0x000fe20000410000 */
[----:B------:R-:W-:Y:S01]  /*110e0*/  HADD2.F32 R4, -RZ, R7.H0_H0 ;  /* 0x20000007ff047230 */ /* 0x000fe20000004100 */
[----:B------:R-:W-:Y:S01]  /*110f0*/  F2FP.SATFINITE.E4M3.F32.PACK_AB_MERGE_C R45, R46, R45, RZ ;  /* 0x0000002d2e2d723e */ /* 0x000fe200048070ff */
[----:B------:R-:W-:-:S02]  /*11100*/  HADD2.F32 R30, -RZ, R30.H1_H1 ;  /* 0x3000001eff1e7230 */ /* 0x000fc40000004100 */
[C---:B------:R-:W-:Y:S01]  /*11110*/  FMUL.FTZ R6, R11.reuse, R8 ;  /* 0x000000080b067220 */ /* 0x040fe20000410000 */
[----:B------:R-:W-:Y:S02]  /*11120*/  HADD2.F32 R7, -RZ, R7.H1_H1 ;  /* 0x30000007ff077230 */ /* 0x000fe40000004100 */
[C---:B------:R-:W-:Y:S01]  /*11130*/  FFMA.FTZ R21, R4.reuse, R13, -R21 ;  /* 0x0000000d04157223 */ /* 0x040fe20000010815 */
        /* <DEDUP_REMOVED lines=9> */
[----:B------:R-:W-:Y:S01]  /*111d0*/  F2FP.SATFINITE.E4M3.F32.PACK_AB_MERGE_C R36, R36, R39, RZ ;  /* 0x000000272424723e */ /* 0x000fe200048070ff */
[----:B------:R-:W-:Y:S02]  /*111e0*/  HADD2.F32 R8, -RZ, R4.H1_H1 ;  /* 0x30000004ff087230 */ /* 0x000fe40000004100 */
[C---:B------:R-:W-:Y:S01]  /*111f0*/  FMUL.FTZ R13, R6.reuse, R11 ;  /* 0x0000000b060d7220 */ /* 0x040fe20000410000 */
[----:B------:R-:W-:Y:S02]  /*11200*/  HADD2.F32 R4, -RZ, R14.H0_H0 ;  /* 0x2000000eff047230 */ /* 0x000fe40000004100 */
[----:B------:R-:W-:Y:S01]  /*11210*/  FMUL.FTZ R15, R6, R7 ;  /* 0x00000007060f7220 */ /* 0x000fe20000410000 */
[----:B------:R-:W-:Y:S01]  /*11220*/  HADD2.F32 R10, -RZ, R10.H1_H1 ;  /* 0x3000000aff0a7230 */ /* 0x000fe20000004100 */
[----:B------:R-:W-:Y:S01]  /*11230*/  F2FP.SATFINITE.E4M3.F32.PACK_AB_MERGE_C R5, R38, R5, R45 ;  /* 0x000000052605723e */ /* 0x000fe2000480702d */
[----:B------:R-:W-:-:S02]  /*11240*/  HADD2.F32 R27, -RZ, R27.H1_H1 ;  /* 0x3000001bff1b7230 */ /* 0x000fc40000004100 */
[----:B------:R-:W-:Y:S01]  /*11250*/  FFMA.FTZ R32, R4, R7, -R13 ;  /* 0x0000000704207223 */ /* 0x000fe2000001080d */
[----:B------:R-:W-:Y:S01]  /*11260*/  HADD2.F32 R14, -RZ, R14.H1_H1 ;  /* 0x3000000eff0e7230 */ /* 0x000fe20000004100 */
[----:B------:R-:W-:Y:S01]  /*11270*/  F2FP.SATFINITE.E4M3.F32.PACK_AB_MERGE_C R9, R42, R9, R36 ;  /* 0x000000092a09723e */ /* 0x000fe20004807024 */
[----:B------:R-:W-:Y:S02]  /*11280*/  HADD2.F32 R6, -RZ, R26.H0_H0 ;  /* 0x2000001aff067230 */ /* 0x000fe40000004100 */
[C---:B------:R-:W-:Y:S01]  /*11290*/  FMUL.FTZ R7, R27.reuse, R10 ;  /* 0x0000000a1b077220 */ /* 0x040fe20000410000 */
[-C--:B------:R-:W-:Y:S01]  /*112a0*/  FMUL.FTZ R13, R27, R8.reuse ;  /* 0x000000081b0d7220 */ /* 0x080fe20000410000 */
[----:B------:R-:W-:Y:S01]  /*112b0*/  FFMA.FTZ R27, R4, R11, R15 ;  /* 0x0000000b041b7223 */ /* 0x000fe2000001000f */
[----:B------:R-:W-:Y:S02]  /*112c0*/  HADD2.F32 R11, -RZ, R40.H0_H0 ;  /* 0x20000028ff0b7230 */ /* 0x000fe40000004100 */
[----:B------:R-:W-:Y:S01]  /*112d0*/  FFMA.FTZ R33, R14, R8, -R7 ;  /* 0x000000080e217223 */ /* 0x000fe20000010807 */
[----:B------:R-:W-:-:S02]  /*112e0*/  HADD2.F32 R7, -RZ, R20.H0_H0 ;  /* 0x20000014ff077230 */ /* 0x000fc40000004100 */
[----:B------:R-:W-:Y:S01]  /*112f0*/  FFMA.FTZ R34, R14, R10, R13 ;  /* 0x0000000a0e227223 */ /* 0x000fe2000001000d */
[----:B------:R-:W-:Y:S02]  /*11300*/  HADD2.F32 R40, -RZ, R40.H1_H1 ;  /* 0x30000028ff287230 */ /* 0x000fe40000004100 */
[C---:B------:R-:W-:Y:S01]  /*11310*/  FMUL.FTZ R13, R6.reuse, R11 ;  /* 0x0000000b060d7220 */ /* 0x040fe20000410000 */
[----:B------:R-:W-:Y:S02]  /*11320*/  HADD2.F32 R26, -RZ, R26.H1_H1 ;  /* 0x3000001aff1a7230 */ /* 0x000fe40000004100 */
[----:B------:R-:W-:Y:S01]  /*11330*/  FMUL.FTZ R8, R6, R7 ;  /* 0x0000000706087220 */ /* 0x000fe20000410000 */
[----:B------:R-:W-:Y:S01]  /*11340*/  HADD2.F32 R20, -RZ, R20.H1_H1 ;  /* 0x30000014ff147230 */ /* 0x000fe20000004100 */
[----:B------:R-:W-:Y:S01]  /*11350*/  F2FP.SATFINITE.E4M3.F32.PACK_AB_MERGE_C R32, R33, R32, RZ ;  /* 0x000000202120723e */ /* 0x000fe200048070ff */
[--C-:B------:R-:W-:Y:S02]  /*11360*/  HADD2.F32 R4, -RZ, R3.reuse.H0_H0 ;  /* 0x20000003ff047230 */ /* 0x100fe40000004100 */
[----:B------:R-:W-:Y:S01]  /*11370*/  FMUL.FTZ R14, R26, R40 ;  /* 0x000000281a0e7220 */ /* 0x000fe20000410000 */
[----:B------:R-:W-:-:S02]  /*11380*/  HADD2.F32 R3, -RZ, R3.H1_H1 ;  /* 0x30000003ff037230 */ /* 0x000fc40000004100 */
[-C--:B------:R-:W-:Y:S01]  /*11390*/  FMUL.FTZ R15, R26, R20.reuse ;  /* 0x000000141a0f7220 */ /* 0x080fe20000410000 */
[----:B------:R-:W-:Y:S01]  /*113a0*/  F2FP.SATFINITE.E4M3.F32.PACK_AB_MERGE_C R27, R34, R27, RZ ;  /* 0x0000001b221b723e */ /* 0x000fe200048070ff */
        /* <DEDUP_REMOVED lines=16> */
.L_x_1666:
[----:B------:R-:W-:Y:S05]  /*114b0*/  BSYNC B0 ;  /* 0x0000000000007941 */ /* 0x000fea0003800000 */
.L_x_1659:
        /* <DEDUP_REMOVED lines=8> */
.L_x_1657:
[----:B0-23--:R-:W-:-:S05]  /*11540*/  IMAD.U32 R0, RZ, RZ, UR41 ;  /* 0x00000029ff007e24 */ /* 0x00dfca000f8e00ff */
[----:B------:R-:W-:-:S13]  /*11550*/  ISETP.NE.AND P0, PT, R0, 0x3, PT ;  /* 0x000000030000780c */ /* 0x000fda0003f05270 */
[----:B------:R-:W-:Y:S05]  /*11560*/  @!P0 BRA `(.L_x_1686) ;  /* 0x0000000000048947 */ /* 0x000fea0003800000 */
[----:B------:R-:W-:Y:S01]  /*11570*/  BPT.TRAP 0x1 ;  /* 0x000000040000795c */ /* 0x000fe20000300000 */
.L_x_1686:
[----:B-----5:R-:W-:Y:S01]  /*11580*/  IMAD R11, R168, 0x8, R16 ;  /* 0x00000008a80b7824 */ /* 0x020fe200078e0210 */
[----:B------:R-:W-:-:S04]  /*11590*/  SHF.L.U32 R0, R169, 0x1f, RZ ;  /* 0x0000001fa9007819 */ /* 0x000fc800000006ff */
[----:B------:R0:W2:Y:S01]  /*115a0*/  SYNCS.PHASECHK.TRANS64.TRYWAIT P1, [R11+URZ+0x22830], R0 ;  /* 0x022830000b0075a7 */ /* 0x0000a2000802017f */
[----:B------:R-:W-:Y:S05]  /*115b0*/  @!P0 BRA `(.L_x_1687) ;  /* 0x0000000000048947 */ /* 0x000fea0003800000 */
[----:B------:R-:W-:Y:S01]  /*115c0*/  BPT.TRAP 0x1 ;  /* 0x000000040000795c */ /* 0x000fe20000300000 */
.L_x_1687:
[----:B--2---:R-:W-:Y:S05]  /*115d0*/  @P1 BRA `(.L_x_1688) ;  /* 0x0000000000081947 */ /* 0x004fea0003800000 */
[----:B------:R-:W2:Y:S02]  /*115e0*/  SYNCS.PHASECHK.TRANS64.TRYWAIT P1, [R11+URZ+0x22830], R0 ;  /* 0x022830000b0075a7 */ /* 0x000ea4000802017f */
[----:B--2---:R-:W-:Y:S05]  /*115f0*/  @!P1 BRA `(.L_x_1689) ;  /* 0x0000016800109947 */ /* 0x004fea0003800000 */
.L_x_1688:
[----:B------:R-:W-:Y:S05]  /*11600*/  WARPSYNC.ALL ;  /* 0x0000000000007948 */ /* 0x000fea0003800000 */
[----:B0-2---:R-:W-:Y:S01]  /*11610*/  VIADD R0, R16, 0x16400 ;  /* 0x0001640010007836 */ /* 0x005fe20000000000 */
[----:B------:R-:W-:Y:S01]  /*11620*/  R2UR UR28, R44 ;  /* 0x000000002c1c72ca */ /* 0x000fe200000e0000 */
[----:B----4-:R-:W-:Y:S01]  /*11630*/  IMAD.MOV.U32 R5, RZ, RZ, -0x7fffffe0 ;  /* 0x80000020ff057424 */ /* 0x010fe200078e00ff */
[----:B------:R-:W-:Y:S01]  /*11640*/  WARPGROUP.ARRIVE ;  /* 0x00000000000079c5 */ /* 0x000fe20000000000 */
[----:B------:R-:W-:Y:S01]  /*11650*/  UMOV UR29, 0x80000020 ;  /* 0x80000020001d7882 */ /* 0x000fe20000000000 */
[----:B------:R-:W-:Y:S01]  /*11660*/  SHF.R.U32.HI R0, RZ, 0x4, R0 ;  /* 0x00000004ff007819 */ /* 0x000fe20000011600 */
[----:B------:R-:W-:Y:S01]  /*11670*/  IMAD.MOV.U32 R9, RZ, RZ, -0x7fffffe0 ;  /* 0x80000020ff097424 */ /* 0x000fe200078e00ff */
[----:B------:R-:W-:Y:S01]  /*11680*/  R2UR UR31, R5 ;  /* 0x00000000051f72ca */ /* 0x000fe200000e0000 */
[----:B------:R-:W-:Y:S01]  /*11690*/  UMOV UR9, 0x80000020 ;  /* 0x8000002000097882 */ /* 0x000fe20000000000 */
[----:B------:R-:W-:Y:S01]  /*116a0*/  LOP3.LUT R0, R0, 0x3fff, RZ, 0xc0, !PT ;  /* 0x00003fff00007812 */ /* 0x000fe200078ec0ff */
[----:B------:R-:W-:Y:S01]  /*116b0*/  UMOV UR13, 0x80000020 ;  /* 0x80000020000d7882 */ /* 0x000fe20000000000 */
[----:B------:R-:W-:Y:S01]  /*116c0*/  R2UR UR11, R9 ;  /* 0x00000000090b72ca */ /* 0x000fe200000e0000 */
[----:B------:R-:W-:Y:S01]  /*116d0*/  IMAD.MOV.U32 R9, RZ, RZ, -0x7fffffe0 ;  /* 0x80000020ff097424 */ /* 0x000fe200078e00ff */
[----:B------:R-:W-:Y:S01]  /*116e0*/  LOP3.LUT R7, R0, 0x10000, RZ, 0xfc, !PT ;  /* 0x0001000000077812 */ /* 0x000fe200078efcff */
[----:B------:R-:W-:Y:S01]  /*116f0*/  ULOP3.LUT UR28, UR28, 0x10000, URZ, 0xfc, !UPT ;  /* 0x000100001c1c7892 */ /* 0x000fe2000f8efc3f */
[----:B------:R-:W-:Y:S01]  /*11700*/  IMAD.MOV.U32 R5, RZ, RZ, -0x7fffffe0 ;  /* 0x80000020ff057424 */ /* 0x000fe200078e00ff */
[----:B------:R-:W-:Y:S01]  /*11710*/  UMOV UR17, 0x80000020 ;  /* 0x8000002000117882 */ /* 0x000fe20000000000 */
[----:B------:R-:W-:Y:S01]  /*11720*/  R2UR UR15, R9 ;  /* 0x00000000090f72ca */ /* 0x000fe200000e0000 */
[----:B------:R-:W-:Y:S01]  /*11730*/  IMAD R4, R168, 0x600, R7 ;  /* 0x00000600a8047824 */ /* 0x000fe200078e0207 */
[----:B------:R-:W-:Y:S01]  /*11740*/  UIADD3 UR8, UR28, 0x2, URZ ;  /* 0x000000021c087890 */ /* 0x000fe2000fffe03f */
[----:B------:R-:W-:Y:S01]  /*11750*/  IMAD.MOV.U32 R9, RZ, RZ, -0x7fffffe0 ;  /* 0x80000020ff097424 */ /* 0x000fe200078e00ff */
[----:B------:R-:W-:Y:S01]  /*11760*/  UIADD3 UR12, UR28, 0x200, URZ ;  /* 0x000002001c0c7890 */ /* 0x000fe2000fffe03f */
[C---:B------:R-:W-:Y:S01]  /*11770*/  VIADD R8, R4.reuse, 0x2 ;  /* 0x0000000204087836 */ /* 0x040fe20000000000 */
[----:B------:R-:W-:Y:S01]  /*11780*/  R2UR UR30, R4 ;  /* 0x00000000041e72ca */ /* 0x000fe200000e0000 */
[----:B------:R-:W-:Y:S01]  /*11790*/  UIADD3 UR16, UR28, 0x202, URZ ;  /* 0x000002021c107890 */ /* 0x000fe2000fffe03f */
[----:B------:R-:W-:Y:S01]  /*117a0*/  R2UR UR19, R9 ;  /* 0x00000000091372ca */ /* 0x000fe200000e0000 */
[----:B------:R-:W-:Y:S01]  /*117b0*/  IMAD.MOV.U32 R9, RZ, RZ, -0x7fffffe0 ;  /* 0x80000020ff097424 */ /* 0x000fe200078e00ff */
[----:B------:R-:W-:Y:S01]  /*117c0*/  R2UR UR10, R8 ;  /* 0x00000000080a72ca */ /* 0x000fe200000e0000 */
[----:B------:R-:W-:Y:S01]  /*117d0*/  VIADD R8, R4, 0x200 ;  /* 0x0000020004087836 */ /* 0x000fe20000000000 */
[----:B------:R-:W-:Y:S01]  /*117e0*/  UIADD3 UR20, UR28, 0x400, URZ ;  /* 0x000004001c147890 */ /* 0x000fe2000fffe03f */
[----:B------:R-:W-:Y:S01]  /*117f0*/  R2UR UR27, R5 ;  /* 0x00000000051b72ca */ /* 0x000fe200000e0000 */
[----:B------:R-:W-:Y:S01]  /*11800*/  UMOV UR21, 0x80000020 ;  /* 0x8000002000157882 */ /* 0x000fe20000000000 */
[----:B------:R-:W-:Y:S01]  /*11810*/  R2UR UR23, R9 ;  /* 0x00000000091772ca */ /* 0x000fe200000e0000 */
[----:B------:R-:W-:Y:S01]  /*11820*/  UIADD3 UR24, UR28, 0x402, URZ ;  /* 0x000004021c187890 */ /* 0x000fe2000fffe03f */
[----:B------:R-:W-:Y:S01]  /*11830*/  R2UR UR14, R8 ;  /* 0x00000000080e72ca */ /* 0x000fe200000e0000 */
[----:B------:R-:W-:Y:S01]  /*11840*/  VIADD R8, R4, 0x202 ;  /* 0x0000020204087836 */ /* 0x000fe20000000000 */
[----:B------:R-:W-:Y:S01]  /*11850*/  QGMMA.64x128x32.F32.E4M3.E4M3 R24, gdesc[UR28], RZ, !UPT, gsb0 ;  /* 0x01e000001c1879f3 */ /* 0x000fe2000c0008ff */
[----:B------:R-:W-:-:S03]  /*11860*/  UMOV UR25, 0x80000020 ;  /* 0x8000002000197882 */ /* 0x000fc60000000000 */
[----:B------:R-:W-:Y:S01]  /*11870*/  R2UR UR18, R8 ;  /* 0x00000000081272ca */ /* 0x000fe200000e0000 */
[C---:B------:R-:W-:Y:S02]  /*11880*/  VIADD R8, R4.reuse, 0x400 ;  /* 0x0000040004087836 */ /* 0x040fe40000000000 */
[----:B------:R-:W-:-:S03]  /*11890*/  VIADD R4, R4, 0x402 ;  /* 0x0000040204047836 */ /* 0x000fc60000000000 */
[----:B------:R-:W-:Y:S02]  /*118a0*/  R2UR UR22, R8 ;  /* 0x00000000081672ca */ /* 0x000fe400000e0000 */
[----:B------:R-:W-:Y:S01]  /*118b0*/  R2UR UR26, R4 ;  /* 0x00000000041a72ca */ /* 0x000fe200000e0000 */
        /* <DEDUP_REMOVED lines=18> */
.L_x_1690:
[----:B------:R-:W0:Y:S01]  /*119e0*/  LDC R0, c[0x0][0x448] ;  /* 0x00011200ff007b82 */ /* 0x000e220000000800 */
[----:B------:R-:W-:Y:S01]  /*119f0*/  ULDC UR34, c[0x0][0x9dc] ;  /* 0x0002770000227ab9 */ /* 0x000fe20000000800 */
[----:B------:R-:W-:Y:S01]  /*11a00*/  LEA R12, R89, 0xffffff80, 0x7 ;  /* 0xffffff80590c7811 */ /* 0x000fe200078e38ff */
[----:B------:R-:W-:-:S05]  /*11a10*/  ULOP3.LUT UR4, URZ, UR34, URZ, 0x33, !UPT ;  /* 0x000000223f047292 */ /* 0x000fca000f8e333f */
[----:B------:R-:W2:Y:S01]  /*11a20*/  LDC.64 R8, c[0x0][0x9e0] ;  /* 0x00027800ff087b82 */ /* 0x000ea20000000a00 */
[----:B0-----:R-:W-:Y:S01]  /*11a30*/  ISETP.NE.AND P1, PT, R0, 0x1, PT ;  /* 0x000000010000780c */ /* 0x001fe20003f25270 */
[----:B------:R-:W-:-:S04]  /*11a40*/  IMAD.IADD R0, R194, 0x1, R178 ;  /* 0x00000001c2007824 */ /* 0x000fc800078e02b2 */
[----:B------:R-:W-:Y:S01]  /*11a50*/  IMAD.MOV.U32 R4, RZ, RZ, R0 ;  /* 0x000000ffff047224 */ /* 0x000fe200078e0000 */
[----:B--2---:R-:W-:-:S07]  /*11a60*/  ISETP.GE.AND P2, PT, R9, 0x1, PT ;  /* 0x000000010900780c */ /* 0x004fce0003f46270 */
[----:B-1----:R-:W0:Y:S08]  /*11a70*/  @P1 LDC R3, c[0x0][0x44c] ;  /* 0x00011300ff031b82 */ /* 0x002e300000000800 */
[----:B------:R-:W1:Y:S01]  /*11a80*/  @P1 LDC R6, c[0x0][0x450] ;  /* 0x00011400ff061b82 */ /* 0x000e620000000800 */
[----:B0-----:R-:W-:-:S04]  /*11a90*/  @P1 IMAD.HI.U32 R3, R0, R3, RZ ;  /* 0x0000000300031227 */ /* 0x001fc800078e00ff */
[----:B------:R-:W-:Y:S01]  /*11aa0*/  VIADD R0, R11, 0x22840 ;  /* 0x000228400b007836 */ /* 0x000fe20000000000 */
[----:B-1----:R-:W-:Y:S01]  /*11ab0*/  @P1 SHF.R.U32.HI R4, RZ, R6, R3 ;  /* 0x00000006ff041219 */ /* 0x002fe20000011603 */
[----:B------:R-:W-:Y:S02]  /*11ac0*/  IMAD.MOV.U32 R6, RZ, RZ, -0x80 ;  /* 0xffffff80ff067424 */ /* 0x000fe400078e00ff */
[----:B------:R-:W-:Y:S02]  /*11ad0*/  IMAD.U32 R3, RZ, RZ, UR40 ;  /* 0x00000028ff037e24 */ /* 0x000fe4000f8e00ff */
[----:B------:R-:W0:Y:S01]  /*11ae0*/  SHFL.IDX PT, R11, R4, RZ, 0x1c1f ;  /* 0x001c1fff040b7589 */ /* 0x000e2200000e0000 */
[----:B------:R-:W-:Y:S02]  /*11af0*/  IMAD R10, R89, R6, 0x80 ;  /* 0x00000080590a7424 */ /* 0x000fe400078e0206 */
[----:B------:R-:W-:Y:S02]  /*11b00*/  PRMT R0, R3, 0x654, R0 ;  /* 0x0000065403007816 */ /* 0x000fe40000000000 */
[----:B------:R-:W-:-:S02]  /*11b10*/  VIADD R3, R10, 0x1 ;  /* 0x000000010a037836 */ /* 0x000fc40000000000 */
[----:B------:R1:W-:Y:S02]  /*11b20*/  SYNCS.ARRIVE.TRANS64.RED.A1T0 RZ, [R0+URZ], RZ ;  /* 0x000000ff00ff79a7 */ /* 0x0003e4000810043f */
[----:B-1----:R-:W-:Y:S02]  /*11b30*/  IMAD R0, R172, -0x2, R3 ;  /* 0xfffffffeac007824 */ /* 0x002fe400078e0203 */
[----:B------:R-:W-:-:S03]  /*11b40*/  IMAD.IADD R3, R171, 0x1, R10 ;  /* 0x00000001ab037824 */ /* 0x000fc600078e020a */
[----:B------:R-:W-:Y:S01]  /*11b50*/  IADD3 R5, -R170, R0, R171 ;  /* 0x00000000aa057210 */ /* 0x000fe20007ffe1ab */
[----:B------:R-:W-:-:S04]  /*11b60*/  IMAD R14, R172, -0x2, R3 ;  /* 0xfffffffeac0e7824 */ /* 0x000fc800078e0203 */
[C---:B------:R-:W-:Y:S02]  /*11b70*/  IMAD.IADD R101, R5.reuse, 0x1, R8 ;  /* 0x0000000105657824 */ /* 0x040fe400078e0208 */
[----:B------:R-:W-:-:S03]  /*11b80*/  VIADD R20, R5, UR4 ;  /* 0x0000000405147c36 */ /* 0x000fc60008000000 */
[----:B0-----:R-:W-:Y:S01]  /*11b90*/  VIADDMNMX R0, R11, R101, R14, PT ;  /* 0x000000650b007246 */ /* 0x001fe2000380010e */
[----:B------:R-:W-:Y:S01]  /*11ba0*/  IMAD.IADD R5, R20, 0x1, R11 ;  /* 0x0000000114057824 */ /* 0x000fe200078e020b */
[----:B------:R-:W-:Y:S06]  /*11bb0*/  @!P2 BRA `(.L_x_1691) ;  /* 0x000000000050a947 */ /* 0x000fec0003800000 */
[----:B------:R-:W-:Y:S01]  /*11bc0*/  IADD3 R3, -R170, R171, R11 ;  /* 0x000000abaa037210 */ /* 0x000fe20007ffe10b */
[----:B------:R-:W-:Y:S03]  /*11bd0*/  BSSY B0, `(.L_x_1692) ;  /* 0x000000e000007945 */ /* 0x000fe60003800000 */
        /* <DEDUP_REMOVED lines=9> */
.L_x_1693:
[----:B------:R-:W-:-:S13]  /*11c70*/  ISETP.NE.AND P3, PT, R9, 0x1, PT ;  /* 0x000000010900780c */ /* 0x000fda0003f65270 */
[----:B------:R-:W0:Y:S02]  /*11c80*/  @P3 LDC.64 R90, c[0x0][0x9e8] ;  /* 0x00027a00ff5a3b82 */ /* 0x000e240000000a00 */
[----:B0-----:R-:W-:-:S05]  /*11c90*/  @P3 IMAD.HI.U32 R6, R3, R90, RZ ;  /* 0x0000005a03063227 */ /* 0x001fca00078e00ff */
[----:B------:R-:W-:-:S07]  /*11ca0*/  @P3 SHF.R.U32.HI R3, RZ, R91, R6 ;  /* 0x0000005bff033219 */ /* 0x000fce0000011606 */
.L_x_1694:
[----:B------:R-:W-:Y:S05]  /*11cb0*/  BSYNC B0 ;  /* 0x0000000000007941 */ /* 0x000fea0003800000 */
.L_x_1692:
[----:B------:R-:W-:-:S04]  /*11cc0*/  IMAD R3, R3, R9, -R12 ;  /* 0x0000000903037224 */ /* 0x000fc800078e0a0c */
[----:B------:R-:W-:-:S05]  /*11cd0*/  IMAD R6, R172, -0x2, R3 ;  /* 0xfffffffeac067824 */ /* 0x000fca00078e0203 */
[----:B------:R-:W-:Y:S02]  /*11ce0*/  VIMNMX R5, R5, R6, !PT ;  /* 0x0000000605057248 */ /* 0x000fe40007fe0100 */
[----:B------:R-:W-:-:S07]  /*11cf0*/  VIADDMNMX R0, R6, R9, R0, PT ;  /* 0x0000000906007246 */ /* 0x000fce0003800100 */
.L_x_1691:
[C---:B------:R-:W-:Y:S02]  /*11d00*/  ISETP.GE.AND P3, PT, R10.reuse, 0x2, PT ;  /* 0x000000020a00780c */ /* 0x040fe40003f66270 */
[----:B------:R-:W-:Y:S02]  /*11d10*/  ISETP.GE.AND P5, PT, R10, 0x9, PT ;  /* 0x000000090a00780c */ /* 0x000fe40003fa6270 */
[----:B------:R-:W-:Y:S02]  /*11d20*/  ISETP.GT.AND P4, PT, R5, 0x1, !P3 ;  /* 0x000000010500780c */ /* 0x000fe40005f84270 */
[----:B------:R-:W-:Y:S02]  /*11d30*/  P2R R90, PR, RZ, 0x20 ;  /* 0x00000020ff5a7803 */ /* 0x000fe40000000000 */
[----:B------:R-:W-:-:S04]  /*11d40*/  ISETP.LT.OR P4, PT, R0, 0x2, P4 ;  /* 0x000000020000780c */ /* 0x000fc80002781670 */
[----:B------:R-:W-:Y:S02]  /*11d50*/  FSEL R131, R25, -INF , !P4 ;  /* 0xff80000019837808 */ /* 0x000fe40006000000 */
[----:B------:R-:W-:Y:S02]  /*11d60*/  ISETP.GT.AND P4, PT, R5, 0x8, !P5 ;  /* 0x000000080500780c */ /* 0x000fe40006f84270 */
[----:B------:R-:W-:Y:S02]  /*11d70*/  ISETP.GE.AND P5, PT, R10, 0xa, PT ;  /* 0x0000000a0a00780c */ /* 0x000fe40003fa6270 */
[----:B------:R-:W-:Y:S02]  /*11d80*/  ISETP.LT.OR P4, PT, R0, 0x9, P4 ;  /* 0x000000090000780c */ /* 0x000fe40002781670 */
[----:B------:R-:W-:Y:S02]  /*11d90*/  P2R R92, PR, RZ, 0x20 ;  /* 0x00000020ff5c7803 */ /* 0x000fe40000000000 */
[----:B------:R-:W-:-:S02]  /*11da0*/  FSEL R129, R28, -INF , !P4 ;  /* 0xff8000001c817808 */ /* 0x000fc40006000000 */
[----:B------:R-:W-:Y:S02]  /*11db0*/  ISETP.GT.AND P4, PT, R5, 0x9, !P5 ;  /* 0x000000090500780c */ /* 0x000fe40006f84270 */
[----:B------:R-:W-:Y:S02]  /*11dc0*/  ISETP.GE.AND P5, PT, R10, 0x11, PT ;  /* 0x000000110a00780c */ /* 0x000fe40003fa6270 */
[----:B------:R-:W-:Y:S02]  /*11dd0*/  ISETP.LT.OR P4, PT, R0, 0xa, P4 ;  /* 0x0000000a0000780c */ /* 0x000fe40002781670 */
[----:B------:R-:W-:Y:S02]  /*11de0*/  P2R R94, PR, RZ, 0x20 ;  /* 0x00000020ff5e7803 */ /* 0x000fe40000000000 */
[----:B------:R-:W-:Y:S02]  /*11df0*/  FSEL R127, R29, -INF , !P4 ;  /* 0xff8000001d7f7808 */ /* 0x000fe40006000000 */
[----:B------:R-:W-:-:S02]  /*11e00*/  ISETP.GT.AND P4, PT, R5, 0x10, !P5 ;  /* 0x000000100500780c */ /* 0x000fc40006f84270 */
[----:B------:R-:W-:Y:S02]  /*11e10*/  ISETP.GE.AND P5, PT, R10, 0x12, PT ;  /* 0x000000120a00780c */ /* 0x000fe40003fa6270 */
[----:B------:R-:W-:Y:S02]  /*11e20*/  ISETP.LT.OR P4, PT, R0, 0x11, P4 ;  /* 0x000000110000780c */ /* 0x000fe40002781670 */
[----:B------:R-:W-:Y:S02]  /*11e30*/  P2R R96, PR, RZ, 0x20 ;  /* 0x00000020ff607803 */ /* 0x000fe40000000000 */
[----:B------:R-:W-:Y:S02]  /*11e40*/  FSEL R121, R32, -INF , !P4 ;  /* 0xff80000020797808 */ /* 0x000fe40006000000 */
[----:B------:R-:W-:Y:S02]  /*11e50*/  ISETP.GT.AND P4, PT, R5, 0x11, !P5 ;  /* 0x000000110500780c */ /* 0x000fe40006f84270 */
[----:B------:R-:W-:-:S02]  /*11e60*/  ISETP.GE.AND P5, PT, R10, 0x19, PT ;  /* 0x000000190a00780c */ /* 0x000fc40003fa6270 */
[----:B------:R-:W-:Y:S02]  /*11e70*/  ISETP.LT.OR P4, PT, R0, 0x12, P4 ;  /* 0x000000120000780c */ /* 0x000fe40002781670 */
[----:B------:R-:W-:Y:S02]  /*11e80*/  P2R R98, PR, RZ, 0x20 ;  /* 0x00000020ff627803 */ /* 0x000fe40000000000 */
[----:B------:R-:W-:Y:S02]  /*11e90*/  FSEL R111, R33, -INF , !P4 ;  /* 0xff800000216f7808 */ /* 0x000fe40006000000 */
[----:B------:R-:W-:Y:S02]  /*11ea0*/  ISETP.GT.AND P4, PT, R5, 0x18, !P5 ;  /* 0x000000180500780c */ /* 0x000fe40006f84270 */
[----:B------:R-:W-:Y:S02]  /*11eb0*/  ISETP.GE.AND P5, PT, R10, 0x1a, PT ;  /* 0x0000001a0a00780c */ /* 0x000fe40003fa6270 */
[----:B------:R-:W-:-:S04]  /*11ec0*/  ISETP.LT.OR P4, PT, R0, 0x19, P4 ;  /* 0x000000190000780c */ /* 0x000fc80002781670 */
[----:B------:R-:W-:Y:S02]  /*11ed0*/  FSEL R99, R36, -INF , !P4 ;  /* 0xff80000024637808 */ /* 0x000fe40006000000 */
[----:B------:R-:W-:Y:S02]  /*11ee0*/  ISETP.GT.AND P4, PT, R5, 0x19, !P5 ;  /* 0x000000190500780c */ /* 0x000fe40006f84270 */
[----:B------:R-:W-:Y:S02]  /*11ef0*/  P2R R36, PR, RZ, 0x20 ;  /* 0x00000020ff247803 */ /* 0x000fe40000000000 */
[----:B------:R-:W-:Y:S02]  /*11f00*/  ISETP.LT.OR P4, PT, R0, 0x1a, P4 ;  /* 0x0000001a0000780c */ /* 0x000fe40002781670 */
[----:B------:R-:W-:Y:S02]  /*11f10*/  ISETP.GE.AND P5, PT, R10, 0x21, PT ;  /* 0x000000210a00780c */ /* 0x000fe40003fa6270 */
[----:B------:R-:W-:-:S02]  /*11f20*/  FSEL R97, R37, -INF , !P4 ;  /* 0xff80000025617808 */ /* 0x000fc40006000000 */
[C---:B------:R-:W-:Y:S02]  /*11f30*/  ISETP.GT.AND P4, PT, R5.reuse, 0x20, !P5 ;  /* 0x000000200500780c */ /* 0x040fe40006f84270 */
        /* <DEDUP_REMOVED lines=118> */
[----:B------:R-:W-:Y:S02]  /*126a0*/  ISETP.GT.AND P6, PT, R5, 0x79, !P6 ;  /* 0x000000790500780c */ /* 0x000fe400077c4270 */
[----:B------:R-:W0:Y:S02]  /*126b0*/  SHFL.IDX PT, R5, R4, 0x1, 0x1c1f ;  /* 0x003c1f0004057f89 */ /* 0x000e2400000e0000 */
[----:B------:R-:W-:-:S04]  /*126c0*/  ISETP.LT.OR P6, PT, R0, 0x7a, P6 ;  /* 0x0000007a0000780c */ /* 0x000fc800037c1670 */
[----:B------:R-:W-:Y:S02]  /*126d0*/  FSEL R85, R85, -INF , !P6 ;  /* 0xff80000055557808 */ /* 0x000fe40007000000 */
        /* <DEDUP_REMOVED lines=14> */
.L_x_1697:
[----:B------:R-:W-:-:S13]  /*127c0*/  ISETP.NE.AND P6, PT, R9, 0x1, PT ;  /* 0x000000010900780c */ /* 0x000fda0003fc5270 */
[----:B------:R-:W0:Y:S02]  /*127d0*/  @P6 LDC.64 R4, c[0x0][0x9e8] ;  /* 0x00027a00ff046b82 */ /* 0x000e240000000a00 */
[----:B0-----:R-:W-:-:S05]  /*127e0*/  @P6 IMAD.HI.U32 R4, R0, R4, RZ ;  /* 0x0000000400046227 */ /* 0x001fca00078e00ff */
[----:B------:R-:W-:-:S07]  /*127f0*/  @P6 SHF.R.U32.HI R0, RZ, R5, R4 ;  /* 0x00000005ff006219 */ /* 0x000fce0000011604 */
.L_x_1698:
[----:B------:R-:W-:Y:S05]  /*12800*/  BSYNC B0 ;  /* 0x0000000000007941 */ /* 0x000fea0003800000 */
.L_x_1696:
[----:B------:R-:W-:-:S04]  /*12810*/  IMAD R5, R0, R9, -R12 ;  /* 0x0000000900057224 */ /* 0x000fc800078e0a0c */
[----:B------:R-:W-:-:S05]  /*12820*/  IMAD R5, R172, -0x2, R5 ;  /* 0xfffffffeac057824 */ /* 0x000fca00078e0205 */
[----:B------:R-:W-:Y:S02]  /*12830*/  VIMNMX R10, R10, R5, !PT ;  /* 0x000000050a0a7248 */ /* 0x000fe40007fe0100 */
[----:B------:R-:W-:-:S07]  /*12840*/  VIADDMNMX R6, R5, R9, R6, PT ;  /* 0x0000000905067246 */ /* 0x000fce0003800106 */
.L_x_1695:
[----:B------:R-:W-:Y:S02]  /*12850*/  ISETP.GT.AND P3, PT, R10, 0x1, !P3 ;  /* 0x000000010a00780c */ /* 0x000fe40005f64270 */
[----:B------:R-:W-:Y:S02]  /*12860*/  ISETP.NE.AND P6, PT, R98, RZ, PT ;  /* 0x000000ff6200720c */ /* 0x000fe40003fc5270 */
        /* <DEDUP_REMOVED lines=31> */
[----:B------:R-:W-:Y:S02]  /*12a60*/  ISETP.GT.AND P3, PT, R10, 0x18, !P6 ;  /* 0x000000180a00780c */ /* 0x000fe40007764270 */
[----:B------:R-:W-:Y:S02]  /*12a70*/  ISETP.NE.AND P6, PT, R56, RZ, PT ;  /* 0x000000ff3800720c */ /* 0x000fe40003fc5270 */
        /* <DEDUP_REMOVED lines=43> */
[----:B------:R-:W-:Y:S01]  /*12d30*/  ISETP.GT.AND P4, PT, R10, 0x71, !P4 ;  /* 0x000000710a00780c */ /* 0x000fe20006784270 */
[----:B------:R-:W0:Y:S01]  /*12d40*/  SHFL.BFLY PT, R5, R4, 0x2, 0x1f ;  /* 0x0c401f0004057f89 */ /* 0x000e2200000e0000 */
[----:B------:R-:W-:Y:S02]  /*12d50*/  FSEL R115, R50, -INF , !P3 ;  /* 0xff80000032737808 */ /* 0x000fe40005800000 */
[----:B------:R-:W-:Y:S02]  /*12d60*/  ISETP.NE.AND P3, PT, R48, RZ, PT ;  /* 0x000000ff3000720c */ /* 0x000fe40003f65270 */
[C---:B------:R-:W-:Y:S02]  /*12d70*/  ISETP.GT.AND P5, PT, R10.reuse, 0x78, !P5 ;  /* 0x000000780a00780c */ /* 0x040fe40006fa4270 */
[----:B------:R-:W-:Y:S02]  /*12d80*/  ISETP.GT.AND P3, PT, R10, 0x31, !P3 ;  /* 0x000000310a00780c */ /* 0x000fe40005f64270 */
[----:B------:R-:W-:-:S02]  /*12d90*/  ISETP.LT.OR P4, PT, R6, 0x72, P4 ;  /* 0x000000720600780c */ /* 0x000fc40002781670 */
[C---:B------:R-:W-:Y:S02]  /*12da0*/  ISETP.LT.OR P3, PT, R6.reuse, 0x32, P3 ;  /* 0x000000320600780c */ /* 0x040fe40001f61670 */
[----:B------:R-:W-:Y:S02]  /*12db0*/  ISETP.LT.OR P5, PT, R6, 0x79, P5 ;  /* 0x000000790600780c */ /* 0x000fe40002fa1670 */
[----:B------:R-:W-:Y:S02]  /*12dc0*/  FSEL R113, R51, -INF , !P3 ;  /* 0xff80000033717808 */ /* 0x000fe40005800000 */
[----:B------:R-:W-:Y:S02]  /*12dd0*/  ISETP.NE.AND P3, PT, R106, RZ, PT ;  /* 0x000000ff6a00720c */ /* 0x000fe40003f65270 */
[----:B------:R-:W-:Y:S02]  /*12de0*/  FSEL R83, R83, -INF , !P4 ;  /* 0xff80000053537808 */ /* 0x000fe40006000000 */
[----:B------:R-:W-:-:S02]  /*12df0*/  ISETP.GT.AND P3, PT, R10, 0x38, !P3 ;  /* 0x000000380a00780c */ /* 0x000fc40005f64270 */
[----:B0-----:R-:W-:Y:S02]  /*12e00*/  FMNMX.FTZ R5, R4, R5, !PT ;  /* 0x0000000504057209 */ /* 0x001fe40007810000 */
[----:B------:R-:W-:-:S03]  /*12e10*/  ISETP.LT.OR P3, PT, R6, 0x39, P3 ;  /* 0x000000390600780c */ /* 0x000fc60001f61670 */
[----:B------:R-:W0:Y:S01]  /*12e20*/  SHFL.BFLY PT, R0, R5, 0x1, 0x1f ;  /* 0x0c201f0005007f89 */ /* 0x000e2200000e0000 */
[----:B------:R-:W-:Y:S02]  /*12e30*/  FSEL R51, R54, -INF , !P3 ;  /* 0xff80000036337808 */ /* 0x000fe40005800000 */
[----:B------:R-:W-:-:S04]  /*12e40*/  ISETP.NE.AND P3, PT, R52, RZ, PT ;  /* 0x000000ff3400720c */ /* 0x000fc80003f65270 */
[----:B------:R-:W-:-:S04]  /*12e50*/  ISETP.GT.AND P3, PT, R10, 0x39, !P3 ;  /* 0x000000390a00780c */ /* 0x000fc80005f64270 */
[----:B------:R-:W-:-:S04]  /*12e60*/  ISETP.LT.OR P3, PT, R6, 0x3a, P3 ;  /* 0x0000003a0600780c */ /* 0x000fc80001f61670 */
[----:B------:R-:W-:Y:S02]  /*12e70*/  FSEL R55, R55, -INF , !P3 ;  /* 0xff80000037377808 */ /* 0x000fe40005800000 */
[----:B------:R-:W-:-:S04]  /*12e80*/  ISETP.NE.AND P3, PT, R108, RZ, PT ;  /* 0x000000ff6c00720c */ /* 0x000fc80003f65270 */
[----:B------:R-:W-:Y:S02]  /*12e90*/  ISETP.GT.AND P3, PT, R10, 0x40, !P3 ;  /* 0x000000400a00780c */ /* 0x000fe40005f64270 */
[----:B0-----:R-:W-:Y:S02]  /*12ea0*/  FMNMX.FTZ R0, R5, R0, !PT ;  /* 0x0000000005007209 */ /* 0x001fe40007810000 */
[----:B------:R-:W-:-:S03]  /*12eb0*/  ISETP.LT.OR P3, PT, R6, 0x41, P3 ;  /* 0x000000410600780c */ /* 0x000fc60001f61670 */
[----:B------:R-:W-:Y:S01]  /*12ec0*/  FFMA.FTZ R139, R2, R0, -8 ;  /* 0xc1000000028b7423 */ /* 0x000fe20000010000 */
[----:B------:R-:W-:Y:S02]  /*12ed0*/  FSEL R119, R58, -INF , !P3 ;  /* 0xff8000003a777808 */ /* 0x000fe40005800000 */
[----:B------:R-:W-:Y:S02]  /*12ee0*/  ISETP.GT.AND P3, PT, R10, 0x41, !P6 ;  /* 0x000000410a00780c */ /* 0x000fe40007764270 */
[----:B------:R-:W-:Y:S02]  /*12ef0*/  ISETP.NE.AND P6, PT, R117, RZ, PT ;  /* 0x000000ff7500720c */ /* 0x000fe40003fc5270 */
        /* <DEDUP_REMOVED lines=46> */
[----:B------:R-:W-:-:S04]  /*131e0*/  FSETP.NEU.FTZ.AND P3, PT, R0, -INF , PT ;  /* 0xff8000000000780b */ /* 0x000fc80003f7d000 */
[----:B------:R-:W-:Y:S02]  /*131f0*/  FSEL R139, R139, RZ, P3 ;  /* 0x000000ff8b8b7208 */ /* 0x000fe40001800000 */
[----:B------:R-:W-:Y:S02]  /*13200*/  ISETP.GT.AND P3, PT, R10, RZ, !P6 ;  /* 0x000000ff0a00720c */ /* 0x000fe40007764270 */
[----:B------:R-:W-:Y:S01]  /*13210*/  ISETP.NE.AND P6, PT, R28, RZ, PT ;  /* 0x000000ff1c00720c */ /* 0x000fe20003fc5270 */
[----:B------:R-:W-:-:S01]  /*13220*/  FFMA.FTZ R24, R2, R24, -R139 ;  /* 0x0000001802187223 */ /* 0x000fc2000001088b */
[----:B------:R-:W-:Y:S01]  /*13230*/  ISETP.LT.OR P3, PT, R6, 0x1, P3 ;  /* 0x000000010600780c */ /* 0x000fe20001f61670 */
[----:B------:R-:W-:-:S01]  /*13240*/  FFMA.FTZ R5, R2, R33, -R139 ;  /* 0x0000002102057223 */ /* 0x000fc2000001088b */
[--C-:B------:R-:W-:Y:S01]  /*13250*/  FFMA.FTZ R33, R2, R45, -R139.reuse ;  /* 0x0000002d02217223 */ /* 0x100fe2000001088b */
[----:B------:R0:W-:Y:S01]  /*13260*/  MUFU.EX2 R4, R24 ;  /* 0x0000001800047308 */ /* 0x0001e20000000800 */
[----:B------:R-:W-:Y:S01]  /*13270*/  FSEL R26, R26, -INF , !P3 ;  /* 0xff8000001a1a7808 */ /* 0x000fe20005800000 */
[--C-:B------:R-:W-:Y:S01]  /*13280*/  FFMA.FTZ R131, R2, R131, -R139.reuse ;  /* 0x0000008302837223 */ /* 0x100fe2000001088b */
[----:B------:R-:W-:Y:S01]  /*13290*/  ISETP.GT.AND P3, PT, R10, 0x79, !P6 ;  /* 0x000000790a00780c */ /* 0x000fe20007764270 */
[--C-:B------:R-:W-:Y:S01]  /*132a0*/  FFMA.FTZ R12, R2, R129, -R139.reuse ;  /* 0x00000081020c7223 */ /* 0x100fe2000001088b */
[----:B------:R-:W-:Y:S01]  /*132b0*/  FMNMX.FTZ R14, R26, R103, !PT ;  /* 0x000000671a0e7209 */ /* 0x000fe20007810000 */
[--C-:B------:R-:W-:Y:S01]  /*132c0*/  FFMA.FTZ R127, R2, R127, -R139.reuse ;  /* 0x0000007f027f7223 */ /* 0x100fe2000001088b */
[----:B------:R-:W-:Y:S01]  /*132d0*/  ISETP.LT.OR P3, PT, R6, 0x7a, P3 ;  /* 0x0000007a0600780c */ /* 0x000fe20001f61670 */
[----:B------:R-:W-:Y:S01]  /*132e0*/  MUFU.EX2 R131, R131 ;  /* 0x0000008300837308 */ /* 0x000fe20000000800 */
[----:B------:R-:W-:Y:S01]  /*132f0*/  FMNMX.FTZ R20, R101, R14, !PT ;  /* 0x0000000e65147209 */ /* 0x000fe20007810000 */
[--C-:B------:R-:W-:Y:S01]  /*13300*/  FFMA.FTZ R121, R2, R121, -R139.reuse ;  /* 0x0000007902797223 */ /* 0x100fe2000001088b */
[----:B------:R-:W-:Y:S01]  /*13310*/  FSEL R45, R86, -INF , !P5 ;  /* 0xff800000562d7808 */ /* 0x000fe20006800000 */
[C-C-:B------:R-:W-:Y:S01]  /*13320*/  FFMA.FTZ R111, R2.reuse, R111, -R139.reuse ;  /* 0x0000006f026f7223 */ /* 0x140fe2000001088b */
[----:B------:R-:W-:Y:S01]  /*13330*/  FMNMX.FTZ R20, R31, R20, !PT ;  /* 0x000000141f147209 */ /* 0x000fe20007810000 */
[C-C-:B------:R-:W-:Y:S01]  /*13340*/  FFMA.FTZ R36, R2.reuse, R37, -R139.reuse ;  /* 0x0000002502247223 */ /* 0x140fe2000001088b */
[----:B------:R-:W-:Y:S01]  /*13350*/  FSEL R87, R87, -INF , !P3 ;  /* 0xff80000057577808 */ /* 0x000fe20005800000 */
[----:B------:R-:W-:Y:S01]  /*13360*/  MUFU.EX2 R12, R12 ;  /* 0x0000000c000c7308 */ /* 0x000fe20000000800 */
[----:B------:R-:W-:Y:S01]  /*13370*/  FMNMX.FTZ R20, R105, R20, !PT ;  /* 0x0000001469147209 */ /* 0x000fe20007810000 */
[C-C-:B------:R-:W-:Y:S01]  /*13380*/  FFMA.FTZ R37, R2.reuse, R49, -R139.reuse ;  /* 0x0000003102257223 */ /* 0x140fe2000001088b */
[----:B------:R-:W-:-:S01]  /*13390*/  FFMA.FTZ R49, R2, R57, -R139 ;  /* 0x0000003902317223 */ /* 0x000fc2000001088b */
[C-C-:B------:R-:W-:Y:S01]  /*133a0*/  FFMA.FTZ R99, R2.reuse, R99, -R139.reuse ;  /* 0x0000006302637223 */ /* 0x140fe2000001088b */
[----:B------:R-:W-:Y:S01]  /*133b0*/  FMNMX.FTZ R20, R35, R20, !PT ;  /* 0x0000001423147209 */ /* 0x000fe20007810000 */
[C-C-:B------:R-:W-:Y:S01]  /*133c0*/  FFMA.FTZ R97, R2.reuse, R97, -R139.reuse ;  /* 0x0000006102617223 */ /* 0x140fe2000001088b */
[----:B------:R-:W-:-:S01]  /*133d0*/  FFMA.FTZ R95, R2, R95, -R139 ;  /* 0x0000005f025f7223 */ /* 0x000fc2000001088b */
[----:B------:R-:W1:Y:S01]  /*133e0*/  MUFU.EX2 R127, R127 ;  /* 0x0000007f007f7308 */ /* 0x000e620000000800 */
[----:B0-----:R-:W-:Y:S01]  /*133f0*/  FMNMX.FTZ R24, R27, R20, !PT ;  /* 0x000000141b187209 */ /* 0x001fe20007810000 */
[C-C-:B------:R-:W-:Y:S01]  /*13400*/  FFMA.FTZ R91, R2.reuse, R91, -R139.reuse ;  /* 0x0000005b025b7223 */ /* 0x140fe2000001088b */
[----:B------:R-:W-:-:S01]  /*13410*/  FFMA.FTZ R6, R2, R29, -R139 ;  /* 0x0000001d02067223 */ /* 0x000fc2000001088b */
[C-C-:B------:R-:W-:Y:S01]  /*13420*/  FFMA.FTZ R29, R2.reuse, R61, -R139.reuse ;  /* 0x0000003d021d7223 */ /* 0x140fe2000001088b */
[----:B------:R-:W-:Y:S01]  /*13430*/  FMNMX.FTZ R24, R39, R24, !PT ;  /* 0x0000001827187209 */ /* 0x000fe20007810000 */
[C-C-:B------:R-:W-:Y:S01]  /*13440*/  FFMA.FTZ R93, R2.reuse, R93, -R139.reuse ;  /* 0x0000005d025d7223 */ /* 0x140fe2000001088b */
[----:B------:R-:W-:-:S01]  /*13450*/  FFMA.FTZ R25, R2, R25, -R139 ;  /* 0x0000001902197223 */ /* 0x000fc2000001088b */
        /* <DEDUP_REMOVED lines=11> */
[----:B-1----:R-:W-:Y:S01]  /*13510*/  F2FP.SATFINITE.E4M3.F32.PACK_AB_MERGE_C R164, R127, R12, RZ ;  /* 0x0000000c7fa4723e */ /* 0x002fe200048070ff */
[----:B------:R-:W-:Y:S01]  /*13520*/  FFMA.FTZ R42, R2, R81, -R139 ;  /* 0x00000051022a7223 */ /* 0x000fe2000001088b */
[----:B------:R-:W-:-:S02]  /*13530*/  FMNMX.FTZ R28, R47, R28, !PT ;  /* 0x0000001c2f1c7209 */ /* 0x000fc40007810000 */
[----:B------:R-:W-:Y:S01]  /*13540*/  F2FP.SATFINITE.E4M3.F32.PACK_AB_MERGE_C R164, R131, R4, R164 ;  /* 0x0000000483a4723e */ /* 0x000fe200048070a4 */
[----:B------:R-:W-:Y:S01]  /*13550*/  MUFU.EX2 R20, R99 ;  /* 0x0000006300147308 */ /* 0x000fe20000000800 */
[----:B------:R-:W-:-:S04]  /*13560*/  FMNMX.FTZ R28, R115, R28, !PT ;  /* 0x0000001c731c7209 */ /* 0x000fc80007810000 */
[----:B------:R-:W-:-:S03]  /*13570*/  FMNMX.FTZ R28, R113, R28, !PT ;  /* 0x0000001c711c7209 */ /* 0x000fc60007810000 */
[----:B------:R-:W0:Y:S01]  /*13580*/  MUFU.EX2 R97, R97 ;  /* 0x0000006100617308 */ /* 0x000e220000000800 */
[----:B------:R-:W-:-:S04]  /*13590*/  FMNMX.FTZ R30, R51, R28, !PT ;  /* 0x0000001c331e7209 */ /* 0x000fc80007810000 */
[----:B------:R-:W-:-:S03]  /*135a0*/  FMNMX.FTZ R30, R55, R30, !PT ;  /* 0x0000001e371e7209 */ /* 0x000fc60007810000 */
[----:B------:R1:W-:Y:S01]  /*135b0*/  MUFU.EX2 R28, R5 ;  /* 0x00000005001c7308 */ /* 0x0003e20000000800 */
[----:B------:R-:W-:-:S04]  /*135c0*/  FMNMX.FTZ R30, R119, R30, !PT ;  /* 0x0000001e771e7209 */ /* 0x000fc80007810000 */
[----:B------:R-:W-:-:S03]  /*135d0*/  FMNMX.FTZ R30, R117, R30, !PT ;  /* 0x0000001e751e7209 */ /* 0x000fc60007810000 */
[----:B------:R-:W-:Y:S01]  /*135e0*/  MUFU.EX2 R24, R95 ;  /* 0x0000005f00187308 */ /* 0x000fe20000000800 */
[----:B------:R-:W-:Y:S01]  /*135f0*/  FMNMX.FTZ R32, R59, R30, !PT ;  /* 0x0000001e3b207209 */ /* 0x000fe20007810000 */
[C-C-:B-1----:R-:W-:Y:S01]  /*13600*/  FFMA.FTZ R5, R2.reuse, R41, -R139.reuse ;  /* 0x0000002902057223 */ /* 0x142fe2000001088b */
[----:B------:R-:W-:-:S01]  /*13610*/  FFMA.FTZ R41, R2, R53, -R139 ;  /* 0x0000003502297223 */ /* 0x000fc2000001088b */
[----:B0-----:R-:W-:Y:S02]  /*13620*/  F2FP.SATFINITE.E4M3.F32.PACK_AB_MERGE_C R166, R97, R20, RZ ;  /* 0x0000001461a6723e */ /* 0x001fe400048070ff */
[----:B------:R-:W-:Y:S02]  /*13630*/  FMNMX.FTZ R32, R63, R32, !PT ;  /* 0x000000203f207209 */ /* 0x000fe40007810000 */
[----:B------:R-:W-:Y:S01]  /*13640*/  MUFU.EX2 R91, R91 ;  /* 0x0000005b005b7308 */ /* 0x000fe20000000800 */
[----:B------:R-:W-:Y:S02]  /*13650*/  F2FP.SATFINITE.E4M3.F32.PACK_AB_MERGE_C R166, R111, R14, R166 ;  /* 0x0000000e6fa6723e */ /* 0x000fe400048070a6 */
        /* <DEDUP_REMOVED lines=8> */
[----:B------:R0:W-:Y:S03]  /*136e0*/  MUFU.EX2 R30, R36 ;  /* 0x00000024001e7308 */ /* 0x0001e60000000800 */
[----:B------:R-:W-:-:S04]  /*136f0*/  FMNMX.FTZ R34, R135, R34, !PT ;  /* 0x0000002287227209 */ /* 0x000fc80007810000 */
[----:B------:R-:W-:Y:S01]  /*13700*/  FMNMX.FTZ R34, R79, R34, !PT ;  /* 0x000000224f227209 */ /* 0x000fe20007810000 */
[----:B------:R-:W-:Y:S01]  /*13710*/  MUFU.EX2 R37, R37 ;  /* 0x0000002500257308 */ /* 0x000fe20000000800 */
[----:B0-----:R-:W-:-:S02]  /*13720*/  FFMA.FTZ R36, R2, R69, -R139 ;  /* 0x0000004502247223 */ /* 0x001fc4000001088b */
[----:B------:R-:W-:-:S04]  /*13730*/  FMNMX.FTZ R34, R137, R34, !PT ;  /* 0x0000002289227209 */ /* 0x000fc80007810000 */
[----:B------:R-:W-:Y:S01]  /*13740*/  FMNMX.FTZ R34, R83, R34, !PT ;  /* 0x0000002253227209 */ /* 0x000fe20007810000 */
[----:B------:R-:W-:Y:S03]  /*13750*/  MUFU.EX2 R41, R41 ;  /* 0x0000002900297308 */ /* 0x000fe60000000800 */
[----:B------:R-:W-:-:S04]  /*13760*/  FMNMX.FTZ R34, R45, R34, !PT ;  /* 0x000000222d227209 */ /* 0x000fc80007810000 */
[----:B------:R-:W-:Y:S01]  /*13770*/  FMNMX.FTZ R5, R87, R34, !PT ;  /* 0x0000002257057209 */ /* 0x000fe20007810000 */
[----:B------:R-:W-:Y:S01]  /*13780*/  MUFU.EX2 R6, R6 ;  /* 0x0000000600067308 */ /* 0x000fe20000000800 */
[----:B------:R-:W-:-:S03]  /*13790*/  FFMA.FTZ R34, R2, R65, -R139 ;  /* 0x0000004102227223 */ /* 0x000fc6000001088b */
[----:B------:R-:W0:Y:S04]  /*137a0*/  SHFL.BFLY PT, R38, R5, 0x2, 0x1f ;  /* 0x0c401f0005267f89 */ /* 0x000e2800000e0000 */
[----:B------:R-:W-:Y:S08]  /*137b0*/  MUFU.EX2 R29, R29 ;  /* 0x0000001d001d7308 */ /* 0x000ff00000000800 */
[----:B------:R-:W-:Y:S08]  /*137c0*/  MUFU.EX2 R10, R93 ;  /* 0x0000005d000a7308 */ /* 0x000ff00000000800 */
[----:B------:R-:W-:Y:S01]  /*137d0*/  MUFU.EX2 R49, R49 ;  /* 0x0000003100317308 */ /* 0x000fe20000000800 */
[----:B0-----:R-:W-:Y:S01]  /*137e0*/  FMNMX.FTZ R44, R5, R38, !PT ;  /* 0x00000026052c7209 */ /* 0x001fe20007810000 */
[----:B------:R-:W-:-:S06]  /*137f0*/  FFMA.FTZ R38, R2, R73, -R139 ;  /* 0x0000004902267223 */ /* 0x000fcc000001088b */
[----:B------:R-:W-:Y:S01]  /*13800*/  MUFU.EX2 R25, R25 ;  /* 0x0000001900197308 */ /* 0x000fe20000000800 */
[----:B------:R-:W0:Y:S07]  /*13810*/  SHFL.BFLY PT, R5, R44, 0x1, 0x1f ;  /* 0x0c201f002c057f89 */ /* 0x000e2e00000e0000 */
        /* <DEDUP_REMOVED lines=8> */
[----:B------:R-:W-:-:S05]  /*138a0*/  FSEL R48, R48, RZ, P3 ;  /* 0x000000ff30307208 */ /* 0x000fca0001800000 */
[C-C-:B------:R-:W-:Y:S01]  /*138b0*/  FFMA.FTZ R26, R2.reuse, R26, -R48.reuse ;  /* 0x0000001a021a7223 */ /* 0x140fe20000010830 */
[----:B------:R-:W-:-:S01]  /*138c0*/  FFMA.FTZ R53, R2, R103, -R48 ;  /* 0x0000006702357223 */ /* 0x000fc20000010830 */
[C-C-:B------:R-:W-:Y:S01]  /*138d0*/  FFMA.FTZ R54, R2.reuse, R101, -R48.reuse ;  /* 0x0000006502367223 */ /* 0x140fe20000010830 */
[----:B------:R-:W-:-:S01]  /*138e0*/  FFMA.FTZ R57, R2, R31, -R48 ;  /* 0x0000001f02397223 */ /* 0x000fc20000010830 */
[----:B------:R-:W-:Y:S01]  /*138f0*/  FFMA.FTZ R50, R2, R43, -R48 ;  /* 0x0000002b02327223 */ /* 0x000fe20000010830 */
[----:B------:R-:W-:-:S01]  /*13900*/  FADD.FTZ R43, R4, R131 ;  /* 0x00000083042b7221 */ /* 0x000fc20000010000 */
[----:B------:R-:W-:Y:S01]  /*13910*/  MUFU.EX2 R26, R26 ;  /* 0x0000001a001a7308 */ /* 0x000fe20000000800 */
[----:B------:R-:W-:-:S01]  /*13920*/  FFMA.FTZ R31, R2, R105, -R48 ;  /* 0x00000069021f7223 */ /* 0x000fc20000010830 */
[----:B------:R-:W-:Y:S01]  /*13930*/  FFMA.FTZ R46, R2, R35, -R48 ;  /* 0x00000023022e7223 */ /* 0x000fe20000010830 */
[----:B------:R-:W-:-:S01]  /*13940*/  FADD.FTZ R64, R12, R43 ;  /* 0x0000002b0c407221 */ /* 0x000fc20000010000 */
[C-C-:B------:R-:W-:Y:S01]  /*13950*/  FFMA.FTZ R47, R2.reuse, R47, -R48.reuse ;  /* 0x0000002f022f7223 */ /* 0x140fe20000010830 */
[----:B------:R-:W-:-:S01]  /*13960*/  FFMA.FTZ R35, R2, R27, -R48 ;  /* 0x0000001b02237223 */ /* 0x000fc20000010830 */
[----:B------:R-:W-:Y:S01]  /*13970*/  FFMA.FTZ R39, R2, R39, -R48 ;  /* 0x0000002702277223 */ /* 0x000fe20000010830 */
[----:B------:R-:W-:-:S01]  /*13980*/  FADD.FTZ R43, R127, R64 ;  /* 0x000000407f2b7221 */ /* 0x000fc20000010000 */
[----:B------:R-:W0:Y:S01]  /*13990*/  MUFU.EX2 R53, R53 ;  /* 0x0000003500357308 */ /* 0x000e220000000800 */
[----:B------:R-:W-:-:S01]  /*139a0*/  FFMA.FTZ R27, R2, R109, -R48 ;  /* 0x0000006d021b7223 */ /* 0x000fc20000010830 */
[----:B------:R-:W-:Y:S01]  /*139b0*/  FFMA.FTZ R107, R2, R107, -R48 ;  /* 0x0000006b026b7223 */ /* 0x000fe20000010830 */
[----:B------:R-:W-:-:S01]  /*139c0*/  FADD.FTZ R66, R14, R43 ;  /* 0x0000002b0e427221 */ /* 0x000fc20000010000 */
        /* <DEDUP_REMOVED lines=20> */
[----:B------:R-:W0:Y:S08]  /*13b10*/  MUFU.EX2 R31, R31 ;  /* 0x0000001f001f7308 */ /* 0x000e300000000800 */
[----:B------:R-:W3:Y:S08]  /*13b20*/  MUFU.EX2 R46, R46 ;  /* 0x0000002e002e7308 */ /* 0x000ef00000000800 */
[----:B------:R4:W-:Y:S08]  /*13b30*/  MUFU.EX2 R60, R47 ;  /* 0x0000002f003c7308 */ /* 0x0009f00000000800 */
[----:B------:R5:W3:Y:S01]  /*13b40*/  MUFU.EX2 R58, R35 ;  /* 0x00000023003a7308 */ /* 0x000ae20000000800 */
[----:B----4-:R-:W-:-:S01]  /*13b50*/  FADD.FTZ R47, R111, R66 ;  /* 0x000000426f2f7221 */ /* 0x010fc20000010000 */
[----:B-1----:R-:W-:Y:S01]  /*13b60*/  FADD.FTZ R66, R54, R43 ;  /* 0x0000002b36427221 */ /* 0x002fe20000010000 */
[----:B--2---:R-:W-:-:S02]  /*13b70*/  F2FP.SATFINITE.E4M3.F32.PACK_AB_MERGE_C R54, R57, R54, RZ ;  /* 0x000000363936723e */ /* 0x004fc400048070ff */
[----:B------:R-:W-:Y:S01]  /*13b80*/  FADD.FTZ R68, R20, R47 ;  /* 0x0000002f14447221 */ /* 0x000fe20000010000 */
[----:B------:R-:W-:-:S01]  /*13b90*/  FADD.FTZ R66, R57, R66 ;  /* 0x0000004239427221 */ /* 0x000fc20000010000 */
[----:B------:R-:W-:Y:S01]  /*13ba0*/  F2FP.SATFINITE.E4M3.F32.PACK_AB_MERGE_C R165, R53, R26, R54 ;  /* 0x0000001a35a5723e */ /* 0x000fe20004807036 */
[----:B------:R1:W2:Y:S01]  /*13bb0*/  MUFU.EX2 R61, R39 ;  /* 0x00000027003d7308 */ /* 0x0002a20000000800 */
[----:B------:R-:W-:-:S01]  /*13bc0*/  FADD.FTZ R47, R97, R68 ;  /* 0x00000044612f7221 */ /* 0x000fc20000010000 */
[----:B0-----:R-:W-:Y:S01]  /*13bd0*/  FADD.FTZ R43, R31, R66 ;  /* 0x000000421f2b7221 */ /* 0x001fe20000010000 */
[----:B-----5:R-:W-:-:S02]  /*13be0*/  FFMA.FTZ R35, R2, R115, -R48 ;  /* 0x0000007302237223 */ /* 0x020fc40000010830 */
[----:B------:R-:W-:Y:S01]  /*13bf0*/  FADD.FTZ R20, R24, R47 ;  /* 0x0000002f18147221 */ /* 0x000fe20000010000 */
[----:B---3--:R-:W-:-:S02]  /*13c00*/  FADD.FTZ R43, R46, R43 ;  /* 0x0000002b2e2b7221 */ /* 0x008fc40000010000 */
[----:B------:R-:W0:Y:S01]  /*13c10*/  MUFU.EX2 R27, R27 ;  /* 0x0000001b001b7308 */ /* 0x000e220000000800 */
[----:B------:R-:W-:-:S01]  /*13c20*/  FADD.FTZ R47, R91, R20 ;  /* 0x000000145b2f7221 */ /* 0x000fc20000010000 */
[----:B------:R-:W-:Y:S01]  /*13c30*/  FADD.FTZ R4, R58, R43 ;  /* 0x0000002b3a047221 */ /* 0x000fe20000010000 */
[----:B-1----:R-:W-:-:S01]  /*13c40*/  FFMA.FTZ R39, R2, R119, -R48 ;  /* 0x0000007702277223 */ /* 0x002fc20000010830 */
[----:B------:R-:W-:Y:S01]  /*13c50*/  FFMA.FTZ R48, R2, R87, -R48 ;  /* 0x0000005702307223 */ /* 0x000fe20000010830 */
[----:B------:R-:W-:-:S01]  /*13c60*/  FADD.FTZ R14, R28, R47 ;  /* 0x0000002f1c0e7221 */ /* 0x000fc20000010000 */
[----:B------:R-:W-:-:S02]  /*13c70*/  F2FP.SATFINITE.E4M3.F32.PACK_AB_MERGE_C R28, R33, R28, RZ ;  /* 0x0000001c211c723e */ /* 0x000fc400048070ff */
[----:B------:R-:W1:Y:S01]  /*13c80*/  MUFU.EX2 R50, R50 ;  /* 0x0000003200327308 */ /* 0x000e620000000800 */
[----:B--2---:R-:W-:-:S01]  /*13c90*/  FADD.FTZ R4, R61, R4 ;  /* 0x000000043d047221 */ /* 0x004fc20000010000 */
[----:B------:R-:W-:Y:S01]  /*13ca0*/  FADD.FTZ R43, R33, R14 ;  /* 0x0000000e212b7221 */ /* 0x000fe20000010000 */
[----:B------:R-:W-:Y:S02]  /*13cb0*/  F2FP.SATFINITE.E4M3.F32.PACK_AB_MERGE_C R160, R91, R24, R28 ;  /* 0x000000185ba0723e */ /* 0x000fe4000480701c */
[----:B------:R-:W-:Y:S01]  /*13cc0*/  F2FP.SATFINITE.E4M3.F32.PACK_AB_MERGE_C R24, R41, R32, RZ ;  /* 0x000000202918723e */ /* 0x000fe200048070ff */
[----:B------:R-:W-:-:S01]  /*13cd0*/  FADD.FTZ R20, R30, R43 ;  /* 0x0000002b1e147221 */ /* 0x000fc20000010000 */
[----:B------:R-:W-:Y:S01]  /*13ce0*/  F2FP.SATFINITE.E4M3.F32.PACK_AB_MERGE_C R58, R61, R58, RZ ;  /* 0x0000003a3d3a723e */ /* 0x000fe200048070ff */
[----:B------:R-:W2:Y:S01]  /*13cf0*/  MUFU.EX2 R107, R107 ;  /* 0x0000006b006b7308 */ /* 0x000ea20000000800 */
[----:B0-----:R-:W-:-:S01]  /*13d00*/  FADD.FTZ R33, R27, R4 ;  /* 0x000000041b217221 */ /* 0x001fc20000010000 */
[----:B------:R-:W-:Y:S01]  /*13d10*/  FADD.FTZ R43, R37, R20 ;  /* 0x00000014252b7221 */ /* 0x000fe20000010000 */
[----:B------:R-:W-:-:S02]  /*13d20*/  F2FP.SATFINITE.E4M3.F32.PACK_AB_MERGE_C R20, R29, R6, RZ ;  /* 0x000000061d14723e */ /* 0x000fc400048070ff */
[----:B------:R-:W-:Y:S01]  /*13d30*/  F2FP.SATFINITE.E4M3.F32.PACK_AB_MERGE_C R162, R37, R30, R24 ;  /* 0x0000001e25a2723e */ /* 0x000fe20004807018 */
[----:B------:R-:W-:-:S01]  /*13d40*/  FADD.FTZ R32, R32, R43 ;  /* 0x0000002b20207221 */ /* 0x000fc20000010000 */
[----:B------:R-:W-:Y:S01]  /*13d50*/  F2FP.SATFINITE.E4M3.F32.PACK_AB_MERGE_C R156, R49, R10, R20 ;  /* 0x0000000a319c723e */ /* 0x000fe20004807014 */
[----:B------:R-:W0:Y:S01]  /*13d60*/  MUFU.EX2 R35, R35 ;  /* 0x0000002300237308 */ /* 0x000e220000000800 */
[----:B-1----:R-:W-:-:S01]  /*13d70*/  FADD.FTZ R14, R50, R33 ;  /* 0x00000021320e7221 */ /* 0x002fc20000010000 */
[----:B------:R-:W-:Y:S01]  /*13d80*/  FADD.FTZ R41, R41, R32 ;  /* 0x0000002029297221 */ /* 0x000fe20000010000 */
[----:B------:R-:W-:Y:S02]  /*13d90*/  F2FP.SATFINITE.E4M3.F32.PACK_AB_MERGE_C R24, R36, R25, RZ ;  /* 0x000000192418723e */ /* 0x000fe400048070ff */
[----:B------:R-:W-:Y:S01]  /*13da0*/  F2FP.SATFINITE.E4M3.F32.PACK_AB_MERGE_C R167, R46, R31, R58 ;  /* 0x0000001f2ea7723e */ /* 0x000fe2000480703a */
[----:B------:R-:W-:-:S01]  /*13db0*/  FADD.FTZ R20, R10, R41 ;  /* 0x000000290a147221 */ /* 0x000fc20000010000 */
[----:B------:R-:W-:Y:S01]  /*13dc0*/  F2FP.SATFINITE.E4M3.F32.PACK_AB_MERGE_C R158, R34, R11, R24 ;  /* 0x0000000b229e723e */ /* 0x000fe20004807018 */
[----:B------:R-:W1:Y:S01]  /*13dd0*/  MUFU.EX2 R52, R52 ;  /* 0x0000003400347308 */ /* 0x000e620000000800 */
[----:B--2---:R-:W-:-:S01]  /*13de0*/  FADD.FTZ R33, R107, R14 ;  /* 0x0000000e6b217221 */ /* 0x004fc20000010000 */
[----:B------:R-:W-:-:S03]  /*13df0*/  FADD.FTZ R49, R49, R20 ;  /* 0x0000001431317221 */ /* 0x000fc60000010000 */
[----:B------:R-:W-:Y:S01]  /*13e00*/  FADD.FTZ R14, R60, R33 ;  /* 0x000000213c0e7221 */ /* 0x000fe20000010000 */
[----:B------:R-:W-:-:S01]  /*13e10*/  FADD.FTZ R20, R6, R49 ;  /* 0x0000003106147221 */ /* 0x000fc20000010000 */
[----:B------:R-:W-:Y:S01]  /*13e20*/  F2FP.SATFINITE.E4M3.F32.PACK_AB_MERGE_C R60, R60, R107, RZ ;  /* 0x0000006b3c3c723e */ /* 0x000fe200048070ff */
[----:B------:R-:W2:Y:S01]  /*13e30*/  MUFU.EX2 R51, R51 ;  /* 0x0000003300337308 */ /* 0x000ea20000000800 */
[----:B0-----:R-:W-:-:S01]  /*13e40*/  FADD.FTZ R33, R35, R14 ;  /* 0x0000000e23217221 */ /* 0x001fc20000010000 */
[----:B------:R-:W-:Y:S01]  /*13e50*/  FADD.FTZ R20, R29, R20 ;  /* 0x000000141d147221 */ /* 0x000fe20000010000 */
[----:B------:R-:W-:-:S03]  /*13e60*/  F2FP.SATFINITE.E4M3.F32.PACK_AB_MERGE_C R161, R50, R27, R60 ;  /* 0x0000001b32a1723e */ /* 0x000fc6000480703c */
[----:B------:R-:W-:Y:S02]  /*13e70*/  FADD.FTZ R11, R11, R20 ;  /* 0x000000140b0b7221 */ /* 0x000fe40000010000 */
[----:B------:R-:W0:Y:S01]  /*13e80*/  MUFU.EX2 R62, R55 ;  /* 0x00000037003e7308 */ /* 0x000e220000000800 */
[----:B-1----:R-:W-:-:S01]  /*13e90*/  FADD.FTZ R14, R52, R33 ;  /* 0x00000021340e7221 */ /* 0x002fc20000010000 */
[----:B------:R-:W-:-:S04]  /*13ea0*/  FADD.FTZ R34, R34, R11 ;  /* 0x0000000b22227221 */ /* 0x000fc80000010000 */
[----:B------:R-:W-:Y:S02]  /*13eb0*/  FADD.FTZ R25, R25, R34 ;  /* 0x0000002219197221 */ /* 0x000fe40000010000 */
[----:B------:R-:W1:Y:S01]  /*13ec0*/  MUFU.EX2 R39, R39 ;  /* 0x0000002700277308 */ /* 0x000e620000000800 */
[----:B--2---:R-:W-:-:S01]  /*13ed0*/  FADD.FTZ R33, R51, R14 ;  /* 0x0000000e33217221 */ /* 0x004fc20000010000 */
[----:B------:R-:W-:Y:S02]  /*13ee0*/  FADD.FTZ R36, R36, R25 ;  /* 0x0000001924247221 */ /* 0x000fe40000010000 */
[----:B------:R-:W2:Y:S04]  /*13ef0*/  @P1 LDC R25, c[0x0][0x44c] ;  /* 0x00011300ff191b82 */ /* 0x000ea80000000800 */
[----:B------:R-:W3:Y:S01]  /*13f00*/  MUFU.EX2 R56, R56 ;  /* 0x0000003800387308 */ /* 0x000ee20000000800 */
[----:B0-----:R-:W-:-:S01]  /*13f10*/  FADD.FTZ R14, R62, R33 ;  /* 0x000000213e0e7221 */ /* 0x001fc20000010000 */
[----:B------:R-:W-:-:S04]  /*13f20*/  F2FP.SATFINITE.E4M3.F32.PACK_AB_MERGE_C R51, R62, R51, RZ ;  /* 0x000000333e33723e */ /* 0x000fc800048070ff */
[----:B------:R-:W-:Y:S02]  /*13f30*/  F2FP.SATFINITE.E4M3.F32.PACK_AB_MERGE_C R163, R52, R35, R51 ;  /* 0x0000002334a3723e */ /* 0x000fe40004807033 */
[----:B------:R-:W0:Y:S01]  /*13f40*/  MUFU.EX2 R59, R59 ;  /* 0x0000003b003b7308 */ /* 0x000e220000000800 */
[----:B-1----:R-:W-:-:S07]  /*13f50*/  FADD.FTZ R33, R39, R14 ;  /* 0x0000000e27217221 */ /* 0x002fce0000010000 */
[----:B------:R-:W1:Y:S01]  /*13f60*/  MUFU.EX2 R64, R63 ;  /* 0x0000003f00407308 */ /* 0x000e620000000800 */
[----:B---3--:R-:W-:-:S01]  /*13f70*/  FADD.FTZ R14, R56, R33 ;  /* 0x00000021380e7221 */ /* 0x008fc20000010000 */
[----:B--2---:R-:W-:-:S06]  /*13f80*/  @P1 IMAD.HI.U32 R25, R178, R25, RZ ;  /* 0x00000019b2191227 */ /* 0x004fcc00078e00ff */
[----:B------:R-:W2:Y:S01]  /*13f90*/  MUFU.EX2 R123, R123 ;  /* 0x0000007b007b7308 */ /* 0x000ea20000000800 */
[----:B0-----:R-:W-:-:S07]  /*13fa0*/  FADD.FTZ R29, R59, R14 ;  /* 0x0000000e3b1d7221 */ /* 0x001fce0000010000 */
[----:B------:R-:W0:Y:S01]  /*13fb0*/  MUFU.EX2 R12, R67 ;  /* 0x00000043000c7308 */ /* 0x000e220000000800 */
[----:B-1----:R-:W-:-:S01]  /*13fc0*/  FADD.FTZ R14, R64, R29 ;  /* 0x0000001d400e7221 */ /* 0x002fc20000010000 */
[----:B------:R-:W-:-:S04]  /*13fd0*/  F2FP.SATFINITE.E4M3.F32.PACK_AB_MERGE_C R59, R64, R59, RZ ;  /* 0x0000003b403b723e */ /* 0x000fc800048070ff */
[----:B------:R-:W-:Y:S02]  /*13fe0*/  F2FP.SATFINITE.E4M3.F32.PACK_AB_MERGE_C R157, R56, R39, R59 ;  /* 0x00000027389d723e */ /* 0x000fe4000480703b */
[----:B------:R-:W1:Y:S01]  /*13ff0*/  MUFU.EX2 R125, R125 ;  /* 0x0000007d007d7308 */ /* 0x000e620000000800 */
[----:B--2---:R-:W-:-:S07]  /*14000*/  FADD.FTZ R11, R123, R14 ;  /* 0x0000000e7b0b7221 */ /* 0x004fce0000010000 */
[----:B------:R-:W2:Y:S01]  /*14010*/  MUFU.EX2 R40, R40 ;  /* 0x0000002800287308 */ /* 0x000ea20000000800 */
[----:B0-----:R-:W-:-:S07]  /*14020*/  FADD.FTZ R20, R12, R11 ;  /* 0x0000000b0c147221 */ /* 0x001fce0000010000 */
[----:B------:R-:W-:Y:S01]  /*14030*/  MUFU.EX2 R21, R21 ;  /* 0x0000001500157308 */ /* 0x000fe20000000800 */
[----:B-1----:R-:W-:-:S07]  /*14040*/  FADD.FTZ R11, R125, R20 ;  /* 0x000000147d0b7221 */ /* 0x002fce0000010000 */
[----:B------:R-:W0:Y:S01]  /*14050*/  MUFU.EX2 R38, R38 ;  /* 0x0000002600267308 */ /* 0x000e220000000800 */
[----:B--2---:R-:W-:-:S07]  /*14060*/  F2FP.SATFINITE.E4M3.F32.PACK_AB_MERGE_C R20, R40, R15, RZ ;  /* 0x0000000f2814723e */ /* 0x004fce00048070ff */
[----:B------:R-:W1:Y:S08]  /*14070*/  MUFU.EX2 R4, R71 ;  /* 0x0000004700047308 */ /* 0x000e700000000800 */
[----:B------:R-:W2:Y:S01]  /*14080*/  MUFU.EX2 R133, R133 ;  /* 0x0000008500857308 */ /* 0x000ea20000000800 */
[C---:B0-----:R-:W-:Y:S01]  /*14090*/  F2FP.SATFINITE.E4M3.F32.PACK_AB_MERGE_C R152, R38.reuse, R21, R20 ;  /* 0x000000152698723e */ /* 0x041fe20004807014 */
[----:B------:R-:W-:Y:S01]  /*140a0*/  FADD.FTZ R21, R21, R36 ;  /* 0x0000002415157221 */ /* 0x000fe20000010000 */
[----:B------:R-:W0:Y:S03]  /*140b0*/  @P1 LDC R20, c[0x0][0x450] ;  /* 0x00011400ff141b82 */ /* 0x000e260000000800 */
[----:B------:R-:W-:-:S02]  /*140c0*/  FADD.FTZ R38, R38, R21 ;  /* 0x0000001526267221 */ /* 0x000fc40000010000 */
[----:B------:R-:W3:Y:S01]  /*140d0*/  MUFU.EX2 R10, R75 ;  /* 0x0000004b000a7308 */ /* 0x000ee20000000800 */
[C---:B-1----:R-:W-:Y:S01]  /*140e0*/  F2FP.SATFINITE.E4M3.F32.PACK_AB_MERGE_C R125, R4.reuse, R125, RZ ;  /* 0x0000007d047d723e */ /* 0x042fe200048070ff */
[----:B------:R-:W-:Y:S01]  /*140f0*/  FADD.FTZ R4, R4, R11 ;  /* 0x0000000b04047221 */ /* 0x000fe20000010000 */
[----:B------:R-:W-:-:S02]  /*14100*/  FADD.FTZ R15, R15, R38 ;  /* 0x000000260f0f7221 */ /* 0x000fc40000010000 */
[----:B------:R-:W-:Y:S02]  /*14110*/  F2FP.SATFINITE.E4M3.F32.PACK_AB_MERGE_C R159, R12, R123, R125 ;  /* 0x0000007b0c9f723e */ /* 0x000fe4000480707d */
[----:B------:R-:W-:-:S01]  /*14120*/  FADD.FTZ R40, R40, R15 ;  /* 0x0000000f28287221 */ /* 0x000fc20000010000 */
[----:B------:R-:W1:Y:S01]  /*14130*/  MUFU.EX2 R135, R135 ;  /* 0x0000008700877308 */ /* 0x000e620000000800 */
[----:B--2---:R-:W-:-:S01]  /*14140*/  FADD.FTZ R11, R133, R4 ;  /* 0x00000004850b7221 */ /* 0x004fc20000010000 */
[----:B------:R-:W-:-:S06]  /*14150*/  IMAD.MOV.U32 R15, RZ, RZ, R178 ;  /* 0x000000ffff0f7224 */ /* 0x000fcc00078e00b2 */
[----:B------:R-:W-:Y:S01]  /*14160*/  MUFU.EX2 R3, R3 ;  /* 0x0000000300037308 */ /* 0x000fe20000000800 */
[----:B---3--:R-:W-:-:S01]  /*14170*/  FADD.FTZ R4, R10, R11 ;  /* 0x0000000b0a047221 */ /* 0x008fc20000010000 */
[----:B0-----:R-:W-:-:S06]  /*14180*/  @P1 SHF.R.U32.HI R15, RZ, R20, R25 ;  /* 0x00000014ff0f1219 */ /* 0x001fcc0000011619 */
        /* <DEDUP_REMOVED lines=16> */
[----:B------:R-:W-:-:S06]  /*14290*/  FADD.FTZ R3, R3, R42 ;  /* 0x0000002a03037221 */ /* 0x000fcc0000010000 */
[----:B------:R-:W0:Y:S01]  /*142a0*/  MUFU.EX2 R48, R48 ;  /* 0x0000003000307308 */ /* 0x000e220000000800 */
[----:B--2---:R-:W-:-:S01]  /*142b0*/  FADD.FTZ R4, R14, R11 ;  /* 0x0000000b0e047221 */ /* 0x004fc20000010000 */
[----:B------:R-:W-:-:S04]  /*142c0*/  IMAD.IADD R11, R88, 0x1, R15 ;  /* 0x00000001580b7824 */ /* 0x000fc800078e020f */
[----:B------:R-:W-:Y:S01]  /*142d0*/  IMAD.IADD R8, R11, 0x1, R8 ;  /* 0x000000010b087824 */ /* 0x000fe200078e0208 */
[----:B0-----:R-:W-:Y:S01]  /*142e0*/  F2FP.SATFINITE.E4M3.F32.PACK_AB_MERGE_C R6, R48, R45, RZ ;  /* 0x0000002d3006723e */ /* 0x001fe200048070ff */
[----:B------:R-:W-:Y:S01]  /*142f0*/  FADD.FTZ R45, R45, R4 ;  /* 0x000000042d2d7221 */ /* 0x000fe20000010000 */
[----:B------:R-:W-:-:S02]  /*14300*/  FADD.FTZ R4, R44, R3 ;  /* 0x000000032c047221 */ /* 0x000fc40000010000 */
[----:B------:R-:W-:Y:S01]  /*14310*/  F2FP.SATFINITE.E4M3.F32.PACK_AB_MERGE_C R155, R14, R137, R6 ;  /* 0x000000890e9b723e */ /* 0x000fe20004807006 */
[----:B------:R-:W-:-:S01]  /*14320*/  FADD.FTZ R3, R48, R45 ;  /* 0x0000002d30037221 */ /* 0x000fc20000010000 */
[----:B------:R-:W-:Y:S01]  /*14330*/  VIADD R6, R89, 0xfffffffe ;  /* 0xfffffffe59067836 */ /* 0x000fe20000000000 */
        /* <DEDUP_REMOVED lines=12> */
.L_x_1701:
[----:B------:R-:W-:-:S13]  /*14400*/  ISETP.NE.AND P3, PT, R9, 0x1, PT ;  /* 0x000000010900780c */ /* 0x000fda0003f65270 */
[----:B------:R-:W0:Y:S02]  /*14410*/  @P3 LDC.64 R12, c[0x0][0x9e8] ;  /* 0x00027a00ff0c3b82 */ /* 0x000e240000000a00 */
[----:B0-----:R-:W-:-:S05]  /*14420*/  @P3 IMAD.HI.U32 R12, R10, R12, RZ ;  /* 0x0000000c0a0c3227 */ /* 0x001fca00078e00ff */
[----:B------:R-:W-:-:S07]  /*14430*/  @P3 SHF.R.U32.HI R10, RZ, R13, R12 ;  /* 0x0000000dff0a3219 */ /* 0x000fce000001160c */
.L_x_1702:
[----:B------:R-:W-:Y:S05]  /*14440*/  BSYNC B0 ;  /* 0x0000000000007941 */ /* 0x000fea0003800000 */
.L_x_1700:
[----:B------:R-:W-:-:S05]  /*14450*/  IMAD R9, R10, R9, R9 ;  /* 0x000000090a097224 */ /* 0x000fca00078e0209 */
[----:B------:R-:W-:-:S07]  /*14460*/  VIMNMX R8, R8, R9, PT ;  /* 0x0000000908087248 */ /* 0x000fce0003fe0100 */
.L_x_1699:
[----:B------:R-:W-:Y:S01]  /*14470*/  SHF.R.S32.HI R9, RZ, 0x1f, R8 ;  /* 0x0000001fff097819 */ /* 0x000fe20000011408 */
[----:B------:R-:W-:Y:S01]  /*14480*/  ULDC UR4, c[0x0][0x9e4] ;  /* 0x0002790000047ab9 */ /* 0x000fe20000000800 */
[----:B------:R-:W-:Y:S01]  /*14490*/  ULDC UR5, c[0x0][0x9e4] ;  /* 0x0002790000057ab9 */ /* 0x000fe20000000800 */
[----:B------:R-:W-:Y:S01]  /*144a0*/  ULDC UR6, c[0x0][0x9dc] ;  /* 0x0002770000067ab9 */ /* 0x000fe20000000800 */
[----:B------:R-:W-:Y:S01]  /*144b0*/  LEA.HI R9, R9, R8, RZ, 0x7 ;  /* 0x0000000809097211 */ /* 0x000fe200078f38ff */
[----:B------:R-:W-:Y:S01]  /*144c0*/  ULDC UR32, c[0x0][0x9dc] ;  /* 0x0002770000207ab9 */ /* 0x000fe20000000800 */
[----:B------:R-:W-:Y:S01]  /*144d0*/  ULDC UR33, c[0x0][0x9e0] ;  /* 0x0002780000217ab9 */ /* 0x000fe20000000800 */
[----:B------:R-:W-:Y:S01]  /*144e0*/  ULDC UR7, c[0x0][0x9e0] ;  /* 0x0002780000077ab9 */ /* 0x000fe20000000800 */
[----:B------:R-:W-:Y:S02]  /*144f0*/  SHF.R.S32.HI R9, RZ, 0x7, R9 ;  /* 0x00000007ff097819 */ /* 0x000fe40000011409 */
[----:B------:R-:W-:-:S02]  /*14500*/  CS2R R150, SRZ ;  /* 0x0000000000967805 */ /* 0x000fc4000001ff00 */
[----:B------:R-:W-:Y:S02]  /*14510*/  CS2R R148, SRZ ;  /* 0x0000000000947805 */ /* 0x000fe4000001ff00 */
[----:B------:R-:W-:Y:S02]  /*14520*/  CS2R R146, SRZ ;  /* 0x0000000000927805 */ /* 0x000fe4000001ff00 */
[----:B------:R-:W-:Y:S02]  /*14530*/  VIMNMX R12, R198, R9, !PT ;  /* 0x00000009c60c7248 */ /* 0x000fe40007fe0100 */
[----:B------:R-:W-:Y:S02]  /*14540*/  CS2R R144, SRZ ;  /* 0x0000000000907805 */ /* 0x000fe4000001ff00 */
[----:B------:R-:W-:Y:S02]  /*14550*/  CS2R R142, SRZ ;  /* 0x00000000008e7805 */ /* 0x000fe4000001ff00 */
[----:B------:R-:W-:-:S02]  /*14560*/  CS2R R140, SRZ ;  /* 0x00000000008c7805 */ /* 0x000fc4000001ff00 */
[----:B------:R-:W-:Y:S02]  /*14570*/  ISETP.GE.AND P3, PT, R6, R12, PT ;  /* 0x0000000c0600720c */ /* 0x000fe40003f66270 */
        /* <DEDUP_REMOVED lines=26> */
[----:B------:R-:W-:Y:S06]  /*14720*/  @!P3 BRA `(.L_x_1703) ;  /* 0x000000300014b947 */ /* 0x000fec0003800000 */
[----:B------:R-:W-:-:S07]  /*14730*/  IMAD.MOV.U32 R151, RZ, RZ, RZ ;  /* 0x000000ffff977224 */ /* 0x000fce00078e00ff */
.L_x_1723:
[----:B------:R-:W-:Y:S01]  /*14740*/  ISETP.NE.AND P3, PT, R184, RZ, PT ;  /* 0x000000ffb800720c */ /* 0x000fe20003f65270 */
[----:B------:R-:W-:Y:S01]  /*14750*/  VIADD R13, R168, 0x1 ;  /* 0x00000001a80d7836 */ /* 0x000fe20000000000 */
[----:B------:R-:W-:Y:S05]  /*14760*/  YIELD ;  /* 0x0000000000007946 */ /* 0x000fea0003800000 */
[----:B------:R-:W-:-:S04]  /*14770*/  ISETP.NE.AND P4, PT, R13, 0x2, PT ;  /* 0x000000020d00780c */ /* 0x000fc80003f85270 */
[----:B------:R-:W-:Y:S02]  /*14780*/  SEL R14, RZ, 0x1, P4 ;  /* 0x00000001ff0e7807 */ /* 0x000fe40002000000 */
[----:B------:R-:W-:Y:S02]  /*14790*/  SEL R13, R13, RZ, P4 ;  /* 0x000000ff0d0d7207 */ /* 0x000fe40002000000 */
[----:B------:R-:W-:Y:S01]  /*147a0*/  LOP3.LUT R14, R169, R14, RZ, 0x3c, !PT ;  /* 0x0000000ea90e7212 */ /* 0x000fe200078e3cff */
[----:B------:R-:W-:Y:S06]  /*147b0*/  @P3 BRA `(.L_x_1704) ;  /* 0x0000000000303947 */ /* 0x000fec0003800000 */
[----:B------:R-:W-:Y:S05]  /*147c0*/  @!P0 BRA `(.L_x_1705) ;  /* 0x0000000000048947 */ /* 0x000fea0003800000 */
[----:B------:R-:W-:Y:S01]  /*147d0*/  BPT.TRAP 0x1 ;  /* 0x000000040000795c */ /* 0x000fe20000300000 */
.L_x_1705:
[----:B------:R-:W-:Y:S01]  /*147e0*/  IMAD R9, R13, 0x8, R16 ;  /* 0x000000080d097824 */ /* 0x000fe200078e0210 */
[----:B------:R-:W-:-:S04]  /*147f0*/  SHF.L.U32 R8, R14, 0x1f, RZ ;  /* 0x0000001f0e087819 */ /* 0x000fc800000006ff */
[----:B------:R0:W1:Y:S01]  /*14800*/  SYNCS.PHASECHK.TRANS64.TRYWAIT P4, [R9+URZ+0x22830], R8 ;  /* 0x02283008090075a7 */ /* 0x000062000808017f */
[----:B------:R-:W-:Y:S05]  /*14810*/  @!P0 BRA `(.L_x_1706) ;  /* 0x0000000000048947 */ /* 0x000fea0003800000 */
[----:B------:R-:W-:Y:S01]  /*14820*/  BPT.TRAP 0x1 ;  /* 0x000000040000795c */ /* 0x000fe20000300000 */
.L_x_1706:
[----:B------:R-:W-:Y:S04]  /*14830*/  BSSY B0, `(.L_x_1704) ;  /* 0x0000004000007945 */ /* 0x000fe80003800000 */
[----:B-1----:R-:W-:Y:S05]  /*14840*/  @P4 BRA `(.L_x_1707) ;  /* 0x0000000000084947 */ /* 0x002fea0003800000 */
[----:B------:R-:W1:Y:S02]  /*14850*/  SYNCS.PHASECHK.TRANS64.TRYWAIT P4, [R9+URZ+0x22830], R8 ;  /* 0x02283008090075a7 */ /* 0x000e64000808017f */
[----:B-1----:R-:W-:Y:S05]  /*14860*/  @!P4 BRA `(.L_x_1708) ;  /* 0x000001340088c947 */ /* 0x002fea0003800000 */
.L_x_1707:
[----:B------:R-:W-:Y:S05]  /*14870*/  BSYNC B0 ;  /* 0x0000000000007941 */ /* 0x000fea0003800000 */
.L_x_1704:
[----:B------:R-:W2:Y:S01]  /*14880*/  S2R R10, SR_TID.X ;  /* 0x00000000000a7919 */ /* 0x000ea20000002100 */
[----:B01----:R-:W-:Y:S01]  /*14890*/  IMAD.MOV.U32 R9, RZ, RZ, -0x7fffffe0 ;  /* 0x80000020ff097424 */ /* 0x003fe200078e00ff */
[----:B------:R-:W-:Y:S05]  /*148a0*/  WARPSYNC.ALL ;  /* 0x0000000000007948 */ /* 0x000fea0003800000 */
[----:B------:R-:W-:Y:S01]  /*148b0*/  R2UR UR31, R9 ;  /* 0x00000000091f72ca */ /* 0x000fe200000e0000 */
[----:B------:R-:W-:Y:S02]  /*148c0*/  IMAD R8, R13, 0x600, R7 ;  /* 0x000006000d087824 */ /* 0x000fe400078e0207 */
[----:B------:R-:W-:-:S03]  /*148d0*/  IMAD.MOV.U32 R11, RZ, RZ, -0x7fffffe0 ;  /* 0x80000020ff0b7424 */ /* 0x000fc600078e00ff */
[----:B------:R-:W-:Y:S02]  /*148e0*/  R2UR UR30, R8 ;  /* 0x00000000081e72ca */ /* 0x000fe400000e0000 */
[----:B------:R-:W-:Y:S01]  /*148f0*/  R2UR UR11, R11 ;  /* 0x000000000b0b72ca */ /* 0x000fe200000e0000 */
[----:B------:R-:W-:-:S05]  /*14900*/  IMAD.MOV.U32 R11, RZ, RZ, -0x7fffffe0 ;  /* 0x80000020ff0b7424 */ /* 0x000fca00078e00ff */
[----:B------:R-:W-:Y:S01]  /*14910*/  R2UR UR15, R11 ;  /* 0x000000000b0f72ca */ /* 0x000fe200000e0000 */
[----:B------:R-:W-:-:S05]  /*14920*/  IMAD.MOV.U32 R11, RZ, RZ, -0x7fffffe0 ;  /* 0x80000020ff0b7424 */ /* 0x000fca00078e00ff */
[----:B------:R-:W-:Y:S01]  /*14930*/  R2UR UR19, R11 ;  /* 0x000000000b1372ca */ /* 0x000fe200000e0000 */
[----:B------:R-:W-:Y:S01]  /*14940*/  IMAD.MOV.U32 R11, RZ, RZ, -0x7fffffe0 ;  /* 0x80000020ff0b7424 */ /* 0x000fe200078e00ff */
[----:B--2---:R-:W-:-:S04]  /*14950*/  SHF.R.U32.HI R10, RZ, 0x7, R10 ;  /* 0x00000007ff0a7819 */ /* 0x004fc8000001160a */
[----:B------:R-:W-:Y:S01]  /*14960*/  R2UR UR23, R11 ;  /* 0x000000000b1772ca */ /* 0x000fe200000e0000 */
[----:B------:R-:W-:Y:S02]  /*14970*/  VIADD R9, R10, 0x8 ;  /* 0x000000080a097836 */ /* 0x000fe40000000000 */
[----:B------:R-:W-:-:S03]  /*14980*/  VIADD R10, R8, 0x2 ;  /* 0x00000002080a7836 */ /* 0x000fc60000000000 */
[----:B------:R0:W-:Y:S02]  /*14990*/  BAR.SYNC.DEFER_BLOCKING R9, 0x100 ;  /* 0x000400090000751d */ /* 0x0001e40000010000 */
[----:B------:R-:W-:Y:S01]  /*149a0*/  R2UR UR10, R10 ;  /* 0x000000000a0a72ca */ /* 0x000fe200000e0000 */
[----:B------:R-:W-:-:S05]  /*149b0*/  VIADD R10, R8, 0x200 ;  /* 0x00000200080a7836 */ /* 0x000fca0000000000 */
[----:B------:R-:W-:Y:S01]  /*149c0*/  R2UR UR14, R10 ;  /* 0x000000000a0e72ca */ /* 0x000fe200000e0000 */
[----:B------:R-:W-:Y:S02]  /*149d0*/  VIADD R10, R8, 0x202 ;  /* 0x00000202080a7836 */ /* 0x000fe40000000000 */
[----:B0-----:R-:W-:-:S03]  /*149e0*/  IMAD.MOV.U32 R9, RZ, RZ, -0x7fffffe0 ;  /* 0x80000020ff097424 */ /* 0x001fc600078e00ff */
[----:B------:R-:W-:Y:S01]  /*149f0*/  R2UR UR18, R10 ;  /* 0x000000000a1272ca */ /* 0x000fe200000e0000 */
[C---:B------:R-:W-:Y:S01]  /*14a00*/  VIADD R10, R8.reuse, 0x400 ;  /* 0x00000400080a7836 */ /* 0x040fe20000000000 */
[----:B------:R-:W-:Y:S01]  /*14a10*/  R2UR UR27, R9 ;  /* 0x00000000091b72ca */ /* 0x000fe200000e0000 */
[----:B------:R-:W-:-:S03]  /*14a20*/  VIADD R8, R8, 0x402 ;  /* 0x0000040208087836 */ /* 0x000fc60000000000 */
[----:B------:R-:W-:Y:S02]  /*14a30*/  R2UR UR22, R10 ;  /* 0x000000000a1672ca */ /* 0x000fe400000e0000 */
[----:B------:R-:W-:Y:S01]  /*14a40*/  R2UR UR26, R8 ;  /* 0x00000000081a72ca */ /* 0x000fe200000e0000 */
        /* <DEDUP_REMOVED lines=18> */
[----:B------:R-:W-:Y:S05]  /*14b70*/  @P3 BRA `(.L_x_1709) ;  /* 0x0000000000283947 */ /* 0x000fea0003800000 */
[----:B------:R-:W-:Y:S05]  /*14b80*/  @!P0 BRA `(.L_x_1710) ;  /* 0x0000000000048947 */ /* 0x000fea0003800000 */
[----:B------:R-:W-:Y:S01]  /*14b90*/  BPT.TRAP 0x1 ;  /* 0x000000040000795c */ /* 0x000fe20000300000 */
.L_x_1710:
[----:B------:R-:W-:Y:S01]  /*14ba0*/  SHF.L.U32 R8, R169, 0x1f, RZ ;  /* 0x0000001fa9087819 */ /* 0x000fe200000006ff */
[----:B------:R-:W-:-:S04]  /*14bb0*/  IMAD R9, R168, 0x8, R16 ;  /* 0x00000008a8097824 */ /* 0x000fc800078e0210 */
[----:B------:R0:W1:Y:S01]  /*14bc0*/  SYNCS.PHASECHK.TRANS64.TRYWAIT P3, [R9+URZ+0x22850], R8 ;  /* 0x02285008090075a7 */ /* 0x000062000806017f */
[----:B------:R-:W-:Y:S05]  /*14bd0*/  @!P0 BRA `(.L_x_1711) ;  /* 0x0000000000048947 */ /* 0x000fea0003800000 */
[----:B------:R-:W-:Y:S01]  /*14be0*/  BPT.TRAP 0x1 ;  /* 0x000000040000795c */ /* 0x000fe20000300000 */
.L_x_1711:
[----:B-1----:R-:W-:Y:S05]  /*14bf0*/  @P3 BRA `(.L_x_1709) ;  /* 0x0000000000083947 */ /* 0x002fea0003800000 */
[----:B------:R-:W1:Y:S02]  /*14c00*/  SYNCS.PHASECHK.TRANS64.TRYWAIT P3, [R9+URZ+0x22850], R8 ;  /* 0x02285008090075a7 */ /* 0x000e64000806017f */
[----:B-1----:R-:W-:Y:S05]  /*14c10*/  @!P3 BRA `(.L_x_1712) ;  /* 0x0000013000b0b947 */ /* 0x002fea0003800000 */
.L_x_1709:
[----:B01----:R-:W-:Y:S01]  /*14c20*/  VIADD R8, R16, 0x400 ;  /* 0x0000040010087836 */ /* 0x003fe20000000000 */
[----:B------:R-:W-:Y:S05]  /*14c30*/  WARPSYNC.ALL ;  /* 0x0000000000007948 */ /* 0x000fea0003800000 */
[----:B------:R-:W-:Y:S01]  /*14c40*/  SHF.R.U32.HI R8, RZ, 0x4, R8 ;  /* 0x00000004ff087819 */ /* 0x000fe20000011608 */
[----:B------:R-:W-:Y:S01]  /*14c50*/  WARPGROUP.ARRIVE ;  /* 0x00000000000079c5 */ /* 0x000fe20000000000 */
[----:B------:R-:W-:-:S05]  /*14c60*/  IMAD.MOV.U32 R11, RZ, RZ, 0x40000040 ;  /* 0x40000040ff0b7424 */ /* 0x000fca00078e00ff */
[----:B------:R-:W0:Y:S01]  /*14c70*/  S2R R15, SR_TID.X ;  /* 0x00000000000f7919 */ /* 0x000e220000002100 */
[----:B------:R-:W-:-:S04]  /*14c80*/  LOP3.LUT R8, R8, 0x3fff, RZ, 0xc0, !PT ;  /* 0x00003fff08087812 */ /* 0x000fc800078ec0ff */
[----:B------:R-:W-:-:S05]  /*14c90*/  LOP3.LUT R9, R8, 0x10000, RZ, 0xfc, !PT ;  /* 0x0001000008097812 */ /* 0x000fca00078efcff */
[----:B------:R-:W-:Y:S02]  /*14ca0*/  IMAD R8, R168, 0x400, R9 ;  /* 0x00000400a8087824 */ /* 0x000fe400078e0209 */
[----:B------:R-:W-:Y:S02]  /*14cb0*/  IMAD.MOV.U32 R9, RZ, RZ, 0x40000040 ;  /* 0x40000040ff097424 */ /* 0x000fe400078e00ff */
[C---:B------:R-:W-:Y:S01]  /*14cc0*/  VIADD R10, R8.reuse, 0x2 ;  /* 0x00000002080a7836 */ /* 0x040fe20000000000 */
[----:B------:R-:W-:Y:S02]  /*14cd0*/  R2UR UR10, R8 ;  /* 0x00000000080a72ca */ /* 0x000fe400000e0000 */
[----:B------:R-:W-:Y:S01]  /*14ce0*/  R2UR UR11, R9 ;  /* 0x00000000090b72ca */ /* 0x000fe200000e0000 */
[----:B------:R-:W-:-:S12]  /*14cf0*/  IMAD.MOV.U32 R9, RZ, RZ, 0x40000040 ;  /* 0x40000040ff097424 */ /* 0x000fd800078e00ff */
[----:B------:R-:W-:Y:S01]  /*14d00*/  QGMMA.64x128x32.F32.E4M3.E4M3 R88, R164, gdesc[UR8], R88, gsb0 ;  /* 0x01e00008a4587df3 */ /* 0x000fe20008000858 */
[----:B------:R-:W-:Y:S01]  /*14d10*/  R2UR UR10, R10 ;  /* 0x000000000a0a72ca */ /* 0x000fe200000e0000 */
[C---:B------:R-:W-:Y:S01]  /*14d20*/  VIADD R10, R8.reuse, 0x4 ;  /* 0x00000004080a7836 */ /* 0x040fe20000000000 */
[----:B------:R-:W-:Y:S01]  /*14d30*/  R2UR UR11, R11 ;  /* 0x000000000b0b72ca */ /* 0x000fe200000e0000 */
[----:B------:R-:W-:Y:S01]  /*14d40*/  IMAD.MOV.U32 R11, RZ, RZ, 0x40000040 ;  /* 0x40000040ff0b7424 */ /* 0x000fe200078e00ff */
[----:B0-----:R-:W-:Y:S01]  /*14d50*/  SHF.R.U32.HI R15, RZ, 0x7, R15 ;  /* 0x00000007ff0f7819 */ /* 0x001fe2000001160f */
        /* <DEDUP_REMOVED lines=10> */
[----:B------:R-:W-:Y:S02]  /*14e00*/  R2UR UR11, R9 ;  /* 0x00000000090b72ca */ /* 0x000fe400000e0000 */
[----:B------:R-:W-:Y:S01]  /*14e10*/  IADD3 R8, -R15, 0xb, RZ ;  /* 0x0000000b0f087810 */ /* 0x000fe20007ffe1ff */
[----:B------:R-:W-:Y:S02]  /*14e20*/  WARPGROUP.DEPBAR.LE gsb0, 0x0 ;  /* 0x00008000000079c5 */ /* 0x000fe40000010000 */
[----:B------:R-:W-:-:S08]  /*14e30*/  WARPGROUP.ARRIVE ;  /* 0x00000000000079c5 */ /* 0x000fd00000000000 */
[----:B------:R-:W-:Y:S03]  /*14e40*/  QGMMA.64x128x32.F32.E4M3.E4M3 R88, R152, gdesc[UR8], R88, gsb0 ;  /* 0x01e0000898587df3 */ /* 0x000fe60008000858 */
[----:B------:R-:W-:Y:S02]  /*14e50*/  WARPGROUP.DEPBAR.LE gsb0, 0x0 ;  /* 0x00008000000079c5 */ /* 0x000fe40000010000 */
[----:B------:R0:W-:Y:S06]  /*14e60*/  BAR.ARV R8, 0x100 ;  /* 0x000400080000751d */ /* 0x0001ec0000002000 */
[----:B------:R-:W-:Y:S05]  /*14e70*/  @!P0 BRA `(.L_x_1713) ;  /* 0x0000000000048947 */ /* 0x000fea0003800000 */
[----:B------:R-:W-:Y:S01]  /*14e80*/  BPT.TRAP 0x1 ;  /* 0x000000040000795c */ /* 0x000fe20000300000 */
.L_x_1713:
[----:B------:R-:W1:Y:S01]  /*14e90*/  @P1 LDC R9, c[0x0][0x44c] ;  /* 0x00011300ff091b82 */ /* 0x000e620000000800 */
[----:B------:R-:W-:Y:S01]  /*14ea0*/  IMAD.IADD R152, R194, 0x1, R178 ;  /* 0x00000001c2987824 */ /* 0x000fe200078e02b2 */
[----:B------:R-:W-:Y:S01]  /*14eb0*/  UMOV UR34, UR6 ;  /* 0x0000000600227c82 */ /* 0x000fe20008000000 */
[----:B0-----:R-:W-:Y:S01]  /*14ec0*/  IMAD R8, R13, 0x8, R16 ;  /* 0x000000080d087824 */ /* 0x001fe200078e0210 */
[----:B------:R-:W-:-:S03]  /*14ed0*/  ULOP3.LUT UR10, URZ, UR34, URZ, 0x33, !UPT ;  /* 0x000000223f0a7292 */ /* 0x000fc6000f8e333f */
[----:B------:R-:W-:Y:S01]  /*14ee0*/  VIADD R8, R8, 0x22840 ;  /* 0x0002284008087836 */ /* 0x000fe20000000000 */
[----:B------:R-:W0:Y:S01]  /*14ef0*/  @P1 LDC R10, c[0x0][0x450] ;  /* 0x00011400ff0a1b82 */ /* 0x000e220000000800 */
[----:B-1----:R-:W-:-:S05]  /*14f00*/  @P1 IMAD.HI.U32 R9, R152, R9, RZ ;  /* 0x0000000998091227 */ /* 0x002fca00078e00ff */
[----:B0-----:R-:W-:Y:S01]  /*14f10*/  @P1 SHF.R.U32.HI R152, RZ, R10, R9 ;  /* 0x0000000aff981219 */ /* 0x001fe20000011609 */
[----:B------:R-:W-:Y:S02]  /*14f20*/  IMAD.U32 R9, RZ, RZ, UR40 ;  /* 0x00000028ff097e24 */ /* 0x000fe4000f8e00ff */
[----:B------:R-:W-:Y:S02]  /*14f30*/  IMAD.SHL.U32 R10, R6, 0x80, RZ ;  /* 0x00000080060a7824 */ /* 0x000fe400078e00ff */
[----:B------:R-:W0:Y:S01]  /*14f40*/  SHFL.IDX PT, R153, R152, RZ, 0x1c1f ;  /* 0x001c1fff98997589 */ /* 0x000e2200000e0000 */
[----:B------:R-:W-:Y:S02]  /*14f50*/  PRMT R8, R9, 0x654, R8 ;  /* 0x0000065409087816 */ /* 0x000fe40000000008 */
[----:B------:R-:W-:Y:S02]  /*14f60*/  IADD3 R9, -R10, 0x1, RZ ;  /* 0x000000010a097810 */ /* 0x000fe40007ffe1ff */
[----:B------:R1:W-:Y:S03]  /*14f70*/  SYNCS.ARRIVE.TRANS64.RED.A1T0 RZ, [R8+URZ], RZ ;  /* 0x000000ff08ff79a7 */ /* 0x0003e6000810043f */
[----:B------:R-:W-:-:S05]  /*14f80*/  IMAD R9, R172, -0x2, R9 ;  /* 0xfffffffeac097824 */ /* 0x000fca00078e0209 */
[----:B------:R-:W-:-:S05]  /*14f90*/  IADD3 R9, -R170, R9, R171 ;  /* 0x00000009aa097210 */ /* 0x000fca0007ffe1ab */
[C---:B------:R-:W-:Y:S02]  /*14fa0*/  VIADD R21, R9.reuse, UR33 ;  /* 0x0000002109157c36 */ /* 0x040fe40008000000 */
[----:B------:R-:W-:Y:S02]  /*14fb0*/  VIADD R20, R9, UR10 ;  /* 0x0000000a09147c36 */ /* 0x000fe40008000000 */
[--C-:B0-----:R-:W-:Y:S02]  /*14fc0*/  IMAD.IADD R15, R21, 0x1, R153.reuse ;  /* 0x00000001150f7824 */ /* 0x101fe400078e0299 */
[----:B------:R-:W-:Y:S01]  /*14fd0*/  IMAD.IADD R11, R20, 0x1, R153 ;  /* 0x00000001140b7824 */ /* 0x000fe200078e0299 */
[----:B-1----:R-:W-:Y:S06]  /*14fe0*/  @!P2 BRA `(.L_x_1714) ;  /* 0x000000000058a947 */ /* 0x002fec0003800000 */
        /* <DEDUP_REMOVED lines=12> */
.L_x_1716:
[----:B------:R-:W-:-:S05]  /*150b0*/  IMAD.U32 R154, RZ, RZ, UR4 ;  /* 0x00000004ff9a7e24 */ /* 0x000fca000f8e00ff */
[----:B------:R-:W-:-:S13]  /*150c0*/  ISETP.NE.AND P3, PT, R154, 0x1, PT ;  /* 0x000000019a00780c */ /* 0x000fda0003f65270 */
[----:B------:R-:W0:Y:S02]  /*150d0*/  @P3 LDC.64 R8, c[0x0][0x9e8] ;  /* 0x00027a00ff083b82 */ /* 0x000e240000000a00 */
[----:B0-----:R-:W-:-:S05]  /*150e0*/  @P3 IMAD.HI.U32 R8, R153, R8, RZ ;  /* 0x0000000899083227 */ /* 0x001fca00078e00ff */
[----:B------:R-:W-:-:S07]  /*150f0*/  @P3 SHF.R.U32.HI R153, RZ, R9, R8 ;  /* 0x00000009ff993219 */ /* 0x000fce0000011608 */
.L_x_1717:
[----:B------:R-:W-:Y:S05]  /*15100*/  BSYNC B0 ;  /* 0x0000000000007941 */ /* 0x000fea0003800000 */
.L_x_1715:
[----:B------:R-:W-:-:S04]  /*15110*/  IMAD R153, R153, R154, -R10 ;  /* 0x0000009a99997224 */ /* 0x000fc800078e0a0a */
[----:B------:R-:W-:-:S05]  /*15120*/  IMAD R8, R172, -0x2, R153 ;  /* 0xfffffffeac087824 */ /* 0x000fca00078e0299 */
[----:B------:R-:W-:Y:S02]  /*15130*/  VIADDMNMX R15, R8, R154, R15, PT ;  /* 0x0000009a080f7246 */ /* 0x000fe4000380010f */
[----:B------:R-:W-:-:S07]  /*15140*/  VIMNMX R11, R11, R8, !PT ;  /* 0x000000080b0b7248 */ /* 0x000fce0007fe0100 */
.L_x_1714:
[----:B------:R-:W-:Y:S01]  /*15150*/  ISETP.GT.AND P3, PT, R6, -0x1, PT ;  /* 0xffffffff0600780c */ /* 0x000fe20003f64270 */
[----:B------:R-:W0:Y:S03]  /*15160*/  SHFL.IDX PT, R152, R152, 0x1, 0x1c1f ;  /* 0x003c1f0098987f89 */ /* 0x000e2600000e0000 */
[C---:B------:R-:W-:Y:S02]  /*15170*/  ISETP.GT.AND P5, PT, R11.reuse, RZ, P3 ;  /* 0x000000ff0b00720c */ /* 0x040fe40001fa4270 */
[----:B------:R-:W-:Y:S02]  /*15180*/  ISETP.GT.AND P4, PT, R11, 0x1, P3 ;  /* 0x000000010b00780c */ /* 0x000fe40001f84270 */
[C---:B------:R-:W-:Y:S02]  /*15190*/  ISETP.LT.OR P5, PT, R15.reuse, 0x1, P5 ;  /* 0x000000010f00780c */ /* 0x040fe40002fa1670 */
[----:B------:R-:W-:-:S02]  /*151a0*/  ISETP.LT.OR P4, PT, R15, 0x2, P4 ;  /* 0x000000020f00780c */ /* 0x000fc40002781670 */
[----:B------:R-:W-:Y:S02]  /*151b0*/  FSEL R153, R24, -INF , !P5 ;  /* 0xff80000018997808 */ /* 0x000fe40006800000 */
[----:B------:R-:W-:Y:S02]  /*151c0*/  FSEL R25, R25, -INF , !P4 ;  /* 0xff80000019197808 */ /* 0x000fe40006000000 */
[C---:B------:R-:W-:Y:S02]  /*151d0*/  ISETP.GT.AND P5, PT, R11.reuse, 0x8, P3 ;  /* 0x000000080b00780c */ /* 0x040fe40001fa4270 */
[----:B------:R-:W-:Y:S02]  /*151e0*/  ISETP.GT.AND P4, PT, R11, 0x9, P3 ;  /* 0x000000090b00780c */ /* 0x000fe40001f84270 */
[C---:B------:R-:W-:Y:S02]  /*151f0*/  ISETP.LT.OR P5, PT, R15.reuse, 0x9, P5 ;  /* 0x000000090f00780c */ /* 0x040fe40002fa1670 */
[----:B------:R-:W-:-:S02]  /*15200*/  ISETP.LT.OR P4, PT, R15, 0xa, P4 ;  /* 0x0000000a0f00780c */ /* 0x000fc40002781670 */
[----:B------:R-:W-:Y:S01]  /*15210*/  FSEL R155, R28, -INF , !P5 ;  /* 0xff8000001c9b7808 */ /* 0x000fe20006800000 */
[--C-:B0-----:R-:W-:Y:S01]  /*15220*/  IMAD.IADD R21, R21, 0x1, R152.reuse ;  /* 0x0000000115157824 */ /* 0x101fe200078e0298 */
[----:B------:R-:W-:Y:S01]  /*15230*/  FSEL R29, R29, -INF , !P4 ;  /* 0xff8000001d1d7808 */ /* 0x000fe20006000000 */
[----:B------:R-:W-:Y:S01]  /*15240*/  IMAD.IADD R20, R20, 0x1, R152 ;  /* 0x0000000114147824 */ /* 0x000fe200078e0298 */
[C---:B------:R-:W-:Y:S02]  /*15250*/  ISETP.GT.AND P5, PT, R11.reuse, 0x10, P3 ;  /* 0x000000100b00780c */ /* 0x040fe40001fa4270 */
        /* <DEDUP_REMOVED lines=82> */
[----:B------:R-:W-:Y:S01]  /*15780*/  FSEL R85, R85, -INF , !P4 ;  /* 0xff80000055557808 */ /* 0x000fe20006000000 */
[----:B------:R-:W-:Y:S08]  /*15790*/  @!P2 BRA `(.L_x_1718) ;  /* 0x000000000058a947 */ /* 0x000ff00003800000 */
        /* <DEDUP_REMOVED lines=12> */
.L_x_1720:
[----:B------:R-:W-:-:S05]  /*15860*/  IMAD.U32 R24, RZ, RZ, UR4 ;  /* 0x00000004ff187e24 */ /* 0x000fca000f8e00ff */
[----:B------:R-:W-:-:S13]  /*15870*/  ISETP.NE.AND P4, PT, R24, 0x1, PT ;  /* 0x000000011800780c */ /* 0x000fda0003f85270 */
[----:B------:R-:W0:Y:S02]  /*15880*/  @P4 LDC.64 R8, c[0x0][0x9e8] ;  /* 0x00027a00ff084b82 */ /* 0x000e240000000a00 */
[----:B0-----:R-:W-:-:S05]  /*15890*/  @P4 IMAD.HI.U32 R8, R15, R8, RZ ;  /* 0x000000080f084227 */ /* 0x001fca00078e00ff */
[----:B------:R-:W-:-:S07]  /*158a0*/  @P4 SHF.R.U32.HI R15, RZ, R9, R8 ;  /* 0x00000009ff0f4219 */ /* 0x000fce0000011608 */
.L_x_1721:
[----:B------:R-:W-:Y:S05]  /*158b0*/  BSYNC B0 ;  /* 0x0000000000007941 */ /* 0x000fea0003800000 */
.L_x_1719:
[----:B------:R-:W-:-:S04]  /*158c0*/  IMAD R15, R15, R24, -R10 ;  /* 0x000000180f0f7224 */ /* 0x000fc800078e0a0a */
[----:B------:R-:W-:-:S05]  /*158d0*/  IMAD R15, R172, -0x2, R15 ;  /* 0xfffffffeac0f7824 */ /* 0x000fca00078e020f */
[----:B------:R-:W-:Y:S02]  /*158e0*/  VIADDMNMX R21, R15, R24, R21, PT ;  /* 0x000000180f157246 */ /* 0x000fe40003800115 */
[----:B------:R-:W-:-:S07]  /*158f0*/  VIMNMX R20, R20, R15, !PT ;  /* 0x0000000f14147248 */ /* 0x000fce0007fe0100 */
.L_x_1718:
[----:B------:R-:W-:Y:S02]  /*15900*/  FMNMX.FTZ R8, R153, R0, !PT ;  /* 0x0000000099087209 */ /* 0x000fe40007810000 */
[C---:B------:R-:W-:Y:S02]  /*15910*/  ISETP.GT.AND P5, PT, R20.reuse, 0x8, P3 ;  /* 0x000000081400780c */ /* 0x040fe40001fa4270 */
[----:B------:R-:W-:Y:S02]  /*15920*/  FMNMX.FTZ R8, R25, R8, !PT ;  /* 0x0000000819087209 */ /* 0x000fe40007810000 */
[----:B------:R-:W-:Y:S02]  /*15930*/  ISETP.LT.OR P5, PT, R21, 0x9, P5 ;  /* 0x000000091500780c */ /* 0x000fe40002fa1670 */
[----:B------:R-:W-:Y:S02]  /*15940*/  FMNMX.FTZ R8, R155, R8, !PT ;  /* 0x000000089b087209 */ /* 0x000fe40007810000 */
[----:B------:R-:W-:-:S02]  /*15950*/  ISETP.GT.AND P4, PT, R20, 0x1, P3 ;  /* 0x000000011400780c */ /* 0x000fc40001f84270 */
[----:B------:R-:W-:Y:S02]  /*15960*/  FMNMX.FTZ R8, R29, R8, !PT ;  /* 0x000000081d087209 */ /* 0x000fe40007810000 */
[----:B------:R-:W-:Y:S02]  /*15970*/  FSEL R15, R30, -INF , !P5 ;  /* 0xff8000001e0f7808 */ /* 0x000fe40006800000 */
[----:B------:R-:W-:Y:S02]  /*15980*/  FMNMX.FTZ R8, R157, R8, !PT ;  /* 0x000000089d087209 */ /* 0x000fe40007810000 */
[----:B------:R-:W-:Y:S02]  /*15990*/  ISETP.GT.AND P5, PT, R20, 0x10, P3 ;  /* 0x000000101400780c */ /* 0x000fe40001fa4270 */
[----:B------:R-:W-:Y:S02]  /*159a0*/  FMNMX.FTZ R8, R33, R8, !PT ;  /* 0x0000000821087209 */ /* 0x000fe40007810000 */
[----:B------:R-:W-:-:S02]  /*159b0*/  ISETP.LT.OR P4, PT, R21, 0x2, P4 ;  /* 0x000000021500780c */ /* 0x000fc40002781670 */
[----:B------:R-:W-:Y:S02]  /*159c0*/  FMNMX.FTZ R8, R159, R8, !PT ;  /* 0x000000089f087209 */ /* 0x000fe40007810000 */
[----:B------:R-:W-:Y:S02]  /*159d0*/  ISETP.LT.OR P5, PT, R21, 0x11, P5 ;  /* 0x000000111500780c */ /* 0x000fe40002fa1670 */
[----:B------:R-:W-:Y:S02]  /*159e0*/  FMNMX.FTZ R8, R37, R8, !PT ;  /* 0x0000000825087209 */ /* 0x000fe40007810000 */
[----:B------:R-:W-:Y:S02]  /*159f0*/  FSEL R27, R27, -INF , !P4 ;  /* 0xff8000001b1b7808 */ /* 0x000fe40006000000 */
        /* <DEDUP_REMOVED lines=48> */
[----:B------:R-:W-:Y:S01]  /*15d00*/  ISETP.GT.AND P4, PT, R20, 0x29, P3 ;  /* 0x000000291400780c */ /* 0x000fe20001f84270 */
[----:B------:R-:W0:Y:S01]  /*15d10*/  SHFL.BFLY PT, R9, R8, 0x2, 0x1f ;  /* 0x0c401f0008097f89 */ /* 0x000e2200000e0000 */
[----:B------:R-:W-:-:S02]  /*15d20*/  FSEL R50, R50, -INF , !P5 ;  /* 0xff80000032327808 */ /* 0x000fc40006800000 */
[C---:B------:R-:W-:Y:S02]  /*15d30*/  ISETP.GT.AND P5, PT, R20.reuse, 0x38, P3 ;  /* 0x000000381400780c */ /* 0x040fe40001fa4270 */
[C---:B------:R-:W-:Y:S02]  /*15d40*/  ISETP.LT.OR P4, PT, R21.reuse, 0x2a, P4 ;  /* 0x0000002a1500780c */ /* 0x040fe40002781670 */
[----:B------:R-:W-:Y:S02]  /*15d50*/  ISETP.LT.OR P5, PT, R21, 0x39, P5 ;  /* 0x000000391500780c */ /* 0x000fe40002fa1670 */
[----:B------:R-:W-:Y:S02]  /*15d60*/  FSEL R47, R47, -INF , !P4 ;  /* 0xff8000002f2f7808 */ /* 0x000fe40006000000 */
[----:B------:R-:W-:Y:S02]  /*15d70*/  ISETP.GT.AND P4, PT, R20, 0x31, P3 ;  /* 0x000000311400780c */ /* 0x000fe40001f84270 */
[----:B------:R-:W-:-:S02]  /*15d80*/  FSEL R54, R54, -INF , !P5 ;  /* 0xff80000036367808 */ /* 0x000fc40006800000 */
[C---:B------:R-:W-:Y:S02]  /*15d90*/  ISETP.GT.AND P5, PT, R20.reuse, 0x40, P3 ;  /* 0x000000401400780c */ /* 0x040fe40001fa4270 */
[C---:B------:R-:W-:Y:S02]  /*15da0*/  ISETP.LT.OR P4, PT, R21.reuse, 0x32, P4 ;  /* 0x000000321500780c */ /* 0x040fe40002781670 */
[----:B------:R-:W-:Y:S02]  /*15db0*/  ISETP.LT.OR P5, PT, R21, 0x41, P5 ;  /* 0x000000411500780c */ /* 0x000fe40002fa1670 */
[----:B------:R-:W-:Y:S02]  /*15dc0*/  FSEL R51, R51, -INF , !P4 ;  /* 0xff80000033337808 */ /* 0x000fe40006000000 */
[----:B------:R-:W-:Y:S02]  /*15dd0*/  ISETP.GT.AND P4, PT, R20, 0x39, P3 ;  /* 0x000000391400780c */ /* 0x000fe40001f84270 */
[----:B0-----:R-:W-:-:S02]  /*15de0*/  FMNMX.FTZ R9, R8, R9, !PT ;  /* 0x0000000908097209 */ /* 0x001fc40007810000 */
[----:B------:R-:W-:Y:S02]  /*15df0*/  FSEL R58, R58, -INF , !P5 ;  /* 0xff8000003a3a7808 */ /* 0x000fe40006800000 */
[----:B------:R-:W-:Y:S01]  /*15e00*/  ISETP.GT.AND P5, PT, R20, 0x41, P3 ;  /* 0x000000411400780c */ /* 0x000fe20001fa4270 */
[----:B------:R-:W0:Y:S01]  /*15e10*/  SHFL.BFLY PT, R8, R9, 0x1, 0x1f ;  /* 0x0c201f0009087f89 */ /* 0x000e2200000e0000 */
[C---:B------:R-:W-:Y:S02]  /*15e20*/  ISETP.LT.OR P4, PT, R21.reuse, 0x3a, P4 ;  /* 0x0000003a1500780c */ /* 0x040fe40002781670 */
[----:B------:R-:W-:Y:S02]  /*15e30*/  ISETP.LT.OR P5, PT, R21, 0x42, P5 ;  /* 0x000000421500780c */ /* 0x000fe40002fa1670 */
[----:B------:R-:W-:Y:S02]  /*15e40*/  FSEL R55, R55, -INF , !P4 ;  /* 0xff80000037377808 */ /* 0x000fe40006000000 */
[----:B------:R-:W-:-:S02]  /*15e50*/  FSEL R59, R59, -INF , !P5 ;  /* 0xff8000003b3b7808 */ /* 0x000fc40006800000 */
[----:B------:R-:W-:-:S04]  /*15e60*/  ISETP.GT.AND P5, PT, R20, 0x48, P3 ;  /* 0x000000481400780c */ /* 0x000fc80001fa4270 */
[----:B------:R-:W-:Y:S02]  /*15e70*/  ISETP.LT.OR P5, PT, R21, 0x49, P5 ;  /* 0x000000491500780c */ /* 0x000fe40002fa1670 */
[----:B0-----:R-:W-:-:S04]  /*15e80*/  FMNMX.FTZ R9, R9, R8, !PT ;  /* 0x0000000809097209 */ /* 0x001fc80007810000 */
[----:B------:R-:W-:Y:S01]  /*15e90*/  FSETP.NEU.FTZ.AND P4, PT, R9, -INF , PT ;  /* 0xff8000000900780b */ /* 0x000fe20003f9d000 */
[----:B------:R-:W-:-:S05]  /*15ea0*/  FFMA.FTZ R8, R2, R9, -8 ;  /* 0xc100000002087423 */ /* 0x000fca0000010009 */
[----:B------:R-:W-:-:S05]  /*15eb0*/  FSEL R8, R8, RZ, P4 ;  /* 0x000000ff08087208 */ /* 0x000fca0002000000 */
[--C-:B------:R-:W-:Y:S01]  /*15ec0*/  FFMA.FTZ R10, R2, R25, -R8.reuse ;  /* 0x00000019020a7223 */ /* 0x100fe20000010808 */
[----:B------:R-:W-:Y:S01]  /*15ed0*/  FSEL R25, R62, -INF , !P5 ;  /* 0xff8000003e197808 */ /* 0x000fe20006800000 */
[--C-:B------:R-:W-:Y:S01]  /*15ee0*/  FFMA.FTZ R157, R2, R157, -R8.reuse ;  /* 0x0000009d029d7223 */ /* 0x100fe20000010808 */
[----:B------:R-:W-:Y:S01]  /*15ef0*/  ISETP.GT.AND P5, PT, R20, RZ, P3 ;  /* 0x000000ff1400720c */ /* 0x000fe20001fa4270 */
[C-C-:B------:R-:W-:Y:S01]  /*15f00*/  FFMA.FTZ R24, R2.reuse, R155, -R8.reuse ;  /* 0x0000009b02187223 */ /* 0x140fe20000010808 */
[----:B------:R-:W-:-:S01]  /*15f10*/  FFMA.FTZ R159, R2, R159, -R8 ;  /* 0x0000009f029f7223 */ /* 0x000fc20000010808 */
[C-C-:B------:R-:W-:Y:S01]  /*15f20*/  FFMA.FTZ R161, R2.reuse, R161, -R8.reuse ;  /* 0x000000a102a17223 */ /* 0x140fe20000010808 */
[----:B------:R-:W-:Y:S01]  /*15f30*/  ISETP.LT.OR P5, PT, R21, 0x1, P5 ;  /* 0x000000011500780c */ /* 0x000fe20002fa1670 */
[C-C-:B------:R-:W-:Y:S01]  /*15f40*/  FFMA.FTZ R163, R2.reuse, R163, -R8.reuse ;  /* 0x000000a302a37223 */ /* 0x140fe20000010808 */
[----:B------:R-:W-:-:S01]  /*15f50*/  FFMA.FTZ R165, R2, R165, -R8 ;  /* 0x000000a502a57223 */ /* 0x000fc20000010808 */
[--C-:B------:R-:W-:Y:S01]  /*15f60*/  FFMA.FTZ R153, R2, R153, -R8.reuse ;  /* 0x0000009902997223 */ /* 0x100fe20000010808 */
[----:B------:R-:W-:Y:S01]  /*15f70*/  FSEL R28, R26, -INF , !P5 ;  /* 0xff8000001a1c7808 */ /* 0x000fe20006800000 */
[--C-:B------:R-:W-:Y:S01]  /*15f80*/  FFMA.FTZ R29, R2, R29, -R8.reuse ;  /* 0x0000001d021d7223 */ /* 0x100fe20000010808 */
[----:B------:R-:W-:Y:S01]  /*15f90*/  ISETP.GT.AND P5, PT, R20, 0x49, P3 ;  /* 0x000000491400780c */ /* 0x000fe20001fa4270 */
[----:B------:R0:W-:Y:S01]  /*15fa0*/  MUFU.EX2 R26, R157 ;  /* 0x0000009d001a7308 */ /* 0x0001e20000000800 */
[----:B------:R-:W-:Y:S01]  /*15fb0*/  FMNMX.FTZ R30, R28, R5, !PT ;  /* 0x000000051c1e7209 */ /* 0x000fe20007810000 */
[C-C-:B------:R-:W-:Y:S01]  /*15fc0*/  FFMA.FTZ R33, R2.reuse, R33, -R8.reuse ;  /* 0x0000002102217223 */ /* 0x140fe20000010808 */
        /* <DEDUP_REMOVED lines=9> */
[C-C-:B------:R-:W-:Y:S01]  /*16060*/  FFMA.FTZ R167, R2.reuse, R167, -R8.reuse ;  /* 0x000000a702a77223 */ /* 0x140fe20000010808 */
[----:B0-----:R-:W-:Y:S01]  /*16070*/  FMNMX.FTZ R157, R31, R30, !PT ;  /* 0x0000001e1f9d7209 */ /* 0x001fe20007810000 */
[--C-:B------:R-:W-:Y:S01]  /*16080*/  FFMA.FTZ R53, R2, R53, -R8.reuse ;  /* 0x0000003502357223 */ /* 0x100fe20000010808 */
[----:B------:R-:W-:Y:S01]  /*16090*/  ISETP.LT.OR P5, PT, R21, 0x51, P5 ;  /* 0x000000511500780c */ /* 0x000fe20002fa1670 */
[----:B------:R0:W-:Y:S01]  /*160a0*/  MUFU.EX2 R30, R159 ;  /* 0x0000009f001e7308 */ /* 0x0001e20000000800 */
[----:B------:R-:W-:Y:S01]  /*160b0*/  FMNMX.FTZ R32, R34, R157, !PT ;  /* 0x0000009d22207209 */ /* 0x000fe20007810000 */
[--C-:B------:R-:W-:Y:S01]  /*160c0*/  FFMA.FTZ R169, R2, R169, -R8.reuse ;  /* 0x000000a902a97223 */ /* 0x100fe20000010808 */
[----:B------:R-:W-:Y:S01]  /*160d0*/  FSEL R155, R66, -INF , !P5 ;  /* 0xff800000429b7808 */ /* 0x000fe20006800000 */
[C-C-:B------:R-:W-:Y:S01]  /*160e0*/  FFMA.FTZ R66, R2.reuse, R11, -R8.reuse ;  /* 0x0000000b02427223 */ /* 0x140fe20000010808 */
[----:B------:R-:W-:Y:S01]  /*160f0*/  FMNMX.FTZ R157, R35, R32, !PT ;  /* 0x00000020239d7209 */ /* 0x000fe20007810000 */
[--C-:B------:R-:W-:Y:S01]  /*16100*/  FFMA.FTZ R57, R2, R57, -R8.reuse ;  /* 0x0000003902397223 */ /* 0x100fe20000010808 */
[----:B------:R-:W-:Y:S01]  /*16110*/  ISETP.GT.AND P5, PT, R20, 0x51, P3 ;  /* 0x000000511400780c */ /* 0x000fe20001fa4270 */
[--C-:B------:R-:W-:Y:S01]  /*16120*/  FFMA.FTZ R225, R2, R225, -R8.reuse ;  /* 0x000000e102e17223 */ /* 0x100fe20000010808 */
[----:B------:R-:W-:Y:S01]  /*16130*/  FMNMX.FTZ R32, R38, R157, !PT ;  /* 0x0000009d26207209 */ /* 0x000fe20007810000 */
[C-C-:B------:R-:W-:Y:S01]  /*16140*/  FFMA.FTZ R61, R2.reuse, R61, -R8.reuse ;  /* 0x0000003d023d7223 */ /* 0x140fe20000010808 */
[----:B------:R-:W-:Y:S01]  /*16150*/  ISETP.LT.OR P5, PT, R21, 0x52, P5 ;  /* 0x000000521500780c */ /* 0x000fe20002fa1670 */
[C-C-:B------:R-:W-:Y:S01]  /*16160*/  FFMA.FTZ R227, R2.reuse, R227, -R8.reuse ;  /* 0x000000e302e37223 */ /* 0x140fe20000010808 */
[----:B------:R-:W-:Y:S01]  /*16170*/  FMNMX.FTZ R157, R39, R32, !PT ;  /* 0x00000020279d7209 */ /* 0x000fe20007810000 */
[--C-:B------:R-:W-:Y:S01]  /*16180*/  FFMA.FTZ R65, R2, R65, -R8.reuse ;  /* 0x0000004102417223 */ /* 0x100fe20000010808 */
[----:B------:R-:W-:Y:S01]  /*16190*/  FSEL R67, R67, -INF , !P5 ;  /* 0xff80000043437808 */ /* 0x000fe20006800000 */
[----:B------:R1:W-:Y:S01]  /*161a0*/  MUFU.EX2 R32, R161 ;  /* 0x000000a100207308 */ /* 0x0003e20000000800 */
[----:B------:R-:W-:Y:S01]  /*161b0*/  FMNMX.FTZ R36, R42, R157, !PT ;  /* 0x0000009d2a247209 */ /* 0x000fe20007810000 */
[--C-:B------:R-:W-:Y:S01]  /*161c0*/  FFMA.FTZ R56, R2, R229, -R8.reuse ;  /* 0x000000e502387223 */ /* 0x100fe20000010808 */
[----:B------:R-:W-:Y:S01]  /*161d0*/  ISETP.GT.AND P5, PT, R20, 0x58, P3 ;  /* 0x000000581400780c */ /* 0x000fe20001fa4270 */
[C-C-:B------:R-:W-:Y:S01]  /*161e0*/  FFMA.FTZ R69, R2.reuse, R69, -R8.reuse ;  /* 0x0000004502457223 */ /* 0x140fe20000010808 */
[----:B0-----:R-:W-:Y:S01]  /*161f0*/  FMNMX.FTZ R159, R43, R36, !PT ;  /* 0x000000242b9f7209 */ /* 0x001fe20007810000 */
[C-C-:B------:R-:W-:Y:S01]  /*16200*/  FFMA.FTZ R60, R2.reuse, R72, -R8.reuse ;  /* 0x00000048023c7223 */ /* 0x140fe20000010808 */
[----:B------:R-:W-:Y:S01]  /*16210*/  ISETP.LT.OR P5, PT, R21, 0x59, P5 ;  /* 0x000000591500780c */ /* 0x000fe20002fa1670 */
        /* <DEDUP_REMOVED lines=8> */
[----:B------:R0:W-:Y:S01]  /*162a0*/  MUFU.EX2 R36, R163 ;  /* 0x000000a300247308 */ /* 0x0001e20000000800 */
[----:B------:R-:W-:Y:S01]  /*162b0*/  FMNMX.FTZ R40, R50, R159, !PT ;  /* 0x0000009f32287209 */ /* 0x000fe20007810000 */
[----:B------:R-:W-:Y:S01]  /*162c0*/  FFMA.FTZ R85, R2, R85, -R8 ;  /* 0x0000005502557223 */ /* 0x000fe20000010808 */
[----:B------:R-:W-:-:S02]  /*162d0*/  ISETP.LT.OR P5, PT, R21, 0x5a, P5 ;  /* 0x0000005a1500780c */ /* 0x000fc40002fa1670 */
[----:B-1----:R-:W-:Y:S02]  /*162e0*/  FMNMX.FTZ R161, R51, R40, !PT ;  /* 0x0000002833a17209 */ /* 0x002fe40007810000 */
[----:B------:R-:W-:Y:S01]  /*162f0*/  FSEL R71, R71, -INF , !P5 ;  /* 0xff80000047477808 */ /* 0x000fe20006800000 */
[----:B------:R-:W-:Y:S01]  /*16300*/  MUFU.EX2 R153, R153 ;  /* 0x0000009900997308 */ /* 0x000fe20000000800 */
[----:B------:R-:W-:Y:S02]  /*16310*/  ISETP.GT.AND P5, PT, R20, 0x60, P3 ;  /* 0x000000601400780c */ /* 0x000fe40001fa4270 */
[----:B------:R-:W-:Y:S02]  /*16320*/  FMNMX.FTZ R40, R54, R161, !PT ;  /* 0x000000a136287209 */ /* 0x000fe40007810000 */
[----:B------:R-:W-:Y:S02]  /*16330*/  ISETP.LT.OR P5, PT, R21, 0x61, P5 ;  /* 0x000000611500780c */ /* 0x000fe40002fa1670 */
[----:B------:R-:W-:Y:S01]  /*16340*/  FMNMX.FTZ R161, R55, R40, !PT ;  /* 0x0000002837a17209 */ /* 0x000fe20007810000 */
[----:B------:R-:W-:Y:S01]  /*16350*/  MUFU.EX2 R10, R10 ;  /* 0x0000000a000a7308 */ /* 0x000fe20000000800 */
[----:B------:R-:W-:-:S02]  /*16360*/  FSEL R159, R74, -INF , !P5 ;  /* 0xff8000004a9f7808 */ /* 0x000fc40006800000 */
[----:B------:R-:W-:Y:S02]  /*16370*/  ISETP.GT.AND P5, PT, R20, 0x61, P3 ;  /* 0x000000611400780c */ /* 0x000fe40001fa4270 */
[----:B------:R-:W-:Y:S02]  /*16380*/  FMNMX.FTZ R44, R58, R161, !PT ;  /* 0x000000a13a2c7209 */ /* 0x000fe40007810000 */
[----:B------:R-:W-:Y:S01]  /*16390*/  ISETP.LT.OR P5, PT, R21, 0x62, P5 ;  /* 0x000000621500780c */ /* 0x000fe20002fa1670 */
[----:B------:R-:W-:Y:S01]  /*163a0*/  MUFU.EX2 R40, R165 ;  /* 0x000000a500287308 */ /* 0x000fe20000000800 */
[----:B------:R-:W-:Y:S02]  /*163b0*/  FMNMX.FTZ R44, R59, R44, !PT ;  /* 0x0000002c3b2c7209 */ /* 0x000fe40007810000 */
[----:B------:R-:W-:Y:S02]  /*163c0*/  FSEL R75, R75, -INF , !P5 ;  /* 0xff8000004b4b7808 */ /* 0x000fe40006800000 */
[----:B------:R-:W-:-:S02]  /*163d0*/  ISETP.GT.AND P5, PT, R20, 0x68, P3 ;  /* 0x000000681400780c */ /* 0x000fc40001fa4270 */
[----:B------:R-:W-:Y:S01]  /*163e0*/  FMNMX.FTZ R44, R25, R44, !PT ;  /* 0x0000002c192c7209 */ /* 0x000fe20007810000 */
[----:B------:R-:W-:Y:S01]  /*163f0*/  MUFU.EX2 R24, R24 ;  /* 0x0000001800187308 */ /* 0x000fe20000000800 */
[----:B------:R-:W-:Y:S02]  /*16400*/  ISETP.LT.OR P5, PT, R21, 0x69, P5 ;  /* 0x000000691500780c */ /* 0x000fe40002fa1670 */
[----:B------:R-:W-:Y:S02]  /*16410*/  FMNMX.FTZ R48, R63, R44, !PT ;  /* 0x0000002c3f307209 */ /* 0x000fe40007810000 */
[----:B------:R-:W-:Y:S02]  /*16420*/  FSEL R161, R78, -INF , !P5 ;  /* 0xff8000004ea17808 */ /* 0x000fe40006800000 */
[----:B------:R-:W-:Y:S01]  /*16430*/  FMNMX.FTZ R48, R155, R48, !PT ;  /* 0x000000309b307209 */ /* 0x000fe20007810000 */
[----:B------:R1:W-:Y:S01]  /*16440*/  MUFU.EX2 R44, R167 ;  /* 0x000000a7002c7308 */ /* 0x0003e20000000800 */
[----:B------:R-:W-:-:S02]  /*16450*/  ISETP.GT.AND P5, PT, R20, 0x69, P3 ;  /* 0x000000691400780c */ /* 0x000fc40001fa4270 */
[----:B------:R-:W-:Y:S02]  /*16460*/  FMNMX.FTZ R48, R67, R48, !PT ;  /* 0x0000003043307209 */ /* 0x000fe40007810000 */
[----:B------:R-:W-:Y:S02]  /*16470*/  ISETP.LT.OR P5, PT, R21, 0x6a, P5 ;  /* 0x0000006a1500780c */ /* 0x000fe40002fa1670 */
[----:B------:R-:W-:Y:S01]  /*16480*/  FMNMX.FTZ R48, R157, R48, !PT ;  /* 0x000000309d307209 */ /* 0x000fe20007810000 */
[----:B------:R-:W-:Y:S01]  /*16490*/  MUFU.EX2 R29, R29 ;  /* 0x0000001d001d7308 */ /* 0x000fe20000000800 */
[----:B------:R-:W-:Y:S02]  /*164a0*/  FSEL R79, R79, -INF , !P5 ;  /* 0xff8000004f4f7808 */ /* 0x000fe40006800000 */
[----:B------:R-:W-:Y:S02]  /*164b0*/  ISETP.GT.AND P5, PT, R20, 0x70, P3 ;  /* 0x000000701400780c */ /* 0x000fe40001fa4270 */
[----:B------:R-:W-:-:S02]  /*164c0*/  FMNMX.FTZ R52, R71, R48, !PT ;  /* 0x0000003047347209 */ /* 0x000fc40007810000 */
[----:B------:R-:W-:Y:S01]  /*164d0*/  ISETP.LT.OR P5, PT, R21, 0x71, P5 ;  /* 0x000000711500780c */ /* 0x000fe20002fa1670 */
[----:B------:R-:W-:Y:S01]  /*164e0*/  MUFU.EX2 R33, R33 ;  /* 0x0000002100217308 */ /* 0x000fe20000000800 */
[----:B------:R-:W-:Y:S02]  /*164f0*/  FMNMX.FTZ R52, R159, R52, !PT ;  /* 0x000000349f347209 */ /* 0x000fe40007810000 */
[----:B0-----:R-:W-:Y:S02]  /*16500*/  FSEL R163, R82, -INF , !P5 ;  /* 0xff80000052a37808 */ /* 0x001fe40006800000 */
[----:B------:R-:W-:Y:S02]  /*16510*/  ISETP.GT.AND P5, PT, R20, 0x71, P3 ;  /* 0x000000711400780c */ /* 0x000fe40001fa4270 */
[----:B------:R-:W-:Y:S01]  /*16520*/  FMNMX.FTZ R52, R75, R52, !PT ;  /* 0x000000344b347209 */ /* 0x000fe20007810000 */
[----:B------:R-:W-:Y:S01]  /*16530*/  MUFU.EX2 R37, R37 ;  /* 0x0000002500257308 */ /* 0x000fe20000000800 */
[----:B------:R-:W-:-:S02]  /*16540*/  ISETP.LT.OR P5, PT, R21, 0x72, P5 ;  /* 0x000000721500780c */ /* 0x000fc40002fa1670 */
[----:B------:R-:W-:Y:S02]  /*16550*/  FMNMX.FTZ R52, R161, R52, !PT ;  /* 0x00000034a1347209 */ /* 0x000fe40007810000 */
[----:B------:R-:W-:Y:S02]  /*16560*/  FSEL R83, R83, -INF , !P5 ;  /* 0xff80000053537808 */ /* 0x000fe40006800000 */
[C---:B------:R-:W-:Y:S01]  /*16570*/  ISETP.GT.AND P5, PT, R20.reuse, 0x78, P3 ;  /* 0x000000781400780c */ /* 0x040fe20001fa4270 */
[----:B------:R-:W-:Y:S01]  /*16580*/  MUFU.EX2 R41, R41 ;  /* 0x0000002900297308 */ /* 0x000fe20000000800 */
[----:B------:R-:W-:Y:S02]  /*16590*/  FMNMX.FTZ R52, R79, R52, !PT ;  /* 0x000000344f347209 */ /* 0x000fe40007810000 */
[----:B------:R-:W-:Y:S02]  /*165a0*/  ISETP.GT.AND P3, PT, R20, 0x79, P3 ;  /* 0x000000791400780c */ /* 0x000fe40001f64270 */
[----:B------:R-:W-:-:S02]  /*165b0*/  ISETP.LT.OR P5, PT, R21, 0x79, P5 ;  /* 0x000000791500780c */ /* 0x000fc40002fa1670 */
[----:B------:R-:W-:Y:S01]  /*165c0*/  FMNMX.FTZ R52, R163, R52, !PT ;  /* 0x00000034a3347209 */ /* 0x000fe20007810000 */
[----:B------:R-:W-:Y:S01]  /*165d0*/  MUFU.EX2 R45, R45 ;  /* 0x0000002d002d7308 */ /* 0x000fe20000000800 */
[----:B------:R-:W-:Y:S02]  /*165e0*/  ISETP.LT.OR P3, PT, R21, 0x7a, P3 ;  /* 0x0000007a1500780c */ /* 0x000fe40001f61670 */
[----:B------:R-:W-:Y:S02]  /*165f0*/  FSEL R21, R86, -INF , !P5 ;  /* 0xff80000056157808 */ /* 0x000fe40006800000 */
[----:B------:R-:W-:Y:S02]  /*16600*/  FMNMX.FTZ R52, R83, R52, !PT ;  /* 0x0000003453347209 */ /* 0x000fe40007810000 */
[----:B------:R-:W-:Y:S01]  /*16610*/  FSEL R87, R87, -INF , !P3 ;  /* 0xff80000057577808 */ /* 0x000fe20005800000 */
[----:B------:R-:W-:Y:S01]  /*16620*/  MUFU.EX2 R49, R49 ;  /* 0x0000003100317308 */ /* 0x000fe20000000800 */
[----:B------:R-:W-:-:S02]  /*16630*/  FMNMX.FTZ R52, R21, R52, !PT ;  /* 0x0000003415347209 */ /* 0x000fc40007810000 */
[----:B-1----:R-:W-:Y:S02]  /*16640*/  FSEL R167, R9, RZ, P4 ;  /* 0x000000ff09a77208 */ /* 0x002fe40002000000 */
[----:B------:R-:W-:-:S03]  /*16650*/  FMNMX.FTZ R62, R87, R52, !PT ;  /* 0x00000034573e7209 */ /* 0x000fc60007810000 */
[----:B------:R-:W-:Y:S01]  /*16660*/  FADD.FTZ R167, -R167, R0 ;  /* 0x00000000a7a77221 */ /* 0x000fe20000010100 */
        /* <DEDUP_REMOVED lines=9> */
[----:B------:R-:W-:Y:S08]  /*16700*/  MUFU.EX2 R20, R225 ;  /* 0x000000e100147308 */ /* 0x000ff00000000800 */
[----:B------:R-:W-:Y:S08]  /*16710*/  MUFU.EX2 R61, R61 ;  /* 0x0000003d003d7308 */ /* 0x000ff00000000800 */
[----:B------:R-:W-:Y:S01]  /*16720*/  MUFU.EX2 R52, R227 ;  /* 0x000000e300347308 */ /* 0x000fe20000000800 */
[----:B0-----:R-:W-:-:S07]  /*16730*/  FMNMX.FTZ R11, R165, R68, !PT ;  /* 0x00000044a50b7209 */ /* 0x001fce0007810000 */
[----:B------:R-:W-:Y:S01]  /*16740*/  MUFU.EX2 R65, R65 ;  /* 0x0000004100417308 */ /* 0x000fe20000000800 */
[----:B------:R-:W-:Y:S01]  /*16750*/  FSETP.NEU.FTZ.AND P3, PT, R11, -INF , PT ;  /* 0xff8000000b00780b */ /* 0x000fe20003f7d000 */
[----:B------:R-:W-:-:S03]  /*16760*/  FFMA.FTZ R165, R2, R11, -8 ;  /* 0xc100000002a57423 */ /* 0x000fc6000001000b */
[----:B------:R-:W-:Y:S02]  /*16770*/  FSEL R68, R11, RZ, P3 ;  /* 0x000000ff0b447208 */ /* 0x000fe40001800000 */
[----:B------:R-:W-:Y:S01]  /*16780*/  FSEL R165, R165, RZ, P3 ;  /* 0x000000ffa5a57208 */ /* 0x000fe20001800000 */
[----:B------:R-:W-:Y:S04]  /*16790*/  MUFU.EX2 R56, R56 ;  /* 0x0000003800387308 */ /* 0x000fe80000000800 */
        /* <DEDUP_REMOVED lines=11> */
[----:B------:R-:W-:Y:S01]  /*16850*/  FFMA.FTZ R50, R2, R51, -R165 ;  /* 0x0000003302327223 */ /* 0x000fe200000108a5 */
[----:B------:R-:W-:-:S01]  /*16860*/  FADD.FTZ R51, -R68, R5 ;  /* 0x0000000544337221 */ /* 0x000fc20000010100 */
[C-C-:B------:R-:W-:Y:S01]  /*16870*/  FFMA.FTZ R27, R2.reuse, R27, -R165.reuse ;  /* 0x0000001b021b7223 */ /* 0x140fe200000108a5 */
[----:B------:R-:W-:Y:S01]  /*16880*/  MUFU.EX2 R8, R8 ;  /* 0x0000000800087308 */ /* 0x000fe20000000800 */
[----:B------:R-:W-:-:S01]  /*16890*/  FFMA.FTZ R15, R2, R15, -R165 ;  /* 0x0000000f020f7223 */ /* 0x000fc200000108a5 */
[C---:B------:R-:W-:Y:S01]  /*168a0*/  FMUL.FTZ R51, R2.reuse, R51 ;  /* 0x0000003302337220 */ /* 0x040fe20000410000 */
[----:B------:R-:W-:-:S01]  /*168b0*/  FFMA.FTZ R70, R2, R54, -R165 ;  /* 0x0000003602467223 */ /* 0x000fc200000108a5 */
[C-C-:B------:R-:W-:Y:S01]  /*168c0*/  FFMA.FTZ R54, R2.reuse, R55, -R165.reuse ;  /* 0x0000003702367223 */ /* 0x140fe200000108a5 */
[----:B------:R-:W-:-:S01]  /*168d0*/  FFMA.FTZ R55, R2, R58, -R165 ;  /* 0x0000003a02377223 */ /* 0x000fc200000108a5 */
[----:B------:R-:W-:Y:S01]  /*168e0*/  FFMA.FTZ R58, R2, R59, -R165 ;  /* 0x0000003b023a7223 */ /* 0x000fe200000108a5 */
[----:B-1----:R-:W-:-:S01]  /*168f0*/  FFMA.FTZ R59, R0, R4, R153 ;  /* 0x00000004003b7223 */ /* 0x002fc20000010099 */
[----:B------:R-:W0:Y:S01]  /*16900*/  MUFU.EX2 R51, R51 ;  /* 0x0000003300337308 */ /* 0x000e220000000800 */
[----:B------:R-:W-:-:S01]  /*16910*/  FFMA.FTZ R68, R2, R63, -R165 ;  /* 0x0000003f02447223 */ /* 0x000fc200000108a5 */
[----:B------:R-:W-:Y:S01]  /*16920*/  FFMA.FTZ R25, R2, R25, -R165 ;  /* 0x0000001902197223 */ /* 0x000fe200000108a5 */
[----:B------:R-:W-:-:S01]  /*16930*/  FADD.FTZ R59, R10, R59 ;  /* 0x0000003b0a3b7221 */ /* 0x000fc20000010000 */
[C-C-:B------:R-:W-:Y:S01]  /*16940*/  FFMA.FTZ R21, R2.reuse, R21, -R165.reuse ;  /* 0x0000001502157223 */ /* 0x140fe200000108a5 */
[----:B------:R-:W-:-:S03]  /*16950*/  FFMA.FTZ R87, R2, R87, -R165 ;  /* 0x0000005702577223 */ /* 0x000fc600000108a5 */
[----:B------:R-:W1:Y:S08]  /*16960*/  MUFU.EX2 R27, R27 ;  /* 0x0000001b001b7308 */ /* 0x000e700000000800 */
[----:B------:R-:W2:Y:S01]  /*16970*/  MUFU.EX2 R15, R15 ;  /* 0x0000000f000f7308 */ /* 0x000ea20000000800 */
[----:B0-----:R-:W-:-:S07]  /*16980*/  FFMA.FTZ R4, R51, R3, R8 ;  /* 0x0000000333047223 */ /* 0x001fce0000010008 */
        /* <DEDUP_REMOVED lines=8> */
[----:B------:R1:W-:Y:S01]  /*16a10*/  MUFU.EX2 R5, R70 ;  /* 0x0000004600057308 */ /* 0x0003e20000000800 */
[----:B--2---:R-:W-:-:S07]  /*16a20*/  FADD.FTZ R4, R34, R3 ;  /* 0x0000000322047221 */ /* 0x004fce0000010000 */
[----:B------:R-:W2:Y:S01]  /*16a30*/  MUFU.EX2 R38, R38 ;  /* 0x0000002600267308 */ /* 0x000ea20000000800 */
[----:B-1----:R-:W-:-:S01]  /*16a40*/  FADD.FTZ R70, R24, R59 ;  /* 0x0000003b18467221 */ /* 0x002fc20000010000 */
[----:B0-----:R-:W-:Y:S01]  /*16a50*/  FADD.FTZ R3, R35, R4 ;  /* 0x0000000423037221 */ /* 0x001fe20000010000 */
[----:B------:R-:W-:-:S02]  /*16a60*/  FFMA.FTZ R59, R2, R155, -R165 ;  /* 0x0000009b023b7223 */ /* 0x000fc400000108a5 */
[----:B------:R-:W-:-:S03]  /*16a70*/  FADD.FTZ R63, R29, R70 ;  /* 0x000000461d3f7221 */ /* 0x000fc60000010000 */
[----:B------:R-:W0:Y:S01]  /*16a80*/  MUFU.EX2 R39, R39 ;  /* 0x0000002700277308 */ /* 0x000e220000000800 */
[----:B------:R-:W-:-:S04]  /*16a90*/  FADD.FTZ R70, R26, R63 ;  /* 0x0000003f1a467221 */ /* 0x000fc80000010000 */
[----:B------:R-:W-:Y:S01]  /*16aa0*/  FADD.FTZ R63, R33, R70 ;  /* 0x00000046213f7221 */ /* 0x000fe20000010000 */
[----:B------:R-:W-:-:S02]  /*16ab0*/  FFMA.FTZ R70, R2, R67, -R165 ;  /* 0x0000004302467223 */ /* 0x000fc400000108a5 */
[----:B------:R-:W1:Y:S01]  /*16ac0*/  MUFU.EX2 R42, R42 ;  /* 0x0000002a002a7308 */ /* 0x000e620000000800 */
[----:B------:R-:W-:-:S01]  /*16ad0*/  FADD.FTZ R72, R30, R63 ;  /* 0x0000003f1e487221 */ /* 0x000fc20000010000 */
[----:B--2---:R-:W-:Y:S01]  /*16ae0*/  FADD.FTZ R4, R38, R3 ;  /* 0x0000000326047221 */ /* 0x004fe20000010000 */
[----:B------:R-:W-:-:S02]  /*16af0*/  FFMA.FTZ R63, R2, R157, -R165 ;  /* 0x0000009d023f7223 */ /* 0x000fc400000108a5 */
[----:B------:R-:W-:-:S03]  /*16b00*/  FADD.FTZ R67, R37, R72 ;  /* 0x0000004825437221 */ /* 0x000fc60000010000 */
[----:B------:R-:W2:Y:S01]  /*16b10*/  MUFU.EX2 R43, R43 ;  /* 0x0000002b002b7308 */ /* 0x000ea20000000800 */
[----:B------:R-:W-:-:S01]  /*16b20*/  FADD.FTZ R72, R32, R67 ;  /* 0x0000004320487221 */ /* 0x000fc20000010000 */
[----:B0-----:R-:W-:-:S03]  /*16b30*/  FADD.FTZ R3, R39, R4 ;  /* 0x0000000427037221 */ /* 0x001fc60000010000 */
[----:B------:R-:W-:Y:S01]  /*16b40*/  FADD.FTZ R67, R41, R72 ;  /* 0x0000004829437221 */ /* 0x000fe20000010000 */
[----:B------:R-:W-:-:S02]  /*16b50*/  FFMA.FTZ R72, R2, R71, -R165 ;  /* 0x0000004702487223 */ /* 0x000fc400000108a5 */
[----:B------:R-:W0:Y:S01]  /*16b60*/  MUFU.EX2 R46, R46 ;  /* 0x0000002e002e7308 */ /* 0x000e220000000800 */
[----:B-1----:R-:W-:-:S01]  /*16b70*/  FADD.FTZ R4, R42, R3 ;  /* 0x000000032a047221 */ /* 0x002fc20000010000 */
[----:B------:R-:W-:Y:S01]  /*16b80*/  FADD.FTZ R74, R36, R67 ;  /* 0x00000043244a7221 */ /* 0x000fe20000010000 */
[----:B------:R-:W-:-:S03]  /*16b90*/  FFMA.FTZ R67, R2, R159, -R165 ;  /* 0x0000009f02437223 */ /* 0x000fc600000108a5 */
[----:B------:R-:W-:Y:S02]  /*16ba0*/  FADD.FTZ R71, R45, R74 ;  /* 0x0000004a2d477221 */ /* 0x000fe40000010000 */
[----:B------:R-:W1:Y:S01]  /*16bb0*/  MUFU.EX2 R47, R47 ;  /* 0x0000002f002f7308 */ /* 0x000e620000000800 */
[----:B--2---:R-:W-:-:S01]  /*16bc0*/  FADD.FTZ R3, R43, R4 ;  /* 0x000000042b037221 */ /* 0x004fc20000010000 */
[----:B------:R-:W-:-:S04]  /*16bd0*/  FADD.FTZ R74, R40, R71 ;  /* 0x00000047284a7221 */ /* 0x000fc80000010000 */
[----:B------:R-:W-:Y:S01]  /*16be0*/  FADD.FTZ R71, R49, R74 ;  /* 0x0000004a31477221 */ /* 0x000fe20000010000 */
[----:B------:R-:W-:-:S01]  /*16bf0*/  FFMA.FTZ R74, R2, R75, -R165 ;  /* 0x0000004b024a7223 */ /* 0x000fc200000108a5 */
[----:B------:R-:W2:Y:S01]  /*16c00*/  MUFU.EX2 R50, R50 ;  /* 0x0000003200327308 */ /* 0x000ea20000000800 */
[----:B0-----:R-:W-:-:S01]  /*16c10*/  FADD.FTZ R4, R46, R3 ;  /* 0x000000032e047221 */ /* 0x001fc20000010000 */
[----:B------:R-:W-:Y:S01]  /*16c20*/  FADD.FTZ R76, R44, R71 ;  /* 0x000000472c4c7221 */ /* 0x000fe20000010000 */
[----:B------:R-:W-:-:S03]  /*16c30*/  FFMA.FTZ R71, R2, R161, -R165 ;  /* 0x000000a102477223 */ /* 0x000fc600000108a5 */
[----:B------:R-:W-:Y:S02]  /*16c40*/  FADD.FTZ R75, R53, R76 ;  /* 0x0000004c354b7221 */ /* 0x000fe40000010000 */
[----:B------:R-:W0:Y:S01]  /*16c50*/  MUFU.EX2 R54, R54 ;  /* 0x0000003600367308 */ /* 0x000e220000000800 */
[----:B-1----:R-:W-:-:S01]  /*16c60*/  FADD.FTZ R3, R47, R4 ;  /* 0x000000042f037221 */ /* 0x002fc20000010000 */
[----:B------:R-:W-:-:S04]  /*16c70*/  FADD.FTZ R76, R48, R75 ;  /* 0x0000004b304c7221 */ /* 0x000fc80000010000 */
[----:B------:R-:W-:Y:S01]  /*16c80*/  FADD.FTZ R75, R57, R76 ;  /* 0x0000004c394b7221 */ /* 0x000fe20000010000 */
[----:B------:R-:W-:-:S01]  /*16c90*/  FFMA.FTZ R76, R2, R79, -R165 ;  /* 0x0000004f024c7223 */ /* 0x000fc200000108a5 */
[----:B------:R-:W1:Y:S01]  /*16ca0*/  MUFU.EX2 R55, R55 ;  /* 0x0000003700377308 */ /* 0x000e620000000800 */
[----:B--2---:R-:W-:-:S01]  /*16cb0*/  FADD.FTZ R4, R50, R3 ;  /* 0x0000000332047221 */ /* 0x004fc20000010000 */
[----:B------:R-:W-:Y:S01]  /*16cc0*/  FADD.FTZ R78, R20, R75 ;  /* 0x0000004b144e7221 */ /* 0x000fe20000010000 */
[----:B------:R-:W-:-:S02]  /*16cd0*/  FFMA.FTZ R75, R2, R163, -R165 ;  /* 0x000000a3024b7223 */ /* 0x000fc400000108a5 */
[----:B------:R-:W-:Y:S01]  /*16ce0*/  FADD.FTZ R3, R5, R4 ;  /* 0x0000000405037221 */ /* 0x000fe20000010000 */
[----:B------:R-:W-:-:S02]  /*16cf0*/  FADD.FTZ R79, R61, R78 ;  /* 0x0000004e3d4f7221 */ /* 0x000fc40000010000 */
[----:B------:R-:W2:Y:S01]  /*16d00*/  MUFU.EX2 R58, R58 ;  /* 0x0000003a003a7308 */ /* 0x000ea20000000800 */
[----:B0-----:R-:W-:-:S01]  /*16d10*/  FADD.FTZ R4, R54, R3 ;  /* 0x0000000336047221 */ /* 0x001fc20000010000 */
[----:B------:R-:W-:-:S04]  /*16d20*/  FADD.FTZ R78, R52, R79 ;  /* 0x0000004f344e7221 */ /* 0x000fc80000010000 */
[----:B------:R-:W-:Y:S01]  /*16d30*/  FADD.FTZ R79, R65, R78 ;  /* 0x0000004e414f7221 */ /* 0x000fe20000010000 */
[----:B------:R-:W-:-:S01]  /*16d40*/  FFMA.FTZ R78, R2, R83, -R165 ;  /* 0x00000053024e7223 */ /* 0x000fc200000108a5 */
        /* <DEDUP_REMOVED lines=51> */
.L_x_1722:
[----:B------:R-:W-:Y:S01]  /*17080*/  F2FP.SATFINITE.E4M3.F32.PACK_AB_MERGE_C R5, R54, R5, RZ ;  /* 0x000000053605723e */ /* 0x000fe200048070ff */
[-C--:B------:R-:W-:Y:S01]  /*17090*/  FMUL.FTZ R88, R88, R0.reuse ;  /* 0x0000000058587220 */ /* 0x080fe20000410000 */
[----:B------:R-:W-:Y:S01]  /*170a0*/  F2FP.SATFINITE.E4M3.F32.PACK_AB_MERGE_C R15, R28, R15, RZ ;  /* 0x0000000f1c0f723e */ /* 0x000fe200048070ff */
[----:B------:R-:W-:Y:S01]  /*170b0*/  FMUL.FTZ R89, R89, R0 ;  /* 0x0000000059597220 */ /* 0x000fe20000410000 */
[----:B------:R-:W-:Y:S01]  /*170c0*/  F2FP.SATFINITE.E4M3.F32.PACK_AB_MERGE_C R163, R50, R47, R5 ;  /* 0x0000002f32a3723e */ /* 0x000fe20004807005 */
[----:B------:R-:W-:Y:S01]  /*170d0*/  IMAD R5, R168, 0x8, R16 ;  /* 0x00000008a8057824 */ /* 0x000fe200078e0210 */
[----:B------:R-:W-:Y:S01]  /*170e0*/  ISETP.GT.AND P3, PT, R6, R12, PT ;  /* 0x0000000c0600720c */ /* 0x000fe20003f64270 */
[----:B------:R-:W-:Y:S01]  /*170f0*/  FMUL.FTZ R92, R92, R0 ;  /* 0x000000005c5c7220 */ /* 0x000fe20000410000 */
[----:B------:R-:W-:Y:S01]  /*17100*/  F2FP.SATFINITE.E4M3.F32.PACK_AB_MERGE_C R165, R27, R8, R15 ;  /* 0x000000081ba5723e */ /* 0x000fe2000480700f */
[----:B------:R-:W-:Y:S01]  /*17110*/  IMAD.U32 R8, RZ, RZ, UR40 ;  /* 0x00000028ff087e24 */ /* 0x000fe2000f8e00ff */
[----:B------:R-:W-:Y:S01]  /*17120*/  F2FP.SATFINITE.E4M3.F32.PACK_AB_MERGE_C R24, R29, R24, RZ ;  /* 0x000000181d18723e */ /* 0x000fe200048070ff */
[----:B------:R-:W-:Y:S01]  /*17130*/  VIADD R5, R5, 0x22860 ;  /* 0x0002286005057836 */ /* 0x000fe20000000000 */
[----:B------:R-:W-:Y:S01]  /*17140*/  F2FP.SATFINITE.E4M3.F32.PACK_AB_MERGE_C R30, R37, R30, RZ ;  /* 0x0000001e251e723e */ /* 0x000fe200048070ff */
[-C--:B------:R-:W-:Y:S01]  /*17150*/  FMUL.FTZ R93, R93, R0.reuse ;  /* 0x000000005d5d7220 */ /* 0x080fe20000410000 */
[----:B------:R-:W-:Y:S01]  /*17160*/  F2FP.SATFINITE.E4M3.F32.PACK_AB_MERGE_C R35, R38, R35, RZ ;  /* 0x000000232623723e */ /* 0x000fe200048070ff */
[-C--:B------:R-:W-:Y:S01]  /*17170*/  FMUL.FTZ R96, R96, R0.reuse ;  /* 0x0000000060607220 */ /* 0x080fe20000410000 */
[----:B------:R-:W-:Y:S01]  /*17180*/  PRMT R5, R8, 0x654, R5 ;  /* 0x0000065408057816 */ /* 0x000fe20000000005 */
[----:B------:R-:W-:Y:S01]  /*17190*/  FMUL.FTZ R97, R97, R0 ;  /* 0x0000000061617220 */ /* 0x000fe20000410000 */
[----:B------:R-:W-:Y:S01]  /*171a0*/  F2FP.SATFINITE.E4M3.F32.PACK_AB_MERGE_C R36, R45, R36, RZ ;  /* 0x000000242d24723e */ /* 0x000fe200048070ff */
[----:B------:R-:W-:Y:S01]  /*171b0*/  FMUL.FTZ R100, R100, R0 ;  /* 0x0000000064647220 */ /* 0x000fe20000410000 */
[----:B------:R-:W-:Y:S01]  /*171c0*/  F2FP.SATFINITE.E4M3.F32.PACK_AB_MERGE_C R43, R46, R43, RZ ;  /* 0x0000002b2e2b723e */ /* 0x000fe200048070ff */
[----:B------:R0:W-:Y:S01]  /*171d0*/  SYNCS.ARRIVE.TRANS64.RED.A1T0 RZ, [R5+URZ], RZ ;  /* 0x000000ff05ff79a7 */ /* 0x0001e2000810043f */
        /* <DEDUP_REMOVED lines=81> */
[----:B0-----:R-:W-:Y:S02]  /*176f0*/  IMAD.MOV.U32 R5, RZ, RZ, R11 ;  /* 0x000000ffff057224 */ /* 0x001fe400078e000b */
[----:B------:R-:W-:Y:S02]  /*17700*/  IMAD.MOV.U32 R0, RZ, RZ, R9 ;  /* 0x000000ffff007224 */ /* 0x000fe400078e0009 */
[----:B------:R-:W-:Y:S02]  /*17710*/  IMAD.MOV.U32 R169, RZ, RZ, R14 ;  /* 0x000000ffffa97224 */ /* 0x000fe400078e000e */
[----:B------:R-:W-:Y:S01]  /*17720*/  IMAD.MOV.U32 R168, RZ, RZ, R13 ;  /* 0x000000ffffa87224 */ /* 0x000fe200078e000d */
[----:B------:R-:W-:Y:S06]  /*17730*/  @P3 BRA `(.L_x_1723) ;  /* 0xffffffd000003947 */ /* 0x000fec000383ffff */
[----:B------:R-:W-:Y:S02]  /*17740*/  IMAD.MOV.U32 R5, RZ, RZ, R11 ;  /* 0x000000ffff057224 */ /* 0x000fe400078e000b */
[----:B------:R-:W-:Y:S02]  /*17750*/  IMAD.MOV.U32 R0, RZ, RZ, R9 ;  /* 0x000000ffff007224 */ /* 0x000fe400078e0009 */
[----:B------:R-:W-:Y:S02]  /*17760*/  IMAD.MOV.U32 R168, RZ, RZ, R13 ;  /* 0x000000ffffa87224 */ /* 0x000fe400078e000d */
[----:B------:R-:W-:-:S07]  /*17770*/  IMAD.MOV.U32 R169, RZ, RZ, R14 ;  /* 0x000000ffffa97224 */ /* 0x000fce00078e000e */
.L_x_1703:
[----:B------:R-:W0:Y:S01]  /*17780*/  LDC R8, c[0x0][0x448] ;  /* 0x00011200ff087b82 */ /* 0x000e220000000800 */
[----:B------:R-:W-:-:S07]  /*17790*/  IADD3 R11, R171, 0x1, -R170 ;  /* 0x00000001ab0b7810 */ /* 0x000fce0007ffe8aa */
[----:B------:R-:W1:Y:S01]  /*177a0*/  LDC R13, c[0x0][0x9e4] ;  /* 0x00027900ff0d7b82 */ /* 0x000e620000000800 */
[----:B0-----:R-:W-:Y:S01]  /*177b0*/  ISETP.NE.AND P4, PT, R8, 0x1, PT ;  /* 0x000000010800780c */ /* 0x001fe20003f85270 */
[----:B------:R-:W-:Y:S01]  /*177c0*/  VIADD R8, R178, 0x7f ;  /* 0x0000007fb2087836 */ /* 0x000fe20000000000 */
[----:B-1----:R-:W-:-:S11]  /*177d0*/  ISETP.GE.AND P5, PT, R13, 0x1, PT ;  /* 0x000000010d00780c */ /* 0x002fd60003fa6270 */
[----:B------:R-:W0:Y:S08]  /*177e0*/  @P4 LDC R9, c[0x0][0x44c] ;  /* 0x00011300ff094b82 */ /* 0x000e300000000800 */
[----:B------:R-:W1:Y:S01]  /*177f0*/  @P4 LDC R10, c[0x0][0x450] ;  /* 0x00011400ff0a4b82 */ /* 0x000e620000000800 */
[----:B0-----:R-:W-:-:S05]  /*17800*/  @P4 IMAD.HI.U32 R9, R8, R9, RZ ;  /* 0x0000000908094227 */ /* 0x001fca00078e00ff */
        /* <DEDUP_REMOVED lines=14> */
.L_x_1726:
[----:B------:R-:W-:-:S13]  /*178f0*/  ISETP.NE.AND P1, PT, R13, 0x1, PT ;  /* 0x000000010d00780c */ /* 0x000fda0003f25270 */
[----:B------:R-:W0:Y:S02]  /*17900*/  @P1 LDC.64 R10, c[0x0][0x9e8] ;  /* 0x00027a00ff0a1b82 */ /* 0x000e240000000a00 */
[----:B0-----:R-:W-:-:S05]  /*17910*/  @P1 IMAD.HI.U32 R10, R8, R10, RZ ;  /* 0x0000000a080a1227 */ /* 0x001fca00078e00ff */
[----:B------:R-:W-:-:S07]  /*17920*/  @P1 SHF.R.U32.HI R8, RZ, R11, R10 ;  /* 0x0000000bff081219 */ /* 0x000fce000001160a */
.L_x_1727:
[----:B------:R-:W-:Y:S05]  /*17930*/  BSYNC B0 ;  /* 0x0000000000007941 */ /* 0x000fea0003800000 */
.L_x_1725:
[----:B------:R-:W-:-:S05]  /*17940*/  IMAD R8, R8, R13, RZ ;  /* 0x0000000d08087224 */ /* 0x000fca00078e02ff */
[----:B------:R-:W-:-:S07]  /*17950*/  VIMNMX R9, R9, R8, !PT ;  /* 0x0000000809097248 */ /* 0x000fce0007fe0100 */
.L_x_1724:
[----:B------:R-:W-:-:S05]  /*17960*/  VIADD R9, R9, 0x7f ;  /* 0x0000007f09097836 */ /* 0x000fca0000000000 */
[----:B------:R-:W-:-:S04]  /*17970*/  SHF.R.S32.HI R8, RZ, 0x1f, R9 ;  /* 0x0000001fff087819 */ /* 0x000fc80000011409 */
[----:B------:R-:W-:-:S04]  /*17980*/  LEA.HI R8, R8, R9, RZ, 0x7 ;  /* 0x0000000908087211 */ /* 0x000fc800078f38ff */
[----:B------:R-:W-:-:S04]  /*17990*/  SHF.R.S32.HI R9, RZ, 0x7, R8 ;  /* 0x00000007ff097819 */ /* 0x000fc80000011408 */
[----:B------:R-:W-:-:S04]  /*179a0*/  VIMNMX R14, R198, R9, !PT ;  /* 0x00000009c60e7248 */ /* 0x000fc80007fe0100 */
[----:B------:R-:W-:-:S13]  /*179b0*/  ISETP.GE.AND P1, PT, R6, R14, PT ;  /* 0x0000000e0600720c */ /* 0x000fda0003f26270 */
[----:B------:R-:W-:Y:S05]  /*179c0*/  @!P1 BRA `(.L_x_1728) ;  /* 0x0000002000009947 */ /* 0x000fea0003800000 */
[----:B------:R-:W-:Y:S02]  /*179d0*/  IMAD.MOV.U32 R13, RZ, RZ, R5 ;  /* 0x000000ffff0d7224 */ /* 0x000fe400078e0005 */
[----:B------:R-:W-:Y:S02]  /*179e0*/  IMAD.MOV.U32 R12, RZ, RZ, R0 ;  /* 0x000000ffff0c7224 */ /* 0x000fe400078e0000 */
[----:B------:R-:W-:Y:S02]  /*179f0*/  IMAD.MOV.U32 R20, RZ, RZ, R169 ;  /* 0x000000ffff147224 */ /* 0x000fe400078e00a9 */
[----:B------:R-:W-:-:S07]  /*17a00*/  IMAD.MOV.U32 R15, RZ, RZ, R168 ;  /* 0x000000ffff0f7224 */ /* 0x000fce00078e00a8 */
.L_x_1740:
        /* <DEDUP_REMOVED lines=8> */
.L_x_1730:
        /* <DEDUP_REMOVED lines=8> */
.L_x_1731:
[----:B------:R-:W-:Y:S04]  /*17b10*/  BSSY B0, `(.L_x_1729) ;  /* 0x0000004000007945 */ /* 0x000fe80003800000 */
[----:B-1----:R-:W-:Y:S05]  /*17b20*/  @P2 BRA `(.L_x_1732) ;  /* 0x0000000000082947 */ /* 0x002fea0003800000 */
[----:B------:R-:W1:Y:S02]  /*17b30*/  SYNCS.PHASECHK.TRANS64.TRYWAIT P2, [R5+URZ+0x22830], R0 ;  /* 0x02283000050075a7 */ /* 0x000e64000804017f */
[----:B-1----:R-:W-:Y:S05]  /*17b40*/  @!P2 BRA `(.L_x_1733) ;  /* 0x0000010000f8a947 */ /* 0x002fea0003800000 */
.L_x_1732:
[----:B------:R-:W-:Y:S05]  /*17b50*/  BSYNC B0 ;  /* 0x0000000000007941 */ /* 0x000fea0003800000 */
.L_x_1729:
[----:B01----:R-:W0:Y:S01]  /*17b60*/  S2R R0, SR_TID.X ;  /* 0x0000000000007919 */ /* 0x003e220000002100 */
[----:B------:R-:W-:Y:S01]  /*17b70*/  VIADD R168, R15, 0x1 ;  /* 0x000000010fa87836 */ /* 0x000fe20000000000 */
[----:B------:R-:W-:Y:S05]  /*17b80*/  WARPSYNC.ALL ;  /* 0x0000000000007948 */ /* 0x000fea0003800000 */
[C---:B------:R-:W-:Y:S01]  /*17b90*/  ISETP.NE.AND P2, PT, R168.reuse, 0x2, PT ;  /* 0x00000002a800780c */ /* 0x040fe20003f45270 */
[----:B------:R-:W-:Y:S02]  /*17ba0*/  IMAD.MOV.U32 R9, RZ, RZ, -0x7fffffe0 ;  /* 0x80000020ff097424 */ /* 0x000fe400078e00ff */
[----:B------:R-:W-:Y:S01]  /*17bb0*/  IMAD.MOV.U32 R11, RZ, RZ, -0x7fffffe0 ;  /* 0x80000020ff0b7424 */ /* 0x000fe200078e00ff */
[----:B------:R-:W-:-:S02]  /*17bc0*/  SEL R168, R168, RZ, P2 ;  /* 0x000000ffa8a87207 */ /* 0x000fc40001000000 */
[----:B------:R-:W-:Y:S01]  /*17bd0*/  R2UR UR31, R9 ;  /* 0x00000000091f72ca */ /* 0x000fe200000e0000 */
[----:B------:R-:W-:Y:S01]  /*17be0*/  IMAD.MOV.U32 R9, RZ, RZ, -0x7fffffe0 ;  /* 0x80000020ff097424 */ /* 0x000fe200078e00ff */
[----:B------:R-:W-:Y:S01]  /*17bf0*/  R2UR UR11, R11 ;  /* 0x000000000b0b72ca */ /* 0x000fe200000e0000 */
[----:B------:R-:W-:Y:S02]  /*17c00*/  IMAD R8, R168, 0x600, R7 ;  /* 0x00000600a8087824 */ /* 0x000fe400078e0207 */
[----:B------:R-:W-:Y:S01]  /*17c10*/  IMAD.MOV.U32 R11, RZ, RZ, -0x7fffffe0 ;  /* 0x80000020ff0b7424 */ /* 0x000fe200078e00ff */
[----:B------:R-:W-:Y:S01]  /*17c20*/  R2UR UR27, R9 ;  /* 0x00000000091b72ca */ /* 0x000fe200000e0000 */
[C---:B------:R-:W-:Y:S01]  /*17c30*/  VIADD R10, R8.reuse, 0x2 ;  /* 0x00000002080a7836 */ /* 0x040fe20000000000 */
[----:B------:R-:W-:Y:S02]  /*17c40*/  R2UR UR30, R8 ;  /* 0x00000000081e72ca */ /* 0x000fe400000e0000 */
[----:B------:R-:W-:Y:S01]  /*17c50*/  R2UR UR15, R11 ;  /* 0x000000000b0f72ca */ /* 0x000fe200000e0000 */
[----:B------:R-:W-:Y:S01]  /*17c60*/  IMAD.MOV.U32 R11, RZ, RZ, -0x7fffffe0 ;  /* 0x80000020ff0b7424 */ /* 0x000fe200078e00ff */
[----:B------:R-:W-:Y:S01]  /*17c70*/  R2UR UR10, R10 ;  /* 0x000000000a0a72ca */ /* 0x000fe200000e0000 */
[----:B------:R-:W-:-:S03]  /*17c80*/  VIADD R10, R8, 0x200 ;  /* 0x00000200080a7836 */ /* 0x000fc60000000000 */
[----:B------:R-:W-:Y:S01]  /*17c90*/  R2UR UR19, R11 ;  /* 0x000000000b1372ca */ /* 0x000fe200000e0000 */
[----:B------:R-:W-:Y:S01]  /*17ca0*/  IMAD.MOV.U32 R11, RZ, RZ, -0x7fffffe0 ;  /* 0x80000020ff0b7424 */ /* 0x000fe200078e00ff */
[----:B------:R-:W-:Y:S01]  /*17cb0*/  R2UR UR14, R10 ;  /* 0x000000000a0e72ca */ /* 0x000fe200000e0000 */
[----:B------:R-:W-:Y:S01]  /*17cc0*/  VIADD R10, R8, 0x202 ;  /* 0x00000202080a7836 */ /* 0x000fe20000000000 */
[----:B0-----:R-:W-:Y:S02]  /*17cd0*/  SHF.R.U32.HI R0, RZ, 0x7, R0 ;  /* 0x00000007ff007819 */ /* 0x001fe40000011600 */
[----:B------:R-:W-:Y:S02]  /*17ce0*/  R2UR UR23, R11 ;  /* 0x000000000b1772ca */ /* 0x000fe400000e0000 */
[----:B------:R-:W-:Y:S01]  /*17cf0*/  R2UR UR18, R10 ;  /* 0x000000000a1272ca */ /* 0x000fe200000e0000 */
[----:B------:R-:W-:Y:S02]  /*17d00*/  VIADD R0, R0, 0x8 ;  /* 0x0000000800007836 */ /* 0x000fe40000000000 */
[----:B------:R-:W-:-:S02]  /*17d10*/  VIADD R10, R8, 0x400 ;  /* 0x00000400080a7836 */ /* 0x000fc40000000000 */
[----:B------:R-:W-:Y:S01]  /*17d20*/  VIADD R8, R8, 0x402 ;  /* 0x0000040208087836 */ /* 0x000fe20000000000 */
[----:B------:R0:W-:Y:S02]  /*17d30*/  BAR.SYNC.DEFER_BLOCKING R0, 0x100 ;  /* 0x000400000000751d */ /* 0x0001e40000010000 */
[----:B------:R-:W-:Y:S02]  /*17d40*/  R2UR UR22, R10 ;  /* 0x000000000a1672ca */ /* 0x000fe400000e0000 */
[----:B------:R-:W-:Y:S02]  /*17d50*/  R2UR UR26, R8 ;  /* 0x00000000081a72ca */ /* 0x000fe400000e0000 */
        /* <DEDUP_REMOVED lines=21> */
.L_x_1735:
[----:B------:R-:W-:Y:S01]  /*17eb0*/  SHF.L.U32 R0, R20, 0x1f, RZ ;  /* 0x0000001f14007819 */ /* 0x000fe200000006ff */
[----:B------:R-:W-:-:S04]  /*17ec0*/  IMAD R5, R15, 0x8, R16 ;  /* 0x000000080f057824 */ /* 0x000fc800078e0210 */
[----:B------:R0:W1:Y:S01]  /*17ed0*/  SYNCS.PHASECHK.TRANS64.TRYWAIT P1, [R5+URZ+0x22850], R0 ;  /* 0x02285000050075a7 */ /* 0x000062000802017f */
[----:B------:R-:W-:Y:S05]  /*17ee0*/  @!P0 BRA `(.L_x_1736) ;  /* 0x0000000000048947 */ /* 0x000fea0003800000 */
[----:B------:R-:W-:Y:S01]  /*17ef0*/  BPT.TRAP 0x1 ;  /* 0x000000040000795c */ /* 0x000fe20000300000 */
.L_x_1736:
[----:B-1----:R-:W-:Y:S05]  /*17f00*/  @P1 BRA `(.L_x_1734) ;  /* 0x0000000000081947 */ /* 0x002fea0003800000 */
[----:B------:R-:W1:Y:S02]  /*17f10*/  SYNCS.PHASECHK.TRANS64.TRYWAIT P1, [R5+URZ+0x22850], R0 ;  /* 0x02285000050075a7 */ /* 0x000e64000802017f */
[----:B-1----:R-:W-:Y:S05]  /*17f20*/  @!P1 BRA `(.L_x_1737) ;  /* 0x0000010000149947 */ /* 0x002fea0003800000 */
.L_x_1734:
[----:B01----:R-:W-:Y:S01]  /*17f30*/  VIADD R0, R16, 0x400 ;  /* 0x0000040010007836 */ /* 0x003fe20000000000 */
[----:B------:R-:W-:Y:S05]  /*17f40*/  WARPSYNC.ALL ;  /* 0x0000000000007948 */ /* 0x000fea0003800000 */
[----:B------:R-:W-:Y:S01]  /*17f50*/  SHF.R.U32.HI R0, RZ, 0x4, R0 ;  /* 0x00000004ff007819 */ /* 0x000fe20000011600 */
[----:B------:R-:W-:Y:S01]  /*17f60*/  IMAD.MOV.U32 R9, RZ, RZ, 0x40000040 ;  /* 0x40000040ff097424 */ /* 0x000fe200078e00ff */
[----:B------:R-:W-:Y:S01]  /*17f70*/  WARPGROUP.ARRIVE ;  /* 0x00000000000079c5 */ /* 0x000fe20000000000 */
[----:B------:R-:W-:Y:S01]  /*17f80*/  IMAD.MOV.U32 R11, RZ, RZ, 0x40000040 ;  /* 0x40000040ff0b7424 */ /* 0x000fe200078e00ff */
[----:B------:R-:W-:-:S04]  /*17f90*/  LOP3.LUT R0, R0, 0x3fff, RZ, 0xc0, !PT ;  /* 0x00003fff00007812 */ /* 0x000fc800078ec0ff */
[----:B------:R-:W0:Y:S01]  /*17fa0*/  S2R R20, SR_TID.X ;  /* 0x0000000000147919 */ /* 0x000e220000002100 */
[----:B------:R-:W-:Y:S01]  /*17fb0*/  R2UR UR11, R9 ;  /* 0x00000000090b72ca */ /* 0x000fe200000e0000 */
[----:B------:R-:W-:Y:S01]  /*17fc0*/  IMAD.MOV.U32 R9, RZ, RZ, 0x40000040 ;  /* 0x40000040ff097424 */ /* 0x000fe200078e00ff */
[----:B------:R-:W-:-:S05]  /*17fd0*/  LOP3.LUT R0, R0, 0x10000, RZ, 0xfc, !PT ;  /* 0x0001000000007812 */ /* 0x000fca00078efcff */
[----:B------:R-:W-:-:S04]  /*17fe0*/  IMAD R8, R15, 0x400, R0 ;  /* 0x000004000f087824 */ /* 0x000fc800078e0200 */
[C---:B------:R-:W-:Y:S01]  /*17ff0*/  VIADD R10, R8.reuse, 0x2 ;  /* 0x00000002080a7836 */ /* 0x040fe20000000000 */
[----:B------:R-:W-:-:S13]  /*18000*/  R2UR UR10, R8 ;  /* 0x00000000080a72ca */ /* 0x000fda00000e0000 */
[----:B------:R-:W-:Y:S01]  /*18010*/  QGMMA.64x128x32.F32.E4M3.E4M3 R88, R164, gdesc[UR8], R88, gsb0 ;  /* 0x01e00008a4587df3 */ /* 0x000fe20008000858 */
[----:B------:R-:W-:Y:S01]  /*18020*/  R2UR UR10, R10 ;  /* 0x000000000a0a72ca */ /* 0x000fe200000e0000 */
[C---:B------:R-:W-:Y:S01]  /*18030*/  VIADD R10, R8.reuse, 0x4 ;  /* 0x00000004080a7836 */ /* 0x040fe20000000000 */
[----:B------:R-:W-:Y:S01]  /*18040*/  R2UR UR11, R11 ;  /* 0x000000000b0b72ca */ /* 0x000fe200000e0000 */
[----:B------:R-:W-:Y:S02]  /*18050*/  IMAD.MOV.U32 R11, RZ, RZ, 0x40000040 ;  /* 0x40000040ff0b7424 */ /* 0x000fe400078e00ff */
[----:B------:R-:W-:Y:S01]  /*18060*/  VIADD R8, R8, 0x6 ;  /* 0x0000000608087836 */ /* 0x000fe20000000000 */
[----:B0-----:R-:W-:-:S04]  /*18070*/  SHF.R.U32.HI R20, RZ, 0x7, R20 ;  /* 0x00000007ff147819 */ /* 0x001fc80000011614 */
[----:B------:R-:W-:Y:S01]  /*18080*/  IADD3 R0, -R20, 0xb, RZ ;  /* 0x0000000b14007810 */ /* 0x000fe20007ffe1ff */
[----:B------:R-:W-:Y:S02]  /*18090*/  WARPGROUP.DEPBAR.LE gsb0, 0x0 ;  /* 0x00008000000079c5 */ /* 0x000fe40000010000 */
[----:B------:R-:W-:-:S06]  /*180a0*/  WARPGROUP.ARRIVE ;  /* 0x00000000000079c5 */ /* 0x000fcc0000000000 */
        /* <DEDUP_REMOVED lines=15> */
.L_x_1738:
[----:B0-----:R-:W-:Y:S02]  /*181a0*/  FMNMX.FTZ R0, R24, R12, !PT ;  /* 0x0000000c18007209 */ /* 0x001fe40007810000 */
        /* <DEDUP_REMOVED lines=71> */
[----:B------:R-:W-:-:S04]  /*18620*/  FADD.FTZ R11, -R0, R12 ;  /* 0x0000000c000b7221 */ /* 0x000fc80000010100 */
[----:B------:R-:W-:Y:S01]  /*18630*/  FMUL.FTZ R21, R2, R11 ;  /* 0x0000000b02157220 */ /* 0x000fe20000410000 */
[----:B------:R-:W-:-:S03]  /*18640*/  FADD.FTZ R11, -R5, R13 ;  /* 0x0000000d050b7221 */ /* 0x000fc60000010100 */
[----:B------:R-:W-:Y:S01]  /*18650*/  MUFU.EX2 R9, R21 ;  /* 0x0000001500097308 */ /* 0x000fe20000000800 */
[C---:B------:R-:W-:Y:S01]  /*18660*/  FMUL.FTZ R8, R2.reuse, R11 ;  /* 0x0000000b02087220 */ /* 0x040fe20000410000 */
[----:B------:R-:W-:-:S04]  /*18670*/  FFMA.FTZ R11, R2, R0, -8 ;  /* 0xc1000000020b7423 */ /* 0x000fc80000010000 */
        /* <DEDUP_REMOVED lines=12> */
[C---:B------:R-:W-:Y:S01]  /*18740*/  FFMA.FTZ R77, R2.reuse, R5, -8 ;  /* 0xc1000000024d7423 */ /* 0x040fe20000010005 */
[----:B------:R-:W-:-:S01]  /*18750*/  FFMA.FTZ R57, R2, R65, -R11 ;  /* 0x0000004102397223 */ /* 0x000fc2000001080b */
[C-C-:B------:R-:W-:Y:S01]  /*18760*/  FFMA.FTZ R65, R2.reuse, R73, -R11.reuse ;  /* 0x0000004902417223 */ /* 0x140fe2000001080b */
[----:B------:R-:W-:-:S01]  /*18770*/  FFMA.FTZ R10, R2, R24, -R11 ;  /* 0x00000018020a7223 */ /* 0x000fc2000001080b */
[C---:B------:R-:W-:Y:S01]  /*18780*/  FFMA.FTZ R73, R2.reuse, R81, -R11 ;  /* 0x0000005102497223 */ /* 0x040fe2000001080b */
[----:B------:R-:W-:-:S01]  /*18790*/  FFMA.FTZ R81, R2, R26, -R77 ;  /* 0x0000001a02517223 */ /* 0x000fc2000001084d */
[C---:B------:R-:W-:Y:S01]  /*187a0*/  FFMA.FTZ R26, R2.reuse, R27, -R77 ;  /* 0x0000001b021a7223 */ /* 0x040fe2000001084d */
        /* <DEDUP_REMOVED lines=18> */
[C---:B------:R-:W-:Y:S01]  /*188d0*/  FFMA.FTZ R60, R2.reuse, R72, -R11 ;  /* 0x00000048023c7223 */ /* 0x040fe2000001080b */
[----:B------:R-:W-:-:S01]  /*188e0*/  FFMA.FTZ R35, R2, R38, -R77 ;  /* 0x0000002602237223 */ /* 0x000fc2000001084d */
[C-C-:B------:R-:W-:Y:S01]  /*188f0*/  FFMA.FTZ R64, R2.reuse, R76, -R11.reuse ;  /* 0x0000004c02407223 */ /* 0x140fe2000001080b */
        /* <DEDUP_REMOVED lines=20> */
[----:B--2---:R-:W-:-:S01]  /*18a40*/  FADD.FTZ R85, R13, R4 ;  /* 0x000000040d557221 */ /* 0x004fc20000010000 */
[C-C-:B------:R-:W-:Y:S01]  /*18a50*/  FFMA.FTZ R62, R2.reuse, R63, -R77.reuse ;  /* 0x0000003f023e7223 */ /* 0x140fe2000001084d */
[----:B------:R-:W-:-:S01]  /*18a60*/  FFMA.FTZ R63, R2, R66, -R77 ;  /* 0x00000042023f7223 */ /* 0x000fc2000001084d */
[----:B------:R-:W-:-:S04]  /*18a70*/  IMAD R84, R168, 0x8, R16 ;  /* 0x00000008a8547824 */ /* 0x000fc800078e0210 */
[----:B------:R-:W2:Y:S01]  /*18a80*/  MUFU.EX2 R27, R27 ;  /* 0x0000001b001b7308 */ /* 0x000ea20000000800 */
[----:B0-----:R-:W-:-:S07]  /*18a90*/  FADD.FTZ R4, R26, R3 ;  /* 0x000000031a047221 */ /* 0x001fce0000010000 */
[----:B------:R0:W3:Y:S01]  /*18aa0*/  MUFU.EX2 R21, R152 ;  /* 0x0000009800157308 */ /* 0x0000e20000000800 */
[----:B-1----:R-:W-:-:S07]  /*18ab0*/  FADD.FTZ R76, R12, R85 ;  /* 0x000000550c4c7221 */ /* 0x002fce0000010000 */
[----:B------:R-:W1:Y:S01]  /*18ac0*/  MUFU.EX2 R30, R30 ;  /* 0x0000001e001e7308 */ /* 0x000e620000000800 */
[----:B--2---:R-:W-:-:S01]  /*18ad0*/  FADD.FTZ R3, R27, R4 ;  /* 0x000000041b037221 */ /* 0x004fc20000010000 */
[----:B0-----:R-:W-:-:S06]  /*18ae0*/  IMAD.U32 R152, RZ, RZ, UR40 ;  /* 0x00000028ff987e24 */ /* 0x001fcc000f8e00ff */
[----:B------:R-:W0:Y:S01]  /*18af0*/  MUFU.EX2 R20, R20 ;  /* 0x0000001400147308 */ /* 0x000e220000000800 */
[----:B---3--:R-:W-:-:S07]  /*18b00*/  FADD.FTZ R85, R21, R76 ;  /* 0x0000004c15557221 */ /* 0x008fce0000010000 */
        /* <DEDUP_REMOVED lines=8> */
[C-C-:B------:R-:W-:Y:S01]  /*18b90*/  FFMA.FTZ R66, R2.reuse, R67, -R77.reuse ;  /* 0x0000004302427223 */ /* 0x140fe2000001084d */
[----:B------:R-:W-:-:S05]  /*18ba0*/  FFMA.FTZ R67, R2, R70, -R77 ;  /* 0x0000004602437223 */ /* 0x000fca000001084d */
[----:B------:R-:W1:Y:S01]  /*18bb0*/  MUFU.EX2 R35, R35 ;  /* 0x0000002300237308 */ /* 0x000e620000000800 */
[----:B0-----:R-:W-:-:S07]  /*18bc0*/  FADD.FTZ R4, R34, R3 ;  /* 0x0000000322047221 */ /* 0x001fce0000010000 */
[----:B------:R-:W0:Y:S01]  /*18bd0*/  MUFU.EX2 R29, R29 ;  /* 0x0000001d001d7308 */ /* 0x000e220000000800 */
[----:B--2---:R-:W-:-:S07]  /*18be0*/  FADD.FTZ R76, R24, R85 ;  /* 0x00000055184c7221 */ /* 0x004fce0000010000 */
[----:B------:R-:W2:Y:S01]  /*18bf0*/  MUFU.EX2 R38, R38 ;  /* 0x0000002600267308 */ /* 0x000ea20000000800 */
[----:B-1----:R-:W-:-:S07]  /*18c00*/  FADD.FTZ R3, R35, R4 ;  /* 0x0000000423037221 */ /* 0x002fce0000010000 */
        /* <DEDUP_REMOVED lines=9> */
[----:B--2---:R-:W-:-:S01]  /*18ca0*/  FADD.FTZ R85, R33, R70 ;  /* 0x0000004621557221 */ /* 0x004fc20000010000 */
[C-C-:B------:R-:W-:Y:S01]  /*18cb0*/  FFMA.FTZ R70, R2.reuse, R71, -R77.reuse ;  /* 0x0000004702467223 */ /* 0x140fe2000001084d */
[----:B------:R-:W-:-:S05]  /*18cc0*/  FFMA.FTZ R71, R2, R74, -R77 ;  /* 0x0000004a02477223 */ /* 0x000fca000001084d */
        /* <DEDUP_REMOVED lines=15> */
[----:B0-----:R-:W-:-:S01]  /*18dc0*/  FADD.FTZ R85, R41, R74 ;  /* 0x0000004a29557221 */ /* 0x001fc20000010000 */
[C-C-:B------:R-:W-:Y:S01]  /*18dd0*/  FFMA.FTZ R74, R2.reuse, R75, -R77.reuse ;  /* 0x0000004b024a7223 */ /* 0x140fe2000001084d */
[----:B------:R-:W-:-:S05]  /*18de0*/  FFMA.FTZ R75, R2, R78, -R77 ;  /* 0x0000004e024b7223 */ /* 0x000fca000001084d */
        /* <DEDUP_REMOVED lines=16> */
[----:B------:R-:W-:-:S06]  /*18ef0*/  FFMA.FTZ R76, R2, R79, -R77 ;  /* 0x0000004f024c7223 */ /* 0x000fcc000001084d */
        /* <DEDUP_REMOVED lines=8> */
[----:B------:R-:W-:-:S06]  /*18f80*/  FFMA.FTZ R78, R2, R82, -R77 ;  /* 0x00000052024e7223 */ /* 0x000fcc000001084d */
        /* <DEDUP_REMOVED lines=20> */
[----:B0-----:R-:W-:-:S01]  /*190d0*/  FADD.FTZ R4, R70, R3 ;  /* 0x0000000346047221 */ /* 0x001fc20000010000 */
[----:B------:R-:W-:-:S05]  /*190e0*/  VIADD R3, R84, 0x22840 ;  /* 0x0002284054037836 */ /* 0x000fca0000000000 */
[----:B------:R-:W-:Y:S01]  /*190f0*/  PRMT R3, R152, 0x654, R3 ;  /* 0x0000065498037816 */ /* 0x000fe20000000003 */
[----:B------:R-:W0:Y:S01]  /*19100*/  MUFU.EX2 R65, R65 ;  /* 0x0000004100417308 */ /* 0x000e220000000800 */
[----:B--2---:R-:W-:-:S02]  /*19110*/  FADD.FTZ R82, R60, R83 ;  /* 0x000000533c527221 */ /* 0x004fc40000010000 */
[----:B------:R2:W-:Y:S05]  /*19120*/  SYNCS.ARRIVE.TRANS64.RED.A1T0 RZ, [R3+URZ], RZ ;  /* 0x000000ff03ff79a7 */ /* 0x0005ea000810043f */
[----:B------:R-:W3:Y:S01]  /*19130*/  MUFU.EX2 R74, R74 ;  /* 0x0000004a004a7308 */ /* 0x000ee20000000800 */
[----:B-1----:R-:W-:-:S07]  /*19140*/  FADD.FTZ R83, R71, R4 ;  /* 0x0000000447537221 */ /* 0x002fce0000010000 */
[----:B------:R-:W1:Y:S01]  /*19150*/  MUFU.EX2 R64, R64 ;  /* 0x0000004000407308 */ /* 0x000e620000000800 */
[----:B0-----:R-:W-:-:S07]  /*19160*/  FADD.FTZ R85, R65, R82 ;  /* 0x0000005241557221 */ /* 0x001fce0000010000 */
        /* <DEDUP_REMOVED lines=26> */
.L_x_1739:
[----:B------:R-:W-:Y:S01]  /*19310*/  F2FP.SATFINITE.E4M3.F32.PACK_AB_MERGE_C R12, R21, R12, RZ ;  /* 0x0000000c150c723e */ /* 0x000fe200048070ff */
[-C--:B------:R-:W-:Y:S01]  /*19320*/  FMUL.FTZ R88, R88, R9.reuse ;  /* 0x0000000958587220 */ /* 0x080fe20000410000 */
[----:B------:R-:W-:Y:S01]  /*19330*/  ISETP.GT.AND P1, PT, R6, R14, PT ;  /* 0x0000000e0600720c */ /* 0x000fe20003f24270 */
[----:B------:R-:W-:Y:S01]  /*19340*/  FMUL.FTZ R89, R89, R9 ;  /* 0x0000000959597220 */ /* 0x000fe20000410000 */
[----:B------:R-:W-:Y:S01]  /*19350*/  F2FP.SATFINITE.E4M3.F32.PACK_AB_MERGE_C R164, R13, R10, R12 ;  /* 0x0000000a0da4723e */ /* 0x000fe2000480700c */
[----:B------:R-:W-:Y:S01]  /*19360*/  IMAD R10, R15, 0x8, R16 ;  /* 0x000000080f0a7824 */ /* 0x000fe200078e0210 */
[----:B------:R-:W-:Y:S01]  /*19370*/  F2FP.SATFINITE.E4M3.F32.PACK_AB_MERGE_C R24, R29, R24, RZ ;  /* 0x000000181d18723e */ /* 0x000fe200048070ff */
        /* <DEDUP_REMOVED lines=97> */
[----:B------:R-:W-:Y:S02]  /*19990*/  IMAD.MOV.U32 R12, RZ, RZ, R0 ;  /* 0x000000ffff0c7224 */ /* 0x000fe400078e0000 */
[----:B------:R-:W-:Y:S02]  /*199a0*/  IMAD.MOV.U32 R20, RZ, RZ, R169 ;  /* 0x000000ffff147224 */ /* 0x000fe400078e00a9 */
[----:B------:R-:W-:Y:S01]  /*199b0*/  IMAD.MOV.U32 R15, RZ, RZ, R168 ;  /* 0x000000ffff0f7224 */ /* 0x000fe200078e00a8 */
[----:B0-----:R-:W-:Y:S06]  /*199c0*/  @P1 BRA `(.L_x_1740) ;  /* 0xffffffe000101947 */ /* 0x001fec000383ffff */
.L_x_1728:
[----:B------:R-:W-:-:S13]  /*199d0*/  ISETP.GE.AND P1, PT, R6, R198, PT ;  /* 0x000000c60600720c */ /* 0x000fda0003f26270 */
[----:B------:R-:W-:Y:S05]  /*199e0*/  @!P1 BRA `(.L_x_1741) ;  /* 0x00000030001c9947 */ /* 0x000fea0003800000 */
[----:B------:R-:W-:Y:S02]  /*199f0*/  IMAD.MOV.U32 R12, RZ, RZ, R5 ;  /* 0x000000ffff0c7224 */ /* 0x000fe400078e0005 */
[----:B------:R-:W-:Y:S02]  /*19a00*/  IMAD.MOV.U32 R13, RZ, RZ, R0 ;  /* 0x000000ffff0d7224 */ /* 0x000fe400078e0000 */
[----:B------:R-:W-:Y:S02]  /*19a10*/  IMAD.MOV.U32 R15, RZ, RZ, R169 ;  /* 0x000000ffff0f7224 */ /* 0x000fe400078e00a9 */
[----:B------:R-:W-:-:S07]  /*19a20*/  IMAD.MOV.U32 R14, RZ, RZ, R168 ;  /* 0x000000ffff0e7224 */ /* 0x000fce00078e00a8 */
.L_x_1761:
        /* <DEDUP_REMOVED lines=8> */
.L_x_1743:
        /* <DEDUP_REMOVED lines=8> */
.L_x_1744:
[----:B------:R-:W-:Y:S04]  /*19b30*/  BSSY B0, `(.L_x_1742) ;  /* 0x0000004000007945 */ /* 0x000fe80003800000 */
[----:B-1----:R-:W-:Y:S05]  /*19b40*/  @P2 BRA `(.L_x_1745) ;  /* 0x0000000000082947 */ /* 0x002fea0003800000 */
[----:B------:R-:W1:Y:S02]  /*19b50*/  SYNCS.PHASECHK.TRANS64.TRYWAIT P2, [R5+URZ+0x22830], R0 ;  /* 0x02283000050075a7 */ /* 0x000e64000804017f */
[----:B-1----:R-:W-:Y:S05]  /*19b60*/  @!P2 BRA `(.L_x_1746) ;  /* 0x000000e40018a947 */ /* 0x002fea0003800000 */
.L_x_1745:
[----:B------:R-:W-:Y:S05]  /*19b70*/  BSYNC B0 ;  /* 0x0000000000007941 */ /* 0x000fea0003800000 */
.L_x_1742:
        /* <DEDUP_REMOVED lines=53> */
.L_x_1748:
[----:B------:R-:W-:Y:S01]  /*19ed0*/  SHF.L.U32 R0, R15, 0x1f, RZ ;  /* 0x0000001f0f007819 */ /* 0x000fe200000006ff */
[----:B------:R-:W-:-:S04]  /*19ee0*/  IMAD R5, R14, 0x8, R16 ;  /* 0x000000080e057824 */ /* 0x000fc800078e0210 */
[----:B------:R0:W1:Y:S01]  /*19ef0*/  SYNCS.PHASECHK.TRANS64.TRYWAIT P1, [R5+URZ+0x22850], R0 ;  /* 0x02285000050075a7 */ /* 0x000062000802017f */
[----:B------:R-:W-:Y:S05]  /*19f00*/  @!P0 BRA `(.L_x_1749) ;  /* 0x0000000000048947 */ /* 0x000fea0003800000 */
[----:B------:R-:W-:Y:S01]  /*19f10*/  BPT.TRAP 0x1 ;  /* 0x000000040000795c */ /* 0x000fe20000300000 */
.L_x_1749:
[----:B-1----:R-:W-:Y:S05]  /*19f20*/  @P1 BRA `(.L_x_1747) ;  /* 0x0000000000081947 */ /* 0x002fea0003800000 */
[----:B------:R-:W1:Y:S02]  /*19f30*/  SYNCS.PHASECHK.TRANS64.TRYWAIT P1, [R5+URZ+0x22850], R0 ;  /* 0x02285000050075a7 */ /* 0x000e64000802017f */
[----:B-1----:R-:W-:Y:S05]  /*19f40*/  @!P1 BRA `(.L_x_1750) ;  /* 0x000000e000349947 */ /* 0x002fea0003800000 */
.L_x_1747:
        /* <DEDUP_REMOVED lines=20> */
[----:B------:R-:W-:-:S03]  /*1a090*/  VIADD R8, R8, 0x6 ;  /* 0x0000000608087836 */ /* 0x000fc60000000000 */
        /* <DEDUP_REMOVED lines=18> */
.L_x_1751:
[----:B------:R-:W1:Y:S01]  /*1a1c0*/  @P4 LDC R5, c[0x0][0x44c] ;  /* 0x00011300ff054b82 */ /* 0x000e620000000800 */
[----:B------:R-:W-:Y:S01]  /*1a1d0*/  IMAD.IADD R20, R194, 0x1, R178 ;  /* 0x00000001c2147824 */ /* 0x000fe200078e02b2 */
[----:B------:R-:W-:Y:S01]  /*1a1e0*/  ULOP3.LUT UR10, URZ, UR32, URZ, 0x33, !UPT ;  /* 0x000000203f0a7292 */ /* 0x000fe2000f8e333f */
[----:B0-----:R-:W-:Y:S02]  /*1a1f0*/  IMAD R0, R168, 0x8, R16 ;  /* 0x00000008a8007824 */ /* 0x001fe400078e0210 */
[----:B------:R-:W-:-:S03]  /*1a200*/  IMAD.U32 R10, RZ, RZ, UR40 ;  /* 0x00000028ff0a7e24 */ /* 0x000fc6000f8e00ff */
[----:B------:R-:W0:Y:S01]  /*1a210*/  @P4 LDC R8, c[0x0][0x450] ;  /* 0x00011400ff084b82 */ /* 0x000e220000000800 */
[----:B-1----:R-:W-:-:S05]  /*1a220*/  @P4 IMAD.HI.U32 R5, R20, R5, RZ ;  /* 0x0000000514054227 */ /* 0x002fca00078e00ff */
[----:B0-----:R-:W-:Y:S01]  /*1a230*/  @P4 SHF.R.U32.HI R20, RZ, R8, R5 ;  /* 0x00000008ff144219 */ /* 0x001fe20000011605 */
[----:B------:R-:W-:Y:S02]  /*1a240*/  VIADD R5, R0, 0x22840 ;  /* 0x0002284000057836 */ /* 0x000fe40000000000 */
        /* <DEDUP_REMOVED lines=24> */
.L_x_1754:
[----:B------:R-:W-:-:S05]  /*1a3d0*/  IMAD.U32 R152, RZ, RZ, UR5 ;  /* 0x00000005ff987e24 */ /* 0x000fca000f8e00ff */
[----:B------:R-:W-:-:S13]  /*1a3e0*/  ISETP.NE.AND P1, PT, R152, 0x1, PT ;  /* 0x000000019800780c */ /* 0x000fda0003f25270 */
[----:B------:R-:W0:Y:S02]  /*1a3f0*/  @P1 LDC.64 R8, c[0x0][0x9e8] ;  /* 0x00027a00ff081b82 */ /* 0x000e240000000a00 */
[----:B0-----:R-:W-:-:S05]  /*1a400*/  @P1 IMAD.HI.U32 R8, R21, R8, RZ ;  /* 0x0000000815081227 */ /* 0x001fca00078e00ff */
[----:B------:R-:W-:-:S07]  /*1a410*/  @P1 SHF.R.U32.HI R21, RZ, R9, R8 ;  /* 0x00000009ff151219 */ /* 0x000fce0000011608 */
.L_x_1755:
[----:B------:R-:W-:Y:S05]  /*1a420*/  BSYNC B0 ;  /* 0x0000000000007941 */ /* 0x000fea0003800000 */
.L_x_1753:
[----:B------:R-:W-:-:S04]  /*1a430*/  IMAD R21, R21, R152, -R0 ;  /* 0x0000009815157224 */ /* 0x000fc800078e0a00 */
[----:B------:R-:W-:-:S05]  /*1a440*/  IMAD R21, R172, -0x2, R21 ;  /* 0xfffffffeac157824 */ /* 0x000fca00078e0215 */
[----:B------:R-:W-:Y:S02]  /*1a450*/  VIADDMNMX R10, R21, R152, R10, PT ;  /* 0x00000098150a7246 */ /* 0x000fe4000380010a */
[----:B------:R-:W-:-:S07]  /*1a460*/  VIMNMX R5, R5, R21, !PT ;  /* 0x0000001505057248 */ /* 0x000fce0007fe0100 */
.L_x_1752:
        /* <DEDUP_REMOVED lines=113> */
.L_x_1758:
[----:B------:R-:W-:-:S05]  /*1ab80*/  IMAD.U32 R20, RZ, RZ, UR5 ;  /* 0x00000005ff147e24 */ /* 0x000fca000f8e00ff */
[----:B------:R-:W-:-:S13]  /*1ab90*/  ISETP.NE.AND P2, PT, R20, 0x1, PT ;  /* 0x000000011400780c */ /* 0x000fda0003f45270 */
[----:B------:R-:W0:Y:S02]  /*1aba0*/  @P2 LDC.64 R8, c[0x0][0x9e8] ;  /* 0x00027a00ff082b82 */ /* 0x000e240000000a00 */
[----:B0-----:R-:W-:-:S05]  /*1abb0*/  @P2 IMAD.HI.U32 R8, R10, R8, RZ ;  /* 0x000000080a082227 */ /* 0x001fca00078e00ff */
[----:B------:R-:W-:-:S07]  /*1abc0*/  @P2 SHF.R.U32.HI R10, RZ, R9, R8 ;  /* 0x00000009ff0a2219 */ /* 0x000fce0000011608 */
.L_x_1759:
[----:B------:R-:W-:Y:S05]  /*1abd0*/  BSYNC B0 ;  /* 0x0000000000007941 */ /* 0x000fea0003800000 */
.L_x_1757:
[----:B------:R-:W-:-:S04]  /*1abe0*/  IMAD R9, R10, R20, -R0 ;  /* 0x000000140a097224 */ /* 0x000fc800078e0a00 */
[----:B------:R-:W-:-:S05]  /*1abf0*/  IMAD R0, R172, -0x2, R9 ;  /* 0xfffffffeac007824 */ /* 0x000fca00078e0209 */
[----:B------:R-:W-:Y:S02]  /*1ac00*/  VIADDMNMX R15, R0, R20, R15, PT ;  /* 0x00000014000f7246 */ /* 0x000fe4000380010f */
[----:B------:R-:W-:-:S07]  /*1ac10*/  VIMNMX R11, R11, R0, !PT ;  /* 0x000000000b0b7248 */ /* 0x000fce0007fe0100 */
.L_x_1756:
[----:B------:R-:W-:Y:S02]  /*1ac20*/  FMNMX.FTZ R0, R24, R13, !PT ;  /* 0x0000000d18007209 */ /* 0x000fe40007810000 */
[----:B------:R-:W-:Y:S02]  /*1ac30*/  ISETP.GT.AND P3, PT, R11, 0x8, P1 ;  /* 0x000000080b00780c */ /* 0x000fe40000f64270 */
[----:B------:R-:W-:Y:S02]  /*1ac40*/  FMNMX.FTZ R0, R25, R0, !PT ;  /* 0x0000000019007209 */ /* 0x000fe40007810000 */
[----:B------:R-:W-:Y:S02]  /*1ac50*/  ISETP.LT.OR P3, PT, R15, 0x9, P3 ;  /* 0x000000090f00780c */ /* 0x000fe40001f61670 */
[----:B------:R-:W-:Y:S02]  /*1ac60*/  FMNMX.FTZ R0, R21, R0, !PT ;  /* 0x0000000015007209 */ /* 0x000fe40007810000 */
[----:B------:R-:W-:-:S02]  /*1ac70*/  ISETP.GT.AND P2, PT, R11, 0x1, P1 ;  /* 0x000000010b00780c */ /* 0x000fc40000f44270 */
[----:B------:R-:W-:Y:S02]  /*1ac80*/  FMNMX.FTZ R0, R29, R0, !PT ;  /* 0x000000001d007209 */ /* 0x000fe40007810000 */
[----:B------:R-:W-:Y:S02]  /*1ac90*/  ISETP.LT.OR P2, PT, R15, 0x2, P2 ;  /* 0x000000020f00780c */ /* 0x000fe40001741670 */
[----:B------:R-:W-:Y:S02]  /*1aca0*/  FMNMX.FTZ R0, R153, R0, !PT ;  /* 0x0000000099007209 */ /* 0x000fe40007810000 */
[----:B------:R-:W-:Y:S02]  /*1acb0*/  FSEL R27, R27, -INF , !P2 ;  /* 0xff8000001b1b7808 */ /* 0x000fe40005000000 */
        /* <DEDUP_REMOVED lines=42> */
[----:B------:R-:W-:-:S04]  /*1af60*/  FMNMX.FTZ R0, R76, R9, !PT ;  /* 0x000000094c007209 */ /* 0x000fc80007810000 */
[----:B------:R-:W-:-:S04]  /*1af70*/  FMNMX.FTZ R9, R77, R0, !PT ;  /* 0x000000004d097209 */ /* 0x000fc80007810000 */
        /* <DEDUP_REMOVED lines=8> */
[----:B------:R-:W-:Y:S01]  /*1b000*/  ISETP.GT.AND P3, PT, R11, 0x18, P1 ;  /* 0x000000180b00780c */ /* 0x000fe20000f64270 */
[----:B------:R-:W0:Y:S03]  /*1b010*/  SHFL.BFLY PT, R8, R0, 0x2, 0x1f ;  /* 0x0c401f0000087f89 */ /* 0x000e2600000e0000 */
[----:B------:R-:W-:-:S04]  /*1b020*/  ISETP.LT.OR P3, PT, R15, 0x19, P3 ;  /* 0x000000190f00780c */ /* 0x000fc80001f61670 */
[----:B------:R-:W-:Y:S02]  /*1b030*/  FSEL R38, R38, -INF , !P3 ;  /* 0xff80000026267808 */ /* 0x000fe40005800000 */
[----:B------:R-:W-:-:S04]  /*1b040*/  ISETP.GT.AND P3, PT, R11, 0x20, P1 ;  /* 0x000000200b00780c */ /* 0x000fc80000f64270 */
[----:B------:R-:W-:-:S04]  /*1b050*/  ISETP.LT.OR P3, PT, R15, 0x21, P3 ;  /* 0x000000210f00780c */ /* 0x000fc80001f61670 */
[----:B------:R-:W-:Y:S02]  /*1b060*/  FSEL R42, R42, -INF , !P3 ;  /* 0xff8000002a2a7808 */ /* 0x000fe40005800000 */
[----:B------:R-:W-:-:S04]  /*1b070*/  ISETP.GT.AND P3, PT, R11, 0x28, P1 ;  /* 0x000000280b00780c */ /* 0x000fc80000f64270 */
[----:B------:R-:W-:Y:S02]  /*1b080*/  ISETP.LT.OR P3, PT, R15, 0x29, P3 ;  /* 0x000000290f00780c */ /* 0x000fe40001f61670 */
[----:B0-----:R-:W-:Y:S02]  /*1b090*/  FMNMX.FTZ R0, R0, R8, !PT ;  /* 0x0000000800007209 */ /* 0x001fe40007810000 */
        /* <DEDUP_REMOVED lines=13> */
[----:B------:R-:W-:-:S01]  /*1b170*/  FFMA.FTZ R8, R2, R0, -8 ;  /* 0xc100000002087423 */ /* 0x000fc20000010000 */
[----:B------:R-:W-:Y:S02]  /*1b180*/  FSETP.NEU.FTZ.AND P2, PT, R0, -INF , PT ;  /* 0xff8000000000780b */ /* 0x000fe40003f5d000 */
[----:B------:R-:W-:-:S02]  /*1b190*/  ISETP.LT.OR P3, PT, R15, 0x42, P3 ;  /* 0x000000420f00780c */ /* 0x000fc40001f61670 */
[----:B------:R-:W-:Y:S02]  /*1b1a0*/  FSEL R8, R8, RZ, P2 ;  /* 0x000000ff08087208 */ /* 0x000fe40001000000 */
[----:B------:R-:W-:Y:S02]  /*1b1b0*/  FSEL R59, R59, -INF , !P3 ;  /* 0xff8000003b3b7808 */ /* 0x000fe40005800000 */
[----:B------:R-:W-:Y:S01]  /*1b1c0*/  ISETP.GT.AND P3, PT, R11, 0x48, P1 ;  /* 0x000000480b00780c */ /* 0x000fe20000f64270 */
[----:B------:R-:W-:-:S01]  /*1b1d0*/  FFMA.FTZ R20, R2, R21, -R8 ;  /* 0x0000001502147223 */ /* 0x000fc20000010808 */
[C-C-:B------:R-:W-:Y:S01]  /*1b1e0*/  FFMA.FTZ R10, R2.reuse, R24, -R8.reuse ;  /* 0x00000018020a7223 */ /* 0x140fe20000010808 */
[----:B------:R-:W-:-:S01]  /*1b1f0*/  FFMA.FTZ R24, R2, R153, -R8 ;  /* 0x0000009902187223 */ /* 0x000fc20000010808 */
[----:B------:R-:W-:Y:S01]  /*1b200*/  ISETP.LT.OR P3, PT, R15, 0x49, P3 ;  /* 0x000000490f00780c */ /* 0x000fe20001f61670 */
[----:B------:R-:W-:-:S01]  /*1b210*/  FFMA.FTZ R30, R2, R155, -R8 ;  /* 0x0000009b021e7223 */ /* 0x000fc20000010808 */
[C-C-:B------:R-:W-:Y:S01]  /*1b220*/  FFMA.FTZ R32, R2.reuse, R157, -R8.reuse ;  /* 0x0000009d02207223 */ /* 0x140fe20000010808 */
[----:B------:R-:W-:-:S01]  /*1b230*/  FFMA.FTZ R36, R2, R159, -R8 ;  /* 0x0000009f02247223 */ /* 0x000fc20000010808 */
[----:B------:R-:W-:Y:S01]  /*1b240*/  FSEL R21, R62, -INF , !P3 ;  /* 0xff8000003e157808 */ /* 0x000fe20005800000 */
[----:B------:R-:W-:-:S01]  /*1b250*/  FFMA.FTZ R40, R2, R161, -R8 ;  /* 0x000000a102287223 */ /* 0x000fc20000010808 */
[----:B------:R-:W-:Y:S01]  /*1b260*/  ISETP.GT.AND P3, PT, R11, RZ, P1 ;  /* 0x000000ff0b00720c */ /* 0x000fe20000f64270 */
        /* <DEDUP_REMOVED lines=9> */
[----:B------:R-:W-:Y:S01]  /*1b300*/  ISETP.GT.AND P3, PT, R11, 0x49, P1 ;  /* 0x000000490b00780c */ /* 0x000fe20000f64270 */
[----:B------:R-:W-:-:S01]  /*1b310*/  FFMA.FTZ R73, R2, R77, -R8 ;  /* 0x0000004d02497223 */ /* 0x000fc20000010808 */
[----:B------:R-:W-:Y:S01]  /*1b320*/  FMNMX.FTZ R26, R153, R12, !PT ;  /* 0x0000000c991a7209 */ /* 0x000fe20007810000 */
[----:B------:R-:W-:-:S01]  /*1b330*/  FFMA.FTZ R77, R2, R81, -R8 ;  /* 0x00000051024d7223 */ /* 0x000fc20000010808 */
[----:B------:R-:W-:Y:S01]  /*1b340*/  ISETP.LT.OR P3, PT, R15, 0x4a, P3 ;  /* 0x0000004a0f00780c */ /* 0x000fe20001f61670 */
[----:B------:R-:W-:-:S01]  /*1b350*/  FFMA.FTZ R81, R2, R85, -R8 ;  /* 0x0000005502517223 */ /* 0x000fc20000010808 */
[----:B------:R-:W-:Y:S01]  /*1b360*/  FMNMX.FTZ R26, R27, R26, !PT ;  /* 0x0000001a1b1a7209 */ /* 0x000fe20007810000 */
[----:B------:R-:W-:-:S01]  /*1b370*/  FFMA.FTZ R25, R2, R25, -R8 ;  /* 0x0000001902197223 */ /* 0x000fc20000010808 */
[----:B------:R-:W-:Y:S01]  /*1b380*/  FSEL R63, R63, -INF , !P3 ;  /* 0xff8000003f3f7808 */ /* 0x000fe20005800000 */
[----:B------:R-:W-:-:S01]  /*1b390*/  FFMA.FTZ R29, R2, R29, -R8 ;  /* 0x0000001d021d7223 */ /* 0x000fc20000010808 */
[----:B------:R-:W-:Y:S01]  /*1b3a0*/  FMNMX.FTZ R26, R9, R26, !PT ;  /* 0x0000001a091a7209 */ /* 0x000fe20007810000 */
[----:B------:R-:W-:-:S01]  /*1b3b0*/  FFMA.FTZ R33, R2, R33, -R8 ;  /* 0x0000002102217223 */ /* 0x000fc20000010808 */
[----:B------:R-:W-:Y:S01]  /*1b3c0*/  ISETP.GT.AND P3, PT, R11, 0x50, P1 ;  /* 0x000000500b00780c */ /* 0x000fe20000f64270 */
[----:B------:R-:W-:-:S01]  /*1b3d0*/  FFMA.FTZ R37, R2, R37, -R8 ;  /* 0x0000002502257223 */ /* 0x000fc20000010808 */
[----:B------:R-:W-:Y:S01]  /*1b3e0*/  FMNMX.FTZ R28, R31, R26, !PT ;  /* 0x0000001a1f1c7209 */ /* 0x000fe20007810000 */
[----:B------:R-:W-:-:S01]  /*1b3f0*/  FFMA.FTZ R41, R2, R41, -R8 ;  /* 0x0000002902297223 */ /* 0x000fc20000010808 */
[----:B------:R-:W-:Y:S01]  /*1b400*/  ISETP.LT.OR P3, PT, R15, 0x51, P3 ;  /* 0x000000510f00780c */ /* 0x000fe20001f61670 */
[----:B------:R0:W-:Y:S01]  /*1b410*/  MUFU.EX2 R26, R30 ;  /* 0x0000001e001a7308 */ /* 0x0001e20000000800 */
[----:B------:R-:W-:Y:S01]  /*1b420*/  FMNMX.FTZ R28, R34, R28, !PT ;  /* 0x0000001c221c7209 */ /* 0x000fe20007810000 */
[--C-:B------:R-:W-:Y:S01]  /*1b430*/  FFMA.FTZ R45, R2, R45, -R8.reuse ;  /* 0x0000002d022d7223 */ /* 0x100fe20000010808 */
[----:B------:R-:W-:Y:S01]  /*1b440*/  FSEL R155, R66, -INF , !P3 ;  /* 0xff800000429b7808 */ /* 0x000fe20005800000 */
[C-C-:B------:R-:W-:Y:S01]  /*1b450*/  FFMA.FTZ R49, R2.reuse, R49, -R8.reuse ;  /* 0x0000003102317223 */ /* 0x140fe20000010808 */
[----:B------:R-:W-:Y:S01]  /*1b460*/  FMNMX.FTZ R28, R35, R28, !PT ;  /* 0x0000001c231c7209 */ /* 0x000fe20007810000 */
[C-C-:B------:R-:W-:Y:S01]  /*1b470*/  FFMA.FTZ R53, R2.reuse, R53, -R8.reuse ;  /* 0x0000003502357223 */ /* 0x140fe20000010808 */
        /* <DEDUP_REMOVED lines=10> */
[----:B0-----:R-:W-:Y:S01]  /*1b520*/  FMNMX.FTZ R30, R42, R157, !PT ;  /* 0x0000009d2a1e7209 */ /* 0x001fe20007810000 */
[----:B------:R-:W-:Y:S01]  /*1b530*/  FFMA.FTZ R62, R2, R80, -R8 ;  /* 0x00000050023e7223 */ /* 0x000fe20000010808 */
[----:B------:R-:W-:-:S02]  /*1b540*/  ISETP.GT.AND P3, PT, R11, 0x58, P1 ;  /* 0x000000580b00780c */ /* 0x000fc40000f64270 */
[----:B------:R-:W-:Y:S02]  /*1b550*/  FMNMX.FTZ R30, R43, R30, !PT ;  /* 0x0000001e2b1e7209 */ /* 0x000fe40007810000 */
[----:B------:R-:W-:Y:S01]  /*1b560*/  ISETP.LT.OR P3, PT, R15, 0x59, P3 ;  /* 0x000000590f00780c */ /* 0x000fe20001f61670 */
[----:B------:R-:W-:Y:S01]  /*1b570*/  MUFU.EX2 R10, R10 ;  /* 0x0000000a000a7308 */ /* 0x000fe20000000800 */
[----:B------:R-:W-:Y:S02]  /*1b580*/  FMNMX.FTZ R30, R46, R30, !PT ;  /* 0x0000001e2e1e7209 */ /* 0x000fe40007810000 */
[----:B------:R-:W-:Y:S02]  /*1b590*/  FSEL R157, R70, -INF , !P3 ;  /* 0xff800000469d7808 */ /* 0x000fe40005800000 */
[----:B------:R-:W-:Y:S02]  /*1b5a0*/  FMNMX.FTZ R159, R47, R30, !PT ;  /* 0x0000001e2f9f7209 */ /* 0x000fe40007810000 */
[----:B------:R-:W-:Y:S01]  /*1b5b0*/  ISETP.GT.AND P3, PT, R11, 0x59, P1 ;  /* 0x000000590b00780c */ /* 0x000fe20000f64270 */
[----:B------:R0:W-:Y:S01]  /*1b5c0*/  MUFU.EX2 R30, R36 ;  /* 0x00000024001e7308 */ /* 0x0001e20000000800 */
[----:B-1----:R-:W-:-:S02]  /*1b5d0*/  FMNMX.FTZ R32, R50, R159, !PT ;  /* 0x0000009f32207209 */ /* 0x002fc40007810000 */
[----:B------:R-:W-:Y:S02]  /*1b5e0*/  ISETP.LT.OR P3, PT, R15, 0x5a, P3 ;  /* 0x0000005a0f00780c */ /* 0x000fe40001f61670 */
[----:B------:R-:W-:Y:S02]  /*1b5f0*/  FMNMX.FTZ R32, R51, R32, !PT ;  /* 0x0000002033207209 */ /* 0x000fe40007810000 */
[----:B------:R-:W-:Y:S01]  /*1b600*/  FSEL R71, R71, -INF , !P3 ;  /* 0xff80000047477808 */ /* 0x000fe20005800000 */
[----:B------:R-:W-:Y:S01]  /*1b610*/  MUFU.EX2 R25, R25 ;  /* 0x0000001900197308 */ /* 0x000fe20000000800 */
[----:B------:R-:W-:Y:S02]  /*1b620*/  ISETP.GT.AND P3, PT, R11, 0x60, P1 ;  /* 0x000000600b00780c */ /* 0x000fe40000f64270 */
[----:B------:R-:W-:Y:S02]  /*1b630*/  FMNMX.FTZ R32, R54, R32, !PT ;  /* 0x0000002036207209 */ /* 0x000fe40007810000 */
[----:B------:R-:W-:-:S02]  /*1b640*/  ISETP.LT.OR P3, PT, R15, 0x61, P3 ;  /* 0x000000610f00780c */ /* 0x000fc40001f61670 */
[----:B------:R-:W-:Y:S01]  /*1b650*/  FMNMX.FTZ R161, R55, R32, !PT ;  /* 0x0000002037a17209 */ /* 0x000fe20007810000 */
[----:B------:R-:W-:Y:S01]  /*1b660*/  MUFU.EX2 R20, R20 ;  /* 0x0000001400147308 */ /* 0x000fe20000000800 */
[----:B------:R-:W-:Y:S02]  /*1b670*/  FSEL R159, R74, -INF , !P3 ;  /* 0xff8000004a9f7808 */ /* 0x000fe40005800000 */
[----:B------:R-:W-:Y:S02]  /*1b680*/  ISETP.GT.AND P3, PT, R11, 0x61, P1 ;  /* 0x000000610b00780c */ /* 0x000fe40000f64270 */
[----:B0-----:R-:W-:Y:S02]  /*1b690*/  FMNMX.FTZ R36, R58, R161, !PT ;  /* 0x000000a13a247209 */ /* 0x001fe40007810000 */
[----:B------:R-:W-:Y:S01]  /*1b6a0*/  ISETP.LT.OR P3, PT, R15, 0x62, P3 ;  /* 0x000000620f00780c */ /* 0x000fe20001f61670 */
[----:B------:R0:W-:Y:S01]  /*1b6b0*/  MUFU.EX2 R32, R40 ;  /* 0x0000002800207308 */ /* 0x0001e20000000800 */
[----:B------:R-:W-:-:S02]  /*1b6c0*/  FMNMX.FTZ R36, R59, R36, !PT ;  /* 0x000000243b247209 */ /* 0x000fc40007810000 */
[----:B------:R-:W-:Y:S02]  /*1b6d0*/  FSEL R75, R75, -INF , !P3 ;  /* 0xff8000004b4b7808 */ /* 0x000fe40005800000 */
[----:B------:R-:W-:Y:S02]  /*1b6e0*/  ISETP.GT.AND P3, PT, R11, 0x68, P1 ;  /* 0x000000680b00780c */ /* 0x000fe40000f64270 */
[----:B------:R-:W-:Y:S01]  /*1b6f0*/  FMNMX.FTZ R36, R21, R36, !PT ;  /* 0x0000002415247209 */ /* 0x000fe20007810000 */
[----:B------:R-:W-:Y:S01]  /*1b700*/  MUFU.EX2 R29, R29 ;  /* 0x0000001d001d7308 */ /* 0x000fe20000000800 */
[----:B------:R-:W-:Y:S02]  /*1b710*/  ISETP.LT.OR P3, PT, R15, 0x69, P3 ;  /* 0x000000690f00780c */ /* 0x000fe40001f61670 */
[----:B0-----:R-:W-:Y:S02]  /*1b720*/  FMNMX.FTZ R40, R63, R36, !PT ;  /* 0x000000243f287209 */ /* 0x001fe40007810000 */
[----:B------:R-:W-:-:S02]  /*1b730*/  FSEL R161, R78, -INF , !P3 ;  /* 0xff8000004ea17808 */ /* 0x000fc40005800000 */
[----:B------:R-:W-:Y:S01]  /*1b740*/  FMNMX.FTZ R40, R155, R40, !PT ;  /* 0x000000289b287209 */ /* 0x000fe20007810000 */
[----:B------:R0:W-:Y:S01]  /*1b750*/  MUFU.EX2 R36, R163 ;  /* 0x000000a300247308 */ /* 0x0001e20000000800 */
        /* <DEDUP_REMOVED lines=11> */
[----:B0-----:R-:W-:Y:S02]  /*1b810*/  FSEL R163, R82, -INF , !P3 ;  /* 0xff80000052a37808 */ /* 0x001fe40005800000 */
[----:B------:R-:W-:-:S02]  /*1b820*/  ISETP.GT.AND P3, PT, R11, 0x71, P1 ;  /* 0x000000710b00780c */ /* 0x000fc40000f64270 */
[----:B------:R-:W-:Y:S01]  /*1b830*/  FMNMX.FTZ R44, R75, R44, !PT ;  /* 0x0000002c4b2c7209 */ /* 0x000fe20007810000 */
[----:B------:R-:W-:Y:S01]  /*1b840*/  MUFU.EX2 R33, R33 ;  /* 0x0000002100217308 */ /* 0x000fe20000000800 */
[----:B------:R-:W-:Y:S02]  /*1b850*/  ISETP.LT.OR P3, PT, R15, 0x72, P3 ;  /* 0x000000720f00780c */ /* 0x000fe40001f61670 */
[----:B------:R-:W-:Y:S02]  /*1b860*/  FMNMX.FTZ R44, R161, R44, !PT ;  /* 0x0000002ca12c7209 */ /* 0x000fe40007810000 */
[----:B------:R-:W-:Y:S02]  /*1b870*/  FSEL R83, R83, -INF , !P3 ;  /* 0xff80000053537808 */ /* 0x000fe40005800000 */
[----:B------:R-:W-:Y:S01]  /*1b880*/  ISETP.GT.AND P3, PT, R11, 0x78, P1 ;  /* 0x000000780b00780c */ /* 0x000fe20000f64270 */
[----:B------:R-:W-:Y:S01]  /*1b890*/  MUFU.EX2 R37, R37 ;  /* 0x0000002500257308 */ /* 0x000fe20000000800 */
[----:B------:R-:W-:-:S02]  /*1b8a0*/  FMNMX.FTZ R44, R79, R44, !PT ;  /* 0x0000002c4f2c7209 */ /* 0x000fc40007810000 */
[----:B------:R-:W-:Y:S02]  /*1b8b0*/  ISETP.GT.AND P1, PT, R11, 0x79, P1 ;  /* 0x000000790b00780c */ /* 0x000fe40000f24270 */
[----:B------:R-:W-:Y:S02]  /*1b8c0*/  ISETP.LT.OR P3, PT, R15, 0x79, P3 ;  /* 0x000000790f00780c */ /* 0x000fe40001f61670 */
[----:B------:R-:W-:Y:S01]  /*1b8d0*/  FMNMX.FTZ R44, R163, R44, !PT ;  /* 0x0000002ca32c7209 */ /* 0x000fe20007810000 */
[----:B------:R-:W-:Y:S01]  /*1b8e0*/  MUFU.EX2 R41, R41 ;  /* 0x0000002900297308 */ /* 0x000fe20000000800 */
[----:B------:R-:W-:Y:S02]  /*1b8f0*/  ISETP.LT.OR P1, PT, R15, 0x7a, P1 ;  /* 0x0000007a0f00780c */ /* 0x000fe40000f21670 */
[----:B------:R-:W-:Y:S02]  /*1b900*/  FSEL R15, R86, -INF , !P3 ;  /* 0xff800000560f7808 */ /* 0x000fe40005800000 */
[----:B------:R-:W-:-:S02]  /*1b910*/  FMNMX.FTZ R48, R83, R44, !PT ;  /* 0x0000002c53307209 */ /* 0x000fc40007810000 */
[----:B------:R-:W-:Y:S01]  /*1b920*/  FSEL R87, R87, -INF , !P1 ;  /* 0xff80000057577808 */ /* 0x000fe20004800000 */
[----:B------:R0:W-:Y:S01]  /*1b930*/  MUFU.EX2 R44, R56 ;  /* 0x00000038002c7308 */ /* 0x0001e20000000800 */
[----:B------:R-:W-:Y:S02]  /*1b940*/  FMNMX.FTZ R48, R15, R48, !PT ;  /* 0x000000300f307209 */ /* 0x000fe40007810000 */
[----:B------:R-:W-:Y:S02]  /*1b950*/  FSEL R68, R0, RZ, P2 ;  /* 0x000000ff00447208 */ /* 0x000fe40001000000 */
[----:B------:R-:W-:-:S03]  /*1b960*/  FMNMX.FTZ R60, R87, R48, !PT ;  /* 0x00000030573c7209 */ /* 0x000fc60007810000 */
[----:B------:R-:W-:Y:S01]  /*1b970*/  FADD.FTZ R13, -R68, R13 ;  /* 0x0000000d440d7221 */ /* 0x000fe20000010100 */
[----:B0-----:R-:W-:-:S01]  /*1b980*/  FFMA.FTZ R56, R2, R229, -R8 ;  /* 0x000000e502387223 */ /* 0x001fc20000010808 */
[----:B------:R-:W0:Y:S01]  /*1b990*/  SHFL.BFLY PT, R165, R60, 0x2, 0x1f ;  /* 0x0c401f003ca57f89 */ /* 0x000e2200000e0000 */
[----:B------:R-:W-:Y:S01]  /*1b9a0*/  MUFU.EX2 R45, R45 ;  /* 0x0000002d002d7308 */ /* 0x000fe20000000800 */
[----:B------:R-:W-:-:S07]  /*1b9b0*/  FMUL.FTZ R13, R2, R13 ;  /* 0x0000000d020d7220 */ /* 0x000fce0000410000 */
[----:B------:R-:W1:Y:S08]  /*1b9c0*/  MUFU.EX2 R13, R13 ;  /* 0x0000000d000d7308 */ /* 0x000e700000000800 */
[----:B------:R-:W-:Y:S01]  /*1b9d0*/  MUFU.EX2 R49, R49 ;  /* 0x0000003100317308 */ /* 0x000fe20000000800 */
[----:B0-----:R-:W-:Y:S01]  /*1b9e0*/  FMNMX.FTZ R165, R60, R165, !PT ;  /* 0x000000a53ca57209 */ /* 0x001fe20007810000 */
[----:B------:R-:W-:Y:S01]  /*1b9f0*/  FFMA.FTZ R60, R2, R76, -R8 ;  /* 0x0000004c023c7223 */ /* 0x000fe20000010808 */
[----:B-1----:R-:W-:-:S05]  /*1ba00*/  FFMA.FTZ R4, R13, R4, R10 ;  /* 0x000000040d047223 */ /* 0x002fca000001000a */
[----:B------:R-:W-:Y:S01]  /*1ba10*/  MUFU.EX2 R53, R53 ;  /* 0x0000003500357308 */ /* 0x000fe20000000800 */
[----:B------:R-:W0:Y:S07]  /*1ba20*/  SHFL.BFLY PT, R66, R165, 0x1, 0x1f ;  /* 0x0c201f00a5427f89 */ /* 0x000e2e00000e0000 */
[----:B------:R-:W-:Y:S08]  /*1ba30*/  MUFU.EX2 R57, R57 ;  /* 0x0000003900397308 */ /* 0x000ff00000000800 */
[----:B------:R-:W-:Y:S08]  /*1ba40*/  MUFU.EX2 R11, R167 ;  /* 0x000000a7000b7308 */ /* 0x000ff00000000800 */
[----:B------:R-:W-:Y:S01]  /*1ba50*/  MUFU.EX2 R48, R225 ;  /* 0x000000e100307308 */ /* 0x000fe20000000800 */
[----:B0-----:R-:W-:-:S04]  /*1ba60*/  FMNMX.FTZ R5, R165, R66, !PT ;  /* 0x00000042a5057209 */ /* 0x001fc80007810000 */
        /* <DEDUP_REMOVED lines=16> */
[----:B------:R-:W-:Y:S01]  /*1bb70*/  FSEL R51, R5, RZ, P1 ;  /* 0x000000ff05337208 */ /* 0x000fe20000800000 */
[----:B------:R-:W-:-:S01]  /*1bb80*/  FFMA.FTZ R8, R2, R153, -R85 ;  /* 0x0000009902087223 */ /* 0x000fc20000010855 */
[C-C-:B------:R-:W-:Y:S01]  /*1bb90*/  FFMA.FTZ R27, R2.reuse, R27, -R85.reuse ;  /* 0x0000001b021b7223 */ /* 0x140fe20000010855 */
[----:B------:R-:W-:-:S01]  /*1bba0*/  FFMA.FTZ R9, R2, R9, -R85 ;  /* 0x0000000902097223 */ /* 0x000fc20000010855 */
[----:B------:R-:W-:Y:S01]  /*1bbb0*/  MUFU.EX2 R66, R66 ;  /* 0x0000004200427308 */ /* 0x000fe20000000800 */
[----:B------:R-:W-:-:S01]  /*1bbc0*/  FADD.FTZ R51, -R51, R12 ;  /* 0x0000000c33337221 */ /* 0x000fc20000010100 */
[C-C-:B------:R-:W-:Y:S01]  /*1bbd0*/  FFMA.FTZ R68, R2.reuse, R54, -R85.reuse ;  /* 0x0000003602447223 */ /* 0x140fe20000010855 */
[----:B------:R-:W-:-:S01]  /*1bbe0*/  FFMA.FTZ R54, R2, R58, -R85 ;  /* 0x0000003a02367223 */ /* 0x000fc20000010855 */
[C-C-:B------:R-:W-:Y:S01]  /*1bbf0*/  FFMA.FTZ R55, R2.reuse, R55, -R85.reuse ;  /* 0x0000003702377223 */ /* 0x140fe20000010855 */
[C---:B------:R-:W-:Y:S01]  /*1bc00*/  FMUL.FTZ R51, R2.reuse, R51 ;  /* 0x0000003302337220 */ /* 0x040fe20000410000 */
[C-C-:B------:R-:W-:Y:S01]  /*1bc10*/  FFMA.FTZ R59, R2.reuse, R59, -R85.reuse ;  /* 0x0000003b023b7223 */ /* 0x140fe20000010855 */
[----:B------:R-:W-:-:S01]  /*1bc20*/  FFMA.FTZ R21, R2, R21, -R85 ;  /* 0x0000001502157223 */ /* 0x000fc20000010855 */
[----:B------:R-:W-:Y:S01]  /*1bc30*/  MUFU.EX2 R8, R8 ;  /* 0x0000000800087308 */ /* 0x000fe20000000800 */
[----:B------:R-:W-:-:S07]  /*1bc40*/  FFMA.FTZ R15, R2, R15, -R85 ;  /* 0x0000000f020f7223 */ /* 0x000fce0000010855 */
[----:B------:R-:W0:Y:S08]  /*1bc50*/  MUFU.EX2 R51, R51 ;  /* 0x0000003300337308 */ /* 0x000e300000000800 */
[----:B------:R-:W1:Y:S08]  /*1bc60*/  MUFU.EX2 R27, R27 ;  /* 0x0000001b001b7308 */ /* 0x000e700000000800 */
[----:B------:R-:W2:Y:S01]  /*1bc70*/  MUFU.EX2 R9, R9 ;  /* 0x0000000900097308 */ /* 0x000ea20000000800 */
[----:B0-----:R-:W-:-:S01]  /*1bc80*/  FFMA.FTZ R58, R51, R3, R8 ;  /* 0x00000003333a7223 */ /* 0x001fc20000010008 */
[----:B------:R-:W-:-:S06]  /*1bc90*/  FADD.FTZ R3, R25, R4 ;  /* 0x0000000419037221 */ /* 0x000fcc0000010000 */
[----:B------:R-:W0:Y:S01]  /*1bca0*/  MUFU.EX2 R31, R31 ;  /* 0x0000001f001f7308 */ /* 0x000e220000000800 */
[----:B-1----:R-:W-:-:S01]  /*1bcb0*/  FADD.FTZ R4, R27, R58 ;  /* 0x0000003a1b047221 */ /* 0x002fc20000010000 */
[C-C-:B------:R-:W-:Y:S01]  /*1bcc0*/  FFMA.FTZ R58, R2.reuse, R63, -R85.reuse ;  /* 0x0000003f023a7223 */ /* 0x140fe20000010855 */
[----:B------:R-:W-:-:S05]  /*1bcd0*/  FFMA.FTZ R63, R2, R155, -R85 ;  /* 0x0000009b023f7223 */ /* 0x000fca0000010855 */
[----:B------:R-:W1:Y:S08]  /*1bce0*/  MUFU.EX2 R34, R34 ;  /* 0x0000002200227308 */ /* 0x000e700000000800 */
[----:B------:R3:W-:Y:S08]  /*1bcf0*/  MUFU.EX2 R12, R68 ;  /* 0x00000044000c7308 */ /* 0x0007f00000000800 */
[----:B------:R-:W4:Y:S01]  /*1bd00*/  MUFU.EX2 R35, R35 ;  /* 0x0000002300237308 */ /* 0x000f220000000800 */
[----:B---3--:R-:W-:-:S01]  /*1bd10*/  FADD.FTZ R68, R20, R3 ;  /* 0x0000000314447221 */ /* 0x008fc20000010000 */
[----:B--2---:R-:W-:-:S03]  /*1bd20*/  FADD.FTZ R3, R9, R4 ;  /* 0x0000000409037221 */ /* 0x004fc60000010000 */
[----:B------:R-:W-:Y:S01]  /*1bd30*/  FADD.FTZ R153, R29, R68 ;  /* 0x000000441d997221 */ /* 0x000fe20000010000 */
[----:B------:R-:W-:-:S02]  /*1bd40*/  FADD.FTZ R4, R66, R3 ;  /* 0x0000000342047221 */ /* 0x000fc40000010000 */
[----:B------:R-:W2:Y:S01]  /*1bd50*/  MUFU.EX2 R38, R38 ;  /* 0x0000002600267308 */ /* 0x000ea20000000800 */
[----:B------:R-:W-:-:S01]  /*1bd60*/  FADD.FTZ R68, R24, R153 ;  /* 0x0000009918447221 */ /* 0x000fc20000010000 */
[----:B0-----:R-:W-:-:S03]  /*1bd70*/  FADD.FTZ R3, R31, R4 ;  /* 0x000000041f037221 */ /* 0x001fc60000010000 */
[----:B------:R-:W-:Y:S01]  /*1bd80*/  FADD.FTZ R153, R33, R68 ;  /* 0x0000004421997221 */ /* 0x000fe20000010000 */
[----:B-1----:R-:W-:-:S01]  /*1bd90*/  FADD.FTZ R4, R34, R3 ;  /* 0x0000000322047221 */ /* 0x002fc20000010000 */
[----:B------:R-:W-:Y:S01]  /*1bda0*/  FFMA.FTZ R68, R2, R67, -R85 ;  /* 0x0000004302447223 */ /* 0x000fe20000010855 */
[----:B------:R-:W0:Y:S01]  /*1bdb0*/  MUFU.EX2 R39, R39 ;  /* 0x0000002700277308 */ /* 0x000e220000000800 */
[----:B------:R-:W-:-:S01]  /*1bdc0*/  FADD.FTZ R70, R26, R153 ;  /* 0x000000991a467221 */ /* 0x000fc20000010000 */
[----:B----4-:R-:W-:Y:S01]  /*1bdd0*/  FADD.FTZ R3, R35, R4 ;  /* 0x0000000423037221 */ /* 0x010fe20000010000 */
[----:B------:R-:W-:-:S02]  /*1bde0*/  FFMA.FTZ R67, R2, R157, -R85 ;  /* 0x0000009d02437223 */ /* 0x000fc40000010855 */
[----:B------:R-:W-:-:S03]  /*1bdf0*/  FADD.FTZ R153, R37, R70 ;  /* 0x0000004625997221 */ /* 0x000fc60000010000 */
        /* <DEDUP_REMOVED lines=23> */
[----:B--2---:R-:W-:-:S04]  /*1bf70*/  FADD.FTZ R3, R50, R3 ;  /* 0x0000000332037221 */ /* 0x004fc80000010000 */
[----:B------:R-:W-:Y:S01]  /*1bf80*/  FADD.FTZ R74, R12, R3 ;  /* 0x000000030c4a7221 */ /* 0x000fe20000010000 */
[----:B------:R-:W-:-:S02]  /*1bf90*/  FADD.FTZ R3, R53, R4 ;  /* 0x0000000435037221 */ /* 0x000fc40000010000 */
[----:B------:R-:W2:Y:S01]  /*1bfa0*/  MUFU.EX2 R59, R59 ;  /* 0x0000003b003b7308 */ /* 0x000ea20000000800 */
[----:B0-----:R-:W-:-:S01]  /*1bfb0*/  FADD.FTZ R75, R55, R74 ;  /* 0x0000004a374b7221 */ /* 0x001fc20000010000 */
[----:B------:R-:W-:Y:S01]  /*1bfc0*/  FADD.FTZ R4, R40, R3 ;  /* 0x0000000328047221 */ /* 0x000fe20000010000 */
[----:B------:R-:W-:-:S03]  /*1bfd0*/  FFMA.FTZ R74, R2, R161, -R85 ;  /* 0x000000a1024a7223 */ /* 0x000fc60000010855 */
[----:B------:R-:W-:Y:S02]  /*1bfe0*/  FADD.FTZ R4, R57, R4 ;  /* 0x0000000439047221 */ /* 0x000fe40000010000 */
[----:B------:R-:W0:Y:S01]  /*1bff0*/  MUFU.EX2 R21, R21 ;  /* 0x0000001500157308 */ /* 0x000e220000000800 */
[----:B-1----:R-:W-:-:S01]  /*1c000*/  FADD.FTZ R76, R54, R75 ;  /* 0x0000004b364c7221 */ /* 0x002fc20000010000 */
[----:B------:R-:W-:Y:S01]  /*1c010*/  FFMA.FTZ R75, R2, R79, -R85 ;  /* 0x0000004f024b7223 */ /* 0x000fe20000010855 */
[----:B------:R-:W-:-:S04]  /*1c020*/  FADD.FTZ R3, R11, R4 ;  /* 0x000000040b037221 */ /* 0x000fc80000010000 */
[----:B------:R-:W-:Y:S01]  /*1c030*/  FADD.FTZ R3, R44, R3 ;  /* 0x000000032c037221 */ /* 0x000fe20000010000 */
[----:B------:R-:W1:Y:S01]  /*1c040*/  MUFU.EX2 R58, R58 ;  /* 0x0000003a003a7308 */ /* 0x000e620000000800 */
[----:B--2---:R-:W-:-:S02]  /*1c050*/  FADD.FTZ R76, R59, R76 ;  /* 0x0000004c3b4c7221 */ /* 0x004fc40000010000 */
[----:B------:R-:W-:-:S04]  /*1c060*/  FADD.FTZ R78, R48, R3 ;  /* 0x00000003304e7221 */ /* 0x000fc80000010000 */
[----:B------:R-:W-:Y:S01]  /*1c070*/  FADD.FTZ R153, R61, R78 ;  /* 0x0000004e3d997221 */ /* 0x000fe20000010000 */
[----:B------:R-:W2:Y:S01]  /*1c080*/  MUFU.EX2 R63, R63 ;  /* 0x0000003f003f7308 */ /* 0x000ea20000000800 */
[----:B0-----:R-:W-:-:S01]  /*1c090*/  FADD.FTZ R79, R21, R76 ;  /* 0x0000004c154f7221 */ /* 0x001fc20000010000 */
[----:B------:R-:W-:Y:S01]  /*1c0a0*/  FFMA.FTZ R76, R2, R163, -R85 ;  /* 0x000000a3024c7223 */ /* 0x000fe20000010855 */
[----:B------:R-:W-:-:S05]  /*1c0b0*/  FADD.FTZ R78, R52, R153 ;  /* 0x00000099344e7221 */ /* 0x000fca0000010000 */
        /* <DEDUP_REMOVED lines=46> */
.L_x_1760:
        /* <DEDUP_REMOVED lines=108> */
.L_x_1741:
[----:B------:R-:W-:Y:S05]  /*1ca60*/  WARPSYNC.ALL ;  /* 0x0000000000007948 */ /* 0x000fea0003800000 */
[----:B------:R-:W-:Y:S06]  /*1ca70*/  BAR.ARV 0x8, 0x180 ;  /* 0x0206000000007b1d */ /* 0x000fec0000002000 */
[----:B------:R-:W-:Y:S05]  /*1ca80*/  @!P0 BRA `(.L_x_1762) ;  /* 0x0000000000048947 */ /* 0x000fea0003800000 */
[----:B------:R-:W-:Y:S01]  /*1ca90*/  BPT.TRAP 0x1 ;  /* 0x000000040000795c */ /* 0x000fe20000300000 */
.L_x_1762:
[----:B------:R-:W-:Y:S01]  /*1caa0*/  IMAD R15, R168, 0x8, R16 ;  /* 0x00000008a80f7824 */ /* 0x000fe200078e0210 */
[----:B------:R-:W-:-:S04]  /*1cab0*/  SHF.L.U32 R6, R169, 0x1f, RZ ;  /* 0x0000001fa9067819 */ /* 0x000fc800000006ff */
[----:B------:R0:W1:Y:S01]  /*1cac0*/  SYNCS.PHASECHK.TRANS64.TRYWAIT P1, [R15+URZ+0x22850], R6 ;  /* 0x022850060f0075a7 */ /* 0x000062000802017f */
[----:B------:R-:W-:Y:S05]  /*1cad0*/  @!P0 BRA `(.L_x_1763) ;  /* 0x0000000000048947 */ /* 0x000fea0003800000 */
[----:B------:R-:W-:Y:S01]  /*1cae0*/  BPT.TRAP 0x1 ;  /* 0x000000040000795c */ /* 0x000fe20000300000 */
.L_x_1763:
[----:B------:R-:W-:-:S05]  /*1caf0*/  VIADD R16, R16, 0x400 ;  /* 0x0000040010107836 */ /* 0x000fca0000000000 */
[----:B------:R-:W-:-:S04]  /*1cb00*/  SHF.R.U32.HI R16, RZ, 0x4, R16 ;  /* 0x00000004ff107819 */ /* 0x000fc80000011610 */
[----:B------:R-:W-:-:S04]  /*1cb10*/  LOP3.LUT R16, R16, 0x3fff, RZ, 0xc0, !PT ;  /* 0x00003fff10107812 */ /* 0x000fc800078ec0ff */
[----:B------:R-:W-:Y:S01]  /*1cb20*/  LOP3.LUT R7, R16, 0x10000, RZ, 0xfc, !PT ;  /* 0x0001000010077812 */ /* 0x000fe200078efcff */
[----:B-1----:R-:W-:Y:S06]  /*1cb30*/  @P1 BRA `(.L_x_1764) ;  /* 0x0000000000081947 */ /* 0x002fec0003800000 */
[----:B------:R-:W1:Y:S02]  /*1cb40*/  SYNCS.PHASECHK.TRANS64.TRYWAIT P1, [R15+URZ+0x22850], R6 ;  /* 0x022850060f0075a7 */ /* 0x000e64000802017f */
[----:B-1----:R-:W-:Y:S05]  /*1cb50*/  @!P1 BRA `(.L_x_1765) ;  /* 0x000000b400449947 */ /* 0x002fea0003800000 */
.L_x_1764:
[----:B01----:R-:W-:Y:S01]  /*1cb60*/  IMAD R6, R168, 0x400, R7 ;  /* 0x00000400a8067824 */ /* 0x003fe200078e0207 */
[----:B------:R-:W-:Y:S05]  /*1cb70*/  WARPSYNC.ALL ;  /* 0x0000000000007948 */ /* 0x000fea0003800000 */
[----:B------:R-:W-:Y:S01]  /*1cb80*/  IMAD.MOV.U32 R7, RZ, RZ, 0x40000040 ;  /* 0x40000040ff077424 */ /* 0x000fe200078e00ff */
[C---:B------:R-:W-:Y:S01]  /*1cb90*/  R2UR UR6, R6.reuse ;  /* 0x00000000060672ca */ /* 0x040fe200000e0000 */
[----:B------:R-:W-:Y:S01]  /*1cba0*/  WARPGROUP.ARRIVE ;  /* 0x00000000000079c5 */ /* 0x000fe20000000000 */
[----:B------:R-:W-:Y:S01]  /*1cbb0*/  ULDC.64 UR4, c[0x0][0x9a0] ;  /* 0x0002680000047ab9 */ /* 0x000fe20000000a00 */
[----:B------:R-:W-:Y:S01]  /*1cbc0*/  VIADD R20, R6, 0x2 ;  /* 0x0000000206147836 */ /* 0x000fe20000000000 */
[----:B------:R-:W-:Y:S01]  /*1cbd0*/  R2UR UR7, R7 ;  /* 0x00000000070772ca */ /* 0x000fe200000e0000 */
[----:B------:R-:W-:Y:S01]  /*1cbe0*/  IMAD.MOV.U32 R21, RZ, RZ, 0x40000040 ;  /* 0x40000040ff157424 */ /* 0x000fe200078e00ff */
[----:B------:R-:W-:-:S04]  /*1cbf0*/  ISETP.NE.U32.AND P1, PT, RZ, UR4, PT ;  /* 0x00000004ff007c0c */ /* 0x000fc8000bf25070 */
[----:B------:R-:W-:-:S07]  /*1cc00*/  ISETP.NE.AND.EX P1, PT, RZ, UR5, PT, P1 ;  /* 0x00000005ff007c0c */ /* 0x000fce000bf25310 */
[----:B------:R-:W-:Y:S06]  /*1cc10*/  QGMMA.64x128x32.F32.E4M3.E4M3 R88, R164, gdesc[UR4], R88, gsb0 ;  /* 0x01e00004a4587df3 */ /* 0x000fec0008000858 */
[----:B------:R-:W0:Y:S01]  /*1cc20*/  @P1 LDC.64 R10, c[0x0][0x9c8] ;  /* 0x00027200ff0a1b82 */ /* 0x000e220000000a00 */
[----:B------:R-:W-:-:S07]  /*1cc30*/  @P1 SHF.R.S32.HI R7, RZ, 0x1f, R23 ;  /* 0x0000001fff071819 */ /* 0x000fce0000011417 */
[----:B------:R-:W1:Y:S01]  /*1cc40*/  @P1 LDC.64 R12, c[0x0][0x9d0] ;  /* 0x00027400ff0c1b82 */ /* 0x000e620000000a00 */
[----:B------:R-:W-:Y:S02]  /*1cc50*/  R2UR UR6, R20 ;  /* 0x00000000140672ca */ /* 0x000fe400000e0000 */
[----:B------:R-:W-:Y:S01]  /*1cc60*/  R2UR UR7, R21 ;  /* 0x00000000150772ca */ /* 0x000fe200000e0000 */
[----:B0-----:R-:W-:-:S04]  /*1cc70*/  @P1 IMAD R8, R7, R10, RZ ;  /* 0x0000000a07081224 */ /* 0x001fc800078e02ff */
[C---:B------:R-:W-:Y:S01]  /*1cc80*/  @P1 IMAD R7, R23.reuse, R11, R8 ;  /* 0x0000000b17071224 */ /* 0x040fe200078e0208 */
[----:B------:R-:W-:Y:S01]  /*1cc90*/  @P1 SHF.R.S32.HI R11, RZ, 0x1f, R22 ;  /* 0x0000001fff0b1819 */ /* 0x000fe20000011416 */
[----:B------:R-:W-:-:S04]  /*1cca0*/  @P1 IMAD.WIDE.U32 R8, R23, R10, RZ ;  /* 0x0000000a17081225 */ /* 0x000fc800078e00ff */
[-C--:B-1----:R-:W-:Y:S02]  /*1ccb0*/  @P1 IMAD R10, R11, R12.reuse, RZ ;  /* 0x0000000c0b0a1224 */ /* 0x082fe400078e02ff */
[----:B------:R-:W-:Y:S02]  /*1ccc0*/  @P1 IMAD.IADD R9, R9, 0x1, R7 ;  /* 0x0000000109091824 */ /* 0x000fe400078e0207 */
[C---:B------:R-:W-:Y:S02]  /*1ccd0*/  @P1 IMAD R7, R22.reuse, R13, R10 ;  /* 0x0000000d16071224 */ /* 0x040fe400078e020a */
[----:B------:R-:W-:-:S04]  /*1cce0*/  @P1 IMAD.WIDE.U32 R8, R22, R12, R8 ;  /* 0x0000000c16081225 */ /* 0x000fc800078e0008 */
[----:B------:R-:W-:Y:S01]  /*1ccf0*/  @P1 IMAD.IADD R7, R9, 0x1, R7 ;  /* 0x0000000109071824 */ /* 0x000fe200078e0207 */
[----:B------:R-:W-:Y:S01]  /*1cd00*/  @P1 LEA R10, P2, R8, UR4, 0x2 ;  /* 0x00000004080a1c11 */ /* 0x000fe2000f8410ff */
[----:B------:R-:W-:-:S03]  /*1cd10*/  IMAD.MOV.U32 R12, RZ, RZ, 0x3f800000 ;  /* 0x3f800000ff0c7424 */ /* 0x000fc600078e00ff */
[----:B------:R-:W-:-:S05]  /*1cd20*/  @P1 LEA.HI.X R11, R8, UR5, R7, 0x2, P2 ;  /* 0x00000005080b1c11 */ /* 0x000fca00090f1407 */
[----:B------:R0:W2:Y:S01]  /*1cd30*/  @P1 LDG.E R12, desc[UR38][R10.64] ;  /* 0x000000260a0c1981 */ /* 0x0000a2000c1e1900 */
[----:B------:R-:W-:Y:S02]  /*1cd40*/  WARPGROUP.DEPBAR.LE gsb0, 0x0 ;  /* 0x00008000000079c5 */ /* 0x000fe40000010000 */
[----:B------:R-:W-:-:S06]  /*1cd50*/  WARPGROUP.ARRIVE ;  /* 0x00000000000079c5 */ /* 0x000fcc0000000000 */
[----:B------:R-:W-:Y:S01]  /*1cd60*/  QGMMA.64x128x32.F32.E4M3.E4M3 R88, R160, gdesc[UR4], R88, gsb0 ;  /* 0x01e00004a0587df3 */ /* 0x000fe20008000858 */
[----:B------:R-:W-:Y:S02]  /*1cd70*/  VIADD R8, R6, 0x4 ;  /* 0x0000000406087836 */ /* 0x000fe40000000000 */
[----:B------:R-:W-:-:S03]  /*1cd80*/  IMAD.MOV.U32 R9, RZ, RZ, 0x40000040 ;  /* 0x40000040ff097424 */ /* 0x000fc600078e00ff */
[----:B------:R-:W-:Y:S02]  /*1cd90*/  R2UR UR6, R8 ;  /* 0x00000000080672ca */ /* 0x000fe400000e0000 */
[----:B------:R-:W-:Y:S01]  /*1cda0*/  R2UR UR7, R9 ;  /* 0x00000000090772ca */ /* 0x000fe200000e0000 */
[----:B------:R-:W-:Y:S02]  /*1cdb0*/  VIADD R6, R6, 0x6 ;  /* 0x0000000606067836 */ /* 0x000fe40000000000 */
[----:B------:R-:W-:Y:S01]  /*1cdc0*/  IMAD.MOV.U32 R7, RZ, RZ, 0x40000040 ;  /* 0x40000040ff077424 */ /* 0x000fe200078e00ff */
        /* <DEDUP_REMOVED lines=41> */
.L_x_1766:
[----:B------:R-:W-:Y:S02]  /*1d060*/  VIADD R0, R15, 0x22860 ;  /* 0x000228600f007836 */ /* 0x000fe40000000000 */
[-C--:B------:R-:W-:Y:S01]  /*1d070*/  FMUL.FTZ R41, R88, R3.reuse ;  /* 0x0000000358297220 */ /* 0x080fe20000410000 */
[----:B------:R-:W-:Y:S02]  /*1d080*/  IMAD.U32 R5, RZ, RZ, UR40 ;  /* 0x00000028ff057e24 */ /* 0x000fe4000f8e00ff */
[-C--:B------:R-:W-:Y:S01]  /*1d090*/  FMUL.FTZ R44, R89, R3.reuse ;  /* 0x00000003592c7220 */ /* 0x080fe20000410000 */
[----:B------:R-:W-:Y:S02]  /*1d0a0*/  VIADD R168, R168, 0x1 ;  /* 0x00000001a8a87836 */ /* 0x000fe40000000000 */
[-C--:B------:R-:W-:Y:S01]  /*1d0b0*/  FMUL.FTZ R92, R92, R3.reuse ;  /* 0x000000035c5c7220 */ /* 0x080fe20000410000 */
[-C--:B------:R-:W-:Y:S01]  /*1d0c0*/  FMUL.FTZ R93, R93, R3.reuse ;  /* 0x000000035d5d7220 */ /* 0x080fe20000410000 */
[----:B------:R-:W-:Y:S01]  /*1d0d0*/  PRMT R0, R5, 0x654, R0 ;  /* 0x0000065405007816 */ /* 0x000fe20000000000 */
[-C--:B------:R-:W-:Y:S01]  /*1d0e0*/  FMUL.FTZ R39, R96, R3.reuse ;  /* 0x0000000360277220 */ /* 0x080fe20000410000 */
[----:B------:R-:W-:Y:S01]  /*1d0f0*/  ISETP.NE.AND P1, PT, R168, 0x2, PT ;  /* 0x00000002a800780c */ /* 0x000fe20003f25270 */
        /* <DEDUP_REMOVED lines=65> */
.L_x_1650:
        /* <DEDUP_REMOVED lines=10> */
[----:B-----5:R-:W2:Y:S01]  /*1d5b0*/  S2R R24, SR_TID.X ;  /* 0x0000000000187919 */ /* 0x020ea20000002100 */
[----:B------:R-:W-:Y:S01]  /*1d5c0*/  ULDC.64 UR4, c[0x4][0x40] ;  /* 0x0100100000047ab9 */ /* 0x000fe20000000a00 */
[----:B--2---:R-:W-:-:S05]  /*1d5d0*/  IMAD.SHL.U32 R0, R24, 0x4, RZ ;  /* 0x0000000418007824 */ /* 0x004fca00078e00ff */
[----:B------:R-:W-:-:S04]  /*1d5e0*/  LOP3.LUT R0, R0, 0xc, RZ, 0xc0, !PT ;  /* 0x0000000c00007812 */ /* 0x000fc800078ec0ff */
[----:B------:R-:W-:-:S05]  /*1d5f0*/  IADD3 R2, P0, R0, UR4, RZ ;  /* 0x0000000400027c10 */ /* 0x000fca000ff1e0ff */
[----:B------:R-:W-:-:S05]  /*1d600*/  IMAD.X R3, RZ, RZ, UR5, P0 ;  /* 0x00000005ff037e24 */ /* 0x000fca00080e06ff */
[----:B------:R2:W3:Y:S01]  /*1d610*/  LDG.E.CONSTANT R0, desc[UR38][R2.64] ;  /* 0x0000002602007981 */ /* 0x0004e2000c1e9900 */
[----:B------:R-:W-:Y:S01]  /*1d620*/  F2FP.BF16.F32.PACK_AB R58, R143, R4 ;  /* 0x000000048f3a723e */ /* 0x000fe200000010ff */
[----:B------:R-:W-:Y:S01]  /*1d630*/  UMOV UR4, 0xffffffff ;  /* 0xffffffff00047882 */ /* 0x000fe20000000000 */
[----:B------:R-:W-:Y:S01]  /*1d640*/  F2FP.BF16.F32.PACK_AB R45, R148, R5 ;  /* 0x00000005942d723e */ /* 0x000fe200000010ff */
[----:B------:R-:W4:Y:S01]  /*1d650*/  S2R R43, SR_SWINHI ;  /* 0x00000000002b7919 */ /* 0x000f220000002f00 */
        /* <DEDUP_REMOVED lines=12> */
[----:B-1----:R-:W-:Y:S02]  /*1d720*/  F2FP.BF16.F32.PACK_AB R20, R95, R42 ;  /* 0x0000002a5f14723e */ /* 0x002fe400000010ff */
[----:B------:R-:W-:Y:S02]  /*1d730*/  F2FP.BF16.F32.PACK_AB R42, R125, R28 ;  /* 0x0000001c7d2a723e */ /* 0x000fe400000010ff */
[----:B------:R-:W-:Y:S02]  /*1d740*/  F2FP.BF16.F32.PACK_AB R48, R127, R26 ;  /* 0x0000001a7f30723e */ /* 0x000fe400000010ff */
[----:B--2---:R-:W-:-:S02]  /*1d750*/  LOP3.LUT P0, R2, R24, 0x3, RZ, 0xc0, !PT ;  /* 0x0000000318027812 */ /* 0x004fc4000780c0ff */
[----:B------:R-:W-:Y:S02]  /*1d760*/  MOV R46, R16 ;  /* 0x00000010002e7202 */ /* 0x000fe40000000f00 */
[----:B----4-:R-:W-:Y:S02]  /*1d770*/  MOV R47, R43 ;  /* 0x0000002b002f7202 */ /* 0x010fe40000000f00 */
[----:B------:R-:W-:Y:S02]  /*1d780*/  F2FP.BF16.F32.PACK_AB R60, R149, R8 ;  /* 0x00000008953c723e */ /* 0x000fe400000010ff */
[----:B------:R-:W-:Y:S01]  /*1d790*/  F2FP.BF16.F32.PACK_AB R41, R92, R41 ;  /* 0x000000295c29723e */ /* 0x000fe200000010ff */
[----:B------:R-:W-:Y:S01]  /*1d7a0*/  IMAD.WIDE R4, R220, 0x2, R46 ;  /* 0x00000002dc047825 */ /* 0x000fe200078e022e */
[----:B------:R-:W-:Y:S02]  /*1d7b0*/  F2FP.BF16.F32.PACK_AB R44, R93, R44 ;  /* 0x0000002c5d2c723e */ /* 0x000fe400000010ff */
[----:B------:R-:W-:-:S02]  /*1d7c0*/  ISETP.EQ.OR P0, PT, R2, 0x3, !P0 ;  /* 0x000000030200780c */ /* 0x000fc40004702670 */
        /* <DEDUP_REMOVED lines=9> */
[--C-:B------:R-:W-:Y:S01]  /*1d860*/  IMAD.X R15, RZ, RZ, R5.reuse, P5 ;  /* 0x000000ffff0f7224 */ /* 0x100fe200028e0605 */
[----:B------:R-:W-:Y:S01]  /*1d870*/  LOP3.LUT R10, R10, R11, RZ, 0x3c, !PT ;  /* 0x0000000b0a0a7212 */ /* 0x000fe200078e3cff */
[----:B------:R-:W-:Y:S01]  /*1d880*/  IMAD.X R11, RZ, RZ, R5, P1 ;  /* 0x000000ffff0b7224 */ /* 0x000fe200008e0605 */
[----:B------:R-:W-:Y:S02]  /*1d890*/  SHF.R.U64 R6, R6, 0x3, RZ ;  /* 0x0000000306067819 */ /* 0x000fe400000012ff */
[----:B------:R-:W-:-:S02]  /*1d8a0*/  IADD3 R9, P2, R4, 0x4020, RZ ;  /* 0x0000402004097810 */ /* 0x000fc40007f5e0ff */
[C---:B------:R-:W-:Y:S02]  /*1d8b0*/  IADD3 R25, P4, R4.reuse, 0x60, RZ ;  /* 0x0000006004197810 */ /* 0x040fe40007f9e0ff */
[C---:B------:R-:W-:Y:S02]  /*1d8c0*/  IADD3 R27, P5, R4.reuse, 0x40, RZ ;  /* 0x00000040041b7810 */ /* 0x040fe40007fbe0ff */
[----:B------:R-:W-:Y:S02]  /*1d8d0*/  IADD3 R29, P1, R4, 0x20, RZ ;  /* 0x00000020041d7810 */ /* 0x000fe40007f3e0ff */
[----:B------:R-:W-:Y:S02]  /*1d8e0*/  LOP3.LUT R6, R6, R7, RZ, 0x3c, !PT ;  /* 0x0000000706067212 */ /* 0x000fe400078e3cff */
[----:B------:R-:W-:Y:S02]  /*1d8f0*/  LOP3.LUT R8, R9, 0x380, RZ, 0xc0, !PT ;  /* 0x0000038009087812 */ /* 0x000fe400078ec0ff */
[----:B------:R-:W-:-:S02]  /*1d900*/  LOP3.LUT R24, R25, 0x380, RZ, 0xc0, !PT ;  /* 0x0000038019187812 */ /* 0x000fc400078ec0ff */
[----:B------:R-:W-:Y:S02]  /*1d910*/  LOP3.LUT R26, R27, 0x380, RZ, 0xc0, !PT ;  /* 0x000003801b1a7812 */ /* 0x000fe400078ec0ff */
[----:B------:R-:W-:Y:S02]  /*1d920*/  LOP3.LUT R28, R29, 0x380, RZ, 0xc0, !PT ;  /* 0x000003801d1c7812 */ /* 0x000fe400078ec0ff */
[----:B------:R-:W-:Y:S02]  /*1d930*/  LOP3.LUT R7, R4, 0x380, RZ, 0xc0, !PT ;  /* 0x0000038004077812 */ /* 0x000fe400078ec0ff */
[----:B------:R-:W-:Y:S02]  /*1d940*/  SHF.R.U64 R8, R8, 0x3, RZ ;  /* 0x0000000308087819 */ /* 0x000fe400000012ff */
[----:B------:R-:W-:Y:S02]  /*1d950*/  SHF.R.U64 R24, R24, 0x3, RZ ;  /* 0x0000000318187819 */ /* 0x000fe400000012ff */
[----:B------:R-:W-:-:S02]  /*1d960*/  SHF.R.U64 R26, R26, 0x3, RZ ;  /* 0x000000031a1a7819 */ /* 0x000fc400000012ff */
        /* <DEDUP_REMOVED lines=24> */
[----:B------:R-:W-:-:S02]  /*1daf0*/  SEL R13, R41, R44, P0 ;  /* 0x0000002c290d7207 */ /* 0x000fc40000000000 */
[----:B------:R-:W-:Y:S02]  /*1db00*/  SEL R3, R44, R41, P0 ;  /* 0x000000292c037207 */ /* 0x000fe40000000000 */
        /* <DEDUP_REMOVED lines=8> */
[----:B---3--:R-:W-:Y:S01]  /*1db90*/  LOP3.LUT R2, R0, 0x2, RZ, 0x3c, !PT ;  /* 0x0000000200027812 */ /* 0x008fe200078e3cff */
[----:B------:R-:W-:Y:S06]  /*1dba0*/  BRA.DIV UR4, `(.L_x_1769) ;  /* 0x000000a604447947 */ /* 0x000fec000b800000 */
[----:B------:R-:W-:Y:S01]  /*1dbb0*/  SEL R27, R31, R32, P0 ;  /* 0x000000201f1b7207 */ /* 0x000fe20000000000 */
[----:B------:R-:W-:Y:S01]  /*1dbc0*/  SHFL.IDX PT, R6, R13, R0, 0x1c1f ;  /* 0x001c1f000d067589 */ /* 0x000fe200000e0000 */
[----:B------:R-:W-:Y:S02]  /*1dbd0*/  SEL R29, R32, R31, P0 ;  /* 0x0000001f201d7207 */ /* 0x000fe40000000000 */
[----:B------:R-:W-:Y:S01]  /*1dbe0*/  SEL R9, R35, R36, P0 ;  /* 0x0000002423097207 */ /* 0x000fe20000000000 */
[----:B------:R-:W-:Y:S01]  /*1dbf0*/  SHFL.IDX PT, R26, R27, R0, 0x1c1f ;  /* 0x001c1f001b1a7589 */ /* 0x000fe200000e0000 */
[----:B------:R-:W-:Y:S02]  /*1dc00*/  SEL R25, R36, R35, P0 ;  /* 0x0000002324197207 */ /* 0x000fe40000000000 */
[----:B------:R-:W-:Y:S01]  /*1dc10*/  SEL R31, R33, R42, P0 ;  /* 0x0000002a211f7207 */ /* 0x000fe20000000000 */
[----:B------:R-:W1:Y:S01]  /*1dc20*/  SHFL.IDX PT, R29, R29, R2, 0x1c1f ;  /* 0x001c1f021d1d7589 */ /* 0x000e6200000e0000 */
        /* <DEDUP_REMOVED lines=11> */
[----:B------:R-:W2:Y:S01]  /*1dce0*/  SHFL.IDX PT, R10, R5, R0, 0x1c1f ;  /* 0x001c1f00050a7589 */ /* 0x000ea200000e0000 */
        /* <DEDUP_REMOVED lines=14> */
[----:B------:R-:W3:Y:S01]  /*1ddd0*/  SHFL.IDX PT, R30, R31, R0, 0x1c1f ;  /* 0x001c1f001f1e7589 */ /* 0x000ee200000e0000 */
[----:B------:R-:W-:-:S02]  /*1dde0*/  SEL R73, R75, R58, P0 ;  /* 0x0000003a4b497207 */ /* 0x000fc40000000000 */
[----:B------:R-:W-:Y:S01]  /*1ddf0*/  SEL R51, R20, R51, P0 ;  /* 0x0000003314337207 */ /* 0x000fe20000000000 */
[----:B------:R-:W4:Y:S01]  /*1de00*/  SHFL.IDX PT, R45, R45, R2, 0x1c1f ;  /* 0x001c1f022d2d7589 */ /* 0x000f2200000e0000 */
[----:B------:R-:W-:Y:S02]  /*1de10*/  SEL R55, R38, R55, P0 ;  /* 0x0000003726377207 */ /* 0x000fe40000000000 */
[----:B------:R-:W-:Y:S01]  /*1de20*/  SEL R59, R34, R59, P0 ;  /* 0x0000003b223b7207 */ /* 0x000fe20000000000 */
[----:B------:R-:W5:Y:S01]  /*1de30*/  SHFL.IDX PT, R20, R25, R2, 0x1c1f ;  /* 0x001c1f0219147589 */ /* 0x000f6200000e0000 */
[----:B------:R-:W-:Y:S02]  /*1de40*/  SEL R75, R58, R75, P0 ;  /* 0x0000004b3a4b7207 */ /* 0x000fe40000000000 */
[----:B------:R-:W-:Y:S01]  /*1de50*/  SEL R77, R79, R62, P0 ;  /* 0x0000003e4f4d7207 */ /* 0x000fe20000000000 */
[----:B------:R-:W0:Y:S01]  /*1de60*/  SHFL.IDX PT, R34, R35, R0, 0x1c1f ;  /* 0x001c1f0023227589 */ /* 0x000e2200000e0000 */
[----:B------:R-:W-:-:S02]  /*1de70*/  SEL R79, R62, R79, P0 ;  /* 0x0000004f3e4f7207 */ /* 0x000fc40000000000 */
[----:B-1----:R-:W-:Y:S01]  /*1de80*/  SEL R24, R26, R29, P0 ;  /* 0x0000001d1a187207 */ /* 0x002fe20000000000 */
[----:B------:R-:W1:Y:S01]  /*1de90*/  SHFL.IDX PT, R38, R39, R0, 0x1c1f ;  /* 0x001c1f0027267589 */ /* 0x000e6200000e0000 */
[----:B--2---:R-:W-:Y:S02]  /*1dea0*/  SEL R8, R10, R7, P0 ;  /* 0x000000070a087207 */ /* 0x004fe40000000000 */
[----:B------:R-:W-:Y:S01]  /*1deb0*/  SEL R26, R29, R26, P0 ;  /* 0x0000001a1d1a7207 */ /* 0x000fe20000000000 */
[----:B------:R-:W-:Y:S01]  /*1dec0*/  SHFL.IDX PT, R27, R61, R0, 0x1c1f ;  /* 0x001c1f003d1b7589 */ /* 0x000fe200000e0000 */
[----:B------:R-:W-:Y:S02]  /*1ded0*/  SEL R4, R6, R3, P0 ;  /* 0x0000000306047207 */ /* 0x000fe40000000000 */
[----:B------:R-:W-:Y:S01]  /*1dee0*/  SEL R10, R7, R10, P0 ;  /* 0x0000000a070a7207 */ /* 0x000fe20000000000 */
[----:B------:R-:W-:Y:S01]  /*1def0*/  SHFL.IDX PT, R31, R65, R0, 0x1c1f ;  /* 0x001c1f00411f7589 */ /* 0x000fe200000e0000 */
[----:B---3--:R-:W-:-:S02]  /*1df00*/  SEL R28, R30, R33, P0 ;  /* 0x000000211e1c7207 */ /* 0x008fc40000000000 */
[----:B------:R-:W-:Y:S01]  /*1df10*/  SEL R30, R33, R30, P0 ;  /* 0x0000001e211e7207 */ /* 0x000fe20000000000 */
[----:B------:R-:W-:Y:S01]  /*1df20*/  SHFL.IDX PT, R35, R69, R0, 0x1c1f ;  /* 0x001c1f0045237589 */ /* 0x000fe200000e0000 */
[----:B----4-:R-:W-:Y:S02]  /*1df30*/  SEL R40, R42, R45, P0 ;  /* 0x0000002d2a287207 */ /* 0x010fe40000000000 */
[----:B------:R-:W-:Y:S01]  /*1df40*/  SEL R6, R3, R6, P0 ;  /* 0x0000000603067207 */ /* 0x000fe20000000000 */
[----:B------:R-:W2:Y:S01]  /*1df50*/  SHFL.IDX PT, R52, R63, R2, 0x1c1f ;  /* 0x001c1f023f347589 */ /* 0x000ea200000e0000 */
[----:B-----5:R-:W-:Y:S02]  /*1df60*/  SEL R12, R9, R20, P0 ;  /* 0x00000014090c7207 */ /* 0x020fe40000000000 */
[----:B------:R-:W-:Y:S01]  /*1df70*/  SEL R14, R20, R9, P0 ;  /* 0x00000009140e7207 */ /* 0x000fe20000000000 */
[----:B------:R-:W3:Y:S01]  /*1df80*/  SHFL.IDX PT, R58, R67, R2, 0x1c1f ;  /* 0x001c1f02433a7589 */ /* 0x000ee200000e0000 */
[----:B0-----:R-:W-:-:S02]  /*1df90*/  SEL R32, R34, R37, P0 ;  /* 0x0000002522207207 */ /* 0x001fc40000000000 */
[----:B------:R-:W-:Y:S01]  /*1dfa0*/  SEL R34, R37, R34, P0 ;  /* 0x0000002225227207 */ /* 0x000fe20000000000 */
[----:B------:R-:W0:Y:S01]  /*1dfb0*/  SHFL.IDX PT, R60, R71, R2, 0x1c1f ;  /* 0x001c1f02473c7589 */ /* 0x000e2200000e0000 */
[----:B-1----:R-:W-:Y:S02]  /*1dfc0*/  SEL R36, R38, R41, P0 ;  /* 0x0000002926247207 */ /* 0x002fe40000000000 */
[----:B------:R-:W-:Y:S01]  /*1dfd0*/  SEL R38, R41, R38, P0 ;  /* 0x0000002629267207 */ /* 0x000fe20000000000 */
[----:B------:R-:W-:Y:S01]  /*1dfe0*/  SHFL.IDX PT, R49, R49, R0, 0x1c1f ;  /* 0x001c1f0031317589 */ /* 0x000fe200000e0000 */
[----:B------:R-:W-:-:S03]  /*1dff0*/  SEL R42, R45, R42, P0 ;  /* 0x0000002a2d2a7207 */ /* 0x000fc60000000000 */
[----:B------:R-:W-:Y:S04]  /*1e000*/  SHFL.IDX PT, R53, R53, R0, 0x1c1f ;  /* 0x001c1f0035357589 */ /* 0x000fe800000e0000 */
[----:B------:R-:W-:Y:S04]  /*1e010*/  SHFL.IDX PT, R57, R57, R0, 0x1c1f ;  /* 0x001c1f0039397589 */ /* 0x000fe800000e0000 */
[----:B------:R-:W-:Y:S01]  /*1e020*/  SHFL.IDX PT, R73, R73, R0, 0x1c1f ;  /* 0x001c1f0049497589 */ /* 0x000fe200000e0000 */
[----:B--2---:R-:W-:Y:S02]  /*1e030*/  SEL R25, R27, R52, P0 ;  /* 0x000000341b197207 */ /* 0x004fe40000000000 */
[----:B------:R-:W-:Y:S01]  /*1e040*/  SEL R27, R52, R27, P0 ;  /* 0x0000001b341b7207 */ /* 0x000fe20000000000 */
[----:B------:R-:W1:Y:S01]  /*1e050*/  SHFL.IDX PT, R44, R51, R2, 0x1c1f ;  /* 0x001c1f02332c7589 */ /* 0x000e6200000e0000 */
[----:B---3--:R-:W-:-:S02]  /*1e060*/  SEL R29, R31, R58, P0 ;  /* 0x0000003a1f1d7207 */ /* 0x008fc40000000000 */
[----:B------:R-:W-:Y:S01]  /*1e070*/  SEL R31, R58, R31, P0 ;  /* 0x0000001f3a1f7207 */ /* 0x000fe20000000000 */
[----:B------:R-:W2:Y:S01]  /*1e080*/  SHFL.IDX PT, R48, R55, R2, 0x1c1f ;  /* 0x001c1f0237307589 */ /* 0x000ea200000e0000 */
[----:B0-----:R-:W-:Y:S02]  /*1e090*/  SEL R33, R35, R60, P0 ;  /* 0x0000003c23217207 */ /* 0x001fe40000000000 */
[----:B------:R-:W-:Y:S01]  /*1e0a0*/  SEL R35, R60, R35, P0 ;  /* 0x000000233c237207 */ /* 0x000fe20000000000 */
[----:B------:R-:W0:Y:S04]  /*1e0b0*/  SHFL.IDX PT, R50, R59, R2, 0x1c1f ;  /* 0x001c1f023b327589 */ /* 0x000e2800000e0000 */
[----:B------:R-:W3:Y:S04]  /*1e0c0*/  SHFL.IDX PT, R62, R75, R2, 0x1c1f ;  /* 0x001c1f024b3e7589 */ /* 0x000ee800000e0000 */
[----:B------:R-:W4:Y:S04]  /*1e0d0*/  SHFL.IDX PT, R77, R77, R0, 0x1c1f ;  /* 0x001c1f004d4d7589 */ /* 0x000f2800000e0000 */
[----:B------:R5:W4:Y:S01]  /*1e0e0*/  SHFL.IDX PT, R64, R79, R2, 0x1c1f ;  /* 0x001c1f024f407589 */ /* 0x000b2200000e0000 */
[----:B-1----:R-:W-:-:S02]  /*1e0f0*/  SEL R5, R49, R44, P0 ;  /* 0x0000002c31057207 */ /* 0x002fc40000000000 */
[----:B------:R-:W-:Y:S02]  /*1e100*/  SEL R7, R44, R49, P0 ;  /* 0x000000312c077207 */ /* 0x000fe40000000000 */
[----:B--2---:R-:W-:Y:S02]  /*1e110*/  SEL R9, R53, R48, P0 ;  /* 0x0000003035097207 */ /* 0x004fe40000000000 */
[----:B------:R-:W-:Y:S01]  /*1e120*/  SEL R11, R48, R53, P0 ;  /* 0x00000035300b7207 */ /* 0x000fe20000000000 */
[----:B-----5:R-:W-:Y:S01]  /*1e130*/  IMAD.MOV.U32 R2, RZ, RZ, RZ ;  /* 0x000000ffff027224 */ /* 0x020fe200078e00ff */
[----:B0-----:R-:W-:Y:S02]  /*1e140*/  SEL R13, R57, R50, P0 ;  /* 0x00000032390d7207 */ /* 0x001fe40000000000 */
[----:B------:R-:W-:Y:S02]  /*1e150*/  SEL R15, R50, R57, P0 ;  /* 0x00000039320f7207 */ /* 0x000fe40000000000 */
[----:B---3--:R-:W-:-:S02]  /*1e160*/  SEL R37, R73, R62, P0 ;  /* 0x0000003e49257207 */ /* 0x008fc40000000000 */
[----:B------:R-:W-:-:S07]  /*1e170*/  SEL R39, R62, R73, P0 ;  /* 0x000000493e277207 */ /* 0x000fce0000000000 */
.L_x_2011:
[----:B------:R-:W-:Y:S05]  /*1e180*/  WARPSYNC.ALL ;  /* 0x0000000000007948 */ /* 0x000fea0003800000 */
[----:B------:R-:W-:Y:S01]  /*1e190*/  BAR.SYNC.DEFER_BLOCKING 0x1, 0x100 ;  /* 0x0044000000007b1d */ /* 0x000fe20000010000 */
[----:B----4-:R-:W-:Y:S02]  /*1e1a0*/  SEL R41, R77, R64, P0 ;  /* 0x000000404d297207 */ /* 0x010fe40000000000 */
[----:B------:R-:W-:-:S03]  /*1e1b0*/  SEL R43, R64, R77, P0 ;  /* 0x0000004d402b7207 */ /* 0x000fc60000000000 */
[----:B------:R-:W-:Y:S02]  /*1e1c0*/  ULDC.64 UR4, c[0x0][0xc00] ;  /* 0x0003000000047ab9 */ /* 0x000fe40000000a00 */
[----:B------:R-:W0:Y:S01]  /*1e1d0*/  LDC.64 R44, c[0x0][0xc00] ;  /* 0x00030000ff2c7b82 */ /* 0x000e220000000a00 */
[----:B------:R-:W-:-:S04]  /*1e1e0*/  ISETP.NE.U32.AND P2, PT, RZ, UR4, PT ;  /* 0x00000004ff007c0c */ /* 0x000fc8000bf45070 */
[----:B------:R-:W-:Y:S01]  /*1e1f0*/  ISETP.NE.AND.EX P2, PT, RZ, UR5, PT, P2 ;  /* 0x00000005ff007c0c */ /* 0x000fe2000bf45320 */
[----:B------:R-:W-:Y:S02]  /*1e200*/  ULDC.64 UR4, c[0x0][0xc08] ;  /* 0x0003020000047ab9 */ /* 0x000fe40000000a00 */
[----:B------:R-:W-:Y:S01]  /*1e210*/  ISETP.NE.U32.AND P0, PT, RZ, UR4, PT ;  /* 0x00000004ff007c0c */ /* 0x000fe2000bf05070 */
[----:B------:R-:W1:Y:S03]  /*1e220*/  LDC R51, c[0x0][0xbe8] ;  /* 0x0002fa00ff337b82 */ /* 0x000e660000000800 */
[----:B------:R-:W-:Y:S01]  /*1e230*/  ISETP.NE.AND.EX P0, PT, RZ, UR5, PT, P0 ;  /* 0x00000005ff007c0c */ /* 0x000fe2000bf05300 */
[----:B------:R2:W-:Y:S04]  /*1e240*/  STSM.16.M88.4 [R80], R4 ;  /* 0x0000000450007844 */ /* 0x0005e80000000200 */
[----:B------:R3:W-:Y:S01]  /*1e250*/  STSM.16.M88.4 [R78], R8 ;  /* 0x000000084e007844 */ /* 0x0007e20000000200 */
[----:B0-----:R-:W-:-:S03]  /*1e260*/  IMAD.WIDE R44, R205, 0x4, R44 ;  /* 0x00000004cd2c7825 */ /* 0x001fc600078e022c */
[----:B------:R0:W-:Y:S04]  /*1e270*/  STSM.16.M88.4 [R76], R12 ;  /* 0x0000000c4c007844 */ /* 0x0001e80000000200 */
[----:B------:R0:W-:Y:S01]  /*1e280*/  STSM.16.M88.4 [R74], R24 ;  /* 0x000000184a007844 */ /* 0x0001e20000000200 */
[----:B--2---:R-:W2:Y:S03]  /*1e290*/  @P0 LDC.64 R4, c[0x0][0xc08] ;  /* 0x00030200ff040b82 */ /* 0x004ea60000000a00 */
[----:B------:R0:W-:Y:S04]  /*1e2a0*/  STSM.16.M88.4 [R72], R28 ;  /* 0x0000001c48007844 */ /* 0x0001e80000000200 */
[----:B------:R0:W-:Y:S04]  /*1e2b0*/  STSM.16.M88.4 [R70], R32 ;  /* 0x0000002046007844 */ /* 0x0001e80000000200 */
[----:B------:R0:W-:Y:S04]  /*1e2c0*/  STSM.16.M88.4 [R68], R36 ;  /* 0x0000002444007844 */ /* 0x0001e80000000200 */
[----:B------:R0:W-:Y:S01]  /*1e2d0*/  STSM.16.M88.4 [R66], R40 ;  /* 0x0000002842007844 */ /* 0x0001e20000000200 */
[----:B------:R-:W-:Y:S06]  /*1e2e0*/  BAR.SYNC.DEFER_BLOCKING 0x1, 0x100 ;  /* 0x0044000000007b1d */ /* 0x000fec0000010000 */
[----:B------:R-:W-:Y:S01]  /*1e2f0*/  ULDC UR4, c[0x0][0xa88] ;  /* 0x0002a20000047ab9 */ /* 0x000fe20000000800 */
[----:B--2---:R-:W-:-:S04]  /*1e300*/  @P0 IMAD.WIDE R4, R205, 0x4, R4 ;  /* 0x00000004cd040825 */ /* 0x004fc800078e0204 */
[----:B------:R-:W-:Y:S01]  /*1e310*/  IMAD.U32 R0, RZ, RZ, UR4 ;  /* 0x00000004ff007e24 */ /* 0x000fe2000f8e00ff */
[----:B------:R0:W5:Y:S01]  /*1e320*/  @P2 LDG.E R2, desc[UR38][R44.64] ;  /* 0x000000262c022981 */ /* 0x000162000c1e1900 */
[----:B-1----:R-:W-:Y:S01]  /*1e330*/  ISETP.NE.AND P1, PT, R51, 0x1, PT ;  /* 0x000000013300780c */ /* 0x002fe20003f25270 */
[----:B---3--:R-:W-:-:S03]  /*1e340*/  IMAD.IADD R8, R194, 0x1, R178 ;  /* 0x00000001c2087824 */ /* 0x008fc600078e02b2 */
[----:B------:R0:W5:Y:S09]  /*1e350*/  @P0 LDG.E R0, desc[UR38][R4.64] ;  /* 0x0000002604000981 */ /* 0x000172000c1e1900 */
[----:B------:R-:W1:Y:S08]  /*1e360*/  @P1 LDC R3, c[0x0][0xbec] ;  /* 0x0002fb00ff031b82 */ /* 0x000e700000000800 */
[----:B------:R-:W2:Y:S01]  /*1e370*/  @P1 LDC R11, c[0x0][0xbf0] ;  /* 0x0002fc00ff0b1b82 */ /* 0x000ea20000000800 */
[----:B0-----:R-:W-:Y:S05]  /*1e380*/  @P0 BRA `(.L_x_1770) ;  /* 0x0000000000100947 */ /* 0x001fea0003800000 */
[----:B------:R-:W-:Y:S05]  /*1e390*/  @!P2 BRA `(.L_x_1770) ;  /* 0x00000000000ca947 */ /* 0x000fea0003800000 */
[----:B------:R-:W3:Y:S04]  /*1e3a0*/  LDG.E R5, desc[UR38][R44.64] ;  /* 0x000000262c057981 */ /* 0x000ee8000c1e1900 */
[----:B-----5:R-:W3:Y:S02]  /*1e3b0*/  LDG.E R0, desc[UR38][R44.64+0x4] ;  /* 0x000004262c007981 */ /* 0x020ee4000c1e1900 */
[----:B---3--:R-:W-:-:S07]  /*1e3c0*/  IMAD.IADD R0, R0, 0x1, -R5 ;  /* 0x0000000100007824 */ /* 0x008fce00078e0a05 */
.L_x_1770:
[----:B------:R-:W-:Y:S01]  /*1e3d0*/  SHF.R.S32.HI R50, RZ, 0x1f, R204 ;  /* 0x0000001fff327819 */ /* 0x000fe200000114cc */
[----:B-1----:R-:W-:Y:S01]  /*1e3e0*/  @P1 IMAD.HI.U32 R4, R8, R3, RZ ;  /* 0x0000000308041227 */ /* 0x002fe200078e00ff */
[----:B------:R-:W-:Y:S01]  /*1e3f0*/  ULDC.64 UR4, c[0x0][0xb90] ;  /* 0x0002e40000047ab9 */ /* 0x000fe20000000a00 */
[----:B-----5:R-:W-:Y:S01]  /*1e400*/  SHF.R.S32.HI R3, RZ, 0x1f, R2 ;  /* 0x0000001fff037819 */ /* 0x020fe20000011402 */
[----:B------:R-:W0:Y:S01]  /*1e410*/  @P1 LDC R57, c[0x0][0xbec] ;  /* 0x0002fb00ff391b82 */ /* 0x000e220000000800 */
[----:B------:R-:W-:Y:S01]  /*1e420*/  IMAD R9, R50, UR4, RZ ;  /* 0x0000000432097c24 */ /* 0x000fe2000f8e02ff */
[----:B------:R-:W-:Y:S01]  /*1e430*/  SHF.R.S32.HI R20, RZ, 0x1f, R205 ;  /* 0x0000001fff147819 */ /* 0x000fe200000114cd */
[----:B------:R-:W-:Y:S01]  /*1e440*/  IMAD.MOV.U32 R7, RZ, RZ, R8 ;  /* 0x000000ffff077224 */ /* 0x000fe200078e0008 */
[----:B--2---:R-:W-:Y:S01]  /*1e450*/  @P1 SHF.R.U32.HI R7, RZ, R11, R4 ;  /* 0x0000000bff071219 */ /* 0x004fe20000011604 */
[----:B------:R-:W-:Y:S01]  /*1e460*/  IMAD.WIDE.U32 R4, R204, UR4, R2 ;  /* 0x00000004cc047c25 */ /* 0x000fe2000f8e0002 */
[----:B------:R-:W-:-:S02]  /*1e470*/  SEL R20, R20, RZ, !P2 ;  /* 0x000000ff14147207 */ /* 0x000fc40005000000 */
[----:B------:R-:W-:Y:S01]  /*1e480*/  SEL R53, R205, RZ, !P2 ;  /* 0x000000ffcd357207 */ /* 0x000fe20005000000 */
[----:B------:R-:W-:Y:S01]  /*1e490*/  IMAD R9, R204, UR5, R9 ;  /* 0x00000005cc097c24 */ /* 0x000fe2000f8e0209 */
[----:B------:R-:W-:Y:S01]  /*1e4a0*/  ULDC.64 UR4, c[0x0][0xb98] ;  /* 0x0002e60000047ab9 */ /* 0x000fe20000000a00 */
[----:B------:R-:W-:Y:S02]  /*1e4b0*/  IMAD.MOV R6, RZ, RZ, -R7 ;  /* 0x000000ffff067224 */ /* 0x000fe400078e0a07 */
[----:B------:R-:W-:Y:S02]  /*1e4c0*/  IMAD.IADD R5, R5, 0x1, R9 ;  /* 0x0000000105057824 */ /* 0x000fe400078e0209 */
[----:B------:R-:W-:Y:S02]  /*1e4d0*/  IMAD R9, R51, R6, R8 ;  /* 0x0000000633097224 */ /* 0x000fe400078e0208 */
[----:B------:R-:W-:Y:S02]  /*1e4e0*/  IMAD R11, R207, 0x40, R197 ;  /* 0x00000040cf0b7824 */ /* 0x000fe400078e02c5 */
[----:B------:R-:W-:-:S02]  /*1e4f0*/  IMAD R6, R20, UR4, RZ ;  /* 0x0000000414067c24 */ /* 0x000fc4000f8e02ff */
        /* <DEDUP_REMOVED lines=8> */
[----:B------:R-:W-:Y:S01]  /*1e580*/  IMAD.IADD R10, R219, 0x1, R178 ;  /* 0x00000001db0a7824 */ /* 0x000fe200078e02b2 */
[----:B------:R-:W-:Y:S01]  /*1e590*/  IADD3.X R5, R11, R5, R8, P2, !PT ;  /* 0x000000050b057210 */ /* 0x000fe200017fe408 */
[----:B------:R-:W-:Y:S01]  /*1e5a0*/  IMAD R6, R6, UR4, RZ ;  /* 0x0000000406067c24 */ /* 0x000fe2000f8e02ff */
[----:B------:R-:W-:Y:S01]  /*1e5b0*/  IADD3 R13, P4, R46, 0x2000, RZ ;  /* 0x000020002e0d7810 */ /* 0x000fe20007f9e0ff */
[----:B------:R-:W-:Y:S01]  /*1e5c0*/  IMAD R55, R0, R51, RZ ;  /* 0x0000003300377224 */ /* 0x000fe200078e02ff */
[----:B------:R-:W-:Y:S01]  /*1e5d0*/  IADD3 R29, P3, R46, 0x4000, RZ ;  /* 0x000040002e1d7810 */ /* 0x000fe20007f7e0ff */
[----:B------:R-:W-:Y:S01]  /*1e5e0*/  IMAD R11, R9, UR5, R6 ;  /* 0x00000005090b7c24 */ /* 0x000fe2000f8e0206 */
[----:B------:R-:W-:Y:S01]  /*1e5f0*/  LOP3.LUT R12, R13, 0x380, RZ, 0xc0, !PT ;  /* 0x000003800d0c7812 */ /* 0x000fe200078ec0ff */
[----:B------:R-:W-:Y:S01]  /*1e600*/  IMAD.WIDE.U32 R4, R9, UR4, R4 ;  /* 0x0000000409047c25 */ /* 0x000fe2000f8e0004 */
[----:B------:R-:W-:Y:S01]  /*1e610*/  ULDC.64 UR4, c[0x0][0xb50] ;  /* 0x0002d40000047ab9 */ /* 0x000fe20000000a00 */
[----:B------:R-:W-:-:S02]  /*1e620*/  LOP3.LUT R28, R29, 0x380, RZ, 0xc0, !PT ;  /* 0x000003801d1c7812 */ /* 0x000fc400078ec0ff */
[----:B------:R-:W-:Y:S01]  /*1e630*/  IMAD.IADD R5, R5, 0x1, R11 ;  /* 0x0000000105057824 */ /* 0x000fe200078e020b */
[----:B------:R-:W-:Y:S01]  /*1e640*/  LEA R6, P2, R4, UR4, 0x2 ;  /* 0x0000000404067c11 */ /* 0x000fe2000f8410ff */
[----:B------:R-:W-:Y:S01]  /*1e650*/  IMAD.X R9, RZ, RZ, R47, P0 ;  /* 0x000000ffff097224 */ /* 0x000fe200000e062f */
[----:B------:R-:W-:Y:S01]  /*1e660*/  LOP3.LUT P0, RZ, R209, 0x3, RZ, 0xc0, !PT ;  /* 0x00000003d1ff7812 */ /* 0x000fe2000780c0ff */
[----:B------:R-:W-:Y:S01]  /*1e670*/  VIADD R0, R10, 0x8 ;  /* 0x000000080a007836 */ /* 0x000fe20000000000 */
[----:B------:R-:W-:Y:S01]  /*1e680*/  LEA.HI.X R4, R4, UR5, R5, 0x2, P2 ;  /* 0x0000000504047c11 */ /* 0x000fe200090f1405 */
[----:B------:R-:W-:Y:S01]  /*1e690*/  SHFL.IDX PT, R44, R6, RZ, 0x1c1f ;  /* 0x001c1fff062c7589 */ /* 0x000fe200000e0000 */
[----:B------:R-:W-:Y:S01]  /*1e6a0*/  IADD3 R25, P2, R46, 0x3000, RZ ;  /* 0x000030002e197810 */ /* 0x000fe20007f5e0ff */
[----:B------:R-:W-:Y:S01]  /*1e6b0*/  ULDC.64 UR4, c[0x0][0xaa0] ;  /* 0x0002a80000047ab9 */ /* 0x000fe20000000a00 */
[----:B------:R-:W-:Y:S01]  /*1e6c0*/  LOP3.LUT R8, R7, 0x380, RZ, 0xc0, !PT ;  /* 0x0000038007087812 */ /* 0x000fe200078ec0ff */
[----:B------:R-:W1:Y:S01]  /*1e6d0*/  SHFL.IDX PT, R45, R4, RZ, 0x1c1f ;  /* 0x001c1fff042d7589 */ /* 0x000e6200000e0000 */
[----:B------:R-:W-:-:S02]  /*1e6e0*/  LOP3.LUT R24, R25, 0x380, RZ, 0xc0, !PT ;  /* 0x0000038019187812 */ /* 0x000fc400078ec0ff */
[----:B------:R-:W-:Y:S01]  /*1e6f0*/  SHF.R.U64 R12, R12, 0x3, RZ ;  /* 0x000000030c0c7819 */ /* 0x000fe200000012ff */
[----:B------:R-:W-:Y:S01]  /*1e700*/  SHFL.IDX PT, R48, R6, 0x1, 0x1c1f ;  /* 0x003c1f0006307f89 */ /* 0x000fe200000e0000 */
[----:B------:R-:W-:Y:S02]  /*1e710*/  SHF.R.U64 R24, R24, 0x3, RZ ;  /* 0x0000000318187819 */ /* 0x000fe400000012ff */
[----:B------:R-:W-:Y:S01]  /*1e720*/  SHF.R.U64 R28, R28, 0x3, RZ ;  /* 0x000000031c1c7819 */ /* 0x000fe200000012ff */
[----:B------:R-:W2:Y:S01]  /*1e730*/  SHFL.IDX PT, R49, R4, 0x1, 0x1c1f ;  /* 0x003c1f0004317f89 */ /* 0x000ea200000e0000 */
[----:B------:R-:W-:Y:S01]  /*1e740*/  LOP3.LUT R24, R24, R25, RZ, 0x3c, !PT ;  /* 0x0000001918187212 */ /* 0x000fe200078e3cff */
[----:B------:R-:W-:Y:S01]  /*1e750*/  IMAD.X R25, RZ, RZ, R47, P2 ;  /* 0x000000ffff197224 */ /* 0x000fe200010e062f */
[-C--:B------:R-:W-:Y:S02]  /*1e760*/  ISETP.GE.OR P2, PT, R10, R55.reuse, P0 ;  /* 0x000000370a00720c */ /* 0x080fe40000746670 */
[----:B------:R-:W-:-:S02]  /*1e770*/  ISETP.GE.OR P0, PT, R0, R55, P0 ;  /* 0x000000370000720c */ /* 0x000fc40000706670 */
[----:B------:R-:W-:Y:S01]  /*1e780*/  SHF.R.U64 R8, R8, 0x3, RZ ;  /* 0x0000000308087819 */ /* 0x000fe200000012ff */
[----:B------:R-:W-:Y:S01]  /*1e790*/  IMAD R3, R3, UR4, RZ ;  /* 0x0000000403037c24 */ /* 0x000fe2000f8e02ff */
[----:B------:R-:W-:Y:S01]  /*1e7a0*/  LOP3.LUT R12, R12, R13, RZ, 0x3c, !PT ;  /* 0x0000000d0c0c7212 */ /* 0x000fe200078e3cff */
[--C-:B------:R-:W-:Y:S01]  /*1e7b0*/  IMAD.X R13, RZ, RZ, R47.reuse, P4 ;  /* 0x000000ffff0d7224 */ /* 0x100fe200020e062f */
[----:B------:R-:W-:Y:S01]  /*1e7c0*/  LOP3.LUT R28, R28, R29, RZ, 0x3c, !PT ;  /* 0x0000001d1c1c7212 */ /* 0x000fe200078e3cff */
[----:B------:R-:W-:Y:S01]  /*1e7d0*/  IMAD.X R29, RZ, RZ, R47, P3 ;  /* 0x000000ffff1d7224 */ /* 0x000fe200018e062f */
[----:B------:R-:W-:Y:S02]  /*1e7e0*/  LOP3.LUT R8, R8, R7, RZ, 0x3c, !PT ;  /* 0x0000000708087212 */ /* 0x000fe400078e3cff */
[C---:B------:R-:W-:Y:S01]  /*1e7f0*/  IADD3 R33, P5, R46.reuse, 0x5000, RZ ;  /* 0x000050002e217810 */ /* 0x040fe20007fbe0ff */
[----:B-1----:R1:W-:Y:S01]  /*1e800*/  @!P2 ST.E desc[UR38][R44.64], R54 ;  /* 0x000000362c00a985 */ /* 0x0023e2000c101926 */
[----:B------:R-:W-:-:S02]  /*1e810*/  IADD3 R37, P4, R46, 0x6000, RZ ;  /* 0x000060002e257810 */ /* 0x000fc40007f9e0ff */
[C---:B------:R-:W-:Y:S02]  /*1e820*/  LOP3.LUT R7, R46.reuse, 0x380, RZ, 0xc0, !PT ;  /* 0x000003802e077812 */ /* 0x040fe400078ec0ff */
[----:B------:R-:W-:Y:S02]  /*1e830*/  IADD3 R5, P3, R46, 0x7000, RZ ;  /* 0x000070002e057810 */ /* 0x000fe40007f7e0ff */
[----:B------:R-:W-:Y:S01]  /*1e840*/  LOP3.LUT R32, R33, 0x380, RZ, 0xc0, !PT ;  /* 0x0000038021207812 */ /* 0x000fe200078ec0ff */
[----:B--2---:R2:W-:Y:S01]  /*1e850*/  @!P0 ST.E desc[UR38][R48.64], R56 ;  /* 0x0000003830008985 */ /* 0x0045e2000c101926 */
[----:B------:R-:W-:Y:S01]  /*1e860*/  LOP3.LUT R36, R37, 0x380, RZ, 0xc0, !PT ;  /* 0x0000038025247812 */ /* 0x000fe200078ec0ff */
[----:B------:R-:W-:Y:S01]  /*1e870*/  IMAD.X R41, RZ, RZ, R47, P3 ;  /* 0x000000ffff297224 */ /* 0x000fe200018e062f */
[----:B------:R-:W-:Y:S01]  /*1e880*/  SHF.R.U64 R7, R7, 0x3, RZ ;  /* 0x0000000307077819 */ /* 0x000fe200000012ff */
[C---:B-1----:R-:W-:Y:S01]  /*1e890*/  IMAD R45, R2.reuse, UR5, R3 ;  /* 0x00000005022d7c24 */ /* 0x042fe2000f8e0203 */
[----:B------:R-:W-:Y:S01]  /*1e8a0*/  LOP3.LUT R0, R5, 0x380, RZ, 0xc0, !PT ;  /* 0x0000038005007812 */ /* 0x000fe200078ec0ff */
[----:B------:R-:W-:Y:S01]  /*1e8b0*/  IMAD.WIDE.U32 R2, R2, UR4, RZ ;  /* 0x0000000402027c25 */ /* 0x000fe2000f8e00ff */
[----:B------:R-:W-:Y:S01]  /*1e8c0*/  SHF.R.U64 R32, R32, 0x3, RZ ;  /* 0x0000000320207819 */ /* 0x000fe200000012ff */
[----:B------:R-:W-:Y:S01]  /*1e8d0*/  ULDC.64 UR4, c[0x0][0xae8] ;  /* 0x0002ba0000047ab9 */ /* 0x000fe20000000a00 */
[----:B------:R-:W-:Y:S01]  /*1e8e0*/  SHF.R.U64 R36, R36, 0x3, RZ ;  /* 0x0000000324247819 */ /* 0x000fe200000012ff */
[----:B--2---:R-:W1:Y:S01]  /*1e8f0*/  @P1 LDC R49, c[0x0][0xbf0] ;  /* 0x0002fc00ff311b82 */ /* 0x004e620000000800 */
[----:B------:R-:W-:Y:S01]  /*1e900*/  LOP3.LUT R46, R7, R46, RZ, 0x3c, !PT ;  /* 0x0000002e072e7212 */ /* 0x000fe200078e3cff */
[----:B------:R-:W-:Y:S01]  /*1e910*/  IMAD.IADD R3, R3, 0x1, R45 ;  /* 0x0000000103037824 */ /* 0x000fe200078e022d */
[----:B------:R-:W-:Y:S01]  /*1e920*/  SHF.R.U64 R0, R0, 0x3, RZ ;  /* 0x0000000300007819 */ /* 0x000fe200000012ff */
[----:B------:R-:W-:Y:S01]  /*1e930*/  IMAD R45, R203, 0x20, R207 ;  /* 0x00000020cb2d7824 */ /* 0x000fe200078e02cf */
[----:B------:R-:W-:Y:S01]  /*1e940*/  LOP3.LUT R32, R32, R33, RZ, 0x3c, !PT ;  /* 0x0000002120207212 */ /* 0x000fe200078e3cff */
[--C-:B------:R-:W-:Y:S01]  /*1e950*/  IMAD.X R33, RZ, RZ, R47.reuse, P5 ;  /* 0x000000ffff217224 */ /* 0x100fe200028e062f */
[----:B------:R-:W-:Y:S01]  /*1e960*/  LOP3.LUT R36, R36, R37, RZ, 0x3c, !PT ;  /* 0x0000002524247212 */ /* 0x000fe200078e3cff */
[----:B------:R-:W-:Y:S01]  /*1e970*/  IMAD.X R37, RZ, RZ, R47, P4 ;  /* 0x000000ffff257224 */ /* 0x000fe200020e062f */
[----:B------:R-:W-:Y:S01]  /*1e980*/  LOP3.LUT R40, R0, R5, RZ, 0x3c, !PT ;  /* 0x0000000500287212 */ /* 0x000fe200078e3cff */
[----:B------:R-:W-:Y:S01]  /*1e990*/  IMAD.IADD R44, R178, 0x1, R45 ;  /* 0x00000001b22c7824 */ /* 0x000fe200078e022d */
[----:B------:R2:W5:Y:S01]  /*1e9a0*/  LD.E.128 R4, desc[UR38][R46.64] ;  /* 0x000000262e047980 */ /* 0x000562000c101d00 */
[----:B------:R-:W-:-:S03]  /*1e9b0*/  IMAD.WIDE.U32 R2, R204, UR4, R2 ;  /* 0x00000004cc027c25 */ /* 0x000fc6000f8e0002 */
[----:B------:R-:W5:Y:S01]  /*1e9c0*/  LD.E.128 R8, desc[UR38][R8.64] ;  /* 0x0000002608087980 */ /* 0x000f62000c101d00 */
[----:B0-----:R-:W-:-:S03]  /*1e9d0*/  @P1 IMAD.HI.U32 R0, R44, R57, RZ ;  /* 0x000000392c001227 */ /* 0x001fc600078e00ff */
[----:B------:R-:W5:Y:S01]  /*1e9e0*/  LD.E.128 R12, desc[UR38][R12.64] ;  /* 0x000000260c0c7980 */ /* 0x000f62000c101d00 */
[----:B--2---:R-:W-:-:S03]  /*1e9f0*/  IMAD R47, R50, UR4, RZ ;  /* 0x00000004322f7c24 */ /* 0x004fc6000f8e02ff */
[----:B------:R-:W5:Y:S01]  /*1ea00*/  LD.E.128 R24, desc[UR38][R24.64] ;  /* 0x0000002618187980 */ /* 0x000f62000c101d00 */
[----:B------:R-:W-:Y:S01]  /*1ea10*/  IMAD R47, R204, UR5, R47 ;  /* 0x00000005cc2f7c24 */ /* 0x000fe2000f8e022f */
[----:B------:R-:W-:Y:S01]  /*1ea20*/  ULDC.64 UR4, c[0x0][0xaf0] ;  /* 0x0002bc0000047ab9 */ /* 0x000fe20000000a00 */
[----:B------:R-:W-:Y:S01]  /*1ea30*/  IMAD.MOV.U32 R45, RZ, RZ, R44 ;  /* 0x000000ffff2d7224 */ /* 0x000fe200078e002c */
[----:B-1----:R-:W-:Y:S01]  /*1ea40*/  @P1 SHF.R.U32.HI R45, RZ, R49, R0 ;  /* 0x00000031ff2d1219 */ /* 0x002fe20000011600 */
[----:B------:R-:W-:Y:S01]  /*1ea50*/  IMAD.IADD R3, R3, 0x1, R47 ;  /* 0x0000000103037824 */ /* 0x000fe200078e022f */
[----:B------:R-:W5:Y:S01]  /*1ea60*/  LD.E.128 R28, desc[UR38][R28.64] ;  /* 0x000000261c1c7980 */ /* 0x000f62000c101d00 */
[----:B------:R-:W-:Y:S01]  /*1ea70*/  IMAD R20, R20, UR4, RZ ;  /* 0x0000000414147c24 */ /* 0x000fe2000f8e02ff */
[----:B------:R-:W-:Y:S01]  /*1ea80*/  SHF.R.S32.HI R0, RZ, 0x1f, R45 ;  /* 0x0000001fff007819 */ /* 0x000fe2000001142d */
[C---:B------:R-:W-:Y:S01]  /*1ea90*/  IMAD.WIDE.U32 R2, R53.reuse, UR4, R2 ;  /* 0x0000000435027c25 */ /* 0x040fe2000f8e0002 */
[----:B------:R-:W5:Y:S03]  /*1eaa0*/  LD.E.128 R32, desc[UR38][R32.64] ;  /* 0x0000002620207980 */ /* 0x000f66000c101d00 */
[----:B------:R-:W-:Y:S01]  /*1eab0*/  IMAD R47, R53, UR5, R20 ;  /* 0x00000005352f7c24 */ /* 0x000fe2000f8e0214 */
[----:B------:R-:W-:Y:S01]  /*1eac0*/  ULDC.64 UR4, c[0x0][0xae0] ;  /* 0x0002b80000047ab9 */ /* 0x000fe20000000a00 */
[----:B------:R-:W-:Y:S01]  /*1ead0*/  IMAD.MOV R20, RZ, RZ, -R45 ;  /* 0x000000ffff147224 */ /* 0x000fe200078e0a2d */
[----:B------:R-:W5:Y:S01]  /*1eae0*/  LD.E.128 R36, desc[UR38][R36.64] ;  /* 0x0000002624247980 */ /* 0x000f62000c101d00 */
[----:B------:R-:W-:-:S02]  /*1eaf0*/  IMAD.IADD R3, R3, 0x1, R47 ;  /* 0x0000000103037824 */ /* 0x000fc400078e022f */
[----:B------:R-:W-:Y:S01]  /*1eb00*/  IMAD R0, R0, UR4, RZ ;  /* 0x0000000400007c24 */ /* 0x000fe2000f8e02ff */
[----:B------:R-:W5:Y:S01]  /*1eb10*/  LD.E.128 R40, desc[UR38][R40.64] ;  /* 0x0000002628287980 */ /* 0x000f62000c101d00 */
[----:B------:R-:W-:Y:S01]  /*1eb20*/  IMAD R47, R51, R20, R44 ;  /* 0x00000014332f7224 */ /* 0x000fe200078e022c */
[----:B------:R-:W-:Y:S01]  /*1eb30*/  BSSY B1, `(.L_x_1771) ;  /* 0x0000028000017945 */ /* 0x000fe20003800000 */
[C---:B------:R-:W-:Y:S01]  /*1eb40*/  IMAD R49, R45.reuse, UR5, R0 ;  /* 0x000000052d317c24 */ /* 0x040fe2000f8e0200 */
[----:B------:R-:W-:Y:S01]  /*1eb50*/  @!PT LDS RZ, [RZ] ;  /* 0x00000000fffff984 */ /* 0x000fe20000000800 */
[----:B------:R-:W-:Y:S01]  /*1eb60*/  @!PT LDS RZ, [RZ] ;  /* 0x00000000fffff984 */ /* 0x000fe20000000800 */
[----:B------:R-:W-:Y:S01]  /*1eb70*/  @!PT LDS RZ, [RZ] ;  /* 0x00000000fffff984 */ /* 0x000fe20000000800 */
[----:B------:R-:W-:Y:S01]  /*1eb80*/  @!PT LDS RZ, [RZ] ;  /* 0x00000000fffff984 */ /* 0x000fe20000000800 */
[----:B------:R0:W-:Y:S06]  /*1eb90*/  MEMBAR.ALL.CTA ;  /* 0x0000000000007992 */ /* 0x0001ec0000008000 */
[----:B0-----:R-:W0:Y:S01]  /*1eba0*/  FENCE.VIEW.ASYNC.S ;  /* 0x00000000000073c6 */ /* 0x001e220000000000 */
[----:B------:R-:W-:Y:S01]  /*1ebb0*/  IMAD.WIDE.U32 R2, R45, UR4, R2 ;  /* 0x000000042d027c25 */ /* 0x000fe2000f8e0002 */
[----:B------:R-:W-:Y:S01]  /*1ebc0*/  SHF.R.S32.HI R0, RZ, 0x1f, R47 ;  /* 0x0000001fff007819 */ /* 0x000fe2000001142f */
[----:B------:R-:W-:-:S02]  /*1ebd0*/  ULDC.64 UR4, c[0x0][0xad8] ;  /* 0x0002b60000047ab9 */ /* 0x000fc40000000a00 */
[----:B------:R-:W-:Y:S02]  /*1ebe0*/  IMAD.IADD R178, R207, 0x1, R178 ;  /* 0x00000001cfb27824 */ /* 0x000fe400078e02b2 */
[----:B------:R-:W-:Y:S02]  /*1ebf0*/  IMAD.IADD R3, R3, 0x1, R49 ;  /* 0x0000000103037824 */ /* 0x000fe400078e0231 */
[----:B------:R-:W-:Y:S01]  /*1ec00*/  IMAD R20, R0, UR4, RZ ;  /* 0x0000000400147c24 */ /* 0x000fe2000f8e02ff */
[CC--:B------:R-:W-:Y:S01]  /*1ec10*/  ISETP.GE.AND P2, PT, R178.reuse, R55.reuse, PT ;  /* 0x00000037b200720c */ /* 0x0c0fe20003f46270 */
[----:B------:R-:W-:Y:S02]  /*1ec20*/  VIADD R0, R178, 0x20 ;  /* 0x00000020b2007836 */ /* 0x000fe40000000000 */
[C---:B------:R-:W-:Y:S02]  /*1ec30*/  IMAD R45, R47.reuse, UR5, R20 ;  /* 0x000000052f2d7c24 */ /* 0x040fe4000f8e0214 */
[----:B------:R-:W-:Y:S01]  /*1ec40*/  IMAD.WIDE.U32 R2, R47, UR4, R2 ;  /* 0x000000042f027c25 */ /* 0x000fe2000f8e0002 */
[----:B------:R-:W-:Y:S01]  /*1ec50*/  ISETP.GE.AND P0, PT, R0, R55, PT ;  /* 0x000000370000720c */ /* 0x000fe20003f06270 */
[----:B------:R-:W-:-:S02]  /*1ec60*/  ULDC.64 UR4, c[0x0][0xa80] ;  /* 0x0002a00000047ab9 */ /* 0x000fc40000000a00 */
[----:B------:R-:W-:Y:S01]  /*1ec70*/  VIADD R0, R16, 0x22820 ;  /* 0x0002282010007836 */ /* 0x000fe20000000000 */
[----:B------:R-:W-:Y:S01]  /*1ec80*/  LEA R46, P3, R2, UR4, 0x1 ;  /* 0x00000004022e7c11 */ /* 0x000fe2000f8608ff */
[----:B------:R-:W-:Y:S02]  /*1ec90*/  VIADD R20, R178, 0x40 ;  /* 0x00000040b2147836 */ /* 0x000fe40000000000 */
[----:B------:R-:W-:Y:S01]  /*1eca0*/  IMAD.IADD R3, R3, 0x1, R45 ;  /* 0x0000000103037824 */ /* 0x000fe200078e022d */
[----:B------:R-:W-:Y:S01]  /*1ecb0*/  PRMT R0, RZ, 0x654, R0 ;  /* 0x00000654ff007816 */ /* 0x000fe20000000000 */
[----:B0-----:R0:W1:Y:S01]  /*1ecc0*/  SHFL.IDX PT, R44, R46, RZ, 0x181f ;  /* 0x00181fff2e2c7589 */ /* 0x00106200000e0000 */
[----:B------:R-:W-:Y:S02]  /*1ecd0*/  ISETP.GE.AND P1, PT, R20, R55, PT ;  /* 0x000000371400720c */ /* 0x000fe40003f26270 */
[----:B------:R-:W-:Y:S01]  /*1ece0*/  LEA.HI.X R20, R2, UR5, R3, 0x1, P3 ;  /* 0x0000000502147c11 */ /* 0x000fe200098f0c03 */
[----:B------:R2:W-:Y:S04]  /*1ecf0*/  SYNCS.ARRIVE.TRANS64.RED.A1T0 RZ, [R0+URZ], RZ ;  /* 0x000000ff00ff79a7 */ /* 0x0005e8000810043f */
        /* <DEDUP_REMOVED lines=11> */
.L_x_1772:
[----:B------:R-:W-:Y:S05]  /*1edb0*/  BSYNC B1 ;  /* 0x0000000000017941 */ /* 0x000fea0003800000 */
.L_x_1771:
        /* <DEDUP_REMOVED lines=13> */
.L_x_1774:
[----:B------:R-:W-:Y:S05]  /*1ee90*/  BSYNC B1 ;  /* 0x0000000000017941 */ /* 0x000fea0003800000 */
.L_x_1773:
        /* <DEDUP_REMOVED lines=13> */
.L_x_1776:
[----:B------:R-:W-:Y:S05]  /*1ef70*/  BSYNC B1 ;  /* 0x0000000000017941 */ /* 0x000fea0003800000 */
.L_x_1775:
[----:B0-----:R-:W-:Y:S01]  /*1ef80*/  VIADD R0, R178, 0x60 ;  /* 0x00000060b2007836 */ /* 0x001fe20000000000 */
[----:B--2-4-:R-:W2:Y:S04]  /*1ef90*/  SHFL.IDX PT, R20, R20, 0x3, 0x181f ;  /* 0x00781f0014147f89 */ /* 0x014ea800000e0000 */
[----:B------:R-:W-:Y:S01]  /*1efa0*/  ISETP.GE.AND P0, PT, R0, R55, PT ;  /* 0x000000370000720c */ /* 0x000fe20003f06270 */
[----:B------:R-:W4:-:S12]  /*1efb0*/  SHFL.IDX PT, R46, R46, 0x3, 0x181f ;  /* 0x00781f002e2e7f89 */ /* 0x000f1800000e0000 */
[----:B------:R-:W-:Y:S05]  /*1efc0*/  @P0 BRA `(.L_x_1777) ;  /* 0x0000000800fc0947 */ /* 0x000fea0003800000 */
[----:B------:R-:W-:Y:S02]  /*1efd0*/  ULDC UR4, c[0x0][0xac8] ;  /* 0x0002b20000047ab9 */ /* 0x000fe40000000800 */
[----:B------:R-:W-:-:S13]  /*1efe0*/  ISETP.GE.AND P1, PT, R197, UR4, PT ;  /* 0x00000004c5007c0c */ /* 0x000fda000bf26270 */
[----:B----4-:R-:W-:-:S04]  /*1eff0*/  @!P1 LEA R2, P0, R197, R46, 0x1 ;  /* 0x0000002ec5029211 */ /* 0x010fc800078008ff */
[----:B--2---:R-:W-:Y:S02]  /*1f000*/  @!P1 LEA.HI.X R3, R197, R20, R222, 0x1, P0 ;  /* 0x00000014c5039211 */ /* 0x004fe400000f0cde */
[----:B------:R-:W-:-:S03]  /*1f010*/  ISETP.GE.AND P0, PT, R202, UR4, PT ;  /* 0x00000004ca007c0c */ /* 0x000fc6000bf06270 */
[----:B------:R0:W-:Y:S10]  /*1f020*/  @!P1 ST.E.128 desc[UR38][R2.64], R24 ;  /* 0x0000001802009985 */ /* 0x0001f4000c101d26 */
[----:B------:R-:W-:Y:S05]  /*1f030*/  @P0 BRA `(.L_x_1777) ;  /* 0x0000000800e00947 */ /* 0x000fea0003800000 */
[----:B0-----:R-:W-:-:S04]  /*1f040*/  LEA R2, P0, R202, R46, 0x1 ;  /* 0x0000002eca027211 */ /* 0x001fc800078008ff */
[----:B------:R-:W-:-:S05]  /*1f050*/  LEA.HI.X R3, R202, R20, R221, 0x1, P0 ;  /* 0x00000014ca037211 */ /* 0x000fca00000f0cdd */
[----:B------:R0:W-:Y:S01]  /*1f060*/  ST.E.128 desc[UR38][R2.64], R40 ;  /* 0x0000002802007985 */ /* 0x0001e2000c101d26 */
[----:B------:R-:W-:Y:S05]  /*1f070*/  BRA `(.L_x_1777) ;  /* 0x0000000800d07947 */ /* 0x000fea0003800000 */
.L_x_1768:
[----:B------:R-:W-:Y:S01]  /*1f080*/  ULDC.64 UR4, c[0x0][0xc00] ;  /* 0x0003000000047ab9 */ /* 0x000fe20000000a00 */
[----:B------:R-:W2:Y:S01]  /*1f090*/  LDC.64 R2, c[0x0][0xc00] ;  /* 0x00030000ff027b82 */ /* 0x000ea20000000a00 */
[----:B------:R-:W-:Y:S01]  /*1f0a0*/  ISETP.NE.U32.AND P0, PT, RZ, UR4, PT ;  /* 0x00000004ff007c0c */ /* 0x000fe2000bf05070 */
[----:B------:R-:W-:-:S03]  /*1f0b0*/  IMAD.MOV.U32 R0, RZ, RZ, RZ ;  /* 0x000000ffff007224 */ /* 0x000fc600078e00ff */
[----:B------:R-:W-:Y:S01]  /*1f0c0*/  ISETP.NE.AND.EX P0, PT, RZ, UR5, PT, P0 ;  /* 0x00000005ff007c0c */ /* 0x000fe2000bf05300 */
[----:B------:R-:W-:Y:S02]  /*1f0d0*/  ULDC.64 UR4, c[0x0][0xc08] ;  /* 0x0003020000047ab9 */ /* 0x000fe40000000a00 */
[----:B------:R-:W-:Y:S01]  /*1f0e0*/  ISETP.NE.U32.AND P1, PT, RZ, UR4, PT ;  /* 0x00000004ff007c0c */ /* 0x000fe2000bf25070 */
[----:B------:R-:W3:Y:S03]  /*1f0f0*/  LDC R27, c[0x0][0xbe8] ;  /* 0x0002fa00ff1b7b82 */ /* 0x000ee60000000800 */
[----:B------:R-:W-:Y:S01]  /*1f100*/  ISETP.NE.AND.EX P1, PT, RZ, UR5, PT, P1 ;  /* 0x00000005ff007c0c */ /* 0x000fe2000bf25310 */
[----:B--2---:R-:W-:-:S12]  /*1f110*/  IMAD.WIDE R2, R205, 0x4, R2 ;  /* 0x00000004cd027825 */ /* 0x004fd800078e0202 */
[----:B------:R-:W2:Y:S01]  /*1f120*/  @P1 LDC.64 R4, c[0x0][0xc08] ;  /* 0x00030200ff041b82 */ /* 0x000ea20000000a00 */
[----:B------:R-:W-:Y:S02]  /*1f130*/  ULDC UR4, c[0x0][0xa88] ;  /* 0x0002a20000047ab9 */ /* 0x000fe40000000800 */
[----:B------:R-:W-:Y:S01]  /*1f140*/  IMAD.U32 R6, RZ, RZ, UR4 ;  /* 0x00000004ff067e24 */ /* 0x000fe2000f8e00ff */
[----:B------:R4:W5:Y:S01]  /*1f150*/  @P0 LDG.E R0, desc[UR38][R2.64] ;  /* 0x0000002602000981 */ /* 0x000962000c1e1900 */
[----:B--2---:R-:W-:-:S05]  /*1f160*/  @P1 IMAD.WIDE R4, R205, 0x4, R4 ;  /* 0x00000004cd041825 */ /* 0x004fca00078e0204 */
[----:B------:R4:W5:Y:S01]  /*1f170*/  @P1 LDG.E R6, desc[UR38][R4.64] ;  /* 0x0000002604061981 */ /* 0x000962000c1e1900 */
[----:B---3--:R-:W-:Y:S02]  /*1f180*/  ISETP.NE.AND P2, PT, R27, 0x1, PT ;  /* 0x000000011b00780c */ /* 0x008fe40003f45270 */
[----:B------:R-:W-:Y:S02]  /*1f190*/  ISETP.GE.AND P3, PT, R223, 0x80, PT ;  /* 0x00000080df00780c */ /* 0x000fe40003f66270 */
[----:B------:R-:W-:-:S09]  /*1f1a0*/  SHF.R.S32.HI R7, RZ, 0x1f, R205 ;  /* 0x0000001fff077819 */ /* 0x000fd200000114cd */
[----:B------:R-:W2:Y:S08]  /*1f1b0*/  @P2 LDC R14, c[0x0][0xbec] ;  /* 0x0002fb00ff0e2b82 */ /* 0x000eb00000000800 */
[----:B------:R-:W3:Y:S01]  /*1f1c0*/  @P2 LDC R29, c[0x0][0xbf0] ;  /* 0x0002fc00ff1d2b82 */ /* 0x000ee20000000800 */
[----:B----4-:R-:W-:Y:S05]  /*1f1d0*/  @P1 BRA `(.L_x_1778) ;  /* 0x0000000000101947 */ /* 0x010fea0003800000 */
[----:B------:R-:W-:Y:S05]  /*1f1e0*/  @!P0 BRA `(.L_x_1778) ;  /* 0x00000000000c8947 */ /* 0x000fea0003800000 */
[----:B------:R-:W4:Y:S04]  /*1f1f0*/  LDG.E R5, desc[UR38][R2.64] ;  /* 0x0000002602057981 */ /* 0x000f28000c1e1900 */
[----:B-----5:R-:W4:Y:S02]  /*1f200*/  LDG.E R6, desc[UR38][R2.64+0x4] ;  /* 0x0000042602067981 */ /* 0x020f24000c1e1900 */
[----:B----4-:R-:W-:-:S07]  /*1f210*/  IMAD.IADD R6, R6, 0x1, -R5 ;  /* 0x0000000106067824 */ /* 0x010fce00078e0a05 */
.L_x_1778:
[----:B------:R-:W-:Y:S01]  /*1f220*/  BSSY B1, `(.L_x_1779) ;  /* 0x000002d000017945 */ /* 0x000fe20003800000 */
[----:B------:R-:W-:Y:S02]  /*1f230*/  SHF.R.S32.HI R10, RZ, 0x1f, R204 ;  /* 0x0000001fff0a7819 */ /* 0x000fe400000114cc */
[----:B------:R-:W-:Y:S02]  /*1f240*/  SEL R13, R205, RZ, !P0 ;  /* 0x000000ffcd0d7207 */ /* 0x000fe40004000000 */
[----:B------:R-:W-:Y:S02]  /*1f250*/  SEL R12, R7, RZ, !P0 ;  /* 0x000000ff070c7207 */ /* 0x000fe40004000000 */
[----:B-----5:R-:W-:Y:S01]  /*1f260*/  SHF.R.S32.HI R11, RZ, 0x1f, R0 ;  /* 0x0000001fff0b7819 */ /* 0x020fe20000011400 */
[----:B------:R-:W-:Y:S06]  /*1f270*/  @P3 BRA `(.L_x_1780) ;  /* 0x00000000009c3947 */ /* 0x000fec0003800000 */
[----:B------:R-:W4:Y:S01]  /*1f280*/  S2R R3, SR_TID.X ;  /* 0x0000000000037919 */ /* 0x000f220000002100 */
[----:B------:R-:W5:Y:S02]  /*1f290*/  LDC R9, c[0x0][0xbe8] ;  /* 0x0002fa00ff097b82 */ /* 0x000f640000000800 */
[----:B-----5:R-:W-:Y:S01]  /*1f2a0*/  IMAD R2, R6, R9, RZ ;  /* 0x0000000906027224 */ /* 0x020fe200078e02ff */
[----:B----4-:R-:W-:-:S04]  /*1f2b0*/  IADD3 R8, R178, -0x80, R3 ;  /* 0xffffff80b2087810 */ /* 0x010fc80007ffe003 */
        /* <DEDUP_REMOVED lines=9> */
[----:B------:R-:W4:Y:S01]  /*1f350*/  @P0 LDC R15, c[0x0][0xbec] ;  /* 0x0002fb00ff0f0b82 */ /* 0x000f220000000800 */
[----:B------:R-:W-:Y:S01]  /*1f360*/  IMAD R7, R204, UR5, R7 ;  /* 0x00000005cc077c24 */ /* 0x000fe2000f8e0207 */
[----:B------:R-:W-:-:S03]  /*1f370*/  ULDC.64 UR4, c[0x0][0xb98] ;  /* 0x0002e60000047ab9 */ /* 0x000fc60000000a00 */
[----:B------:R-:W-:-:S03]  /*1f380*/  IMAD.IADD R3, R3, 0x1, R7 ;  /* 0x0000000103037824 */ /* 0x000fc600078e0207 */
[----:B------:R-:W5:Y:S01]  /*1f390*/  @P0 LDC R25, c[0x0][0xbf0] ;  /* 0x0002fc00ff190b82 */ /* 0x000f620000000800 */
[----:B------:R-:W-:-:S04]  /*1f3a0*/  IMAD.WIDE.U32 R2, R13, UR4, R2 ;  /* 0x000000040d027c25 */ /* 0x000fc8000f8e0002 */
[----:B----4-:R-:W-:-:S05]  /*1f3b0*/  @P0 IMAD.HI.U32 R4, R8, R15, RZ ;  /* 0x0000000f08040227 */ /* 0x010fca00078e00ff */
[----:B-----5:R-:W-:Y:S01]  /*1f3c0*/  @P0 SHF.R.U32.HI R5, RZ, R25, R4 ;  /* 0x00000019ff050219 */ /* 0x020fe20000011604 */
[----:B------:R-:W-:-:S03]  /*1f3d0*/  IMAD R4, R12, UR4, RZ ;  /* 0x000000040c047c24 */ /* 0x000fc6000f8e02ff */
[----:B------:R-:W-:Y:S01]  /*1f3e0*/  IADD3 R2, P0, R5, R2, RZ ;  /* 0x0000000205027210 */ /* 0x000fe20007f1e0ff */
[----:B------:R-:W-:-:S04]  /*1f3f0*/  IMAD.MOV R7, RZ, RZ, -R5 ;  /* 0x000000ffff077224 */ /* 0x000fc800078e0a05 */
[----:B------:R-:W-:Y:S01]  /*1f400*/  IMAD R7, R9, R7, R8 ;  /* 0x0000000709077224 */ /* 0x000fe200078e0208 */
[----:B------:R-:W-:Y:S01]  /*1f410*/  SHF.R.S32.HI R9, RZ, 0x1f, R5 ;  /* 0x0000001fff097819 */ /* 0x000fe20000011405 */
[----:B------:R-:W-:Y:S01]  /*1f420*/  IMAD R8, R13, UR5, R4 ;  /* 0x000000050d087c24 */ /* 0x000fe2000f8e0204 */
[----:B------:R-:W-:Y:S02]  /*1f430*/  ULDC.64 UR4, c[0x0][0xb88] ;  /* 0x0002e20000047ab9 */ /* 0x000fe40000000a00 */
        /* <DEDUP_REMOVED lines=11> */
.L_x_1780:
[----:B------:R-:W-:Y:S05]  /*1f4f0*/  BSYNC B1 ;  /* 0x0000000000017941 */ /* 0x000fea0003800000 */
.L_x_1779:
[----:B------:R-:W-:Y:S01]  /*1f500*/  ULDC.64 UR4, c[0x0][0xaa0] ;  /* 0x0002a80000047ab9 */ /* 0x000fe20000000a00 */
[----:B------:R-:W-:Y:S02]  /*1f510*/  IMAD R7, R203, 0x20, R207 ;  /* 0x00000020cb077824 */ /* 0x000fe400078e02cf */
[----:B----4-:R-:W-:Y:S02]  /*1f520*/  IMAD R3, R11, UR4, RZ ;  /* 0x000000040b037c24 */ /* 0x010fe4000f8e02ff */
        /* <DEDUP_REMOVED lines=28> */
[----:B------:R-:W-:-:S04]  /*1f6f0*/  IMAD.WIDE.U32 R4, R7, UR4, R2 ;  /* 0x0000000407047c25 */ /* 0x000fc8000f8e0002 */
[----:B------:R-:W-:Y:S01]  /*1f700*/  IMAD R3, R7, UR5, R0 ;  /* 0x0000000507037c24 */ /* 0x000fe2000f8e0200 */
[----:B------:R-:W-:Y:S02]  /*1f710*/  ULDC.64 UR4, c[0x0][0xa80] ;  /* 0x0002a00000047ab9 */ /* 0x000fe40000000a00 */
[----:B------:R-:W-:Y:S01]  /*1f720*/  LEA R2, P0, R4, UR4, 0x1 ;  /* 0x0000000404027c11 */ /* 0x000fe2000f8008ff */
[----:B------:R-:W-:Y:S01]  /*1f730*/  IMAD.IADD R3, R5, 0x1, R3 ;  /* 0x0000000105037824 */ /* 0x000fe200078e0203 */
[----:B------:R-:W-:-:S04]  /*1f740*/  UMOV UR4, 0xffffffff ;  /* 0xffffffff00047882 */ /* 0x000fc80000000000 */
[----:B------:R-:W-:Y:S01]  /*1f750*/  LEA.HI.X R3, R4, UR5, R3, 0x1, P0 ;  /* 0x0000000504037c11 */ /* 0x000fe200080f0c03 */
[----:B------:R-:W-:Y:S06]  /*1f760*/  BRA.DIV UR4, `(.L_x_1781) ;  /* 0x0000009a04507947 */ /* 0x000fec000b800000 */
[----:B------:R2:W3:Y:S04]  /*1f770*/  SHFL.IDX PT, R0, R3, RZ, 0x181f ;  /* 0x00181fff03007589 */ /* 0x0004e800000e0000 */
[----:B------:R2:W4:Y:S02]  /*1f780*/  SHFL.IDX PT, R14, R2, RZ, 0x181f ;  /* 0x00181fff020e7589 */ /* 0x00052400000e0000 */
.L_x_2014:
[----:B------:R-:W-:Y:S01]  /*1f790*/  IMAD R27, R6, R27, RZ ;  /* 0x0000001b061b7224 */ /* 0x000fe200078e02ff */
[----:B------:R-:W-:Y:S01]  /*1f7a0*/  BSSY B1, `(.L_x_1782) ;  /* 0x000000d000017945 */ /* 0x000fe20003800000 */
[----:B------:R-:W-:-:S05]  /*1f7b0*/  IMAD.IADD R178, R207, 0x1, R178 ;  /* 0x00000001cfb27824 */ /* 0x000fca00078e02b2 */
[----:B------:R-:W-:-:S13]  /*1f7c0*/  ISETP.GE.AND P0, PT, R178, R27, PT ;  /* 0x0000001bb200720c */ /* 0x000fda0003f06270 */
[----:B------:R-:W-:Y:S05]  /*1f7d0*/  @P0 BRA `(.L_x_1783) ;  /* 0x0000000000240947 */ /* 0x000fea0003800000 */
[----:B------:R-:W-:Y:S02]  /*1f7e0*/  ULDC UR4, c[0x0][0xac8] ;  /* 0x0002b20000047ab9 */ /* 0x000fe40000000800 */
[----:B------:R-:W-:Y:S02]  /*1f7f0*/  ISETP.GE.AND P2, PT, R197, UR4, PT ;  /* 0x00000004c5007c0c */ /* 0x000fe4000bf46270 */
[----:B------:R-:W-:-:S11]  /*1f800*/  ISETP.GE.AND P3, PT, R202, UR4, PT ;  /* 0x00000004ca007c0c */ /* 0x000fd6000bf66270 */
[CC--:B----4-:R-:W-:Y:S02]  /*1f810*/  @!P2 LEA R4, P0, R197.reuse, R14.reuse, 0x1 ;  /* 0x0000000ec504a211 */ /* 0x0d0fe400078008ff */
[C---:B------:R-:W-:Y:S02]  /*1f820*/  @!P3 LEA R14, P1, R202.reuse, R14, 0x1 ;  /* 0x0000000eca0eb211 */ /* 0x040fe400078208ff */
[-C--:B---3--:R-:W-:Y:S02]  /*1f830*/  @!P2 LEA.HI.X R5, R197, R0.reuse, R222, 0x1, P0 ;  /* 0x00000000c505a211 */ /* 0x088fe400000f0cde */
[----:B------:R-:W-:-:S03]  /*1f840*/  @!P3 LEA.HI.X R15, R202, R0, R221, 0x1, P1 ;  /* 0x00000000ca0fb211 */ /* 0x000fc600008f0cdd */
[----:B------:R3:W-:Y:S04]  /*1f850*/  @!P2 ST.E.128 desc[UR38][R4.64], RZ ;  /* 0x000000ff0400a985 */ /* 0x0007e8000c101d26 */
[----:B------:R3:W-:Y:S02]  /*1f860*/  @!P3 ST.E.128 desc[UR38][R14.64], RZ ;  /* 0x000000ff0e00b985 */ /* 0x0007e4000c101d26 */
.L_x_1783:
[----:B------:R-:W-:Y:S05]  /*1f870*/  BSYNC B1 ;  /* 0x0000000000017941 */ /* 0x000fea0003800000 */
.L_x_1782:
[----:B------:R-:W-:-:S03]  /*1f880*/  UMOV UR4, 0xffffffff ;  /* 0xffffffff00047882 */ /* 0x000fc60000000000 */
[----:B------:R-:W-:Y:S05]  /*1f890*/  BRA.DIV UR4, `(.L_x_1784) ;  /* 0x0000009a04387947 */ /* 0x000fea000b800000 */
[----:B---3--:R3:W0:Y:S04]  /*1f8a0*/  SHFL.IDX PT, R0, R3, 0x1, 0x181f ;  /* 0x00381f0003007f89 */ /* 0x00862800000e0000 */
[----:B----4-:R3:W4:Y:S02]  /*1f8b0*/  SHFL.IDX PT, R14, R2, 0x1, 0x181f ;  /* 0x00381f00020e7f89 */ /* 0x01072400000e0000 */
.L_x_2018:
[----:B------:R-:W-:Y:S01]  /*1f8c0*/  VIADD R4, R178, 0x20 ;  /* 0x00000020b2047836 */ /* 0x000fe20000000000 */
[----:B------:R-:W-:Y:S04]  /*1f8d0*/  BSSY B1, `(.L_x_1785) ;  /* 0x000000c000017945 */ /* 0x000fe80003800000 */
[----:B------:R-:W-:-:S13]  /*1f8e0*/  ISETP.GE.AND P0, PT, R4, R27, PT ;  /* 0x0000001b0400720c */ /* 0x000fda0003f06270 */
[----:B------:R-:W-:Y:S05]  /*1f8f0*/  @P0 BRA `(.L_x_1786) ;  /* 0x0000000000240947 */ /* 0x000fea0003800000 */
[----:B------:R-:W-:Y:S02]  /*1f900*/  ULDC UR4, c[0x0][0xac8] ;  /* 0x0002b20000047ab9 */ /* 0x000fe40000000800 */
[----:B------:R-:W-:Y:S02]  /*1f910*/  ISETP.GE.AND P2, PT, R197, UR4, PT ;  /* 0x00000004c5007c0c */ /* 0x000fe4000bf46270 */
[----:B------:R-:W-:-:S11]  /*1f920*/  ISETP.GE.AND P3, PT, R202, UR4, PT ;  /* 0x00000004ca007c0c */ /* 0x000fd6000bf66270 */
[CC--:B----4-:R-:W-:Y:S02]  /*1f930*/  @!P2 LEA R4, P0, R197.reuse, R14.reuse, 0x1 ;  /* 0x0000000ec504a211 */ /* 0x0d0fe400078008ff */
[C---:B------:R-:W-:Y:S02]  /*1f940*/  @!P3 LEA R14, P1, R202.reuse, R14, 0x1 ;  /* 0x0000000eca0eb211 */ /* 0x040fe400078208ff */
[-C--:B0-----:R-:W-:Y:S02]  /*1f950*/  @!P2 LEA.HI.X R5, R197, R0.reuse, R222, 0x1, P0 ;  /* 0x00000000c505a211 */ /* 0x081fe400000f0cde */
[----:B------:R-:W-:-:S03]  /*1f960*/  @!P3 LEA.HI.X R15, R202, R0, R221, 0x1, P1 ;  /* 0x00000000ca0fb211 */ /* 0x000fc600008f0cdd */
[----:B------:R0:W-:Y:S04]  /*1f970*/  @!P2 ST.E.128 desc[UR38][R4.64], RZ ;  /* 0x000000ff0400a985 */ /* 0x0001e8000c101d26 */
[----:B------:R0:W-:Y:S02]  /*1f980*/  @!P3 ST.E.128 desc[UR38][R14.64], RZ ;  /* 0x000000ff0e00b985 */ /* 0x0001e4000c101d26 */
.L_x_1786:
[----:B------:R-:W-:Y:S05]  /*1f990*/  BSYNC B1 ;  /* 0x0000000000017941 */ /* 0x000fea0003800000 */
.L_x_1785:
[----:B------:R-:W-:-:S03]  /*1f9a0*/  UMOV UR4, 0xffffffff ;  /* 0xffffffff00047882 */ /* 0x000fc60000000000 */
[----:B------:R-:W-:Y:S05]  /*1f9b0*/  BRA.DIV UR4, `(.L_x_1787) ;  /* 0x0000009a04387947 */ /* 0x000fea000b800000 */
[----:B0-----:R0:W0:Y:S04]  /*1f9c0*/  SHFL.IDX PT, R0, R3, 0x2, 0x181f ;  /* 0x00581f0003007f89 */ /* 0x00102800000e0000 */
[----:B----4-:R4:W0:Y:S02]  /*1f9d0*/  SHFL.IDX PT, R14, R2, 0x2, 0x181f ;  /* 0x00581f00020e7f89 */ /* 0x01082400000e0000 */
.L_x_2022:
[----:B------:R-:W-:Y:S01]  /*1f9e0*/  VIADD R4, R178, 0x40 ;  /* 0x00000040b2047836 */ /* 0x000fe20000000000 */
[----:B------:R-:W-:Y:S04]  /*1f9f0*/  BSSY B1, `(.L_x_1788) ;  /* 0x000000c000017945 */ /* 0x000fe80003800000 */
[----:B------:R-:W-:-:S13]  /*1fa00*/  ISETP.GE.AND P0, PT, R4, R27, PT ;  /* 0x0000001b0400720c */ /* 0x000fda0003f06270 */
[----:B------:R-:W-:Y:S05]  /*1fa10*/  @P0 BRA `(.L_x_1789) ;  /* 0x0000000000240947 */ /* 0x000fea0003800000 */
[----:B------:R-:W-:Y:S02]  /*1fa20*/  ULDC UR4, c[0x0][0xac8] ;  /* 0x0002b20000047ab9 */ /* 0x000fe40000000800 */
[----:B------:R-:W-:Y:S02]  /*1fa30*/  ISETP.GE.AND P2, PT, R197, UR4, PT ;  /* 0x00000004c5007c0c */ /* 0x000fe4000bf46270 */
[----:B------:R-:W-:-:S11]  /*1fa40*/  ISETP.GE.AND P3, PT, R202, UR4, PT ;  /* 0x00000004ca007c0c */ /* 0x000fd6000bf66270 */
[CC--:B0-----:R-:W-:Y:S02]  /*1fa50*/  @!P2 LEA R4, P0, R197.reuse, R14.reuse, 0x1 ;  /* 0x0000000ec504a211 */ /* 0x0c1fe400078008ff */
[C---:B------:R-:W-:Y:S02]  /*1fa60*/  @!P3 LEA R14, P1, R202.reuse, R14, 0x1 ;  /* 0x0000000eca0eb211 */ /* 0x040fe400078208ff */
[-C--:B------:R-:W-:Y:S02]  /*1fa70*/  @!P2 LEA.HI.X R5, R197, R0.reuse, R222, 0x1, P0 ;  /* 0x00000000c505a211 */ /* 0x080fe400000f0cde */
[----:B------:R-:W-:-:S03]  /*1fa80*/  @!P3 LEA.HI.X R15, R202, R0, R221, 0x1, P1 ;  /* 0x00000000ca0fb211 */ /* 0x000fc600008f0cdd */
[----:B------:R0:W-:Y:S04]  /*1fa90*/  @!P2 ST.E.128 desc[UR38][R4.64], RZ ;  /* 0x000000ff0400a985 */ /* 0x0001e8000c101d26 */
[----:B------:R0:W-:Y:S02]  /*1faa0*/  @!P3 ST.E.128 desc[UR38][R14.64], RZ ;  /* 0x000000ff0e00b985 */ /* 0x0001e4000c101d26 */
.L_x_1789:
[----:B------:R-:W-:Y:S05]  /*1fab0*/  BSYNC B1 ;  /* 0x0000000000017941 */ /* 0x000fea0003800000 */
.L_x_1788:
[----:B------:R-:W-:-:S03]  /*1fac0*/  UMOV UR4, 0xffffffff ;  /* 0xffffffff00047882 */ /* 0x000fc60000000000 */
[----:B------:R-:W-:Y:S05]  /*1fad0*/  BRA.DIV UR4, `(.L_x_1790) ;  /* 0x0000009a04387947 */ /* 0x000fea000b800000 */
[----:B0-----:R0:W0:Y:S04]  /*1fae0*/  SHFL.IDX PT, R0, R3, 0x3, 0x181f ;  /* 0x00781f0003007f89 */ /* 0x00102800000e0000 */
[----:B------:R0:W0:Y:S02]  /*1faf0*/  SHFL.IDX PT, R14, R2, 0x3, 0x181f ;  /* 0x00781f00020e7f89 */ /* 0x00002400000e0000 */
.L_x_2026:
[----:B0-234-:R-:W-:-:S05]  /*1fb00*/  VIADD R2, R178, 0x60 ;  /* 0x00000060b2027836 */ /* 0x01dfca0000000000 */
[----:B------:R-:W-:-:S13]  /*1fb10*/  ISETP.GE.AND P0, PT, R2, R27, PT ;  /* 0x0000001b0200720c */ /* 0x000fda0003f06270 */
[----:B------:R-:W-:Y:S05]  /*1fb20*/  @P0 BRA `(.L_x_1777) ;  /* 0x0000000000240947 */ /* 0x000fea0003800000 */
[----:B------:R-:W-:Y:S02]  /*1fb30*/  ULDC UR4, c[0x0][0xac8] ;  /* 0x0002b20000047ab9 */ /* 0x000fe40000000800 */
[----:B------:R-:W-:Y:S02]  /*1fb40*/  ISETP.GE.AND P2, PT, R197, UR4, PT ;  /* 0x00000004c5007c0c */ /* 0x000fe4000bf46270 */
[----:B------:R-:W-:-:S11]  /*1fb50*/  ISETP.GE.AND P3, PT, R202, UR4, PT ;  /* 0x00000004ca007c0c */ /* 0x000fd6000bf66270 */
[CC--:B------:R-:W-:Y:S02]  /*1fb60*/  @!P2 LEA R2, P0, R197.reuse, R14.reuse, 0x1 ;  /* 0x0000000ec502a211 */ /* 0x0c0fe400078008ff */
[C---:B------:R-:W-:Y:S02]  /*1fb70*/  @!P3 LEA R14, P1, R202.reuse, R14, 0x1 ;  /* 0x0000000eca0eb211 */ /* 0x040fe400078208ff */
[-C--:B------:R-:W-:Y:S02]  /*1fb80*/  @!P2 LEA.HI.X R3, R197, R0.reuse, R222, 0x1, P0 ;  /* 0x00000000c503a211 */ /* 0x080fe400000f0cde */
[----:B------:R-:W-:-:S03]  /*1fb90*/  @!P3 LEA.HI.X R15, R202, R0, R221, 0x1, P1 ;  /* 0x00000000ca0fb211 */ /* 0x000fc600008f0cdd */
[----:B------:R0:W-:Y:S04]  /*1fba0*/  @!P2 ST.E.128 desc[UR38][R2.64], RZ ;  /* 0x000000ff0200a985 */ /* 0x0001e8000c101d26 */
[----:B------:R0:W-:Y:S02]  /*1fbb0*/  @!P3 ST.E.128 desc[UR38][R14.64], RZ ;  /* 0x000000ff0e00b985 */ /* 0x0001e4000c101d26 */
.L_x_1777:
[----:B------:R-:W-:Y:S05]  /*1fbc0*/  BSYNC B0 ;  /* 0x0000000000007941 */ /* 0x000fea0003800000 */
.L_x_1767:
[----:B------:R-:W-:Y:S02]  /*1fbd0*/  ULDC UR4, c[0x0][0xc3c] ;  /* 0x00030f0000047ab9 */ /* 0x000fe40000000800 */
[----:B-1----:R-:W-:-:S13]  /*1fbe0*/  ISETP.GE.AND P0, PT, R23, UR4, PT ;  /* 0x0000000417007c0c */ /* 0x002fda000bf06270 */
[----:B------:R-:W-:Y:S05]  /*1fbf0*/  @!P0 BRA `(.L_x_1791) ;  /* 0xfffffe1400cc8947 */ /* 0x000fea000383ffff */
[----:B------:R-:W-:Y:S05]  /*1fc00*/  BRA `(.L_x_1561) ;  /* 0x00000078002c7947 */ /* 0x000fea0003800000 */
.L_x_1559:
        /* <DEDUP_REMOVED lines=46> */
[----:B------:R-:W0:Y:S02]  /*1fef0*/  SHFL.IDX PT, R4, R6, 0x1f, 0x1f ;  /* 0x03e01f0006047f89 */ /* 0x000e2400000e0000 */
[----:B0-----:R-:W-:-:S04]  /*1ff00*/  IMAD R4, R4, UR5, RZ ;  /* 0x0000000504047c24 */ /* 0x001fc8000f8e02ff */
[----:B------:R-:W-:Y:S01]  /*1ff10*/  IMAD.MOV.U32 R3, RZ, RZ, R4 ;  /* 0x000000ffff037224 */ /* 0x000fe200078e0004 */
[----:B---3--:R-:W-:-:S13]  /*1ff20*/  ISETP.GT.AND P6, PT, R4, UR6, PT ;  /* 0x0000000604007c0c */ /* 0x008fda000bfc4270 */
[----:B------:R-:W-:Y:S05]  /*1ff30*/  @P6 BRA `(.L_x_1793) ;  /* 0x0000000000986947 */ /* 0x000fea0003800000 */
[----:B------:R-:W0:Y:S01]  /*1ff40*/  LDC R10, c[0x0][0xc3c] ;  /* 0x00030f00ff0a7b82 */ /* 0x000e220000000800 */
[----:B------:R-:W-:Y:S01]  /*1ff50*/  IMAD.MOV.U32 R4, RZ, RZ, R3 ;  /* 0x000000ffff047224 */ /* 0x000fe200078e0003 */
[----:B------:R-:W-:Y:S01]  /*1ff60*/  UMOV UR4, URZ ;  /* 0x0000003f00047c82 */ /* 0x000fe20008000000 */
[----:B------:R-:W-:Y:S01]  /*1ff70*/  ULDC UR7, c[0x0][0xc3c] ;  /* 0x00030f0000077ab9 */ /* 0x000fe20000000800 */
[----:B------:R-:W-:-:S05]  /*1ff80*/  ULDC UR5, c[0x0][0xc38] ;  /* 0x00030e0000057ab9 */ /* 0x000fca0000000800 */
.L_x_1797:
[----:B------:R-:W-:Y:S01]  /*1ff90*/  UIADD3 UR4, UR4, 0x1f, URZ ;  /* 0x0000001f04047890 */ /* 0x000fe2000fffe03f */
[----:B------:R-:W-:-:S05]  /*1ffa0*/  IMAD.U32 R19, RZ, RZ, UR7 ;  /* 0x00000007ff137e24 */ /* 0x000fca000f8e00ff */
[----:B0-----:R-:W-:-:S13]  /*1ffb0*/  ISETP.LE.AND P6, PT, R10, UR4, PT ;  /* 0x000000040a007c0c */ /* 0x001fda000bfc3270 */
[----:B------:R-:W-:Y:S05]  /*1ffc0*/  @P6 BRA `(.L_x_1794) ;  /* 0x0000000400b06947 */ /* 0x000fea0003800000 */
[----:B------:R-:W-:Y:S01]  /*1ffd0*/  VIADD R7, R5, UR4 ;  /* 0x0000000405077c36 */ /* 0x000fe20008000000 */
[----:B------:R-:W-:Y:S01]  /*1ffe0*/  BSSY B0, `(.L_x_1795) ;  /* 0x0000007000007945 */ /* 0x000fe20003800000 */
[----:B------:R-:W-:-:S03]  /*1fff0*/  IMAD.MOV.U32 R0, RZ, RZ, RZ ;  /* 0x000000ffff007224 */ /* 0x000fc600078e00ff */
[----:B------:R-:W-:-:S13]  /*20000*/  ISETP.GE.OR P6, PT, R7, R10, !P0 ;  /* 0x0000000a0700720c */ /* 0x000fda00047c6670 */
[----:B------:R-:W-:Y:S05]  /*20010*/  @P6 BRA `(.L_x_1796) ;  /* 0x00000000000c6947 */ /* 0x000fea0003800000 */
[----:B------:R-:W0:Y:S02]  /*20020*/  LDC.64 R2, c[0x0][0xc80] ;  /* 0x00032000ff027b82 */ /* 0x000e240000000a00 */
[----:B0-----:R-:W-:-:S05]  /*20030*/  IMAD.WIDE R2, R7, 0x4, R2 ;  /* 0x0000000407027825 */ /* 0x001fca00078e0202 */
[----:B------:R0:W5:Y:S02]  /*20040*/  LDG.E R0, desc[UR38][R2.64] ;  /* 0x0000002602007981 */ /* 0x000164000c1e1900 */
.L_x_1796:
[----:B------:R-:W-:Y:S05]  /*20050*/  BSYNC B0 ;  /* 0x0000000000007941 */ /* 0x000fea0003800000 */
.L_x_1795:
        /* <DEDUP_REMOVED lines=20> */
.L_x_1793:
[----:B------:R-:W-:-:S04]  /*201a0*/  IMAD.IADD R11, R4, 0x1, -R3 ;  /* 0x00000001040b7824 */ /* 0x000fc800078e0a03 */
[----:B------:R-:W-:-:S05]  /*201b0*/  IMAD R2, R6, UR5, R11 ;  /* 0x0000000506027c24 */ /* 0x000fca000f8e020b */
[----:B------:R-:W-:Y:S02]  /*201c0*/  ISETP.GT.AND P0, PT, R2, UR6, PT ;  /* 0x0000000602007c0c */ /* 0x000fe4000bf04270 */
[----:B------:R-:W0:Y:S11]  /*201d0*/  LDC.64 R2, c[0x0][0xc90] ;  /* 0x00032400ff027b82 */ /* 0x000e360000000a00 */
[----:B------:R-:W-:-:S04]  /*201e0*/  VOTE.ANY R8, PT, !P0 ;  /* 0x0000000000087806 */ /* 0x000fc800040e0100 */
[----:B------:R-:W1:Y:S02]  /*201f0*/  POPC R13, R8 ;  /* 0x00000008000d7309 */ /* 0x000e640000000000 */
[----:B-1----:R-:W-:-:S04]  /*20200*/  VIADD R19, R13, UR4 ;  /* 0x000000040d137c36 */ /* 0x002fc80008000000 */
        /* <DEDUP_REMOVED lines=13> */
.L_x_1798:
[----:B-1----:R-:W-:Y:S02]  /*202e0*/  IMAD.MOV R2, RZ, RZ, -R3 ;  /* 0x000000ffff027224 */ /* 0x002fe400078e0a03 */
[----:B---3--:R-:W-:Y:S02]  /*202f0*/  IMAD R16, R16, UR5, R11 ;  /* 0x0000000510107c24 */ /* 0x008fe4000f8e020b */
[----:B------:R-:W-:Y:S01]  /*20300*/  IMAD.MOV.U32 R11, RZ, RZ, R2 ;  /* 0x000000ffff0b7224 */ /* 0x000fe200078e0002 */
[----:B------:R-:W-:Y:S02]  /*20310*/  IABS R2, R4 ;  /* 0x0000000400027213 */ /* 0x000fe40000000000 */
[----:B--2---:R-:W-:Y:S01]  /*20320*/  IADD3 R9, -R16, UR6, RZ ;  /* 0x0000000610097c10 */ /* 0x004fe2000fffe1ff */
[----:B------:R-:W-:Y:S02]  /*20330*/  IMAD R11, R11, R12, RZ ;  /* 0x0000000c0b0b7224 */ /* 0x000fe400078e02ff */
[----:B------:R-:W-:Y:S01]  /*20340*/  IMAD.MOV R8, RZ, RZ, -R2 ;  /* 0x000000ffff087224 */ /* 0x000fe200078e0a02 */
        /* <DEDUP_REMOVED lines=22> */
[----:B------:R-:W-:Y:S02]  /*204b0*/  VIADDMNMX R13, R6, UR5, R7, PT ;  /* 0x00000005060d7c46 */ /* 0x000fe4000b800107 */
[----:B------:R-:W-:-:S02]  /*204c0*/  IABS R9, R4 ;  /* 0x0000000400097213 */ /* 0x000fc40000000000 */
[-C--:B------:R-:W-:Y:S01]  /*204d0*/  IABS R8, R13.reuse ;  /* 0x0000000d00087213 */ /* 0x080fe20000000000 */
[----:B------:R-:W-:Y:S01]  /*204e0*/  IMAD.MOV R18, RZ, RZ, -R13 ;  /* 0x000000ffff127224 */ /* 0x000fe200078e0a0d */
[----:B0-----:R-:W-:Y:S02]  /*204f0*/  IABS R10, R13 ;  /* 0x0000000d000a7213 */ /* 0x001fe40000000000 */
[----:B------:R-:W0:Y:S08]  /*20500*/  I2F.RP R6, R8 ;  /* 0x0000000800067306 */ /* 0x000e300000209400 */
[----:B0-----:R-:W0:Y:S02]  /*20510*/  MUFU.RCP R6, R6 ;  /* 0x0000000600067308 */ /* 0x001e240000001000 */
[----:B0-----:R-:W-:-:S06]  /*20520*/  VIADD R3, R6, 0xffffffe ;  /* 0x0ffffffe06037836 */ /* 0x001fcc0000000000 */
[----:B------:R-:W0:Y:S02]  /*20530*/  F2I.FTZ.U32.TRUNC.NTZ R3, R3 ;  /* 0x0000000300037305 */ /* 0x000e24000021f000 */
[----:B0-----:R-:W-:-:S04]  /*20540*/  IMAD.MOV R7, RZ, RZ, -R3 ;  /* 0x000000ffff077224 */ /* 0x001fc800078e0a03 */
        /* <DEDUP_REMOVED lines=20> */
.L_x_1794:
[----:B------:R-:W-:Y:S02]  /*20690*/  IMAD.MOV.U32 R17, RZ, RZ, RZ ;  /* 0x000000ffff117224 */ /* 0x000fe400078e00ff */
[----:B------:R-:W-:Y:S02]  /*206a0*/  IMAD.U32 R16, RZ, RZ, UR6 ;  /* 0x00000006ff107e24 */ /* 0x000fe4000f8e00ff */
[----:B------:R-:W-:-:S07]  /*206b0*/  IMAD.MOV.U32 R18, RZ, RZ, RZ ;  /* 0x000000ffff127224 */ /* 0x000fce00078e00ff */
.L_x_1799:
[----:B------:R-:W-:-:S13]  /*206c0*/  ISETP.NE.AND P0, PT, R5, RZ, PT ;  /* 0x000000ff0500720c */ /* 0x000fda0003f05270 */
[----:B------:R-:W0:Y:S01]  /*206d0*/  @!P0 S2R R3, SR_CgaCtaId ;  /* 0x0000000000038919 */ /* 0x000e220000008800 */
[----:B------:R-:W-:-:S04]  /*206e0*/  @!P0 MOV R0, 0x400 ;  /* 0x0000040000008802 */ /* 0x000fc80000000f00 */
[----:B0-----:R-:W-:-:S05]  /*206f0*/  @!P0 LEA R0, R3, R0, 0x18 ;  /* 0x0000000003008211 */ /* 0x001fca00078ec0ff */
[----:B------:R2:W-:Y:S01]  /*20700*/  @!P0 STS.128 [R0+0x228d0], R16 ;  /* 0x0228d01000008388 */ /* 0x0005e20000000c00 */
[----:B------:R-:W-:Y:S06]  /*20710*/  BAR.ARV 0x5, 0x180 ;  /* 0x0146000000007b1d */ /* 0x000fec0000002000 */
.L_x_1792:
        /* <DEDUP_REMOVED lines=10> */
[----:B------:R-:W-:Y:S01]  /*207c0*/  BSSY B7, `(.L_x_1800) ;  /* 0x0000690000077945 */ /* 0x000fe20003800000 */
[----:B------:R-:W-:Y:S01]  /*207d0*/  IMAD.MOV.U32 R32, RZ, RZ, 0x20 ;  /* 0x00000020ff207424 */ /* 0x000fe200078e00ff */
[----:B------:R-:W-:Y:S01]  /*207e0*/  CS2R R24, SRZ ;  /* 0x0000000000187805 */ /* 0x000fe2000001ff00 */
[----:B------:R-:W-:Y:S01]  /*207f0*/  IMAD.MOV.U32 R29, RZ, RZ, 0x1 ;  /* 0x00000001ff1d7424 */ /* 0x000fe200078e00ff */
[----:B------:R-:W-:Y:S01]  /*20800*/  ULDC.64 UR42, c[0x0][0x198] ;  /* 0x00006600002a7ab9 */ /* 0x000fe20000000a00 */
[----:B------:R-:W-:Y:S01]  /*20810*/  IMAD.MOV.U32 R28, RZ, RZ, 0x1 ;  /* 0x00000001ff1c7424 */ /* 0x000fe200078e00ff */
[----:B------:R-:W-:-:S02]  /*20820*/  ULOP3.LUT UR41, UR36, 0x2, URZ, 0xfc, !UPT ;  /* 0x0000000224297892 */ /* 0x000fc4000f8efc3f */
[----:B------:R-:W-:Y:S01]  /*20830*/  ULOP3.LUT UR37, UR36, 0x1, URZ, 0xfc, !UPT ;  /* 0x0000000124257892 */ /* 0x000fe2000f8efc3f */
[----:B------:R-:W-:Y:S01]  /*20840*/  ULDC UR40, c[0x0][0xc] ;  /* 0x0000030000287ab9 */ /* 0x000fe20000000800 */
[C---:B-1----:R-:W-:Y:S01]  /*20850*/  IMAD.SHL.U32 R36, R11.reuse, 0x10, RZ ;  /* 0x000000100b247824 */ /* 0x042fe200078e00ff */
[C---:B------:R-:W-:Y:S01]  /*20860*/  LOP3.LUT R10, R11.reuse, 0x7f, RZ, 0xc0, !PT ;  /* 0x0000007f0b0a7812 */ /* 0x040fe200078ec0ff */
[C---:B------:R-:W-:Y:S01]  /*20870*/  IMAD.SHL.U32 R3, R11.reuse, 0x2, RZ ;  /* 0x000000020b037824 */ /* 0x040fe200078e00ff */
[----:B------:R-:W-:Y:S01]  /*20880*/  SHF.R.U32.HI R4, RZ, 0x1, R11 ;  /* 0x00000001ff047819 */ /* 0x000fe2000001160b */
[----:B------:R-:W-:Y:S01]  /*20890*/  IMAD.SHL.U32 R6, R11, 0x4, RZ ;  /* 0x000000040b067824 */ /* 0x000fe200078e00ff */
[----:B------:R-:W-:Y:S02]  /*208a0*/  SHF.R.U32.HI R7, RZ, 0x5, R10 ;  /* 0x00000005ff077819 */ /* 0x000fe4000001160a */
[C---:B--2---:R-:W-:Y:S02]  /*208b0*/  LOP3.LUT R0, R36.reuse, 0x1b0, RZ, 0xc0, !PT ;  /* 0x000001b024007812 */ /* 0x044fe400078ec0ff */
[----:B0-----:R-:W-:-:S02]  /*208c0*/  LOP3.LUT R2, R36, 0x40, RZ, 0xc0, !PT ;  /* 0x0000004024027812 */ /* 0x001fc400078ec0ff */
[----:B------:R-:W-:Y:S02]  /*208d0*/  LOP3.LUT R0, R0, 0x30, R3, 0x78, !PT ;  /* 0x0000003000007812 */ /* 0x000fe400078e7803 */
[----:B------:R-:W-:Y:S01]  /*208e0*/  R2P PR, R11, 0x16 ;  /* 0x000000160b007804 */ /* 0x000fe20000000000 */
[----:B------:R-:W-:Y:S02]  /*208f0*/  IMAD R3, R7, 0x200, R2 ;  /* 0x0000020007037824 */ /* 0x000fe400078e0202 */
[C---:B------:R-:W-:Y:S02]  /*20900*/  IMAD.SHL.U32 R2, R11.reuse, 0x80, RZ ;  /* 0x000000800b027824 */ /* 0x040fe400078e00ff */
[----:B------:R-:W-:Y:S01]  /*20910*/  IMAD.IADD R8, R0, 0x1, R3 ;  /* 0x0000000100087824 */ /* 0x000fe200078e0203 */
[----:B------:R-:W-:Y:S01]  /*20920*/  SEL R35, R34, 0xffffffc0, !P2 ;  /* 0xffffffc022237807 */ /* 0x000fe20005000000 */
[----:B------:R-:W-:Y:S01]  /*20930*/  IMAD.SHL.U32 R0, R11, 0x20, RZ ;  /* 0x000000200b007824 */ /* 0x000fe200078e00ff */
[----:B------:R-:W-:-:S02]  /*20940*/  LOP3.LUT R3, R2, 0x380, RZ, 0xc0, !PT ;  /* 0x0000038002037812 */ /* 0x000fc400078ec0ff */
[----:B------:R-:W-:Y:S01]  /*20950*/  STL [R1+0xc], R8 ;  /* 0x00000c0801007387 */ /* 0x000fe20000100800 */
[----:B------:R-:W-:Y:S02]  /*20960*/  SEL R34, R34, 0xffffffc0, !P4 ;  /* 0xffffffc022227807 */ /* 0x000fe40006000000 */
[C---:B------:R-:W-:Y:S02]  /*20970*/  LOP3.LUT R5, R3.reuse, 0x30, R4, 0xf8, !PT ;  /* 0x0000003003057812 */ /* 0x040fe400078ef804 */
[----:B------:R-:W-:Y:S02]  /*20980*/  LOP3.LUT R4, R2, 0x400, RZ, 0xc0, !PT ;  /* 0x0000040002047812 */ /* 0x000fe400078ec0ff */
[----:B------:R-:W-:Y:S02]  /*20990*/  LOP3.LUT R3, R3, 0x10, R11, 0xf8, !PT ;  /* 0x0000001003037812 */ /* 0x000fe400078ef80b */
[----:B------:R-:W-:Y:S01]  /*209a0*/  LOP3.LUT R5, R5, 0x70, R36, 0x78, !PT ;  /* 0x0000007005057812 */ /* 0x000fe200078e7824 */
[----:B------:R-:W-:Y:S01]  /*209b0*/  IMAD R4, R7, 0x800, R4 ;  /* 0x0000080007047824 */ /* 0x000fe200078e0204 */
[----:B------:R-:W-:-:S02]  /*209c0*/  LOP3.LUT R3, R3, 0x70, R36, 0x78, !PT ;  /* 0x0000007003037812 */ /* 0x000fc400078e7824 */
[----:B------:R-:W-:Y:S02]  /*209d0*/  LOP3.LUT R5, R5, 0xc00, R2, 0xf8, !PT ;  /* 0x00000c0005057812 */ /* 0x000fe400078ef802 */
[----:B------:R-:W-:Y:S01]  /*209e0*/  LOP3.LUT R9, R0, 0x380, RZ, 0xc0, !PT ;  /* 0x0000038000097812 */ /* 0x000fe200078ec0ff */
[----:B------:R-:W-:Y:S01]  /*209f0*/  IMAD.IADD R2, R4, 0x1, R3 ;  /* 0x0000000104027824 */ /* 0x000fe200078e0203 */
[----:B------:R-:W-:Y:S01]  /*20a00*/  SHF.R.U32.HI R3, RZ, 0x2, R10 ;  /* 0x00000002ff037819 */ /* 0x000fe2000001160a */
[----:B------:R-:W-:Y:S01]  /*20a10*/  STL [R1+0x18], R5 ;  /* 0x0000180501007387 */ /* 0x000fe20000100800 */
[----:B------:R-:W-:Y:S02]  /*20a20*/  LOP3.LUT R9, R9, 0x30, R36, 0xf8, !PT ;  /* 0x0000003009097812 */ /* 0x000fe400078ef824 */
[----:B------:R-:W-:Y:S01]  /*20a30*/  LOP3.LUT R0, R3, 0x60, R0, 0xf8, !PT ;  /* 0x0000006003007812 */ /* 0x000fe200078ef800 */
[----:B------:R0:W-:Y:S01]  /*20a40*/  STL [R1+0x14], R2 ;  /* 0x0000140201007387 */ /* 0x0001e20000100800 */
[----:B------:R-:W-:-:S02]  /*20a50*/  LOP3.LUT R36, R36, 0x30, RZ, 0xc0, !PT ;  /* 0x0000003024247812 */ /* 0x000fc400078ec0ff */
[----:B------:R-:W-:Y:S02]  /*20a60*/  LOP3.LUT R33, R9, 0x70, R6, 0x78, !PT ;  /* 0x0000007009217812 */ /* 0x000fe400078e7806 */
[----:B------:R-:W-:Y:S02]  /*20a70*/  SEL R32, R32, 0xffffffe0, !P1 ;  /* 0xffffffe020207807 */ /* 0x000fe40004800000 */
[----:B------:R-:W-:Y:S01]  /*20a80*/  LOP3.LUT R3, R36, 0x40, RZ, 0xfc, !PT ;  /* 0x0000004024037812 */ /* 0x000fe200078efcff */
[----:B0-----:R-:W-:Y:S02]  /*20a90*/  IMAD.SHL.U32 R2, R7, 0x400, RZ ;  /* 0x0000040007027824 */ /* 0x001fe400078e00ff */
[----:B---3--:R-:W-:-:S05]  /*20aa0*/  IMAD.U32 R2, RZ, RZ, UR4 ;  /* 0x00000004ff027e24 */ /* 0x008fca000f8e00ff */
[----:B------:R-:W-:Y:S01]  /*20ab0*/  LEA R23, R2, R23, 0x18 ;  /* 0x0000001702177211 */ /* 0x000fe200078ec0ff */
[----:B------:R0:W-:Y:S04]  /*20ac0*/  STL [R1+0x8], R2 ;  /* 0x0000080201007387 */ /* 0x0001e80000100800 */
[----:B------:R-:W-:Y:S01]  /*20ad0*/  IMAD.IADD R0, R23, 0x1, R8 ;  /* 0x0000000117007824 */ /* 0x000fe200078e0208 */
[----:B------:R1:W-:Y:S04]  /*20ae0*/  STL [R1+0x30], RZ ;  /* 0x000030ff01007387 */ /* 0x0003e80000100800 */
[----:B------:R1:W-:Y:S01]  /*20af0*/  STL [R1+0x1c], R0 ;  /* 0x00001c0001007387 */ /* 0x0003e20000100800 */
[----:B0-----:R-:W-:-:S07]  /*20b00*/  LOP3.LUT R2, R36, 0x80, RZ, 0xfc, !PT ;  /* 0x0000008024027812 */ /* 0x001fce00078efcff */
.L_x_1930:
[----:B------:R-:W-:Y:S05]  /*20b10*/  YIELD ;  /* 0x0000000000007946 */ /* 0x000fea0003800000 */
[----:B------:R-:W-:Y:S01]  /*20b20*/  ULDC.64 UR4, c[0x0][0xa28] ;  /* 0x00028a0000047ab9 */ /* 0x000fe20000000a00 */
[----:B------:R-:W-:Y:S01]  /*20b30*/  IMAD.MOV.U32 R37, RZ, RZ, RZ ;  /* 0x000000ffff257224 */ /* 0x000fe200078e00ff */
[----:B------:R-:W-:Y:S01]  /*20b40*/  ISETP.NE.U32.AND P0, PT, RZ, UR4, PT ;  /* 0x00000004ff007c0c */ /* 0x000fe2000bf05070 */
[----:B0-----:R-:W0:Y:S01]  /*20b50*/  LDC.64 R4, c[0x0][0xa00] ;  /* 0x00028000ff047b82 */ /* 0x001e220000000a00 */
[----:B-1----:R-:W-:Y:S01]  /*20b60*/  IMAD.MOV.U32 R8, RZ, RZ, RZ ;  /* 0x000000ffff087224 */ /* 0x002fe200078e00ff */
[----:B------:R-:W-:Y:S01]  /*20b70*/  ULDC.64 UR6, c[0x0][0xa10] ;  /* 0x0002840000067ab9 */ /* 0x000fe20000000a00 */
[----:B------:R-:W-:Y:S01]  /*20b80*/  ISETP.NE.AND.EX P0, PT, RZ, UR5, PT, P0 ;  /* 0x00000005ff007c0c */ /* 0x000fe2000bf05300 */
[----:B------:R-:W-:-:S12]  /*20b90*/  ULDC.64 UR4, c[0x0][0xa18] ;  /* 0x0002860000047ab9 */ /* 0x000fd80000000a00 */
[----:B--2---:R-:W2:Y:S02]  /*20ba0*/  @P0 LDC.64 R2, c[0x0][0xa28] ;  /* 0x00028a00ff020b82 */ /* 0x004ea40000000a00 */
[----:B--2---:R-:W-:-:S05]  /*20bb0*/  @P0 IMAD.WIDE R2, R19, 0x4, R2 ;  /* 0x0000000413020825 */ /* 0x004fca00078e0202 */
[----:B------:R2:W5:Y:S01]  /*20bc0*/  @P0 LDG.E R37, desc[UR38][R2.64] ;  /* 0x0000002602250981 */ /* 0x000562000c1e1900 */
[----:B------:R-:W-:Y:S01]  /*20bd0*/  ISETP.NE.U32.AND P0, PT, RZ, UR4, PT ;  /* 0x00000004ff007c0c */ /* 0x000fe2000bf05070 */
[----:B0-----:R-:W-:Y:S01]  /*20be0*/  IMAD.WIDE R4, R19, 0x4, R4 ;  /* 0x0000000413047825 */ /* 0x001fe200078e0204 */
[----:B------:R-:W-:Y:S02]  /*20bf0*/  ISETP.NE.U32.AND P1, PT, RZ, UR6, PT ;  /* 0x00000006ff007c0c */ /* 0x000fe4000bf25070 */
[----:B------:R-:W-:Y:S01]  /*20c00*/  ISETP.NE.AND.EX P2, PT, RZ, UR5, PT, P0 ;  /* 0x00000005ff007c0c */ /* 0x000fe2000bf45300 */
[----:B------:R-:W-:Y:S01]  /*20c10*/  ULDC.64 UR4, c[0x0][0xa00] ;  /* 0x0002800000047ab9 */ /* 0x000fe20000000a00 */
[----:B------:R-:W-:Y:S01]  /*20c20*/  ISETP.NE.AND.EX P1, PT, RZ, UR7, PT, P1 ;  /* 0x00000007ff007c0c */ /* 0x000fe2000bf25310 */
[----:B-1----:R-:W-:Y:S01]  /*20c30*/  IMAD.MOV.U32 R0, RZ, RZ, RZ ;  /* 0x000000ffff007224 */ /* 0x002fe200078e00ff */
[----:B------:R-:W-:Y:S01]  /*20c40*/  ISETP.NE.U32.AND P0, PT, RZ, UR4, PT ;  /* 0x00000004ff007c0c */ /* 0x000fe2000bf05070 */
[----:B--2---:R-:W0:Y:S03]  /*20c50*/  LDC.64 R2, c[0x0][0xa10] ;  /* 0x00028400ff027b82 */ /* 0x004e260000000a00 */
[----:B------:R-:W-:-:S05]  /*20c60*/  ISETP.NE.AND.EX P0, PT, RZ, UR5, PT, P0 ;  /* 0x00000005ff007c0c */ /* 0x000fca000bf05300 */
[----:B------:R-:W1:Y:S08]  /*20c70*/  @P2 LDC.64 R6, c[0x0][0xa18] ;  /* 0x00028600ff062b82 */ /* 0x000e700000000a00 */
[----:B------:R-:W2:Y:S01]  /*20c80*/  @P0 LDG.E R8, desc[UR38][R4.64] ;  /* 0x0000002604080981 */ /* 0x000ea2000c1e1900 */
[----:B0-----:R-:W-:-:S05]  /*20c90*/  IMAD.WIDE R2, R19, 0x4, R2 ;  /* 0x0000000413027825 */ /* 0x001fca00078e0202 */
[----:B------:R-:W5:Y:S01]  /*20ca0*/  @P1 LDG.E R0, desc[UR38][R2.64] ;  /* 0x0000002602001981 */ /* 0x000f62000c1e1900 */
[----:B------:R-:W-:Y:S02]  /*20cb0*/  ULDC UR4, c[0x0][0x288] ;  /* 0x0000a20000047ab9 */ /* 0x000fe40000000800 */
[----:B------:R-:W-:Y:S01]  /*20cc0*/  IMAD.U32 R27, RZ, RZ, UR4 ;  /* 0x00000004ff1b7e24 */ /* 0x000fe2000f8e00ff */
[----:B------:R-:W-:Y:S02]  /*20cd0*/  ULDC.64 UR4, c[0x0][0x418] ;  /* 0x0001060000047ab9 */ /* 0x000fe40000000a00 */
[----:B------:R-:W-:-:S03]  /*20ce0*/  UISETP.NE.U32.AND UP0, UPT, UR4, URZ, UPT ;  /* 0x0000003f0400728c */ /* 0x000fc6000bf05070 */
[----:B------:R-:W-:Y:S01]  /*20cf0*/  ULDC UR4, c[0x0][0x424] ;  /* 0x0001090000047ab9 */ /* 0x000fe20000000800 */
[----:B------:R-:W-:Y:S01]  /*20d00*/  UISETP.NE.AND.EX UP0, UPT, UR5, URZ, UPT, UP0 ;  /* 0x0000003f0500728c */ /* 0x000fe2000bf05300 */
[----:B-1----:R-:W-:Y:S02]  /*20d10*/  @P2 IMAD.WIDE R6, R19, 0x4, R6 ;  /* 0x0000000413062825 */ /* 0x002fe400078e0206 */
[----:B------:R-:W-:Y:S01]  /*20d20*/  ULDC UR5, c[0x0][0x2f0] ;  /* 0x0000bc0000057ab9 */ /* 0x000fe20000000800 */
[----:B------:R-:W-:Y:S02]  /*20d30*/  USEL UR4, UR4, 0x1, UP0 ;  /* 0x0000000104047887 */ /* 0x000fe40008000000 */
[----:B------:R0:W5:Y:S02]  /*20d40*/  @P2 LDG.E R27, desc[UR38][R6.64] ;  /* 0x00000026061b2981 */ /* 0x000164000c1e1900 */
[----:B------:R-:W-:-:S03]  /*20d50*/  UIMAD UR4, UR4, UR5, URZ ;  /* 0x00000005040472a4 */ /* 0x000fc6000f8e023f */
[----:B------:R-:W-:Y:S02]  /*20d60*/  ULDC UR5, c[0x0][0x348] ;  /* 0x0000d20000057ab9 */ /* 0x000fe40000000800 */
[----:B0-----:R-:W-:Y:S02]  /*20d70*/  IMAD.U32 R6, RZ, RZ, UR5 ;  /* 0x00000005ff067e24 */ /* 0x001fe4000f8e00ff */
[----:B------:R-:W-:Y:S01]  /*20d80*/  IMAD.U32 R7, RZ, RZ, UR4 ;  /* 0x00000004ff077e24 */ /* 0x000fe2000f8e00ff */
[----:B--2---:R0:W-:Y:S01]  /*20d90*/  STL [R1+0x20], R8 ;  /* 0x0000200801007387 */ /* 0x0041e20000100800 */
[----:B------:R-:W-:Y:S05]  /*20da0*/  @P2 BRA `(.L_x_1801) ;  /* 0x0000000000102947 */ /* 0x000fea0003800000 */
[----:B------:R-:W-:Y:S05]  /*20db0*/  @!P0 BRA `(.L_x_1801) ;  /* 0x00000000000c8947 */ /* 0x000fea0003800000 */
[----:B-----5:R-:W2:Y:S04]  /*20dc0*/  LDG.E R27, desc[UR38][R4.64] ;  /* 0x00000026041b7981 */ /* 0x020ea8000c1e1900 */
[----:B------:R-:W2:Y:S02]  /*20dd0*/  LDG.E R4, desc[UR38][R4.64+0x4] ;  /* 0x0000042604047981 */ /* 0x000ea4000c1e1900 */
[----:B--2---:R-:W-:-:S07]  /*20de0*/  IMAD.IADD R27, R4, 0x1, -R27 ;  /* 0x00000001041b7824 */ /* 0x004fce00078e0a1b */
.L_x_1801:
[----:B------:R-:W-:Y:S02]  /*20df0*/  ULDC.64 UR4, c[0x0][0xa20] ;  /* 0x0002880000047ab9 */ /* 0x000fe40000000a00 */
[----:B------:R-:W-:-:S04]  /*20e00*/  ISETP.NE.U32.AND P0, PT, RZ, UR4, PT ;  /* 0x00000004ff007c0c */ /* 0x000fc8000bf05070 */
[----:B------:R-:W-:-:S13]  /*20e10*/  ISETP.NE.AND.EX P0, PT, RZ, UR5, PT, P0 ;  /* 0x00000005ff007c0c */ /* 0x000fda000bf05300 */
[----:B------:R-:W-:Y:S05]  /*20e20*/  @!P0 BRA `(.L_x_1802) ;  /* 0x0000000000108947 */ /* 0x000fea0003800000 */
[----:B------:R-:W1:Y:S02]  /*20e30*/  LDC.64 R4, c[0x0][0xa20] ;  /* 0x00028800ff047b82 */ /* 0x000e640000000a00 */
[----:B-1----:R-:W-:-:S05]  /*20e40*/  IMAD.WIDE R4, R19, 0x4, R4 ;  /* 0x0000000413047825 */ /* 0x002fca00078e0204 */
[----:B------:R1:W5:Y:S01]  /*20e50*/  LDG.E R7, desc[UR38][R4.64] ;  /* 0x0000002604077981 */ /* 0x000362000c1e1900 */
[----:B------:R-:W-:Y:S05]  /*20e60*/  BRA `(.L_x_1803) ;  /* 0x0000000000247947 */ /* 0x000fea0003800000 */
.L_x_1802:
        /* <DEDUP_REMOVED lines=9> */
.L_x_1803:
[----:B-1----:R-:W2:Y:S04]  /*20f00*/  @P1 LDG.E R4, desc[UR38][R2.64] ;  /* 0x0000002602041981 */ /* 0x002ea8000c1e1900 */
[----:B------:R1:W2:Y:S01]  /*20f10*/  @P1 LDG.E R5, desc[UR38][R2.64+0x4] ;  /* 0x0000042602051981 */ /* 0x0002a2000c1e1900 */
[----:B------:R-:W-:Y:S02]  /*20f20*/  IMAD.SHL.U32 R17, R17, 0x80, RZ ;  /* 0x0000008011117824 */ /* 0x000fe400078e00ff */
[----:B-----5:R-:W-:Y:S02]  /*20f30*/  IMAD.IADD R7, R7, 0x1, -R37 ;  /* 0x0000000107077824 */ /* 0x020fe400078e0a25 */
[----:B------:R-:W-:Y:S01]  /*20f40*/  VIADD R9, R17, 0x7f ;  /* 0x0000007f11097836 */ /* 0x000fe20000000000 */
[----:B-1----:R-:W1:Y:S02]  /*20f50*/  LDC R2, c[0x0][0x448] ;  /* 0x00011200ff027b82 */ /* 0x002e640000000800 */
[----:B-1----:R-:W-:-:S13]  /*20f60*/  ISETP.NE.AND P2, PT, R2, 0x1, PT ;  /* 0x000000010200780c */ /* 0x002fda0003f45270 */
[----:B------:R-:W1:Y:S08]  /*20f70*/  @P2 LDC R3, c[0x0][0x44c] ;  /* 0x00011300ff032b82 */ /* 0x000e700000000800 */
[----:B------:R-:W3:Y:S01]  /*20f80*/  @P2 LDC R2, c[0x0][0x450] ;  /* 0x00011400ff022b82 */ /* 0x000ee20000000800 */
[----:B-1----:R-:W-:-:S05]  /*20f90*/  @P2 IMAD.HI.U32 R3, R9, R3, RZ ;  /* 0x0000000309032227 */ /* 0x002fca00078e00ff */
[----:B---3--:R-:W-:Y:S01]  /*20fa0*/  @P2 SHF.R.U32.HI R9, RZ, R2, R3 ;  /* 0x00000002ff092219 */ /* 0x008fe20000011603 */
[----:B--2---:R-:W-:-:S04]  /*20fb0*/  @P1 IMAD.IADD R6, R5, 0x1, -R4 ;  /* 0x0000000105061824 */ /* 0x004fc800078e0a04 */
[----:B------:R-:W-:-:S04]  /*20fc0*/  IMAD.IADD R26, R7, 0x1, R6 ;  /* 0x00000001071a7824 */ /* 0x000fc800078e0206 */
[C---:B------:R-:W-:Y:S01]  /*20fd0*/  VIADD R21, R26.reuse, 0x7f ;  /* 0x0000007f1a157836 */ /* 0x040fe20000000000 */
[----:B0-----:R-:W-:-:S04]  /*20fe0*/  IADD3 R8, R26, 0x1, -R27 ;  /* 0x000000011a087810 */ /* 0x001fc80007ffe81b */
[----:B------:R-:W-:Y:S01]  /*20ff0*/  SHF.R.S32.HI R2, RZ, 0x1f, R21 ;  /* 0x0000001fff027819 */ /* 0x000fe20000011415 */
[----:B------:R-:W-:-:S03]  /*21000*/  IMAD.IADD R9, R8, 0x1, R9 ;  /* 0x0000000108097824 */ /* 0x000fc600078e0209 */
[----:B------:R-:W-:Y:S02]  /*21010*/  LEA.HI R21, R2, R21, RZ, 0x7 ;  /* 0x0000001502157211 */ /* 0x000fe400078f38ff */
[----:B------:R-:W0:Y:S02]  /*21020*/  LDC.64 R2, c[0x0][0x9e0] ;  /* 0x00027800ff027b82 */ /* 0x000e240000000a00 */
[----:B------:R-:W-:Y:S02]  /*21030*/  SHF.R.S32.HI R21, RZ, 0x7, R21 ;  /* 0x00000007ff157819 */ /* 0x000fe40000011415 */
[----:B0-----:R-:W-:Y:S01]  /*21040*/  ISETP.GE.AND P3, PT, R3, 0x1, PT ;  /* 0x000000010300780c */ /* 0x001fe20003f66270 */
[----:B------:R-:W-:-:S12]  /*21050*/  IMAD.IADD R2, R9, 0x1, R2 ;  /* 0x0000000109027824 */ /* 0x000fd800078e0202 */
[----:B------:R-:W-:Y:S05]  /*21060*/  @!P3 BRA `(.L_x_1804) ;  /* 0x000000000048b947 */ /* 0x000fea0003800000 */
        /* <DEDUP_REMOVED lines=11> */
.L_x_1806:
[----:B------:R-:W-:-:S13]  /*21120*/  ISETP.NE.AND P0, PT, R3, 0x1, PT ;  /* 0x000000010300780c */ /* 0x000fda0003f05270 */
[----:B------:R-:W0:Y:S02]  /*21130*/  @P0 LDC.64 R4, c[0x0][0x9e8] ;  /* 0x00027a00ff040b82 */ /* 0x000e240000000a00 */
[----:B0-----:R-:W-:-:S05]  /*21140*/  @P0 IMAD.HI.U32 R4, R10, R4, RZ ;  /* 0x000000040a040227 */ /* 0x001fca00078e00ff */
[----:B------:R-:W-:-:S07]  /*21150*/  @P0 SHF.R.U32.HI R10, RZ, R5, R4 ;  /* 0x00000005ff0a0219 */ /* 0x000fce0000011604 */
.L_x_1807:
[----:B------:R-:W-:Y:S05]  /*21160*/  BSYNC B0 ;  /* 0x0000000000007941 */ /* 0x000fea0003800000 */
.L_x_1805:
[----:B------:R-:W-:-:S05]  /*21170*/  IMAD R10, R10, R3, R3 ;  /* 0x000000030a0a7224 */ /* 0x000fca00078e0203 */
[----:B------:R-:W-:-:S07]  /*21180*/  VIMNMX R2, R2, R10, PT ;  /* 0x0000000a02027248 */ /* 0x000fce0003fe0100 */
.L_x_1804:
[----:B------:R-:W0:Y:S01]  /*21190*/  @P2 LDC R9, c[0x0][0x44c] ;  /* 0x00011300ff092b82 */ /* 0x000e220000000800 */
[----:B------:R-:W-:Y:S01]  /*211a0*/  IMAD.MOV.U32 R4, RZ, RZ, R17 ;  /* 0x000000ffff047224 */ /* 0x000fe200078e0011 */
[----:B------:R-:W-:Y:S01]  /*211b0*/  ULDC UR4, c[0x0][0x9dc] ;  /* 0x0002770000047ab9 */ /* 0x000fe20000000800 */
[----:B------:R-:W-:-:S05]  /*211c0*/  IMAD.IADD R20, R26, 0x1, -R27 ;  /* 0x000000011a147824 */ /* 0x000fca00078e0a1b */
        /* <DEDUP_REMOVED lines=16> */
.L_x_1810:
[----:B------:R-:W-:-:S13]  /*212d0*/  ISETP.NE.AND P0, PT, R3, 0x1, PT ;  /* 0x000000010300780c */ /* 0x000fda0003f05270 */
[----:B------:R-:W0:Y:S02]  /*212e0*/  @P0 LDC.64 R4, c[0x0][0x9e8] ;  /* 0x00027a00ff040b82 */ /* 0x000e240000000a00 */
[----:B0-----:R-:W-:-:S05]  /*212f0*/  @P0 IMAD.HI.U32 R4, R10, R4, RZ ;  /* 0x000000040a040227 */ /* 0x001fca00078e00ff */
[----:B------:R-:W-:-:S07]  /*21300*/  @P0 SHF.R.U32.HI R10, RZ, R5, R4 ;  /* 0x00000005ff0a0219 */ /* 0x000fce0000011604 */
.L_x_1811:
[----:B------:R-:W-:Y:S05]  /*21310*/  BSYNC B0 ;  /* 0x0000000000007941 */ /* 0x000fea0003800000 */
.L_x_1809:
[----:B------:R-:W-:-:S05]  /*21320*/  IMAD R3, R10, R3, RZ ;  /* 0x000000030a037224 */ /* 0x000fca00078e02ff */
[----:B------:R-:W-:-:S07]  /*21330*/  VIMNMX R9, R9, R3, !PT ;  /* 0x0000000309097248 */ /* 0x000fce0007fe0100 */
.L_x_1808:
[----:B------:R-:W-:Y:S01]  /*21340*/  VIADD R2, R2, 0x7f ;  /* 0x0000007f02027836 */ /* 0x000fe20000000000 */
[----:B------:R-:W-:Y:S04]  /*21350*/  BSSY B0, `(.L_x_1812) ;  /* 0x0000119000007945 */ /* 0x000fe80003800000 */
[----:B------:R-:W-:-:S04]  /*21360*/  SHF.R.S32.HI R3, RZ, 0x1f, R2 ;  /* 0x0000001fff037819 */ /* 0x000fc80000011402 */
[----:B------:R-:W-:Y:S02]  /*21370*/  LEA.HI R3, R3, R2, RZ, 0x7 ;  /* 0x0000000203037211 */ /* 0x000fe400078f38ff */
[----:B------:R-:W-:Y:S02]  /*21380*/  SHF.R.S32.HI R2, RZ, 0x1f, R9 ;  /* 0x0000001fff027819 */ /* 0x000fe40000011409 */
[----:B------:R-:W-:Y:S02]  /*21390*/  SHF.R.S32.HI R3, RZ, 0x7, R3 ;  /* 0x00000007ff037819 */ /* 0x000fe40000011403 */
[----:B------:R-:W-:Y:S02]  /*213a0*/  LEA.HI R2, R2, R9, RZ, 0x7 ;  /* 0x0000000902027211 */ /* 0x000fe400078f38ff */
[----:B------:R-:W-:Y:S02]  /*213b0*/  VIMNMX R3, R21, R3, PT ;  /* 0x0000000315037248 */ /* 0x000fe40003fe0100 */
[----:B------:R-:W-:-:S03]  /*213c0*/  SHF.R.S32.HI R2, RZ, 0x7, R2 ;  /* 0x00000007ff027819 */ /* 0x000fc60000011402 */
[----:B------:R-:W-:Y:S01]  /*213d0*/  IMAD R3, R3, 0x80, -R7 ;  /* 0x0000008003037824 */ /* 0x000fe200078e0a07 */
[----:B------:R-:W-:-:S04]  /*213e0*/  VIMNMX R2, RZ, R2, !PT ;  /* 0x00000002ff027248 */ /* 0x000fc80007fe0100 */
[----:B------:R-:W-:Y:S01]  /*213f0*/  VIMNMX R3, R3, R6, PT ;  /* 0x0000000603037248 */ /* 0x000fe20003fe0100 */
[----:B------:R-:W-:-:S05]  /*21400*/  IMAD R2, R2, 0x80, -R7 ;  /* 0x0000008002027824 */ /* 0x000fca00078e0a07 */
[----:B------:R-:W-:-:S04]  /*21410*/  VIMNMX R4, RZ, R2, !PT ;  /* 0x00000002ff047248 */ /* 0x000fc80007fe0100 */
[----:B------:R-:W-:Y:S02]  /*21420*/  ISETP.GT.AND P0, PT, R3, R4, PT ;  /* 0x000000040300720c */ /* 0x000fe40003f04270 */
[----:B------:R-:W-:-:S11]  /*21430*/  SHF.R.U32.HI R4, RZ, 0x7, R4 ;  /* 0x00000007ff047819 */ /* 0x000fd60000011604 */
[----:B------:R-:W-:-:S05]  /*21440*/  @P0 VIADD R2, R3, 0x7f ;  /* 0x0000007f03020836 */ /* 0x000fca0000000000 */
[----:B------:R-:W-:-:S04]  /*21450*/  @P0 SHF.R.S32.HI R3, RZ, 0x1f, R2 ;  /* 0x0000001fff030819 */ /* 0x000fc80000011402 */
[----:B------:R-:W-:Y:S01]  /*21460*/  @P0 LEA.HI R2, R3, R2, RZ, 0x7 ;  /* 0x0000000203020211 */ /* 0x000fe200078f38ff */
[----:B------:R-:W-:-:S03]  /*21470*/  IMAD.MOV.U32 R3, RZ, RZ, R4 ;  /* 0x000000ffff037224 */ /* 0x000fc600078e0004 */
[----:B------:R-:W-:Y:S02]  /*21480*/  @P0 SHF.R.S32.HI R3, RZ, 0x7, R2 ;  /* 0x00000007ff030819 */ /* 0x000fe40000011402 */
[----:B------:R-:W-:Y:S02]  /*21490*/  PLOP3.LUT P0, PT, PT, PT, PT, 0x80, 0x0 ;  /* 0x000000000000781c */ /* 0x000fe40003f0f070 */
[----:B------:R-:W-:-:S13]  /*214a0*/  ISETP.GT.AND P2, PT, R3, R4, PT ;  /* 0x000000040300720c */ /* 0x000fda0003f44270 */
[----:B------:R-:W-:Y:S05]  /*214b0*/  @!P2 BRA `(.L_x_1813) ;  /* 0x000000100008a947 */ /* 0x000fea0003800000 */
[----:B------:R-:W-:Y:S01]  /*214c0*/  UMOV UR4, 0xffffffff ;  /* 0xffffffff00047882 */ /* 0x000fe20000000000 */
[----:B------:R-:W-:Y:S02]  /*214d0*/  SEL R2, R19, RZ, !P1 ;  /* 0x000000ff13027207 */ /* 0x000fe40004800000 */
[----:B------:R-:W-:Y:S05]  /*214e0*/  BRA.DIV UR4, `(.L_x_1814) ;  /* 0x0000007e04fc7947 */ /* 0x000fea000b800000 */
[----:B------:R-:W0:Y:S02]  /*214f0*/  S2R R5, SR_TID.X ;  /* 0x0000000000057919 */ /* 0x000e240000002100 */
[----:B0-----:R-:W-:-:S04]  /*21500*/  SHF.R.U32.HI R5, RZ, 0x5, R5 ;  /* 0x00000005ff057819 */ /* 0x001fc80000011605 */
[----:B------:R-:W-:-:S05]  /*21510*/  LOP3.LUT R5, R5, 0x3, RZ, 0xc0, !PT ;  /* 0x0000000305057812 */ /* 0x000fca00078ec0ff */
[----:B------:R0:W1:Y:S02]  /*21520*/  SHFL.IDX PT, R14, R5, RZ, 0x1f ;  /* 0x00001fff050e7589 */ /* 0x00006400000e0000 */
.L_x_2029:
[----:B-1----:R-:W-:Y:S02]  /*21530*/  ISETP.NE.AND P0, PT, R14, RZ, PT ;  /* 0x000000ff0e00720c */ /* 0x002fe40003f05270 */
[----:B------:R-:W-:-:S11]  /*21540*/  PLOP3.LUT P6, PT, PT, PT, PT, 0x8, 0x0 ;  /* 0x000000000000781c */ /* 0x000fd60003fce170 */
[----:B------:R-:W-:Y:S05]  /*21550*/  @P0 BRA `(.L_x_1815) ;  /* 0x00000000000c0947 */ /* 0x000fea0003800000 */
[----:B------:R-:W-:-:S03]  /*21560*/  UMOV UR4, 0xffffffff ;  /* 0xffffffff00047882 */ /* 0x000fc60000000000 */
[----:B------:R-:W-:Y:S05]  /*21570*/  BRA.DIV UR4, `(.L_x_1816) ;  /* 0x00000082040c7947 */ /* 0x000fea000b800000 */
[----:B------:R-:W-:-:S13]  /*21580*/  ELECT P6, URZ, PT ;  /* 0x00000000003f782f */ /* 0x000fda00038c0000 */
.L_x_1815:
[----:B0-----:R-:W2:Y:S01]  /*21590*/  LDL R5, [R1+0x30] ;  /* 0x0000300001057983 */ /* 0x001ea20000100800 */
[----:B------:R-:W-:Y:S01]  /*215a0*/  BSSY B1, `(.L_x_1817) ;  /* 0x0000008000017945 */ /* 0x000fe20003800000 */
[----:B--2---:R-:W-:-:S05]  /*215b0*/  VIADD R5, R5, 0x1 ;  /* 0x0000000105057836 */ /* 0x004fca0000000000 */
[----:B------:R-:W-:-:S04]  /*215c0*/  LEA.HI R6, R5, R5, RZ, 0x1 ;  /* 0x0000000505067211 */ /* 0x000fc800078f08ff */
[----:B------:R-:W-:-:S05]  /*215d0*/  LOP3.LUT R6, R6, 0xfffffffe, RZ, 0xc0, !PT ;  /* 0xfffffffe06067812 */ /* 0x000fca00078ec0ff */
[----:B------:R-:W-:-:S05]  /*215e0*/  IMAD.IADD R5, R5, 0x1, -R6 ;  /* 0x0000000105057824 */ /* 0x000fca00078e0a06 */
[----:B------:R-:W-:-:S04]  /*215f0*/  SHF.L.U32 R5, R5, 0x1f, RZ ;  /* 0x0000001f05057819 */ /* 0x000fc800000006ff */
[----:B------:R-:W0:Y:S02]  /*21600*/  SYNCS.PHASECHK.TRANS64.TRYWAIT P0, [R23+URZ+0x22820], R5 ;  /* 0x02282005170075a7 */ /* 0x000e24000800017f */
[----:B0-----:R-:W-:Y:S05]  /*21610*/  @!P0 BRA `(.L_x_1818) ;  /* 0x0000008000048947 */ /* 0x001fea0003800000 */
.L_x_2032:
[----:B------:R-:W-:Y:S05]  /*21620*/  BSYNC B1 ;  /* 0x0000000000017941 */ /* 0x000fea0003800000 */
.L_x_1817:
[----:B------:R-:W-:Y:S04]  /*21630*/  BSSY B1, `(.L_x_1819) ;  /* 0x000006c000017945 */ /* 0x000fe80003800000 */
[----:B------:R-:W-:Y:S05]  /*21640*/  @!P6 BRA `(.L_x_1820) ;  /* 0x0000000400a8e947 */ /* 0x000fea0003800000 */
[----:B------:R-:W-:Y:S01]  /*21650*/  IMAD R10, R25, 0x8, R23 ;  /* 0x00000008190a7824 */ /* 0x000fe200078e0217 */
[----:B------:R-:W-:Y:S01]  /*21660*/  SHF.L.U32 R9, R29, 0x1f, RZ ;  /* 0x0000001f1d097819 */ /* 0x000fe200000006ff */
[----:B------:R-:W1:Y:S01]  /*21670*/  S2R R6, SR_TID.X ;  /* 0x0000000000067919 */ /* 0x000e620000002100 */
[----:B------:R-:W-:Y:S02]  /*21680*/  BSSY B2, `(.L_x_1821) ;  /* 0x0000005000027945 */ /* 0x000fe40003800000 */
[----:B------:R-:W2:Y:S01]  /*21690*/  SYNCS.PHASECHK.TRANS64.TRYWAIT P0, [R10+URZ+0x228a0], R9 ;  /* 0x0228a0090a0075a7 */ /* 0x000ea2000800017f */
[----:B-1----:R-:W-:-:S04]  /*216a0*/  LOP3.LUT R6, R6, 0x7f, RZ, 0xc0, !PT ;  /* 0x0000007f06067812 */ /* 0x002fc800078ec0ff */
[----:B------:R-:W-:Y:S01]  /*216b0*/  ISETP.NE.AND P1, PT, R6, RZ, PT ;  /* 0x000000ff0600720c */ /* 0x000fe20003f25270 */
[----:B--2---:R-:W-:-:S12]  /*216c0*/  @!P0 BRA `(.L_x_1822) ;  /* 0x0000007c00ec8947 */ /* 0x004fd80003800000 */
.L_x_2033:
[----:B------:R-:W-:Y:S05]  /*216d0*/  BSYNC B2 ;  /* 0x0000000000027941 */ /* 0x000fea0003800000 */
.L_x_1821:
[----:B------:R-:W-:Y:S04]  /*216e0*/  BSSY B2, `(.L_x_1823) ;  /* 0x0000009000027945 */ /* 0x000fe80003800000 */
[----:B------:R-:W-:Y:S05]  /*216f0*/  @P1 BRA `(.L_x_1824) ;  /* 0x00000000001c1947 */ /* 0x000fea0003800000 */
[----:B0-----:R-:W0:Y:S02]  /*21700*/  S2R R5, SR_TID.X ;  /* 0x0000000000057919 */ /* 0x001e240000002100 */
[----:B0-----:R-:W-:Y:S01]  /*21710*/  LOP3.LUT R6, R5, 0x1f, RZ, 0xc0, !PT ;  /* 0x0000001f05067812 */ /* 0x001fe200078ec0ff */
[----:B------:R-:W-:-:S03]  /*21720*/  IMAD.MOV.U32 R5, RZ, RZ, 0x6000 ;  /* 0x00006000ff057424 */ /* 0x000fc600078e00ff */
[----:B------:R-:W-:Y:S01]  /*21730*/  ISETP.NE.AND P0, PT, R6, RZ, PT ;  /* 0x000000ff0600720c */ /* 0x000fe20003f05270 */
[----:B------:R2:W-:-:S12]  /*21740*/  SYNCS.ARRIVE.TRANS64 RZ, [R10+URZ+0x22890], R5 ;  /* 0x022890050aff79a7 */ /* 0x0005d8000800003f */
[----:B--2---:R-:W-:Y:S05]  /*21750*/  @!P0 BRA `(.L_x_1824) ;  /* 0x0000000000048947 */ /* 0x004fea0003800000 */
[----:B------:R-:W-:Y:S01]  /*21760*/  BPT.TRAP 0x1 ;  /* 0x000000040000795c */ /* 0x000fe20000300000 */
.L_x_1824:
[----:B------:R-:W-:Y:S05]  /*21770*/  BSYNC B2 ;  /* 0x0000000000027941 */ /* 0x000fea0003800000 */
.L_x_1823:
[----:B------:R-:W-:Y:S01]  /*21780*/  IMAD.MOV.U32 R12, RZ, RZ, RZ ;  /* 0x000000ffff0c7224 */ /* 0x000fe200078e00ff */
[----:B------:R-:W-:Y:S01]  /*21790*/  UIADD3 UR4, UP0, UR42, 0x570, URZ ;  /* 0x000005702a047890 */ /* 0x000fe2000ff1e03f */
[----:B------:R-:W-:Y:S01]  /*217a0*/  IMAD R6, R3, 0x80, R0 ;  /* 0x0000008003067824 */ /* 0x000fe200078e0200 */
[----:B------:R-:W-:Y:S01]  /*217b0*/  PLOP3.LUT P0, PT, PT, PT, PT, 0x80, 0x0 ;  /* 0x000000000000781c */ /* 0x000fe20003f0f070 */
[----:B------:R-:W-:Y:S01]  /*217c0*/  IMAD R7, R25, 0x6000, R23 ;  /* 0x0000600019077824 */ /* 0x000fe200078e0217 */
[----:B------:R-:W-:Y:S01]  /*217d0*/  R2UR UR10, R12 ;  /* 0x000000000c0a72ca */ /* 0x000fe200000e0000 */
[----:B------:R-:W-:Y:S01]  /*217e0*/  VIADD R6, R6, 0xffffff80 ;  /* 0xffffff8006067836 */ /* 0x000fe20000000000 */
[----:B------:R-:W-:Y:S01]  /*217f0*/  UIADD3.X UR5, URZ, UR43, URZ, UP0, !UPT ;  /* 0x0000002b3f057290 */ /* 0x000fe200087fe43f */
[----:B0-----:R-:W-:Y:S01]  /*21800*/  VIADD R5, R10, 0x22890 ;  /* 0x000228900a057836 */ /* 0x001fe20000000000 */
[----:B------:R-:W-:Y:S01]  /*21810*/  UMOV UR6, 0x0 ;  /* 0x0000000000067882 */ /* 0x000fe20000000000 */
[----:B------:R-:W-:Y:S01]  /*21820*/  VIADD R11, R7, 0x16400 ;  /* 0x00016400070b7836 */ /* 0x000fe20000000000 */
[----:B------:R-:W-:-:S09]  /*21830*/  UMOV UR7, 0x12f00000 ;  /* 0x12f0000000077882 */ /* 0x000fd20000000000 */
.L_x_1825:
        /* <DEDUP_REMOVED lines=10> */
[----:B------:R-:W-:Y:S01]  /*218e0*/  PLOP3.LUT P0, PT, PT, PT, PT, 0x80, 0x0 ;  /* 0x000000000000781c */ /* 0x000fe20003f0f070 */
[----:B------:R-:W-:Y:S01]  /*218f0*/  VIADD R11, R7, 0x18400 ;  /* 0x00018400070b7836 */ /* 0x000fe20000000000 */
[----:B------:R-:W-:Y:S01]  /*21900*/  UMOV UR6, 0x0 ;  /* 0x0000000000067882 */ /* 0x000fe20000000000 */
[----:B------:R-:W-:Y:S01]  /*21910*/  UMOV UR7, 0x12f00000 ;  /* 0x12f0000000077882 */ /* 0x000fe20000000000 */
[----:B------:R-:W-:-:S09]  /*21920*/  UMOV UR10, 0x40 ;  /* 0x00000040000a7882 */ /* 0x000fd20000000000 */
.L_x_1826:
        /* <DEDUP_REMOVED lines=15> */
.L_x_1827:
        /* <DEDUP_REMOVED lines=10> */
[----:B------:R-:W0:Y:S01]  /*21ac0*/  SYNCS.PHASECHK.TRANS64.TRYWAIT P0, [R10+URZ+0x228c0], R9 ;  /* 0x0228c0090a0075a7 */ /* 0x000e22000800017f */
[----:B------:R-:W-:Y:S04]  /*21ad0*/  BSSY B2, `(.L_x_1828) ;  /* 0x0000002000027945 */ /* 0x000fe80003800000 */
[----:B0-----:R-:W-:Y:S05]  /*21ae0*/  @!P0 BRA `(.L_x_1829) ;  /* 0x0000007800f88947 */ /* 0x001fea0003800000 */
.L_x_2034:
[----:B------:R-:W-:Y:S05]  /*21af0*/  BSYNC B2 ;  /* 0x0000000000027941 */ /* 0x000fea0003800000 */
.L_x_1828:
        /* <DEDUP_REMOVED lines=11> */
.L_x_1831:
[----:B------:R-:W-:Y:S05]  /*21bb0*/  BSYNC B2 ;  /* 0x0000000000027941 */ /* 0x000fea0003800000 */
.L_x_1830:
[----:B------:R-:W-:Y:S01]  /*21bc0*/  R2UR UR10, R12 ;  /* 0x000000000c0a72ca */ /* 0x000fe200000e0000 */
[----:B------:R-:W-:Y:S01]  /*21bd0*/  IMAD R5, R25, 0x4000, R23 ;  /* 0x0000400019057824 */ /* 0x000fe200078e0217 */
[----:B------:R-:W-:Y:S01]  /*21be0*/  R2UR UR6, R14 ;  /* 0x000000000e0672ca */ /* 0x000fe200000e0000 */
[----:B------:R-:W-:Y:S01]  /*21bf0*/  UIADD3 UR4, UP0, UR42, 0x670, URZ ;  /* 0x000006702a047890 */ /* 0x000fe2000ff1e03f */
[----:B------:R-:W-:Y:S01]  /*21c00*/  R2UR UR7, R15 ;  /* 0x000000000f0772ca */ /* 0x000fe200000e0000 */
[----:B01----:R-:W-:Y:S01]  /*21c10*/  VIADD R10, R10, 0x228b0 ;  /* 0x000228b00a0a7836 */ /* 0x003fe20000000000 */
[----:B------:R-:W-:Y:S01]  /*21c20*/  PLOP3.LUT P0, PT, PT, PT, PT, 0x80, 0x0 ;  /* 0x000000000000781c */ /* 0x000fe20003f0f070 */
[----:B------:R-:W-:Y:S01]  /*21c30*/  VIADD R5, R5, 0x8400 ;  /* 0x0000840005057836 */ /* 0x000fe20000000000 */
[----:B------:R-:W-:-:S12]  /*21c40*/  UIADD3.X UR5, URZ, UR43, URZ, UP0, !UPT ;  /* 0x0000002b3f057290 */ /* 0x000fd800087fe43f */
.L_x_1832:
        /* <DEDUP_REMOVED lines=10> */
.L_x_1820:
[----:B------:R-:W-:Y:S05]  /*21cf0*/  BSYNC B1 ;  /* 0x0000000000017941 */ /* 0x000fea0003800000 */
.L_x_1819:
[----:B------:R-:W-:Y:S01]  /*21d00*/  VIADD R10, R3, 0xfffffffe ;  /* 0xfffffffe030a7836 */ /* 0x000fe20000000000 */
        /* <DEDUP_REMOVED lines=8> */
.L_x_1847:
[----:B------:R-:W-:Y:S05]  /*21d90*/  YIELD ;  /* 0x0000000000007946 */ /* 0x000fea0003800000 */
        /* <DEDUP_REMOVED lines=10> */
.L_x_2035:
[----:B------:R-:W-:Y:S05]  /*21e40*/  BSYNC B2 ;  /* 0x0000000000027941 */ /* 0x000fea0003800000 */
.L_x_1835:
[----:B------:R-:W-:Y:S04]  /*21e50*/  BSSY B2, `(.L_x_1837) ;  /* 0x0000009000027945 */ /* 0x000fe80003800000 */
[----:B------:R-:W-:Y:S05]  /*21e60*/  @P2 BRA `(.L_x_1838) ;  /* 0x00000000001c2947 */ /* 0x000fea0003800000 */
[----:B------:R-:W0:Y:S02]  /*21e70*/  S2R R3, SR_TID.X ;  /* 0x0000000000037919 */ /* 0x000e240000002100 */
[----:B0-----:R-:W-:Y:S01]  /*21e80*/  LOP3.LUT R5, R3, 0x1f, RZ, 0xc0, !PT ;  /* 0x0000001f03057812 */ /* 0x001fe200078ec0ff */
[----:B------:R-:W-:-:S03]  /*21e90*/  IMAD.MOV.U32 R3, RZ, RZ, 0x6000 ;  /* 0x00006000ff037424 */ /* 0x000fc600078e00ff */
[----:B------:R-:W-:Y:S01]  /*21ea0*/  ISETP.NE.AND P1, PT, R5, RZ, PT ;  /* 0x000000ff0500720c */ /* 0x000fe20003f25270 */
[----:B------:R2:W-:-:S12]  /*21eb0*/  SYNCS.ARRIVE.TRANS64 RZ, [R9+URZ+0x22890], R3 ;  /* 0x0228900309ff79a7 */ /* 0x0005d8000800003f */
[----:B--2---:R-:W-:Y:S05]  /*21ec0*/  @!P1 BRA `(.L_x_1838) ;  /* 0x0000000000049947 */ /* 0x004fea0003800000 */
[----:B------:R-:W-:Y:S01]  /*21ed0*/  BPT.TRAP 0x1 ;  /* 0x000000040000795c */ /* 0x000fe20000300000 */
.L_x_1838:
[----:B------:R-:W-:Y:S05]  /*21ee0*/  BSYNC B2 ;  /* 0x0000000000027941 */ /* 0x000fea0003800000 */
.L_x_1837:
[----:B------:R-:W-:Y:S01]  /*21ef0*/  IMAD.MOV.U32 R12, RZ, RZ, RZ ;  /* 0x000000ffff0c7224 */ /* 0x000fe200078e00ff */
[----:B------:R-:W-:Y:S01]  /*21f00*/  UIADD3 UR4, UP0, UR42, 0x570, URZ ;  /* 0x000005702a047890 */ /* 0x000fe2000ff1e03f */
[----:B------:R-:W-:Y:S01]  /*21f10*/  IMAD R6, R25, 0x6000, R23 ;  /* 0x0000600019067824 */ /* 0x000fe200078e0217 */
[----:B------:R-:W-:Y:S01]  /*21f20*/  PLOP3.LUT P1, PT, PT, PT, PT, 0x80, 0x0 ;  /* 0x000000000000781c */ /* 0x000fe20003f2f070 */
[----:B0-----:R-:W-:Y:S01]  /*21f30*/  IMAD R5, R10, 0x80, R0 ;  /* 0x000000800a057824 */ /* 0x001fe200078e0200 */
[----:B------:R-:W-:Y:S01]  /*21f40*/  R2UR UR10, R12 ;  /* 0x000000000c0a72ca */ /* 0x000fe200000e0000 */
[----:B------:R-:W-:Y:S01]  /*21f50*/  VIADD R3, R9, 0x22890 ;  /* 0x0002289009037836 */ /* 0x000fe20000000000 */
[----:B------:R-:W-:Y:S01]  /*21f60*/  UIADD3.X UR5, URZ, UR43, URZ, UP0, !UPT ;  /* 0x0000002b3f057290 */ /* 0x000fe200087fe43f */
[----:B------:R-:W-:Y:S01]  /*21f70*/  VIADD R11, R6, 0x16400 ;  /* 0x00016400060b7836 */ /* 0x000fe20000000000 */
[----:B------:R-:W-:Y:S01]  /*21f80*/  UMOV UR6, 0x0 ;  /* 0x0000000000067882 */ /* 0x000fe20000000000 */
[----:B------:R-:W-:-:S10]  /*21f90*/  UMOV UR7, 0x12f00000 ;  /* 0x12f0000000077882 */ /* 0x000fd40000000000 */
.L_x_1839:
        /* <DEDUP_REMOVED lines=15> */
.L_x_1840:
        /* <DEDUP_REMOVED lines=15> */
.L_x_1841:
        /* <DEDUP_REMOVED lines=13> */
.L_x_2036:
[----:B------:R-:W-:Y:S05]  /*22250*/  BSYNC B2 ;  /* 0x0000000000027941 */ /* 0x000fea0003800000 */
.L_x_1842:
[----:B------:R-:W-:Y:S01]  /*22260*/  BSSY B2, `(.L_x_1844) ;  /* 0x000000b000027945 */ /* 0x000fe20003800000 */
[----:B------:R-:W-:Y:S02]  /*22270*/  IMAD.MOV.U32 R6, RZ, RZ, 0x0 ;  /* 0x00000000ff067424 */ /* 0x000fe400078e00ff */
[----:B01----:R-:W-:Y:S01]  /*22280*/  IMAD.MOV.U32 R7, RZ, RZ, 0x12f00000 ;  /* 0x12f00000ff077424 */ /* 0x003fe200078e00ff */
[----:B------:R-:W-:Y:S06]  /*22290*/  @P2 BRA `(.L_x_1845) ;  /* 0x00000000001c2947 */ /* 0x000fec0003800000 */
[----:B------:R-:W0:Y:S02]  /*222a0*/  S2R R3, SR_TID.X ;  /* 0x0000000000037919 */ /* 0x000e240000002100 */
[----:B0-----:R-:W-:Y:S01]  /*222b0*/  LOP3.LUT R11, R3, 0x1f, RZ, 0xc0, !PT ;  /* 0x0000001f030b7812 */ /* 0x001fe200078ec0ff */
[----:B------:R-:W-:-:S03]  /*222c0*/  IMAD.MOV.U32 R3, RZ, RZ, 0x4000 ;  /* 0x00004000ff037424 */ /* 0x000fc600078e00ff */
[----:B------:R-:W-:Y:S01]  /*222d0*/  ISETP.NE.AND P1, PT, R11, RZ, PT ;  /* 0x000000ff0b00720c */ /* 0x000fe20003f25270 */
[----:B------:R0:W-:-:S12]  /*222e0*/  SYNCS.ARRIVE.TRANS64 RZ, [R9+URZ+0x228b0], R3 ;  /* 0x0228b00309ff79a7 */ /* 0x0001d8000800003f */
[----:B0-----:R-:W-:Y:S05]  /*222f0*/  @!P1 BRA `(.L_x_1845) ;  /* 0x0000000000049947 */ /* 0x001fea0003800000 */
[----:B------:R-:W-:Y:S01]  /*22300*/  BPT.TRAP 0x1 ;  /* 0x000000040000795c */ /* 0x000fe20000300000 */
.L_x_1845:
[----:B------:R-:W-:Y:S05]  /*22310*/  BSYNC B2 ;  /* 0x0000000000027941 */ /* 0x000fea0003800000 */
.L_x_1844:
        /* <DEDUP_REMOVED lines=9> */
.L_x_1846:
        /* <DEDUP_REMOVED lines=10> */
.L_x_1834:
[----:B------:R-:W-:Y:S05]  /*22450*/  BSYNC B1 ;  /* 0x0000000000017941 */ /* 0x000fea0003800000 */
.L_x_1833:
[C---:B------:R-:W-:Y:S01]  /*22460*/  ISETP.GT.AND P2, PT, R10.reuse, R4, PT ;  /* 0x000000040a00720c */ /* 0x040fe20003f44270 */
[----:B------:R-:W-:Y:S02]  /*22470*/  VIADD R25, R25, 0x1 ;  /* 0x0000000119197836 */ /* 0x000fe40000000000 */
[----:B------:R-:W-:-:S03]  /*22480*/  VIADD R10, R10, 0xffffffff ;  /* 0xffffffff0a0a7836 */ /* 0x000fc60000000000 */
[----:B------:R-:W-:-:S04]  /*22490*/  ISETP.NE.AND P1, PT, R25, 0x2, PT ;  /* 0x000000021900780c */ /* 0x000fc80003f25270 */
[----:B------:R-:W-:Y:S02]  /*224a0*/  SEL R3, RZ, 0x1, P1 ;  /* 0x00000001ff037807 */ /* 0x000fe40000800000 */
[----:B------:R-:W-:Y:S02]  /*224b0*/  SEL R25, R25, RZ, P1 ;  /* 0x000000ff19197207 */ /* 0x000fe40000800000 */
[----:B------:R-:W-:Y:S01]  /*224c0*/  LOP3.LUT R29, R29, R3, RZ, 0x3c, !PT ;  /* 0x000000031d1d7212 */ /* 0x000fe200078e3cff */
[----:B------:R-:W-:Y:S06]  /*224d0*/  @P2 BRA `(.L_x_1847) ;  /* 0xfffffff8002c2947 */ /* 0x000fec000383ffff */
.L_x_1813:
[----:B------:R-:W-:Y:S05]  /*224e0*/  BSYNC B0 ;  /* 0x0000000000007941 */ /* 0x000fea0003800000 */
.L_x_1812:
[----:B------:R-:W1:Y:S01]  /*224f0*/  LDC R0, c[0x0][0x448] ;  /* 0x00011200ff007b82 */ /* 0x000e620000000800 */
[----:B------:R-:W-:Y:S01]  /*22500*/  VIADD R2, R17, 0x7f ;  /* 0x0000007f11027836 */ /* 0x000fe20000000000 */
[----:B------:R-:W-:Y:S06]  /*22510*/  @!P0 WARPSYNC.ALL ;  /* 0x0000000000008948 */ /* 0x000fec0003800000 */
[----:B------:R-:W-:Y:S01]  /*22520*/  @!P0 BAR.SYNC.DEFER_BLOCKING 0xc, 0x180 ;  /* 0x0306000000008b1d */ /* 0x000fe20000010000 */
[----:B-1----:R-:W-:-:S13]  /*22530*/  ISETP.NE.AND P1, PT, R0, 0x1, PT ;  /* 0x000000010000780c */ /* 0x002fda0003f25270 */
[----:B------:R-:W1:Y:S08]  /*22540*/  @P1 LDC R3, c[0x0][0x44c] ;  /* 0x00011300ff031b82 */ /* 0x000e700000000800 */
[----:B------:R-:W2:Y:S01]  /*22550*/  @P1 LDC R0, c[0x0][0x450] ;  /* 0x00011400ff001b82 */ /* 0x000ea20000000800 */
[----:B-1----:R-:W-:-:S05]  /*22560*/  @P1 IMAD.HI.U32 R3, R2, R3, RZ ;  /* 0x0000000302031227 */ /* 0x002fca00078e00ff */
[----:B--2---:R-:W-:-:S05]  /*22570*/  @P1 SHF.R.U32.HI R2, RZ, R0, R3 ;  /* 0x00000000ff021219 */ /* 0x004fca0000011603 */
[----:B------:R-:W-:Y:S02]  /*22580*/  IMAD.IADD R8, R8, 0x1, R2 ;  /* 0x0000000108087824 */ /* 0x000fe400078e0202 */
[----:B------:R-:W1:Y:S02]  /*22590*/  LDC.64 R2, c[0x0][0x9e0] ;  /* 0x00027800ff027b82 */ /* 0x000e640000000a00 */
[----:B-1----:R-:W-:Y:S01]  /*225a0*/  ISETP.GE.AND P2, PT, R3, 0x1, PT ;  /* 0x000000010300780c */ /* 0x002fe20003f46270 */
        /* <DEDUP_REMOVED lines=8> */
[----:B0-----:R-:W0:Y:S02]  /*22630*/  @P0 LDC.64 R4, c[0x0][0x9e8] ;  /* 0x00027a00ff040b82 */ /* 0x001e240000000a00 */
[----:B0-----:R-:W-:-:S05]  /*22640*/  @P0 IMAD.HI.U32 R4, R0, R4, RZ ;  /* 0x0000000400040227 */ /* 0x001fca00078e00ff */
[----:B------:R-:W-:-:S04]  /*22650*/  @P0 SHF.R.U32.HI R0, RZ, R5, R4 ;  /* 0x00000005ff000219 */ /* 0x000fc80000011604 */
[----:B------:R-:W-:Y:S01]  /*22660*/  LOP3.LUT R0, RZ, R0, RZ, 0x33, !PT ;  /* 0x00000000ff007212 */ /* 0x000fe200078e33ff */
[----:B------:R-:W-:Y:S06]  /*22670*/  BRA `(.L_x_1851) ;  /* 0x0000000000107947 */ /* 0x000fec0003800000 */
.L_x_1850:
[----:B------:R-:W-:-:S13]  /*22680*/  ISETP.NE.AND P0, PT, R3, 0x1, PT ;  /* 0x000000010300780c */ /* 0x000fda0003f05270 */
[----:B0-----:R-:W0:Y:S02]  /*22690*/  @P0 LDC.64 R4, c[0x0][0x9e8] ;  /* 0x00027a00ff040b82 */ /* 0x001e240000000a00 */
[----:B0-----:R-:W-:-:S05]  /*226a0*/  @P0 IMAD.HI.U32 R4, R0, R4, RZ ;  /* 0x0000000400040227 */ /* 0x001fca00078e00ff */
[----:B------:R-:W-:-:S07]  /*226b0*/  @P0 SHF.R.U32.HI R0, RZ, R5, R4 ;  /* 0x00000005ff000219 */ /* 0x000fce0000011604 */
.L_x_1851:
[----:B------:R-:W-:Y:S05]  /*226c0*/  BSYNC B0 ;  /* 0x0000000000007941 */ /* 0x000fea0003800000 */
.L_x_1849:
[----:B------:R-:W-:-:S05]  /*226d0*/  IMAD R0, R0, R3, R3 ;  /* 0x0000000300007224 */ /* 0x000fca00078e0203 */
[----:B------:R-:W-:-:S07]  /*226e0*/  VIMNMX R2, R2, R0, PT ;  /* 0x0000000002027248 */ /* 0x000fce0003fe0100 */
.L_x_1848:
[----:B------:R-:W-:Y:S01]  /*226f0*/  VIADD R2, R2, 0x7f ;  /* 0x0000007f02027836 */ /* 0x000fe20000000000 */
[----:B------:R-:W-:Y:S01]  /*22700*/  ULDC UR4, c[0x0][0x9dc] ;  /* 0x0002770000047ab9 */ /* 0x000fe20000000800 */
[----:B------:R-:W-:-:S03]  /*22710*/  IMAD.MOV.U32 R4, RZ, RZ, R17 ;  /* 0x000000ffff047224 */ /* 0x000fc600078e0011 */
[----:B------:R-:W-:-:S04]  /*22720*/  SHF.R.S32.HI R0, RZ, 0x1f, R2 ;  /* 0x0000001fff007819 */ /* 0x000fc80000011402 */
[----:B------:R-:W-:Y:S02]  /*22730*/  LEA.HI R0, R0, R2, RZ, 0x7 ;  /* 0x0000000200007211 */ /* 0x000fe400078f38ff */
[----:B------:R-:W1:Y:S02]  /*22740*/  @P1 LDC R2, c[0x0][0x44c] ;  /* 0x00011300ff021b82 */ /* 0x000e640000000800 */
[----:B------:R-:W-:-:S04]  /*22750*/  SHF.R.S32.HI R0, RZ, 0x7, R0 ;  /* 0x00000007ff007819 */ /* 0x000fc80000011400 */
[----:B------:R-:W-:Y:S02]  /*22760*/  VIMNMX R31, R21, R0, PT ;  /* 0x00000000151f7248 */ /* 0x000fe40003fe0100 */
[----:B------:R-:W2:Y:S03]  /*22770*/  @P1 LDC R0, c[0x0][0x450] ;  /* 0x00011400ff001b82 */ /* 0x000ea60000000800 */
[----:B------:R3:W-:Y:S01]  /*22780*/  STL [R1+0x2c], R31 ;  /* 0x00002c1f01007387 */ /* 0x0007e20000100800 */
[----:B-1----:R-:W-:-:S05]  /*22790*/  @P1 IMAD.HI.U32 R2, R17, R2, RZ ;  /* 0x0000000211021227 */ /* 0x002fca00078e00ff */
[----:B--2---:R-:W-:-:S05]  /*227a0*/  @P1 SHF.R.U32.HI R4, RZ, R0, R2 ;  /* 0x00000000ff041219 */ /* 0x004fca0000011602 */
[----:B------:R-:W-:-:S04]  /*227b0*/  IMAD.IADD R2, R20, 0x1, R4 ;  /* 0x0000000114027824 */ /* 0x000fc800078e0204 */
[----:B------:R-:W-:Y:S01]  /*227c0*/  VIADD R0, R2, -UR4 ;  /* 0x8000000402007c36 */ /* 0x000fe20008000000 */
[----:B---3--:R-:W-:Y:S06]  /*227d0*/  @!P2 BRA `(.L_x_1852) ;  /* 0x000000000044a947 */ /* 0x008fec0003800000 */
[----:B------:R-:W-:Y:S01]  /*227e0*/  ISETP.GT.AND P0, PT, R2, -0x1, PT ;  /* 0xffffffff0200780c */ /* 0x000fe20003f04270 */
[----:B------:R-:W-:-:S12]  /*227f0*/  BSSY B0, `(.L_x_1853) ;  /* 0x000000d000007945 */ /* 0x000fd80003800000 */
[----:B------:R-:W-:Y:S05]  /*22800*/  @P0 BRA `(.L_x_1854) ;  /* 0x00000000001c0947 */ /* 0x000fea0003800000 */
[----:B------:R-:W-:Y:S02]  /*22810*/  ISETP.NE.AND P0, PT, R3, 0x1, PT ;  /* 0x000000010300780c */ /* 0x000fe40003f05270 */
[----:B------:R-:W-:-:S11]  /*22820*/  LOP3.LUT R2, RZ, R2, RZ, 0x33, !PT ;  /* 0x00000002ff027212 */ /* 0x000fd600078e33ff */
[----:B0-----:R-:W0:Y:S02]  /*22830*/  @P0 LDC.64 R4, c[0x0][0x9e8] ;  /* 0x00027a00ff040b82 */ /* 0x001e240000000a00 */
[----:B0-----:R-:W-:-:S05]  /*22840*/  @P0 IMAD.HI.U32 R4, R2, R4, RZ ;  /* 0x0000000402040227 */ /* 0x001fca00078e00ff */
[----:B------:R-:W-:-:S04]  /*22850*/  @P0 SHF.R.U32.HI R2, RZ, R5, R4 ;  /* 0x00000005ff020219 */ /* 0x000fc80000011604 */
[----:B------:R-:W-:Y:S01]  /*22860*/  LOP3.LUT R2, RZ, R2, RZ, 0x33, !PT ;  /* 0x00000002ff027212 */ /* 0x000fe200078e33ff */
[----:B------:R-:W-:Y:S06]  /*22870*/  BRA `(.L_x_1855) ;  /* 0x0000000000107947 */ /* 0x000fec0003800000 */
.L_x_1854:
[----:B------:R-:W-:-:S13]  /*22880*/  ISETP.NE.AND P0, PT, R3, 0x1, PT ;  /* 0x000000010300780c */ /* 0x000fda0003f05270 */
[----:B0-----:R-:W0:Y:S02]  /*22890*/  @P0 LDC.64 R4, c[0x0][0x9e8] ;  /* 0x00027a00ff040b82 */ /* 0x001e240000000a00 */
[----:B0-----:R-:W-:-:S05]  /*228a0*/  @P0 IMAD.HI.U32 R4, R2, R4, RZ ;  /* 0x0000000402040227 */ /* 0x001fca00078e00ff */
[----:B------:R-:W-:-:S07]  /*228b0*/  @P0 SHF.R.U32.HI R2, RZ, R5, R4 ;  /* 0x00000005ff020219 */ /* 0x000fce0000011604 */
.L_x_1855:
[----:B------:R-:W-:Y:S05]  /*228c0*/  BSYNC B0 ;  /* 0x0000000000007941 */ /* 0x000fea0003800000 */
.L_x_1853:
[----:B------:R-:W-:-:S05]  /*228d0*/  IMAD R3, R2, R3, RZ ;  /* 0x0000000302037224 */ /* 0x000fca00078e02ff */
[----:B------:R-:W-:-:S07]  /*228e0*/  VIMNMX R0, R0, R3, !PT ;  /* 0x0000000300007248 */ /* 0x000fce0007fe0100 */
.L_x_1852:
[----:B------:R-:W-:-:S04]  /*228f0*/  SHF.R.S32.HI R3, RZ, 0x1f, R0 ;  /* 0x0000001fff037819 */ /* 0x000fc80000011400 */
[----:B------:R-:W-:-:S04]  /*22900*/  LEA.HI R3, R3, R0, RZ, 0x7 ;  /* 0x0000000003037211 */ /* 0x000fc800078f38ff */
[----:B------:R-:W-:-:S04]  /*22910*/  SHF.R.S32.HI R3, RZ, 0x7, R3 ;  /* 0x00000007ff037819 */ /* 0x000fc80000011403 */
[----:B------:R-:W-:-:S04]  /*22920*/  VIMNMX R2, RZ, R3, !PT ;  /* 0x00000003ff027248 */ /* 0x000fc80007fe0100 */
[----:B------:R-:W-:Y:S01]  /*22930*/  ISETP.GT.AND P0, PT, R31, R2, PT ;  /* 0x000000021f00720c */ /* 0x000fe20003f04270 */
[----:B------:R1:W-:-:S12]  /*22940*/  STL [R1+0x4], R2 ;  /* 0x0000040201007387 */ /* 0x0003d80000100800 */
[----:B-1----:R-:W-:Y:S05]  /*22950*/  @P0 BRA `(.L_x_1856) ;  /* 0x0000000000440947 */ /* 0x002fea0003800000 */
[----:B------:R-:W1:Y:S02]  /*22960*/  S2R R2, SR_TID.X ;  /* 0x0000000000027919 */ /* 0x000e640000002100 */
[----:B-1----:R-:W-:-:S04]  /*22970*/  LOP3.LUT R2, R2, 0x7f, RZ, 0xc0, !PT ;  /* 0x0000007f02027812 */ /* 0x002fc800078ec0ff */
[----:B------:R-:W-:-:S13]  /*22980*/  ISETP.NE.AND P0, PT, R2, RZ, PT ;  /* 0x000000ff0200720c */ /* 0x000fda0003f05270 */
[----:B------:R-:W-:Y:S05]  /*22990*/  @P0 BRA `(.L_x_1857) ;  /* 0x0000003800b80947 */ /* 0x000fea0003800000 */
[----:B0-----:R-:W0:Y:S01]  /*229a0*/  S2R R5, SR_LANEID ;  /* 0x0000000000057919 */ /* 0x001e220000000000 */
        /* <DEDUP_REMOVED lines=12> */
.L_x_1856:
        /* <DEDUP_REMOVED lines=10> */
[----:B0-----:R-:W-:Y:S02]  /*22b10*/  IMAD.U32 R5, RZ, RZ, UR7 ;  /* 0x00000007ff057e24 */ /* 0x001fe4000f8e00ff */
        /* <DEDUP_REMOVED lines=8> */
[----:B-1----:R-:W-:Y:S05]  /*22ba0*/  CALL.ABS.NOINC R2 ;  /* 0x0000000002007343 */ /* 0x002fea0003c00000 */
.L_x_1859:
[----:B------:R-:W-:Y:S05]  /*22bb0*/  BSYNC B6 ;  /* 0x0000000000067941 */ /* 0x000fea0003800000 */
.L_x_1858:
        /* <DEDUP_REMOVED lines=22> */
.L_x_1861:
[----:B------:R-:W-:Y:S05]  /*22d20*/  BSYNC B6 ;  /* 0x0000000000067941 */ /* 0x000fea0003800000 */
.L_x_1860:
        /* <DEDUP_REMOVED lines=20> */
.L_x_1863:
[----:B------:R-:W-:Y:S05]  /*22e70*/  BSYNC B6 ;  /* 0x0000000000067941 */ /* 0x000fea0003800000 */
.L_x_1862:
        /* <DEDUP_REMOVED lines=19> */
.L_x_1865:
[----:B------:R-:W-:Y:S05]  /*22fb0*/  BSYNC B6 ;  /* 0x0000000000067941 */ /* 0x000fea0003800000 */
.L_x_1864:
[----:B------:R-:W1:Y:S01]  /*22fc0*/  S2R R2, SR_TID.X ;  /* 0x0000000000027919 */ /* 0x000e620000002100 */
[----:B------:R-:W-:Y:S01]  /*22fd0*/  ULDC.64 UR4, c[0x0][0x9f8] ;  /* 0x00027e0000047ab9 */ /* 0x000fe20000000a00 */
[----:B------:R-:W-:Y:S01]  /*22fe0*/  IMAD.MOV.U32 R30, RZ, RZ, R19 ;  /* 0x000000ffff1e7224 */ /* 0x000fe200078e0013 */
[----:B------:R-:W-:Y:S01]  /*22ff0*/  ISETP.NE.U32.AND P0, PT, RZ, UR4, PT ;  /* 0x00000004ff007c0c */ /* 0x000fe2000bf05070 */
[----:B------:R-:W2:Y:S01]  /*23000*/  S2R R20, SR_TID.X ;  /* 0x0000000000147919 */ /* 0x000ea20000002100 */
[----:B------:R-:W3:Y:S01]  /*23010*/  LDC R9, c[0x0][0x430] ;  /* 0x00010c00ff097b82 */ /* 0x000ee20000000800 */
[----:B------:R-:W-:Y:S01]  /*23020*/  LEA R7, R31, 0xffffff80, 0x7 ;  /* 0xffffff801f077811 */ /* 0x000fe200078e38ff */
[----:B------:R-:W-:Y:S01]  /*23030*/  IMAD.U32 R10, RZ, RZ, UR41 ;  /* 0x00000029ff0a7e24 */ /* 0x000fe2000f8e00ff */
[----:B------:R-:W-:Y:S01]  /*23040*/  ISETP.NE.AND.EX P0, PT, RZ, UR5, PT, P0 ;  /* 0x00000005ff007c0c */ /* 0x000fe2000bf05300 */
[----:B------:R-:W-:Y:S01]  /*23050*/  ULDC UR4, c[0x0][0x2f4] ;  /* 0x0000bd0000047ab9 */ /* 0x000fe20000000800 */
[----:B------:R-:W-:Y:S01]  /*23060*/  LOP3.LUT R22, R22, 0xffffffdf, RZ, 0xc0, !PT ;  /* 0xffffffdf16167812 */ /* 0x000fe200078ec0ff */
[----:B------:R-:W-:Y:S01]  /*23070*/  ULDC UR5, c[0x0][0x320] ;  /* 0x0000c80000057ab9 */ /* 0x000fe20000000800 */
[----:B-1----:R-:W-:-:S09]  /*23080*/  LOP3.LUT R21, R2, 0x7f, RZ, 0xc0, !PT ;  /* 0x0000007f02157812 */ /* 0x002fd200078ec0ff */
[----:B------:R-:W1:Y:S01]  /*23090*/  @P0 LDC.64 R2, c[0x0][0x9f8] ;  /* 0x00027e00ff020b82 */ /* 0x000e620000000a00 */
[----:B--2---:R-:W-:Y:S01]  /*230a0*/  IMAD.SHL.U32 R20, R20, 0x20, RZ ;  /* 0x0000002014147824 */ /* 0x004fe200078e00ff */
[----:B------:R-:W-:Y:S01]  /*230b0*/  SHF.R.U32.HI R21, RZ, 0x2, R21 ;  /* 0x00000002ff157819 */ /* 0x000fe20000011615 */
[----:B-1----:R-:W-:-:S05]  /*230c0*/  @P0 IMAD.WIDE R2, R19, 0x4, R2 ;  /* 0x0000000413020825 */ /* 0x002fca00078e0202 */
[----:B------:R1:W2:Y:S01]  /*230d0*/  @P0 LDG.E R30, desc[UR38][R2.64] ;  /* 0x00000026021e0981 */ /* 0x0002a2000c1e1900 */
[----:B---3--:R-:W-:Y:S02]  /*230e0*/  ISETP.NE.AND P1, PT, R9, 0x1, PT ;  /* 0x000000010900780c */ /* 0x008fe40003f25270 */
[----:B------:R-:W-:-:S04]  /*230f0*/  LOP3.LUT R20, R21, 0x60, R20, 0xf8, !PT ;  /* 0x0000006015147812 */ /* 0x000fc800078ef814 */
[----:B------:R-:W-:-:S04]  /*23100*/  LOP3.LUT R8, R20, R7, RZ, 0xfc, !PT ;  /* 0x0000000714087212 */ /* 0x000fc800078efcff */
[C---:B------:R-:W-:Y:S01]  /*23110*/  ISETP.GE.AND P0, PT, R8.reuse, R26, PT ;  /* 0x0000001a0800720c */ /* 0x040fe20003f06270 */
[----:B------:R-:W-:Y:S02]  /*23120*/  IMAD.IADD R8, R8, 0x1, R37 ;  /* 0x0000000108087824 */ /* 0x000fe400078e0225 */
[----:B0-----:R-:W0:Y:S02]  /*23130*/  @P1 LDC R5, c[0x0][0x434] ;  /* 0x00010d00ff051b82 */ /* 0x001e240000000800 */
[----:B------:R-:W-:-:S06]  /*23140*/  IMAD.MOV.U32 R0, RZ, RZ, R8 ;  /* 0x000000ffff007224 */ /* 0x000fcc00078e0008 */
[----:B------:R-:W3:Y:S08]  /*23150*/  @P1 LDC R4, c[0x0][0x438] ;  /* 0x00010e00ff041b82 */ /* 0x000ef00000000800 */
[----:B-1----:R-:W1:Y:S01]  /*23160*/  @!P0 LDC.64 R2, c[0x0][0x428] ;  /* 0x00010a00ff028b82 */ /* 0x002e620000000a00 */
[----:B0-----:R-:W-:-:S05]  /*23170*/  @P1 IMAD.HI.U32 R5, R8, R5, RZ ;  /* 0x0000000508051227 */ /* 0x001fca00078e00ff */
[----:B---3--:R-:W-:-:S04]  /*23180*/  @P1 SHF.R.U32.HI R0, RZ, R4, R5 ;  /* 0x00000004ff001219 */ /* 0x008fc80000011605 */
[--C-:B------:R-:W-:Y:S01]  /*23190*/  @!P0 SHF.R.S32.HI R5, RZ, 0x1f, R0.reuse ;  /* 0x0000001fff058819 */ /* 0x100fe20000011400 */
[----:B------:R-:W-:Y:S01]  /*231a0*/  @!P0 IMAD.MOV.U32 R4, RZ, RZ, R0 ;  /* 0x000000ffff048224 */ /* 0x000fe200078e0000 */
[----:B------:R-:W-:Y:S02]  /*231b0*/  ISETP.NE.AND P2, PT, R10, 0x3, PT ;  /* 0x000000030a00780c */ /* 0x000fe40003f45270 */
[C---:B------:R-:W-:Y:S02]  /*231c0*/  LOP3.LUT R10, R36.reuse, 0x40, RZ, 0xfc, !PT ;  /* 0x00000040240a7812 */ /* 0x040fe400078efcff */
[----:B------:R-:W-:-:S09]  /*231d0*/  LOP3.LUT R11, R36, 0x80, RZ, 0xfc, !PT ;  /* 0x00000080240b7812 */ /* 0x000fd200078efcff */
[----:B------:R-:W-:-:S04]  /*231e0*/  @P2 LOP3.LUT R22, R22, 0x20, RZ, 0xfc, !PT ;  /* 0x0000002016162812 */ /* 0x000fc800078efcff */
[----:B------:R-:W-:Y:S02]  /*231f0*/  LOP3.LUT R22, R22, 0xffffffef, RZ, 0xc0, !PT ;  /* 0xffffffef16167812 */ /* 0x000fe400078ec0ff */
[----:B------:R-:W-:Y:S01]  /*23200*/  ISETP.GE.AND P3, PT, R11, UR4, PT ;  /* 0x000000040b007c0c */ /* 0x000fe2000bf66270 */
[----:B------:R-:W-:Y:S01]  /*23210*/  UMOV UR6, 0xffffffff ;  /* 0xffffffff00067882 */ /* 0x000fe20000000000 */
[----:B------:R-:W-:-:S04]  /*23220*/  IMAD.MOV R0, RZ, RZ, -R0 ;  /* 0x000000ffff007224 */ /* 0x000fc800078e0a00 */
[----:B------:R-:W-:Y:S01]  /*23230*/  IMAD R8, R9, R0, R8 ;  /* 0x0000000009087224 */ /* 0x000fe200078e0208 */
[----:B--2---:R-:W-:Y:S01]  /*23240*/  SHF.R.S32.HI R6, RZ, 0x1f, R30 ;  /* 0x0000001fff067819 */ /* 0x004fe2000001141e */
[----:B-1----:R-:W-:-:S04]  /*23250*/  @!P0 IMAD.WIDE.U32 R4, R30, R2, R4 ;  /* 0x000000021e048225 */ /* 0x002fc800078e0004 */
[----:B------:R0:W-:Y:S02]  /*23260*/  STL [R1], R6 ;  /* 0x0000000601007387 */ /* 0x0001e40000100800 */
[----:B0-----:R-:W-:-:S04]  /*23270*/  @!P0 IMAD R6, R6, R2, RZ ;  /* 0x0000000206068224 */ /* 0x001fc800078e02ff */
[----:B------:R-:W-:Y:S02]  /*23280*/  @!P0 IMAD R6, R30, R3, R6 ;  /* 0x000000031e068224 */ /* 0x000fe400078e0206 */
[----:B------:R-:W0:Y:S02]  /*23290*/  @!P0 LDC.64 R2, c[0x0][0x418] ;  /* 0x00010600ff028b82 */ /* 0x000e240000000a00 */
[----:B------:R-:W-:Y:S02]  /*232a0*/  @!P0 IMAD.IADD R5, R5, 0x1, R6 ;  /* 0x0000000105058824 */ /* 0x000fe400078e0206 */
[----:B------:R-:W-:Y:S01]  /*232b0*/  IMAD.MOV.U32 R6, RZ, RZ, RZ ;  /* 0x000000ffff067224 */ /* 0x000fe200078e00ff */
[----:B0-----:R-:W-:-:S04]  /*232c0*/  @!P0 LEA R2, P1, R4, R2, 0x2 ;  /* 0x0000000204028211 */ /* 0x001fc800078210ff */
[----:B------:R-:W-:Y:S02]  /*232d0*/  @!P0 LEA.HI.X R3, R4, R3, R5, 0x2, P1 ;  /* 0x0000000304038211 */ /* 0x000fe400008f1405 */
[----:B------:R-:W-:-:S03]  /*232e0*/  ISETP.GE.AND P1, PT, R36, UR4, PT ;  /* 0x0000000424007c0c */ /* 0x000fc6000bf26270 */
[----:B------:R0:W5:Y:S01]  /*232f0*/  @!P0 LDG.E R6, desc[UR38][R2.64] ;  /* 0x0000002602068981 */ /* 0x000162000c1e1900 */
[----:B------:R-:W-:-:S09]  /*23300*/  ISETP.GE.AND P0, PT, R10, UR4, PT ;  /* 0x000000040a007c0c */ /* 0x000fd2000bf06270 */
        /* <DEDUP_REMOVED lines=12> */
.L_x_2039:
[----:B------:R-:W-:Y:S01]  /*233d0*/  SHF.R.S32.HI R31, RZ, 0x1f, R18 ;  /* 0x0000001fff1f7819 */ /* 0x000fe20000011412 */
[----:B------:R-:W-:Y:S06]  /*233e0*/  @!P2 BRA `(.L_x_1867) ;  /* 0x000000000004a947 */ /* 0x000fec0003800000 */
[----:B------:R-:W-:Y:S01]  /*233f0*/  BPT.TRAP 0x1 ;  /* 0x000000040000795c */ /* 0x000fe20000300000 */
.L_x_1867:
[----:B------:R-:W0:Y:S01]  /*23400*/  S2R R0, SR_TID.X ;  /* 0x0000000000007919 */ /* 0x000e220000002100 */
[----:B------:R-:W-:Y:S01]  /*23410*/  IMAD R4, R24, 0x8, R23 ;  /* 0x0000000818047824 */ /* 0x000fe200078e0217 */
[----:B------:R-:W-:Y:S01]  /*23420*/  BSSY B0, `(.L_x_1868) ;  /* 0x0000009000007945 */ /* 0x000fe20003800000 */
[----:B0-----:R-:W-:-:S04]  /*23430*/  LOP3.LUT R0, R0, 0x7f, RZ, 0xc0, !PT ;  /* 0x0000007f00007812 */ /* 0x001fc800078ec0ff */
[----:B------:R-:W-:-:S04]  /*23440*/  SHF.R.U32.HI R0, RZ, 0x2, R0 ;  /* 0x00000002ff007819 */ /* 0x000fc80000011600 */
[----:B------:R-:W-:Y:S02]  /*23450*/  IADD3 R7, -R0, R26, -R7 ;  /* 0x0000001a00077210 */ /* 0x000fe40007ffe907 */
[----:B------:R-:W-:Y:S02]  /*23460*/  SHF.L.U32 R0, R28, 0x1f, RZ ;  /* 0x0000001f1c007819 */ /* 0x000fe400000006ff */
[----:B------:R-:W-:Y:S02]  /*23470*/  SHF.R.S32.HI R26, RZ, 0x1f, R8 ;  /* 0x0000001fff1a7819 */ /* 0x000fe40000011408 */
[----:B------:R-:W0:Y:S01]  /*23480*/  SYNCS.PHASECHK.TRANS64.TRYWAIT P0, [R4+URZ+0x22880], R0 ;  /* 0x02288000040075a7 */ /* 0x000e22000800017f */
[----:B------:R1:W-:Y:S02]  /*23490*/  STL [R1+0x28], R0 ;  /* 0x0000280001007387 */ /* 0x0003e40000100800 */
[----:B01----:R-:W-:Y:S05]  /*234a0*/  @!P0 BRA `(.L_x_1869) ;  /* 0x0000006000f88947 */ /* 0x003fea0003800000 */
.L_x_2040:
[----:B------:R-:W-:Y:S05]  /*234b0*/  BSYNC B0 ;  /* 0x0000000000007941 */ /* 0x000fea0003800000 */
.L_x_1868:
[----:B------:R-:W-:Y:S01]  /*234c0*/  ULDC.64 UR4, c[0x0][0x328] ;  /* 0x0000ca0000047ab9 */ /* 0x000fe20000000a00 */
[----:B-----5:R-:W-:Y:S01]  /*234d0*/  SHF.R.S32.HI R5, RZ, 0x1f, R6 ;  /* 0x0000001fff057819 */ /* 0x020fe20000011406 */
[----:B0-----:R-:W-:Y:S01]  /*234e0*/  IMAD R0, R26, UR4, RZ ;  /* 0x000000041a007c24 */ /* 0x001fe2000f8e02ff */
[----:B------:R-:W-:Y:S01]  /*234f0*/  ULDC.64 UR6, c[0x0][0x318] ;  /* 0x0000c60000067ab9 */ /* 0x000fe20000000a00 */
[----:B------:R-:W-:Y:S01]  /*23500*/  IMAD.WIDE.U32 R2, R8, UR4, RZ ;  /* 0x0000000408027c25 */ /* 0x000fe2000f8e00ff */
[----:B------:R-:W-:Y:S01]  /*23510*/  LOP3.LUT P1, RZ, R22, 0x1, RZ, 0xc0, !PT ;  /* 0x0000000116ff7812 */ /* 0x000fe2000782c0ff */
[----:B------:R0:W-:Y:S01]  /*23520*/  STL [R1+0x24], R5 ;  /* 0x0000240501007387 */ /* 0x0001e20000100800 */
[----:B------:R-:W-:Y:S01]  /*23530*/  ISETP.GE.AND P4, PT, R7, 0x1, PT ;  /* 0x000000010700780c */ /* 0x000fe20003f86270 */
[----:B------:R-:W-:Y:S01]  /*23540*/  IMAD R0, R8, UR5, R0 ;  /* 0x0000000508007c24 */ /* 0x000fe2000f8e0200 */
[----:B------:R-:W-:-:S03]  /*23550*/  ULDC.64 UR4, c[0x0][0x338] ;  /* 0x0000ce0000047ab9 */ /* 0x000fc60000000a00 */
[----:B------:R-:W-:Y:S02]  /*23560*/  IMAD.IADD R3, R3, 0x1, R0 ;  /* 0x0000000103037824 */ /* 0x000fe400078e0200 */
[----:B------:R-:W-:Y:S02]  /*23570*/  IMAD R0, R5, UR4, RZ ;  /* 0x0000000405007c24 */ /* 0x000fe4000f8e02ff */
[----:B0-----:R-:W0:Y:S01]  /*23580*/  S2R R5, SR_TID.X ;  /* 0x0000000000057919 */ /* 0x001e220000002100 */
[----:B------:R-:W-:-:S04]  /*23590*/  IMAD.WIDE.U32 R2, R6, UR4, R2 ;  /* 0x0000000406027c25 */ /* 0x000fc8000f8e0002 */
[----:B------:R-:W-:Y:S01]  /*235a0*/  IMAD R0, R6, UR5, R0 ;  /* 0x0000000506007c24 */ /* 0x000fe2000f8e0200 */
[----:B------:R-:W-:-:S03]  /*235b0*/  ULDC.64 UR4, c[0x0][0x330] ;  /* 0x0000cc0000047ab9 */ /* 0x000fc60000000a00 */
[----:B------:R-:W-:Y:S02]  /*235c0*/  IMAD.IADD R3, R3, 0x1, R0 ;  /* 0x0000000103037824 */ /* 0x000fe400078e0200 */
[----:B------:R-:W-:Y:S02]  /*235d0*/  IMAD R0, R31, UR4, RZ ;  /* 0x000000041f007c24 */ /* 0x000fe4000f8e02ff */
[C---:B------:R-:W-:Y:S01]  /*235e0*/  IMAD.WIDE.U32 R2, R18.reuse, UR4, R2 ;  /* 0x0000000412027c25 */ /* 0x040fe2000f8e0002 */
[----:B------:R-:W-:Y:S01]  /*235f0*/  UMOV UR4, 0xffffffff ;  /* 0xffffffff00047882 */ /* 0x000fe20000000000 */
[----:B0-----:R-:W-:Y:S02]  /*23600*/  LOP3.LUT R9, R5, 0x7f, RZ, 0xc0, !PT ;  /* 0x0000007f05097812 */ /* 0x001fe400078ec0ff */
[----:B------:R-:W-:Y:S01]  /*23610*/  IMAD R5, R18, UR5, R0 ;  /* 0x0000000512057c24 */ /* 0x000fe2000f8e0200 */
[----:B------:R-:W-:Y:S02]  /*23620*/  IADD3 R0, P0, R2, UR6, RZ ;  /* 0x0000000602007c10 */ /* 0x000fe4000ff1e0ff */
[----:B------:R-:W-:-:S02]  /*23630*/  SHF.R.U32.HI R9, RZ, 0x5, R9 ;  /* 0x00000005ff097819 */ /* 0x000fc40000011609 */
[----:B------:R-:W-:-:S03]  /*23640*/  IADD3.X R2, R3, UR7, R5, P0, !PT ;  /* 0x0000000703027c10 */ /* 0x000fc600087fe405 */
[----:B------:R-:W-:-:S04]  /*23650*/  IMAD.SHL.U32 R9, R9, 0x400, RZ ;  /* 0x0000040009097824 */ /* 0x000fc800078e00ff */
[----:B------:R-:W-:Y:S01]  /*23660*/  IMAD R5, R24, 0x4000, R9 ;  /* 0x0000400018057824 */ /* 0x000fe200078e0209 */
[----:B------:R-:W-:Y:S06]  /*23670*/  BRA.DIV UR4, `(.L_x_1870) ;  /* 0x00000062049c7947 */ /* 0x000fec000b800000 */
[----:B------:R-:W0:Y:S01]  /*23680*/  SHFL.IDX PT, R10, R0, RZ, 0x1c1f ;  /* 0x001c1fff000a7589 */ /* 0x000e2200000e0000 */
[----:B------:R-:W-:Y:S02]  /*23690*/  LOP3.LUT P6, RZ, R22, 0x2, RZ, 0xc0, !PT ;  /* 0x0000000216ff7812 */ /* 0x000fe400078cc0ff */
[C---:B------:R-:W-:Y:S01]  /*236a0*/  ISETP.GE.AND P3, PT, R7.reuse, 0x21, PT ;  /* 0x000000210700780c */ /* 0x040fe20003f66270 */
[----:B------:R-:W1:Y:S01]  /*236b0*/  SHFL.IDX PT, R3, R2, RZ, 0x1c1f ;  /* 0x001c1fff02037589 */ /* 0x000e6200000e0000 */
[C---:B------:R-:W-:Y:S02]  /*236c0*/  ISETP.GE.AND P2, PT, R7.reuse, 0x41, PT ;  /* 0x000000410700780c */ /* 0x040fe40003f46270 */
[----:B------:R-:W-:Y:S01]  /*236d0*/  ISETP.GE.AND P5, PT, R7, 0x61, PT ;  /* 0x000000610700780c */ /* 0x000fe20003fa6270 */
[----:B------:R-:W-:Y:S01]  /*236e0*/  SHFL.IDX PT, R9, R2, 0x1, 0x1c1f ;  /* 0x003c1f0002097f89 */ /* 0x000fe200000e0000 */
[----:B0-----:R-:W-:-:S05]  /*236f0*/  IADD3 R10, P0, R36, R10, RZ ;  /* 0x0000000a240a7210 */ /* 0x001fca0007f1e0ff */
[----:B-1----:R-:W-:Y:S01]  /*23700*/  IMAD.X R11, RZ, RZ, R3, P0 ;  /* 0x000000ffff0b7224 */ /* 0x002fe200000e0603 */
[----:B------:R-:W-:Y:S02]  /*23710*/  ISETP.LT.OR P0, PT, R7, 0x1, P6 ;  /* 0x000000010700780c */ /* 0x000fe40003701670 */
[----:B------:R-:W-:-:S05]  /*23720*/  IADD3 R3, R23, R5, R33 ;  /* 0x0000000517037210 */ /* 0x000fca0007ffe021 */
[----:B------:R-:W-:-:S06]  /*23730*/  IMAD.IADD R5, R34, 0x1, R3 ;  /* 0x0000000122057824 */ /* 0x000fcc00078e0203 */
[----:B------:R-:W-:Y:S01]  /*23740*/  LDGSTS.E.BYPASS.LTC128B.128 [R3+0x8400], desc[UR38][R10.64], !P0 ;  /* 0x084000000a037fae */ /* 0x000fe2000c101d66 */
[----:B------:R-:W-:-:S13]  /*23750*/  ISETP.LT.OR P0, PT, R7, 0x1, P1 ;  /* 0x000000010700780c */ /* 0x000fda0000f01670 */
[----:B------:R0:W-:Y:S04]  /*23760*/  LDGSTS.E.BYPASS.LTC128B.128 [R5+0x8400], desc[UR38][R10.64+0x40], !P0 ;  /* 0x084000400a057fae */ /* 0x0001e8000c101d66 */
[----:B0-----:R-:W0:Y:S02]  /*23770*/  SHFL.IDX PT, R10, R0, 0x1, 0x1c1f ;  /* 0x003c1f00000a7f89 */ /* 0x001e2400000e0000 */
[----:B0-----:R-:W-:-:S05]  /*23780*/  IADD3 R10, P0, R36, R10, RZ ;  /* 0x0000000a240a7210 */ /* 0x001fca0007f1e0ff */
[----:B------:R-:W-:Y:S01]  /*23790*/  IMAD.X R11, RZ, RZ, R9, P0 ;  /* 0x000000ffff0b7224 */ /* 0x000fe200000e0609 */
[C---:B------:R-:W-:Y:S01]  /*237a0*/  ISETP.LT.OR P0, PT, R7.reuse, 0x21, P6 ;  /* 0x000000210700780c */ /* 0x040fe20003701670 */
[----:B------:R-:W-:Y:S04]  /*237b0*/  SHFL.IDX PT, R9, R2, 0x2, 0x1c1f ;  /* 0x005c1f0002097f89 */ /* 0x000fe800000e0000 */
[----:B------:R-:W-:Y:S08]  /*237c0*/  SHFL.IDX PT, R2, R2, 0x3, 0x1c1f ;  /* 0x007c1f0002027f89 */ /* 0x000ff000000e0000 */
[----:B------:R-:W-:Y:S01]  /*237d0*/  LDGSTS.E.BYPASS.LTC128B.128 [R3+0x9400], desc[UR38][R10.64], !P0 ;  /* 0x094000000a037fae */ /* 0x000fe2000c101d66 */
[----:B------:R-:W-:-:S13]  /*237e0*/  ISETP.LT.OR P0, PT, R7, 0x21, P1 ;  /* 0x000000210700780c */ /* 0x000fda0000f01670 */
[----:B------:R0:W-:Y:S04]  /*237f0*/  LDGSTS.E.BYPASS.LTC128B.128 [R5+0x9400], desc[UR38][R10.64+0x40], !P0 ;  /* 0x094000400a057fae */ /* 0x0001e8000c101d66 */
[----:B0-----:R-:W0:Y:S04]  /*23800*/  SHFL.IDX PT, R10, R0, 0x2, 0x1c1f ;  /* 0x005c1f00000a7f89 */ /* 0x001e2800000e0000 */
[----:B------:R-:W1:Y:S01]  /*23810*/  SHFL.IDX PT, R0, R0, 0x3, 0x1c1f ;  /* 0x007c1f0000007f89 */ /* 0x000e6200000e0000 */
[----:B0-----:R-:W-:-:S05]  /*23820*/  IADD3 R10, P0, R36, R10, RZ ;  /* 0x0000000a240a7210 */ /* 0x001fca0007f1e0ff */
[----:B------:R-:W-:Y:S01]  /*23830*/  IMAD.X R11, RZ, RZ, R9, P0 ;  /* 0x000000ffff0b7224 */ /* 0x000fe200000e0609 */
[----:B------:R-:W-:-:S13]  /*23840*/  ISETP.LT.OR P0, PT, R7, 0x41, P6 ;  /* 0x000000410700780c */ /* 0x000fda0003701670 */
[----:B------:R2:W-:Y:S01]  /*23850*/  LDGSTS.E.BYPASS.LTC128B.128 [R3+0xa400], desc[UR38][R10.64], !P0 ;  /* 0x0a4000000a037fae */ /* 0x0005e2000c101d66 */
[----:B------:R-:W-:-:S13]  /*23860*/  ISETP.LT.OR P0, PT, R7, 0x41, P1 ;  /* 0x000000410700780c */ /* 0x000fda0000f01670 */
[----:B-1----:R2:W-:Y:S02]  /*23870*/  LDGSTS.E.BYPASS.LTC128B.128 [R5+0xa400], desc[UR38][R10.64+0x40], !P0 ;  /* 0x0a4000400a057fae */ /* 0x0025e4000c101d66 */
.L_x_2050:
        /* <DEDUP_REMOVED lines=12> */
.L_x_1871:
[----:B------:R-:W-:Y:S02]  /*23940*/  PLOP3.LUT P1, PT, P1, P0, PT, 0xa2, 0x0 ;  /* 0x000000000000781c */ /* 0x000fe40000f21472 */
[----:B------:R-:W-:-:S08]  /*23950*/  @P0 R2UR P1, UR4, R4 ;  /* 0x00000000040402ca */ /* 0x000fd00000020000 */
[----:B------:R-:W-:-:S05]  /*23960*/  @P0 PLOP3.LUT P0, PT, P1, PT, PT, 0x80, 0x0 ;  /* 0x000000000000081c */ /* 0x000fca0000f0f070 */
[----:B------:R-:W-:Y:S01]  /*23970*/  @!P1 SYNCS.ARRIVE.TRANS64.RED.A0T1 RZ, [UR4+0x22870], RZ ;  /* 0x022870ffffff99a7 */ /* 0x000fe20008200404 */
[----:B------:R-:W-:Y:S07]  /*23980*/  @!P1 ARRIVES.LDGSTSBAR.64.TRANSCNT [UR4+0x22870] ;  /* 0x02287000ff0099b0 */ /* 0x000fee0008000a84 */
[----:B------:R-:W-:Y:S05]  /*23990*/  @P0 BRA.U.ANY `(.L_x_1871) ;  /* 0xfffffffd00e80947 */ /* 0x000fea000393ffff */
[----:B------:R-:W-:Y:S01]  /*239a0*/  NOP ;  /* 0x0000000000007918 */ /* 0x000fe20000000000 */
[----:B------:R-:W-:-:S05]  /*239b0*/  IMAD.U32 R0, RZ, RZ, UR41 ;  /* 0x00000029ff007e24 */ /* 0x000fca000f8e00ff */
[----:B------:R-:W-:-:S13]  /*239c0*/  ISETP.NE.AND P6, PT, R0, 0x3, PT ;  /* 0x000000030000780c */ /* 0x000fda0003fc5270 */
[----:B------:R-:W-:Y:S05]  /*239d0*/  @!P6 BRA `(.L_x_1872) ;  /* 0x000000000004e947 */ /* 0x000fea0003800000 */
[----:B------:R-:W-:Y:S01]  /*239e0*/  BPT.TRAP 0x1 ;  /* 0x000000040000795c */ /* 0x000fe20000300000 */
.L_x_1872:
[----:B------:R2:W-:Y:S01]  /*239f0*/  SYNCS.ARRIVE.TRANS64.A1T0 RZ, [R4+URZ+0x22870], RZ ;  /* 0x022870ff04ff79a7 */ /* 0x0005e2000810003f */
[----:B------:R-:W-:Y:S05]  /*23a00*/  @!P6 BRA `(.L_x_1873) ;  /* 0x000000000004e947 */ /* 0x000fea0003800000 */
[----:B------:R-:W-:Y:S01]  /*23a10*/  BPT.TRAP 0x1 ;  /* 0x000000040000795c */ /* 0x000fe20000300000 */
.L_x_1873:
[----:B------:R-:W3:Y:S01]  /*23a20*/  LDL R0, [R1+0x28] ;  /* 0x0000280001007983 */ /* 0x000ee20000100800 */
[----:B------:R-:W-:Y:S01]  /*23a30*/  BSSY B0, `(.L_x_1874) ;  /* 0x0000003000007945 */ /* 0x000fe20003800000 */
[----:B---3--:R-:W3:Y:S03]  /*23a40*/  SYNCS.PHASECHK.TRANS64.TRYWAIT P0, [R4+URZ+0x22840], R0 ;  /* 0x02284000040075a7 */ /* 0x008ee6000800017f */
[----:B---3--:R-:W-:Y:S05]  /*23a50*/  @!P0 BRA `(.L_x_1875) ;  /* 0x00000064001c8947 */ /* 0x008fea0003800000 */
.L_x_2051:
[----:B------:R-:W-:Y:S05]  /*23a60*/  BSYNC B0 ;  /* 0x0000000000007941 */ /* 0x000fea0003800000 */
.L_x_1874:
[----:B01----:R-:W4:Y:S01]  /*23a70*/  LDL.LU R5, [R1+0x24] ;  /* 0x0000240001057983 */ /* 0x003f220000300800 */
[----:B------:R-:W-:Y:S01]  /*23a80*/  ULDC.64 UR4, c[0x0][0x300] ;  /* 0x0000c00000047ab9 */ /* 0x000fe20000000a00 */
[----:B------:R-:W-:Y:S02]  /*23a90*/  ULDC.64 UR6, c[0x0][0x2e8] ;  /* 0x0000ba0000067ab9 */ /* 0x000fe40000000a00 */
[----:B------:R-:W5:Y:S01]  /*23aa0*/  LDL R7, [R1+0xc] ;  /* 0x00000c0001077983 */ /* 0x000f620000100800 */
[----:B---3--:R-:W-:Y:S01]  /*23ab0*/  IMAD R0, R26, UR4, RZ ;  /* 0x000000041a007c24 */ /* 0x008fe2000f8e02ff */
[----:B------:R-:W-:Y:S01]  /*23ac0*/  LOP3.LUT P1, RZ, R22, 0x4, RZ, 0xc0, !PT ;  /* 0x0000000416ff7812 */ /* 0x000fe2000782c0ff */
[----:B------:R-:W-:-:S04]  /*23ad0*/  IMAD.WIDE.U32 R2, R8, UR4, RZ ;  /* 0x0000000408027c25 */ /* 0x000fc8000f8e00ff */
[----:B------:R-:W-:Y:S01]  /*23ae0*/  IMAD R0, R8, UR5, R0 ;  /* 0x0000000508007c24 */ /* 0x000fe2000f8e0200 */
[----:B------:R-:W-:-:S03]  /*23af0*/  ULDC.64 UR4, c[0x0][0x310] ;  /* 0x0000c40000047ab9 */ /* 0x000fc60000000a00 */
[----:B------:R-:W-:Y:S02]  /*23b00*/  IMAD.IADD R3, R3, 0x1, R0 ;  /* 0x0000000103037824 */ /* 0x000fe400078e0200 */
[----:B------:R-:W-:-:S04]  /*23b10*/  IMAD.WIDE.U32 R2, R6, UR4, R2 ;  /* 0x0000000406027c25 */ /* 0x000fc8000f8e0002 */
[----:B----4-:R-:W-:-:S04]  /*23b20*/  IMAD R0, R5, UR4, RZ ;  /* 0x0000000405007c24 */ /* 0x010fc8000f8e02ff */
[----:B------:R-:W-:Y:S01]  /*23b30*/  IMAD R0, R6, UR5, R0 ;  /* 0x0000000506007c24 */ /* 0x000fe2000f8e0200 */
[----:B------:R-:W-:Y:S01]  /*23b40*/  ULDC.64 UR4, c[0x0][0x308] ;  /* 0x0000c20000047ab9 */ /* 0x000fe20000000a00 */
[----:B-----5:R-:W-:Y:S02]  /*23b50*/  IMAD R6, R24, 0x6000, R7 ;  /* 0x0000600018067824 */ /* 0x020fe400078e0207 */
        /* <DEDUP_REMOVED lines=8> */
[----:B------:R-:W0:Y:S01]  /*23be0*/  SHFL.IDX PT, R3, R0, RZ, 0x1c1f ;  /* 0x001c1fff00037589 */ /* 0x000e2200000e0000 */
[----:B------:R-:W-:Y:S01]  /*23bf0*/  LOP3.LUT P6, RZ, R22, 0x8, RZ, 0xc0, !PT ;  /* 0x0000000816ff7812 */ /* 0x000fe200078cc0ff */
[C-C-:B------:R-:W-:Y:S02]  /*23c00*/  @P4 IMAD.IADD R7, R23.reuse, 0x1, R6.reuse ;  /* 0x0000000117074824 */ /* 0x140fe400078e0206 */
[----:B------:R-:W1:Y:S01]  /*23c10*/  SHFL.IDX PT, R2, R5, RZ, 0x1c1f ;  /* 0x001c1fff05027589 */ /* 0x000e6200000e0000 */
[----:B------:R-:W-:Y:S01]  /*23c20*/  @P3 IMAD.IADD R9, R23, 0x1, R6 ;  /* 0x0000000117093824 */ /* 0x000fe200078e0206 */
[----:B0-----:R-:W-:-:S05]  /*23c30*/  @P4 IADD3 R3, P0, R36, R3, RZ ;  /* 0x0000000324034210 */ /* 0x001fca0007f1e0ff */
[----:B-1----:R-:W-:Y:S01]  /*23c40*/  @P4 IMAD.X R2, RZ, RZ, R2, P0 ;  /* 0x000000ffff024224 */ /* 0x002fe200000e0602 */
        /* <DEDUP_REMOVED lines=9> */
[----:B0-----:R-:W0:Y:S01]  /*23ce0*/  SHFL.IDX PT, R3, R0, 0x1, 0x1c1f ;  /* 0x003c1f0000037f89 */ /* 0x001e2200000e0000 */
[----:B------:R-:W-:-:S03]  /*23cf0*/  @P2 IMAD.IADD R7, R23, 0x1, R6 ;  /* 0x0000000117072824 */ /* 0x000fc600078e0206 */
[----:B------:R-:W1:Y:S01]  /*23d00*/  SHFL.IDX PT, R2, R5, 0x1, 0x1c1f ;  /* 0x003c1f0005027f89 */ /* 0x000e6200000e0000 */
[----:B0-----:R-:W-:-:S05]  /*23d10*/  @P3 IADD3 R3, P0, R36, R3, RZ ;  /* 0x0000000324033210 */ /* 0x001fca0007f1e0ff */
[----:B-1----:R-:W-:-:S05]  /*23d20*/  @P3 IMAD.X R2, RZ, RZ, R2, P0 ;  /* 0x000000ffff023224 */ /* 0x002fca00000e0602 */
[----:B------:R-:W-:-:S04]  /*23d30*/  @P3 LOP3.LUT R3, R3, R2, RZ, 0x3c, !PT ;  /* 0x0000000203033212 */ /* 0x000fc800078e3cff */
[----:B------:R-:W-:-:S04]  /*23d40*/  @P3 LOP3.LUT R2, R3, R2, RZ, 0x3c, !PT ;  /* 0x0000000203023212 */ /* 0x000fc800078e3cff */
[----:B------:R-:W-:-:S05]  /*23d50*/  @P3 LOP3.LUT R3, R3, R2, RZ, 0x3c, !PT ;  /* 0x0000000203033212 */ /* 0x000fca00078e3cff */
[----:B------:R-:W-:Y:S04]  /*23d60*/  @P3 LDGSTS.E.BYPASS.LTC128B.128 [R9+0x16c00], desc[UR38][R2.64], !P4 ;  /* 0x16c0000002093fae */ /* 0x000fe8000e101d66 */
[----:B------:R-:W-:Y:S04]  /*23d70*/  @P3 LDGSTS.E.BYPASS.LTC128B.128 [R9+0x18c00], desc[UR38][R2.64+0x40], !P6 ;  /* 0x18c0004002093fae */ /* 0x000fe8000f101d66 */
[----:B------:R0:W-:Y:S04]  /*23d80*/  @P3 LDGSTS.E.BYPASS.LTC128B.128 [R9+0x1ac00], desc[UR38][R2.64+0x80], !P1 ;  /* 0x1ac0008002093fae */ /* 0x0001e8000c901d66 */
[----:B0-----:R-:W0:Y:S04]  /*23d90*/  SHFL.IDX PT, R3, R0, 0x2, 0x1c1f ;  /* 0x005c1f0000037f89 */ /* 0x001e2800000e0000 */
[----:B------:R-:W1:Y:S04]  /*23da0*/  SHFL.IDX PT, R2, R5, 0x2, 0x1c1f ;  /* 0x005c1f0005027f89 */ /* 0x000e6800000e0000 */
[----:B------:R-:W3:Y:S01]  /*23db0*/  SHFL.IDX PT, R5, R5, 0x3, 0x1c1f ;  /* 0x007c1f0005057f89 */ /* 0x000ee200000e0000 */
        /* <DEDUP_REMOVED lines=8> */
[----:B0--3--:R0:W1:Y:S02]  /*23e40*/  SHFL.IDX PT, R2, R0, 0x3, 0x1c1f ;  /* 0x007c1f0000027f89 */ /* 0x00906400000e0000 */
.L_x_2061:
[C---:B------:R-:W-:Y:S01]  /*23e50*/  LOP3.LUT P3, RZ, R22.reuse, 0x10, RZ, 0xc0, !PT ;  /* 0x0000001016ff7812 */ /* 0x040fe2000786c0ff */
[----:B------:R-:W-:Y:S01]  /*23e60*/  @P5 IMAD.IADD R6, R23, 0x1, R6 ;  /* 0x0000000117065824 */ /* 0x000fe200078e0206 */
[----:B------:R-:W-:Y:S02]  /*23e70*/  LOP3.LUT P2, RZ, R22, 0x8, RZ, 0xc0, !PT ;  /* 0x0000000816ff7812 */ /* 0x000fe4000784c0ff */
[----:B-1----:R-:W-:-:S05]  /*23e80*/  @P5 IADD3 R2, P0, R36, R2, RZ ;  /* 0x0000000224025210 */ /* 0x002fca0007f1e0ff */
        /* <DEDUP_REMOVED lines=9> */
.L_x_1877:
        /* <DEDUP_REMOVED lines=11> */
.L_x_1878:
[----:B-1----:R0:W5:Y:S01]  /*23fd0*/  LDL.LU R2, [R1+0x20] ;  /* 0x0000200001027983 */ /* 0x0021620000300800 */
[----:B------:R0:W-:Y:S02]  /*23fe0*/  SYNCS.ARRIVE.TRANS64.A1T0 RZ, [R4+URZ+0x22830], RZ ;  /* 0x022830ff04ff79a7 */ /* 0x0001e4000810003f */
[----:B------:R-:W-:Y:S05]  /*23ff0*/  WARPSYNC.ALL ;  /* 0x0000000000007948 */ /* 0x000fea0003800000 */
[----:B------:R-:W-:Y:S01]  /*24000*/  ULDC.64 UR4, c[0x0][0xa00] ;  /* 0x0002800000047ab9 */ /* 0x000fe20000000a00 */
[----:B------:R-:W-:Y:S01]  /*24010*/  VIADD R0, R23, 0x10400 ;  /* 0x0001040017007836 */ /* 0x000fe20000000000 */
[----:B------:R-:W-:Y:S01]  /*24020*/  BAR.SYNC.DEFER_BLOCKING 0x8, 0x180 ;  /* 0x0206000000007b1d */ /* 0x000fe20000010000 */
[----:B------:R-:W-:-:S03]  /*24030*/  ISETP.NE.U32.AND P0, PT, RZ, UR4, PT ;  /* 0x00000004ff007c0c */ /* 0x000fc6000bf05070 */
[----:B------:R-:W-:Y:S02]  /*24040*/  LOP3.LUT P1, RZ, R0, 0x1bf, RZ, 0xc0, !PT ;  /* 0x000001bf00ff7812 */ /* 0x000fe4000782c0ff */
[----:B------:R-:W-:Y:S01]  /*24050*/  ISETP.NE.AND.EX P0, PT, RZ, UR5, PT, P0 ;  /* 0x00000005ff007c0c */ /* 0x000fe2000bf05300 */
[----:B------:R-:W-:Y:S01]  /*24060*/  ULDC.64 UR4, c[0x0][0x298] ;  /* 0x0000a60000047ab9 */ /* 0x000fe20000000a00 */
[----:B------:R-:W-:Y:S01]  /*24070*/  SHF.R.S32.HI R0, RZ, 0x1f, R19 ;  /* 0x0000001fff007819 */ /* 0x000fe20000011413 */
[----:B------:R-:W-:Y:S01]  /*24080*/  BSSY B6, `(.L_x_1879) ;  /* 0x000001c000067945 */ /* 0x000fe20003800000 */
[----:B------:R-:W-:Y:S02]  /*24090*/  SEL R26, R19, RZ, !P0 ;  /* 0x000000ff131a7207 */ /* 0x000fe40004000000 */
[----:B------:R-:W-:-:S05]  /*240a0*/  SEL R0, R0, RZ, !P0 ;  /* 0x000000ff00007207 */ /* 0x000fca0004000000 */
[----:B------:R1:W-:Y:S02]  /*240b0*/  STL [R1+0x34], R0 ;  /* 0x0000340001007387 */ /* 0x0003e40000100800 */
[----:B-1---5:R-:W-:-:S05]  /*240c0*/  SHF.R.S32.HI R0, RZ, 0x1f, R2 ;  /* 0x0000001fff007819 */ /* 0x022fca0000011402 */
[----:B------:R-:W-:-:S04]  /*240d0*/  IMAD R0, R0, UR4, RZ ;  /* 0x0000000400007c24 */ /* 0x000fc8000f8e02ff */
[C---:B------:R-:W-:Y:S02]  /*240e0*/  IMAD R0, R2.reuse, UR5, R0 ;  /* 0x0000000502007c24 */ /* 0x040fe4000f8e0200 */
[----:B------:R-:W-:-:S04]  /*240f0*/  IMAD.WIDE.U32 R2, R2, UR4, RZ ;  /* 0x0000000402027c25 */ /* 0x000fc8000f8e00ff */
[----:B------:R-:W-:Y:S01]  /*24100*/  IMAD.IADD R0, R3, 0x1, R0 ;  /* 0x0000000103007824 */ /* 0x000fe200078e0200 */
[----:B------:R1:W-:Y:S04]  /*24110*/  STL.64 [R1+0x20], R2 ;  /* 0x0000200201007387 */ /* 0x0003e80000100a00 */
[----:B------:R1:W-:Y:S01]  /*24120*/  STL [R1+0x28], R0 ;  /* 0x0000280001007387 */ /* 0x0003e20000100800 */
[----:B------:R-:W-:Y:S05]  /*24130*/  @!P1 BRA `(.L_x_1880) ;  /* 0x0000000000409947 */ /* 0x000fea0003800000 */
[----:B-1----:R-:W-:Y:S01]  /*24140*/  MOV R2, 0x0 ;  /* 0x0000000000027802 */ /* 0x002fe20000000f00 */
[----:B------:R-:W-:Y:S01]  /*24150*/  ULDC.64 UR4, c[0x4][0xc8] ;  /* 0x0100320000047ab9 */ /* 0x000fe20000000a00 */
[----:B------:R-:W-:Y:S01]  /*24160*/  ULDC.64 UR6, c[0x4][0xd0] ;  /* 0x0100340000067ab9 */ /* 0x000fe20000000a00 */
[----:B------:R-:W-:Y:S01]  /*24170*/  ULDC.64 UR8, c[0x4][0x28] ;  /* 0x01000a0000087ab9 */ /* 0x000fe20000000a00 */
[----:B0-2---:R-:W-:Y:S02]  /*24180*/  IMAD.U32 R4, RZ, RZ, UR4 ;  /* 0x00000004ff047e24 */ /* 0x005fe4000f8e00ff */
        /* <DEDUP_REMOVED lines=11> */
.L_x_1880:
[----:B------:R-:W-:Y:S05]  /*24240*/  BSYNC B6 ;  /* 0x0000000000067941 */ /* 0x000fea0003800000 */
.L_x_1879:
[----:B------:R-:W3:Y:S01]  /*24250*/  LDL.LU R21, [R1+0x34] ;  /* 0x0000340001157983 */ /* 0x000ee20000300800 */
[----:B------:R-:W4:Y:S01]  /*24260*/  LDC R7, c[0x0][0x448] ;  /* 0x00011200ff077b82 */ /* 0x000f220000000800 */
[----:B------:R-:W-:Y:S02]  /*24270*/  ULDC.64 UR4, c[0x0][0x2d8] ;  /* 0x0000b60000047ab9 */ /* 0x000fe40000000a00 */
[----:B------:R-:W2:Y:S04]  /*24280*/  LDL.LU R20, [R1+0x28] ;  /* 0x0000280001147983 */ /* 0x000ea80000300800 */
[----:B-1----:R-:W2:Y:S01]  /*24290*/  LDL.LU.64 R2, [R1+0x20] ;  /* 0x0000200001027983 */ /* 0x002ea20000300a00 */
[----:B------:R-:W-:-:S03]  /*242a0*/  IMAD R0, R31, UR4, RZ ;  /* 0x000000041f007c24 */ /* 0x000fc6000f8e02ff */
[----:B------:R1:W5:Y:S01]  /*242b0*/  LDL R8, [R1+0x1c] ;  /* 0x00001c0001087983 */ /* 0x0003620000100800 */
[----:B------:R-:W-:Y:S01]  /*242c0*/  IMAD R0, R18, UR5, R0 ;  /* 0x0000000512007c24 */ /* 0x000fe2000f8e0200 */
[----:B----4-:R-:W-:-:S13]  /*242d0*/  ISETP.NE.AND P0, PT, R7, 0x1, PT ;  /* 0x000000010700780c */ /* 0x010fda0003f05270 */
[----:B------:R-:W4:Y:S01]  /*242e0*/  @P0 LDC R6, c[0x0][0x44c] ;  /* 0x00011300ff060b82 */ /* 0x000f220000000800 */
[C---:B------:R-:W-:Y:S02]  /*242f0*/  LOP3.LUT R9, R36.reuse, 0x40, RZ, 0xfc, !PT ;  /* 0x0000004024097812 */ /* 0x040fe400078efcff */
[----:B------:R-:W-:Y:S01]  /*24300*/  LOP3.LUT R10, R36, 0x80, RZ, 0xfc, !PT ;  /* 0x00000080240a7812 */ /* 0x000fe200078efcff */
[----:B--2---:R-:W-:Y:S02]  /*24310*/  IMAD.MOV.U32 R3, RZ, RZ, R20 ;  /* 0x000000ffff037224 */ /* 0x004fe400078e0014 */
[----:B------:R-:W2:Y:S01]  /*24320*/  S2R R20, SR_TID.X ;  /* 0x0000000000147919 */ /* 0x000ea20000002100 */
[----:B------:R-:W-:Y:S01]  /*24330*/  IMAD.WIDE.U32 R2, R18, UR4, R2 ;  /* 0x0000000412027c25 */ /* 0x000fe2000f8e0002 */
[----:B------:R-:W-:-:S03]  /*24340*/  ULDC.64 UR4, c[0x0][0x2e0] ;  /* 0x0000b80000047ab9 */ /* 0x000fc60000000a00 */
[----:B------:R-:W-:Y:S02]  /*24350*/  IMAD.IADD R3, R3, 0x1, R0 ;  /* 0x0000000103037824 */ /* 0x000fe400078e0200 */
[----:B---3--:R-:W-:Y:S02]  /*24360*/  IMAD R0, R21, UR4, RZ ;  /* 0x0000000415007c24 */ /* 0x008fe4000f8e02ff */
[----:B------:R-:W-:-:S04]  /*24370*/  IMAD.WIDE.U32 R2, R26, UR4, R2 ;  /* 0x000000041a027c25 */ /* 0x000fc8000f8e0002 */
[----:B------:R-:W-:Y:S01]  /*24380*/  IMAD R0, R26, UR5, R0 ;  /* 0x000000051a007c24 */ /* 0x000fe2000f8e0200 */
[----:B------:R-:W-:-:S03]  /*24390*/  ULDC.64 UR4, c[0x0][0x2d0] ;  /* 0x0000b40000047ab9 */ /* 0x000fc60000000a00 */
[----:B------:R-:W-:Y:S02]  /*243a0*/  IMAD.IADD R3, R3, 0x1, R0 ;  /* 0x0000000103037824 */ /* 0x000fe400078e0200 */
[----:B------:R-:W3:Y:S01]  /*243b0*/  @P0 LDC R0, c[0x0][0x450] ;  /* 0x00011400ff000b82 */ /* 0x000ee20000000800 */
[C---:B--2---:R-:W-:Y:S01]  /*243c0*/  LOP3.LUT R21, R20.reuse, 0x7f, RZ, 0xc0, !PT ;  /* 0x0000007f14157812 */ /* 0x044fe200078ec0ff */
[----:B------:R-:W-:-:S03]  /*243d0*/  IMAD.SHL.U32 R20, R20, 0x20, RZ ;  /* 0x0000002014147824 */ /* 0x000fc600078e00ff */
[----:B------:R-:W-:-:S04]  /*243e0*/  SHF.R.U32.HI R21, RZ, 0x2, R21 ;  /* 0x00000002ff157819 */ /* 0x000fc80000011615 */
[----:B------:R-:W-:-:S05]  /*243f0*/  LOP3.LUT R20, R21, 0x60, R20, 0xf8, !PT ;  /* 0x0000006015147812 */ /* 0x000fca00078ef814 */
[----:B------:R-:W-:-:S04]  /*24400*/  IMAD.IADD R5, R20, 0x1, R17 ;  /* 0x0000000114057824 */ /* 0x000fc800078e0211 */
[----:B----4-:R-:W-:-:S04]  /*24410*/  @P0 IMAD.HI.U32 R6, R5, R6, RZ ;  /* 0x0000000605060227 */ /* 0x010fc800078e00ff */
[----:B0-----:R-:W-:Y:S01]  /*24420*/  IMAD.MOV.U32 R4, RZ, RZ, R5 ;  /* 0x000000ffff047224 */ /* 0x001fe200078e0005 */
[----:B---3--:R-:W-:Y:S01]  /*24430*/  @P0 SHF.R.U32.HI R4, RZ, R0, R6 ;  /* 0x00000000ff040219 */ /* 0x008fe20000011606 */
[----:B------:R-:W0:Y:S04]  /*24440*/  S2R R20, SR_TID.X ;  /* 0x0000000000147919 */ /* 0x000e280000002100 */
        /* <DEDUP_REMOVED lines=15> */
[----:B0-----:R-:W-:Y:S02]  /*24540*/  LOP3.LUT R20, R20, 0x7f, RZ, 0xc0, !PT ;  /* 0x0000007f14147812 */ /* 0x001fe400078ec0ff */
[----:B------:R-:W-:Y:S01]  /*24550*/  IADD3.X R0, R3, UR5, R0, P0, !PT ;  /* 0x0000000503007c10 */ /* 0x000fe200087fe400 */
[----:B------:R-:W-:Y:S01]  /*24560*/  UMOV UR5, 0xffffffff ;  /* 0xffffffff00057882 */ /* 0x000fe20000000000 */
[----:B------:R-:W-:Y:S02]  /*24570*/  ISETP.GE.AND P3, PT, R36, UR4, PT ;  /* 0x0000000424007c0c */ /* 0x000fe4000bf66270 */
[----:B------:R-:W-:-:S02]  /*24580*/  ISETP.GE.AND P2, PT, R9, UR4, PT ;  /* 0x0000000409007c0c */ /* 0x000fc4000bf46270 */
[----:B------:R-:W-:Y:S02]  /*24590*/  ISETP.GE.AND P0, PT, R10, UR4, PT ;  /* 0x000000040a007c0c */ /* 0x000fe4000bf06270 */
[----:B------:R-:W-:Y:S01]  /*245a0*/  SHF.R.U32.HI R9, RZ, 0x2, R20 ;  /* 0x00000002ff097819 */ /* 0x000fe20000011614 */
[----:B-1----:R-:W-:Y:S10]  /*245b0*/  BRA.DIV UR5, `(.L_x_1881) ;  /* 0x0000005e05e07947 */ /* 0x002ff4000b800000 */
[----:B------:R-:W0:Y:S01]  /*245c0*/  SHFL.IDX PT, R3, R4, RZ, 0x1c1f ;  /* 0x001c1fff04037589 */ /* 0x000e2200000e0000 */
[----:B------:R-:W-:Y:S02]  /*245d0*/  IMAD R27, R27, R7, RZ ;  /* 0x000000071b1b7224 */ /* 0x000fe400078e02ff */
        /* <DEDUP_REMOVED lines=9> */
[----:B-----5:R-:W-:Y:S04]  /*24670*/  @!P1 LDGSTS.E.BYPASS.LTC128B.128 [R8+0x10400], desc[UR38][R2.64], !P3 ;  /* 0x1040000002089fae */ /* 0x020fe8000d901d66 */
[----:B------:R-:W-:Y:S04]  /*24680*/  @!P1 LDGSTS.E.BYPASS.LTC128B.128 [R8+0x12400], desc[UR38][R2.64+0x40], !P2 ;  /* 0x1240004002089fae */ /* 0x000fe8000d101d66 */
[----:B------:R0:W-:Y:S02]  /*24690*/  @!P1 LDGSTS.E.BYPASS.LTC128B.128 [R8+0x14400], desc[UR38][R2.64+0x80], !P0 ;  /* 0x1440008002089fae */ /* 0x0001e4000c101d66 */
[----:B0-----:R-:W-:-:S02]  /*246a0*/  VIADD R2, R17, 0x20 ;  /* 0x0000002011027836 */ /* 0x001fc40000000000 */
[----:B------:R-:W0:Y:S03]  /*246b0*/  SHFL.IDX PT, R3, R4, 0x1, 0x1c1f ;  /* 0x003c1f0004037f89 */ /* 0x000e2600000e0000 */
[----:B------:R-:W-:Y:S02]  /*246c0*/  ISETP.GE.AND P1, PT, R2, R27, PT ;  /* 0x0000001b0200720c */ /* 0x000fe40003f26270 */
[----:B------:R-:W1:Y:S11]  /*246d0*/  SHFL.IDX PT, R2, R0, 0x1, 0x1c1f ;  /* 0x003c1f0000027f89 */ /* 0x000e7600000e0000 */
[----:B0-----:R-:W-:-:S05]  /*246e0*/  @!P1 IADD3 R3, P4, R36, R3, RZ ;  /* 0x0000000324039210 */ /* 0x001fca0007f9e0ff */
[----:B-1----:R-:W-:-:S05]  /*246f0*/  @!P1 IMAD.X R2, RZ, RZ, R2, P4 ;  /* 0x000000ffff029224 */ /* 0x002fca00020e0602 */
        /* <DEDUP_REMOVED lines=20> */
.L_x_2070:
[----:B------:R-:W-:Y:S01]  /*24840*/  VIADD R17, R17, 0x60 ;  /* 0x0000006011117836 */ /* 0x000fe20000000000 */
[----:B------:R-:W-:Y:S04]  /*24850*/  BSSY B0, `(.L_x_1882) ;  /* 0x000000b000007945 */ /* 0x000fe80003800000 */
[----:B------:R-:W-:-:S13]  /*24860*/  ISETP.GE.AND P1, PT, R17, R27, PT ;  /* 0x0000001b1100720c */ /* 0x000fda0003f26270 */
[----:B------:R-:W-:Y:S05]  /*24870*/  @P1 BRA `(.L_x_1883) ;  /* 0x0000000000201947 */ /* 0x000fea0003800000 */
[----:B-1----:R-:W-:-:S05]  /*24880*/  IADD3 R2, P1, R36, R2, RZ ;  /* 0x0000000224027210 */ /* 0x002fca0007f3e0ff */
[----:B------:R-:W-:-:S05]  /*24890*/  IMAD.X R3, RZ, RZ, R0, P1 ;  /* 0x000000ffff037224 */ /* 0x000fca00008e0600 */
[----:B------:R-:W-:Y:S01]  /*248a0*/  @!PT LDS RZ, [RZ] ;  /* 0x00000000fffff984 */ /* 0x000fe20000000800 */
[----:B------:R-:W-:Y:S01]  /*248b0*/  @!PT LDS RZ, [RZ] ;  /* 0x00000000fffff984 */ /* 0x000fe20000000800 */
[----:B------:R-:W-:Y:S01]  /*248c0*/  @!PT LDS RZ, [RZ] ;  /* 0x00000000fffff984 */ /* 0x000fe20000000800 */
[----:B------:R2:W-:Y:S04]  /*248d0*/  LDGSTS.E.BYPASS.LTC128B.128 [R8+0x11c00], desc[UR38][R2.64], !P3 ;  /* 0x11c0000002087fae */ /* 0x0005e8000d901d66 */
[----:B------:R2:W-:Y:S04]  /*248e0*/  LDGSTS.E.BYPASS.LTC128B.128 [R8+0x13c00], desc[UR38][R2.64+0x40], !P2 ;  /* 0x13c0004002087fae */ /* 0x0005e8000d101d66 */
[----:B------:R2:W-:Y:S02]  /*248f0*/  LDGSTS.E.BYPASS.LTC128B.128 [R8+0x15c00], desc[UR38][R2.64+0x80], !P0 ;  /* 0x15c0008002087fae */ /* 0x0005e4000c101d66 */
.L_x_1883:
[----:B------:R-:W-:Y:S05]  /*24900*/  BSYNC B0 ;  /* 0x0000000000007941 */ /* 0x000fea0003800000 */
.L_x_1882:
[----:B------:R-:W-:Y:S01]  /*24910*/  NOP ;  /* 0x0000000000007918 */ /* 0x000fe20000000000 */
[----:B------:R-:W-:-:S13]  /*24920*/  PLOP3.LUT P0, PT, PT, PT, PT, 0x80, 0x0 ;  /* 0x000000000000781c */ /* 0x000fda0003f0f070 */
.L_x_1884:
        /* <DEDUP_REMOVED lines=18> */
.L_x_2071:
[----:B------:R-:W-:Y:S05]  /*24a50*/  BSYNC B0 ;  /* 0x0000000000007941 */ /* 0x000fea0003800000 */
.L_x_1885:
[----:B------:R-:W2:Y:S04]  /*24a60*/  LDL.LU R3, [R1+0x2c] ;  /* 0x00002c0001037983 */ /* 0x000ea80000300800 */
[----:B------:R-:W3:Y:S01]  /*24a70*/  LDL R2, [R1+0x4] ;  /* 0x0000040001027983 */ /* 0x000ee20000100800 */
[----:B--2---:R-:W-:-:S05]  /*24a80*/  VIADD R26, R3, 0xfffffffe ;  /* 0xfffffffe031a7836 */ /* 0x004fca0000000000 */
[----:B---3--:R-:W-:-:S13]  /*24a90*/  ISETP.GE.AND P0, PT, R26, R2, PT ;  /* 0x000000021a00720c */ /* 0x008fda0003f06270 */
[----:B------:R-:W-:Y:S05]  /*24aa0*/  @!P0 BRA `(.L_x_1887) ;  /* 0x00000010009c8947 */ /* 0x000fea0003800000 */
[----:B0-----:R-:W-:Y:S02]  /*24ab0*/  IMAD.MOV.U32 R4, RZ, RZ, R24 ;  /* 0x000000ffff047224 */ /* 0x001fe400078e0018 */
[----:B------:R-:W-:-:S07]  /*24ac0*/  IMAD.MOV.U32 R5, RZ, RZ, R28 ;  /* 0x000000ffff057224 */ /* 0x000fce00078e001c */
.L_x_1907:
[----:B-12---:R-:W2:Y:S01]  /*24ad0*/  LDL R8, [R1] ;  /* 0x0000000001087983 */ /* 0x006ea20000100800 */
[----:B------:R-:W0:Y:S01]  /*24ae0*/  LDC R6, c[0x0][0x430] ;  /* 0x00010c00ff067b82 */ /* 0x000e220000000800 */
[----:B------:R-:W1:Y:S02]  /*24af0*/  S2R R2, SR_TID.X ;  /* 0x0000000000027919 */ /* 0x000e640000002100 */
[----:B------:R-:W3:Y:S01]  /*24b00*/  LDL R10, [R1+0x4] ;  /* 0x00000400010a7983 */ /* 0x000ee20000100800 */
[----:B0-----:R-:W-:Y:S02]  /*24b10*/  ISETP.NE.AND P0, PT, R6, 0x1, PT ;  /* 0x000000010600780c */ /* 0x001fe40003f05270 */
[----:B-1----:R-:W-:-:S11]  /*24b20*/  LOP3.LUT R0, R2, 0x7f, RZ, 0xc0, !PT ;  /* 0x0000007f02007812 */ /* 0x002fd600078ec0ff */
[----:B------:R-:W0:Y:S01]  /*24b30*/  @P0 LDC R7, c[0x0][0x434] ;  /* 0x00010d00ff070b82 */ /* 0x000e220000000800 */
[----:B------:R-:W-:Y:S01]  /*24b40*/  SHF.R.U32.HI R3, RZ, 0x2, R0 ;  /* 0x00000002ff037819 */ /* 0x000fe20000011600 */
[----:B------:R-:W-:-:S06]  /*24b50*/  IMAD.SHL.U32 R2, R2, 0x20, RZ ;  /* 0x0000002002027824 */ /* 0x000fcc00078e00ff */
[----:B------:R-:W1:Y:S01]  /*24b60*/  @P0 LDC R0, c[0x0][0x438] ;  /* 0x00010e00ff000b82 */ /* 0x000e620000000800 */
[----:B------:R-:W-:Y:S01]  /*24b70*/  IMAD R3, R26, 0x80, R3 ;  /* 0x000000801a037824 */ /* 0x000fe200078e0203 */
[----:B------:R-:W-:-:S04]  /*24b80*/  LOP3.LUT R2, R2, 0x60, RZ, 0xc0, !PT ;  /* 0x0000006002027812 */ /* 0x000fc800078ec0ff */
[----:B------:R-:W-:-:S05]  /*24b90*/  IADD3 R3, R2, R3, R37 ;  /* 0x0000000302037210 */ /* 0x000fca0007ffe025 */
[----:B------:R-:W-:Y:S02]  /*24ba0*/  IMAD.MOV.U32 R2, RZ, RZ, R3 ;  /* 0x000000ffff027224 */ /* 0x000fe400078e0003 */
[----:B0-----:R-:W-:-:S05]  /*24bb0*/  @P0 IMAD.HI.U32 R7, R3, R7, RZ ;  /* 0x0000000703070227 */ /* 0x001fca00078e00ff */
[----:B-1----:R-:W-:Y:S01]  /*24bc0*/  @P0 SHF.R.U32.HI R2, RZ, R0, R7 ;  /* 0x00000000ff020219 */ /* 0x002fe20000011607 */
[----:B------:R-:W-:Y:S05]  /*24bd0*/  YIELD ;  /* 0x0000000000007946 */ /* 0x000fea0003800000 */
[----:B------:R-:W-:Y:S01]  /*24be0*/  IMAD.MOV R0, RZ, RZ, -R2 ;  /* 0x000000ffff007224 */ /* 0x000fe200078e0a02 */
[----:B------:R-:W-:-:S03]  /*24bf0*/  ULDC.64 UR4, c[0x0][0x428] ;  /* 0x00010a0000047ab9 */ /* 0x000fc60000000a00 */
[----:B------:R-:W-:Y:S01]  /*24c00*/  IMAD R6, R6, R0, R3 ;  /* 0x0000000006067224 */ /* 0x000fe200078e0203 */
[----:B------:R-:W-:-:S03]  /*24c10*/  SHF.R.S32.HI R3, RZ, 0x1f, R2 ;  /* 0x0000001fff037819 */ /* 0x000fc60000011402 */
[----:B------:R-:W-:-:S04]  /*24c20*/  IMAD.WIDE.U32 R2, R30, UR4, R2 ;  /* 0x000000041e027c25 */ /* 0x000fc8000f8e0002 */
[----:B--2---:R-:W-:-:S04]  /*24c30*/  IMAD R0, R8, UR4, RZ ;  /* 0x0000000408007c24 */ /* 0x004fc8000f8e02ff */
[----:B------:R-:W-:Y:S01]  /*24c40*/  IMAD R0, R30, UR5, R0 ;  /* 0x000000051e007c24 */ /* 0x000fe2000f8e0200 */
[----:B------:R-:W-:Y:S02]  /*24c50*/  ULDC.64 UR4, c[0x0][0x418] ;  /* 0x0001060000047ab9 */ /* 0x000fe40000000a00 */
[----:B------:R-:W-:Y:S01]  /*24c60*/  LEA R8, P0, R2, UR4, 0x2 ;  /* 0x0000000402087c11 */ /* 0x000fe2000f8010ff */
[----:B------:R-:W-:-:S05]  /*24c70*/  IMAD.IADD R0, R0, 0x1, R3 ;  /* 0x0000000100007824 */ /* 0x000fca00078e0203 */
[----:B------:R-:W-:-:S05]  /*24c80*/  LEA.HI.X R9, R2, UR5, R0, 0x2, P0 ;  /* 0x0000000502097c11 */ /* 0x000fca00080f1400 */
[----:B------:R-:W2:Y:S01]  /*24c90*/  LDG.E R8, desc[UR38][R8.64] ;  /* 0x0000002608087981 */ /* 0x000ea2000c1e1900 */
[----:B------:R-:W-:-:S05]  /*24ca0*/  IMAD.MOV.U32 R0, RZ, RZ, R26 ;  /* 0x000000ffff007224 */ /* 0x000fca00078e001a */
[----:B---3--:R-:W-:Y:S01]  /*24cb0*/  ISETP.GT.AND P2, PT, R0, R10, PT ;  /* 0x0000000a0000720c */ /* 0x008fe20003f44270 */
[----:B------:R-:W-:Y:S02]  /*24cc0*/  IMAD.U32 R10, RZ, RZ, UR41 ;  /* 0x00000029ff0a7e24 */ /* 0x000fe4000f8e00ff */
[----:B------:R-:W-:-:S03]  /*24cd0*/  VIADD R24, R4, 0x1 ;  /* 0x0000000104187836 */ /* 0x000fc60000000000 */
[----:B------:R-:W-:Y:S02]  /*24ce0*/  ISETP.NE.AND P1, PT, R10, 0x3, PT ;  /* 0x000000030a00780c */ /* 0x000fe40003f25270 */
[----:B------:R-:W-:-:S04]  /*24cf0*/  ISETP.NE.AND P0, PT, R24, 0x2, PT ;  /* 0x000000021800780c */ /* 0x000fc80003f05270 */
[----:B------:R-:W-:Y:S01]  /*24d00*/  SEL R28, RZ, 0x1, P0 ;  /* 0x00000001ff1c7807 */ /* 0x000fe20000000000 */
[----:B------:R-:W-:Y:S01]  /*24d10*/  VIADD R26, R26, 0xffffffff ;  /* 0xffffffff1a1a7836 */ /* 0x000fe20000000000 */
[----:B------:R-:W-:Y:S02]  /*24d20*/  SEL R24, R24, RZ, P0 ;  /* 0x000000ff18187207 */ /* 0x000fe40000000000 */
[----:B------:R-:W-:Y:S02]  /*24d30*/  LOP3.LUT R28, R5, R28, RZ, 0x3c, !PT ;  /* 0x0000001c051c7212 */ /* 0x000fe400078e3cff */
[----:B--2---:R-:W-:Y:S01]  /*24d40*/  SHF.R.S32.HI R9, RZ, 0x1f, R8 ;  /* 0x0000001fff097819 */ /* 0x004fe20000011408 */
[----:B------:R-:W-:Y:S06]  /*24d50*/  @!P1 BRA `(.L_x_1888) ;  /* 0x0000000000049947 */ /* 0x000fec0003800000 */
[----:B------:R-:W-:Y:S01]  /*24d60*/  BPT.TRAP 0x1 ;  /* 0x000000040000795c */ /* 0x000fe20000300000 */
.L_x_1888:
[----:B------:R-:W-:Y:S01]  /*24d70*/  IMAD R0, R24, 0x8, R23 ;  /* 0x0000000818007824 */ /* 0x000fe200078e0217 */
[----:B------:R-:W-:Y:S01]  /*24d80*/  SHF.L.U32 R10, R28, 0x1f, RZ ;  /* 0x0000001f1c0a7819 */ /* 0x000fe200000006ff */
[----:B------:R-:W-:Y:S01]  /*24d90*/  BSSY B0, `(.L_x_1889) ;  /* 0x0000004000007945 */ /* 0x000fe20003800000 */
[----:B------:R-:W-:Y:S02]  /*24da0*/  SHF.R.S32.HI R7, RZ, 0x1f, R6 ;  /* 0x0000001fff077819 */ /* 0x000fe40000011406 */
[----:B------:R-:W0:Y:S02]  /*24db0*/  SYNCS.PHASECHK.TRANS64.TRYWAIT P0, [R0+URZ+0x22880], R10 ;  /* 0x0228800a000075a7 */ /* 0x000e24000800017f */
[----:B0-----:R-:W-:Y:S05]  /*24dc0*/  @!P0 BRA `(.L_x_1890) ;  /* 0x0000005c004c8947 */ /* 0x001fea0003800000 */
.L_x_2072:
[----:B------:R-:W-:Y:S05]  /*24dd0*/  BSYNC B0 ;  /* 0x0000000000007941 */ /* 0x000fea0003800000 */
.L_x_1889:
[----:B------:R-:W1:Y:S01]  /*24de0*/  S2R R12, SR_TID.X ;  /* 0x00000000000c7919 */ /* 0x000e620000002100 */
[----:B------:R-:W-:Y:S01]  /*24df0*/  ULDC.64 UR4, c[0x0][0x328] ;  /* 0x0000ca0000047ab9 */ /* 0x000fe20000000a00 */
[----:B------:R-:W-:Y:S01]  /*24e00*/  ULDC.64 UR6, c[0x0][0x318] ;  /* 0x0000c60000067ab9 */ /* 0x000fe20000000a00 */
[----:B------:R-:W-:Y:S01]  /*24e10*/  IMAD R11, R7, UR4, RZ ;  /* 0x00000004070b7c24 */ /* 0x000fe2000f8e02ff */
[----:B------:R-:W-:Y:S01]  /*24e20*/  LOP3.LUT P3, RZ, R22, 0x2, RZ, 0xc0, !PT ;  /* 0x0000000216ff7812 */ /* 0x000fe2000786c0ff */
        /* <DEDUP_REMOVED lines=15> */
[----:B------:R-:W-:Y:S02]  /*24f20*/  IADD3 R17, P0, R2, UR6, RZ ;  /* 0x0000000602117c10 */ /* 0x000fe4000ff1e0ff */
[----:B------:R-:W-:Y:S02]  /*24f30*/  SHF.R.U32.HI R12, RZ, 0x5, R12 ;  /* 0x00000005ff0c7819 */ /* 0x000fe4000001160c */
[----:B------:R-:W-:-:S03]  /*24f40*/  IADD3.X R27, R27, UR7, R3, P0, !PT ;  /* 0x000000071b1b7c10 */ /* 0x000fc600087fe403 */
[----:B------:R-:W-:-:S04]  /*24f50*/  IMAD.SHL.U32 R12, R12, 0x400, RZ ;  /* 0x000004000c0c7824 */ /* 0x000fc800078e00ff */
[----:B------:R-:W-:Y:S01]  /*24f60*/  IMAD R20, R24, 0x4000, R12 ;  /* 0x0000400018147824 */ /* 0x000fe200078e020c */
[----:B------:R-:W-:Y:S06]  /*24f70*/  BRA.DIV UR4, `(.L_x_1891) ;  /* 0x0000005a04f47947 */ /* 0x000fec000b800000 */
        /* <DEDUP_REMOVED lines=23> */
.L_x_2082:
        /* <DEDUP_REMOVED lines=9> */
.L_x_1892:
        /* <DEDUP_REMOVED lines=11> */
.L_x_1893:
[----:B------:R2:W-:Y:S01]  /*25230*/  SYNCS.ARRIVE.TRANS64.A1T0 RZ, [R0+URZ+0x22870], RZ ;  /* 0x022870ff00ff79a7 */ /* 0x0005e2000810003f */
[----:B------:R-:W-:Y:S05]  /*25240*/  @!P3 BRA `(.L_x_1894) ;  /* 0x000000000004b947 */ /* 0x000fea0003800000 */
[----:B------:R-:W-:Y:S01]  /*25250*/  BPT.TRAP 0x1 ;  /* 0x000000040000795c */ /* 0x000fe20000300000 */
.L_x_1894:
[----:B------:R-:W3:Y:S01]  /*25260*/  SYNCS.PHASECHK.TRANS64.TRYWAIT P0, [R0+URZ+0x22840], R10 ;  /* 0x0228400a000075a7 */ /* 0x000ee2000800017f */
[----:B------:R-:W-:Y:S04]  /*25270*/  BSSY B0, `(.L_x_1895) ;  /* 0x0000002000007945 */ /* 0x000fe80003800000 */
[----:B---3--:R-:W-:Y:S05]  /*25280*/  @!P0 BRA `(.L_x_1896) ;  /* 0x0000005c005c8947 */ /* 0x008fea0003800000 */
.L_x_2083:
[----:B------:R-:W-:Y:S05]  /*25290*/  BSYNC B0 ;  /* 0x0000000000007941 */ /* 0x000fea0003800000 */
.L_x_1895:
[----:B------:R-:W4:Y:S01]  /*252a0*/  LDL R11, [R1+0xc] ;  /* 0x00000c00010b7983 */ /* 0x000f220000100800 */
[----:B------:R-:W-:Y:S01]  /*252b0*/  ULDC.64 UR4, c[0x0][0x300] ;  /* 0x0000c00000047ab9 */ /* 0x000fe20000000a00 */
[----:B------:R-:W-:Y:S01]  /*252c0*/  ULDC.64 UR6, c[0x0][0x2e8] ;  /* 0x0000ba0000067ab9 */ /* 0x000fe20000000a00 */
[----:B------:R-:W-:Y:S01]  /*252d0*/  IMAD R7, R7, UR4, RZ ;  /* 0x0000000407077c24 */ /* 0x000fe2000f8e02ff */
[----:B------:R-:W-:Y:S01]  /*252e0*/  LOP3.LUT P4, RZ, R22, 0x10, RZ, 0xc0, !PT ;  /* 0x0000001016ff7812 */ /* 0x000fe2000788c0ff */
[----:B------:R-:W-:Y:S01]  /*252f0*/  IMAD.WIDE.U32 R2, R6, UR4, RZ ;  /* 0x0000000406027c25 */ /* 0x000fe2000f8e00ff */
[C---:B------:R-:W-:Y:S02]  /*25300*/  LOP3.LUT P3, RZ, R22.reuse, 0x8, RZ, 0xc0, !PT ;  /* 0x0000000816ff7812 */ /* 0x040fe4000786c0ff */
[----:B------:R-:W-:Y:S01]  /*25310*/  LOP3.LUT P1, RZ, R22, 0x4, RZ, 0xc0, !PT ;  /* 0x0000000416ff7812 */ /* 0x000fe2000782c0ff */
[----:B------:R-:W-:Y:S01]  /*25320*/  IMAD R7, R6, UR5, R7 ;  /* 0x0000000506077c24 */ /* 0x000fe2000f8e0207 */
[----:B------:R-:W-:-:S02]  /*25330*/  ULDC.64 UR4, c[0x0][0x310] ;  /* 0x0000c40000047ab9 */ /* 0x000fc40000000a00 */
        /* <DEDUP_REMOVED lines=12> */
[----:B----4-:R-:W-:Y:S01]  /*25400*/  IMAD R7, R24, 0x6000, R11 ;  /* 0x0000600018077824 */ /* 0x010fe200078e020b */
[----:B------:R-:W-:Y:S07]  /*25410*/  BRA.DIV UR4, `(.L_x_1897) ;  /* 0x0000005e040c7947 */ /* 0x000fee000b800000 */
        /* <DEDUP_REMOVED lines=24> */
.L_x_2093:
        /* <DEDUP_REMOVED lines=10> */
.L_x_1898:
        /* <DEDUP_REMOVED lines=11> */
.L_x_1899:
[----:B------:R2:W-:Y:S02]  /*256f0*/  SYNCS.ARRIVE.TRANS64.A1T0 RZ, [R0+URZ+0x22830], RZ ;  /* 0x022830ff00ff79a7 */ /* 0x0005e4000810003f */
[----:B--23--:R-:W-:-:S05]  /*25700*/  IMAD.U32 R0, RZ, RZ, UR37 ;  /* 0x00000025ff007e24 */ /* 0x00cfca000f8e00ff */
[----:B------:R-:W-:-:S13]  /*25710*/  ISETP.NE.AND P0, PT, R0, 0x3, PT ;  /* 0x000000030000780c */ /* 0x000fda0003f05270 */
[----:B------:R-:W-:Y:S05]  /*25720*/  @!P0 BRA `(.L_x_1900) ;  /* 0x0000000000048947 */ /* 0x000fea0003800000 */
[----:B------:R-:W-:Y:S01]  /*25730*/  BPT.TRAP 0x1 ;  /* 0x000000040000795c */ /* 0x000fe20000300000 */
.L_x_1900:
[----:B------:R-:W-:Y:S01]  /*25740*/  LOP3.LUT R2, R5, 0x1, RZ, 0x3c, !PT ;  /* 0x0000000105027812 */ /* 0x000fe200078e3cff */
[----:B------:R-:W-:Y:S01]  /*25750*/  IMAD R0, R4, 0x8, R23 ;  /* 0x0000000804007824 */ /* 0x000fe200078e0217 */
[----:B------:R-:W-:Y:S02]  /*25760*/  BSSY B0, `(.L_x_1901) ;  /* 0x0000004000007945 */ /* 0x000fe40003800000 */
[----:B------:R-:W-:-:S04]  /*25770*/  SHF.L.U32 R2, R2, 0x1f, RZ ;  /* 0x0000001f02027819 */ /* 0x000fc800000006ff */
[----:B------:R-:W0:Y:S02]  /*25780*/  SYNCS.PHASECHK.TRANS64.TRYWAIT P1, [R0+URZ+0x22870], R2 ;  /* 0x02287002000075a7 */ /* 0x000e24000802017f */
[----:B0-----:R-:W-:Y:S05]  /*25790*/  @!P1 BRA `(.L_x_1902) ;  /* 0x0000005c00609947 */ /* 0x001fea0003800000 */
.L_x_2094:
[----:B------:R-:W-:Y:S05]  /*257a0*/  BSYNC B0 ;  /* 0x0000000000007941 */ /* 0x000fea0003800000 */
.L_x_1901:
[----:B------:R-:W-:-:S05]  /*257b0*/  IMAD.U32 R3, RZ, RZ, UR41 ;  /* 0x00000029ff037e24 */ /* 0x000fca000f8e00ff */
[----:B------:R-:W-:-:S13]  /*257c0*/  ISETP.NE.AND P1, PT, R3, 0x3, PT ;  /* 0x000000030300780c */ /* 0x000fda0003f25270 */
[----:B------:R-:W-:Y:S05]  /*257d0*/  @!P1 BRA `(.L_x_1903) ;  /* 0x0000000000049947 */ /* 0x000fea0003800000 */
[----:B------:R-:W-:Y:S01]  /*257e0*/  BPT.TRAP 0x1 ;  /* 0x000000040000795c */ /* 0x000fe20000300000 */
.L_x_1903:
[----:B0-----:R-:W-:Y:S01]  /*257f0*/  SHF.L.U32 R2, R5, 0x1f, RZ ;  /* 0x0000001f05027819 */ /* 0x001fe200000006ff */
[----:B------:R-:W-:-:S03]  /*25800*/  IMAD.SHL.U32 R3, R4, 0x4000, RZ ;  /* 0x0000400004037824 */ /* 0x000fc600078e00ff */
[----:B------:R-:W0:Y:S02]  /*25810*/  SYNCS.PHASECHK.TRANS64.TRYWAIT P1, [R0+URZ+0x22860], R2 ;  /* 0x02286002000075a7 */ /* 0x000e24000802017f */
[----:B0-----:R-:W-:Y:S05]  /*25820*/  @!P1 BRA `(.L_x_1904) ;  /* 0x0000005c00509947 */ /* 0x001fea0003800000 */
.L_x_2095:
        /* <DEDUP_REMOVED lines=8> */
[----:B-1----:R-:W-:Y:S01]  /*258b0*/  IMAD.IADD R17, R35, 0x1, R2 ;  /* 0x0000000123117824 */ /* 0x002fe200078e0202 */
        /* <DEDUP_REMOVED lines=59> */
.L_x_1905:
[----:B0-----:R0:W-:Y:S01]  /*25c70*/  SYNCS.ARRIVE.TRANS64.A1T0 RZ, [R0+URZ+0x22850], RZ ;  /* 0x022850ff00ff79a7 */ /* 0x0011e2000810003f */
[----:B------:R-:W-:Y:S06]  /*25c80*/  BAR.SYNC.DEFER_BLOCKING 0x2, 0x80 ;  /* 0x0082000000007b1d */ /* 0x000fec0000010000 */
[----:B------:R-:W-:Y:S05]  /*25c90*/  @!P0 BRA `(.L_x_1906) ;  /* 0x0000000000048947 */ /* 0x000fea0003800000 */
[----:B------:R-:W-:Y:S01]  /*25ca0*/  BPT.TRAP 0x1 ;  /* 0x000000040000795c */ /* 0x000fe20000300000 */
.L_x_1906:
[----:B------:R-:W2:Y:S01]  /*25cb0*/  LDL R2, [R1+0x8] ;  /* 0x0000080001027983 */ /* 0x000ea20000100800 */
[----:B0-----:R-:W-:Y:S02]  /*25cc0*/  VIADD R0, R0, 0x22880 ;  /* 0x0002288000007836 */ /* 0x001fe40000000000 */
[----:B------:R-:W-:Y:S02]  /*25cd0*/  IMAD.MOV.U32 R4, RZ, RZ, R24 ;  /* 0x000000ffff047224 */ /* 0x000fe400078e0018 */
[----:B------:R-:W-:Y:S01]  /*25ce0*/  IMAD.MOV.U32 R5, RZ, RZ, R28 ;  /* 0x000000ffff057224 */ /* 0x000fe200078e001c */
[----:B--2---:R-:W-:-:S04]  /*25cf0*/  PRMT R0, R2, 0x654, R0 ;  /* 0x0000065402007816 */ /* 0x004fc80000000000 */
[----:B------:R2:W-:Y:S01]  /*25d00*/  SYNCS.ARRIVE.TRANS64.RED.A1T0 RZ, [R0+URZ], RZ ;  /* 0x000000ff00ff79a7 */ /* 0x0005e2000810043f */
[----:B------:R-:W-:Y:S05]  /*25d10*/  @P2 BRA `(.L_x_1907) ;  /* 0xffffffec006c2947 */ /* 0x000fea000383ffff */
.L_x_1887:
[----:B-12---:R-:W1:Y:S01]  /*25d20*/  S2R R0, SR_TID.X ;  /* 0x0000000000007919 */ /* 0x006e620000002100 */
[----:B------:R-:W-:Y:S01]  /*25d30*/  BSSY B0, `(.L_x_1908) ;  /* 0x0000012000007945 */ /* 0x000fe20003800000 */
[----:B-1----:R-:W-:Y:S01]  /*25d40*/  LOP3.LUT R2, R0, 0x7f, RZ, 0xc0, !PT ;  /* 0x0000007f00027812 */ /* 0x002fe200078ec0ff */
[----:B------:R-:W-:-:S03]  /*25d50*/  IMAD.U32 R0, RZ, RZ, UR37 ;  /* 0x00000025ff007e24 */ /* 0x000fc6000f8e00ff */
[----:B------:R-:W-:Y:S02]  /*25d60*/  ISETP.NE.AND P1, PT, R2, RZ, PT ;  /* 0x000000ff0200720c */ /* 0x000fe40003f25270 */
[----:B------:R-:W-:-:S11]  /*25d70*/  ISETP.NE.AND P0, PT, R0, 0x3, PT ;  /* 0x000000030000780c */ /* 0x000fd60003f05270 */
[----:B------:R-:W-:Y:S05]  /*25d80*/  @P1 BRA `(.L_x_1909) ;  /* 0x0000000000301947 */ /* 0x000fea0003800000 */
[----:B------:R-:W1:Y:S01]  /*25d90*/  S2R R5, SR_LANEID ;  /* 0x0000000000057919 */ /* 0x000e620000000000 */
[----:B------:R-:W-:Y:S01]  /*25da0*/  VOTEU.ANY UR4, UPT, PT ;  /* 0x0000000000047886 */ /* 0x000fe200038e0100 */
[----:B------:R-:W2:Y:S01]  /*25db0*/  LDC.64 R2, c[0x0][0xc60] ;  /* 0x00031800ff027b82 */ /* 0x000ea20000000a00 */
[----:B------:R-:W1:Y:S02]  /*25dc0*/  FLO.U32 R0, UR4 ;  /* 0x0000000400007d00 */ /* 0x000e6400080e0000 */
[----:B-1----:R-:W-:-:S06]  /*25dd0*/  ISETP.EQ.U32.AND P1, PT, R0, R5, PT ;  /* 0x000000050000720c */ /* 0x002fcc0003f22070 */
[----:B------:R-:W2:Y:S07]  /*25de0*/  POPC R5, UR4 ;  /* 0x0000000400057d09 */ /* 0x000eae0008000000 */
[----:B--2---:R-:W2:Y:S01]  /*25df0*/  @P1 ATOMG.E.ADD.STRONG.GPU PT, R3, desc[UR38][R2.64], R5 ;  /* 0x00000005020319a8 */ /* 0x004ea200081ee1e6 */
[----:B0-----:R-:W0:Y:S02]  /*25e00*/  S2R R4, SR_LTMASK ;  /* 0x0000000000047919 */ /* 0x001e240000003900 */
[----:B0-----:R-:W-:-:S04]  /*25e10*/  LOP3.LUT R4, R4, UR4, RZ, 0xc0, !PT ;  /* 0x0000000404047c12 */ /* 0x001fc8000f8ec0ff */
[----:B------:R-:W0:Y:S01]  /*25e20*/  POPC R7, R4 ;  /* 0x0000000400077309 */ /* 0x000e220000000000 */
[----:B--2---:R-:W0:Y:S02]  /*25e30*/  SHFL.IDX PT, R0, R3, R0, 0x1f ;  /* 0x00001f0003007589 */ /* 0x004e2400000e0000 */
[----:B0-----:R-:W-:-:S07]  /*25e40*/  IADD3 R16, R0, UR40, R7 ;  /* 0x0000002800107c10 */ /* 0x001fce000fffe007 */
.L_x_1909:
[----:B------:R-:W-:Y:S05]  /*25e50*/  BSYNC B0 ;  /* 0x0000000000007941 */ /* 0x000fea0003800000 */
.L_x_1908:
[----:B------:R-:W-:Y:S05]  /*25e60*/  @!P0 BRA `(.L_x_1910) ;  /* 0x0000000000048947 */ /* 0x000fea0003800000 */
[----:B------:R-:W-:Y:S01]  /*25e70*/  BPT.TRAP 0x1 ;  /* 0x000000040000795c */ /* 0x000fe20000300000 */
.L_x_1910:
[----:B------:R-:W-:Y:S01]  /*25e80*/  LOP3.LUT R0, R28, 0x1, RZ, 0x3c, !PT ;  /* 0x000000011c007812 */ /* 0x000fe200078e3cff */
[----:B------:R-:W-:Y:S01]  /*25e90*/  IMAD R17, R24, 0x8, R23 ;  /* 0x0000000818117824 */ /* 0x000fe200078e0217 */
[----:B------:R-:W-:Y:S02]  /*25ea0*/  BSSY B0, `(.L_x_1911) ;  /* 0x0000004000007945 */ /* 0x000fe40003800000 */
[----:B------:R-:W-:-:S04]  /*25eb0*/  SHF.L.U32 R0, R0, 0x1f, RZ ;  /* 0x0000001f00007819 */ /* 0x000fc800000006ff */
[----:B------:R-:W1:Y:S02]  /*25ec0*/  SYNCS.PHASECHK.TRANS64.TRYWAIT P1, [R17+URZ+0x22870], R0 ;  /* 0x02287000110075a7 */ /* 0x000e64000802017f */
[----:B-1----:R-:W-:Y:S05]  /*25ed0*/  @!P1 BRA `(.L_x_1912) ;  /* 0x0000005400b89947 */ /* 0x002fea0003800000 */
.L_x_2096:
[----:B------:R-:W-:Y:S05]  /*25ee0*/  BSYNC B0 ;  /* 0x0000000000007941 */ /* 0x000fea0003800000 */
.L_x_1911:
[----:B------:R-:W-:-:S05]  /*25ef0*/  IMAD.U32 R2, RZ, RZ, UR41 ;  /* 0x00000029ff027e24 */ /* 0x000fca000f8e00ff */
[----:B------:R-:W-:-:S13]  /*25f00*/  ISETP.NE.AND P1, PT, R2, 0x3, PT ;  /* 0x000000030200780c */ /* 0x000fda0003f25270 */
[----:B------:R-:W-:Y:S05]  /*25f10*/  @!P1 BRA `(.L_x_1913) ;  /* 0x0000000000049947 */ /* 0x000fea0003800000 */
[----:B------:R-:W-:Y:S01]  /*25f20*/  BPT.TRAP 0x1 ;  /* 0x000000040000795c */ /* 0x000fe20000300000 */
.L_x_1913:
[----:B-1----:R-:W-:-:S04]  /*25f30*/  SHF.L.U32 R0, R28, 0x1f, RZ ;  /* 0x0000001f1c007819 */ /* 0x002fc800000006ff */
[----:B------:R-:W1:Y:S02]  /*25f40*/  SYNCS.PHASECHK.TRANS64.TRYWAIT P1, [R17+URZ+0x22860], R0 ;  /* 0x02286000110075a7 */ /* 0x000e64000802017f */
[----:B-1----:R-:W-:Y:S05]  /*25f50*/  @!P1 BRA `(.L_x_1914) ;  /* 0x0000005400ac9947 */ /* 0x002fea0003800000 */
.L_x_2097:
[----:B------:R-:W1:Y:S04]  /*25f60*/  LDL R3, [R1+0x18] ;  /* 0x0000180001037983 */ /* 0x000e680000100800 */
[----:B------:R-:W2:Y:S01]  /*25f70*/  LDL R12, [R1+0x14] ;  /* 0x00001400010c7983 */ /* 0x000ea20000100800 */
[----:B------:R-:W-:Y:S01]  /*25f80*/  IMAD.SHL.U32 R2, R24, 0x4000, RZ ;  /* 0x0000400018027824 */ /* 0x000fe200078e00ff */
[----:B------:R-:W-:Y:S05]  /*25f90*/  WARPSYNC.ALL ;  /* 0x0000000000007948 */ /* 0x000fea0003800000 */
[----:B------:R-:W-:-:S05]  /*25fa0*/  IMAD.U32 R20, RZ, RZ, UR41 ;  /* 0x00000029ff147e24 */ /* 0x000fca000f8e00ff */
[----:B------:R-:W-:Y:S02]  /*25fb0*/  ISETP.NE.AND P1, PT, R20, 0x3, PT ;  /* 0x000000031400780c */ /* 0x000fe40003f25270 */
[----:B-1----:R-:W-:Y:S02]  /*25fc0*/  LOP3.LUT R0, R2, R3, RZ, 0xfc, !PT ;  /* 0x0000000302007212 */ /* 0x002fe400078efcff */
[----:B--2---:R-:W-:-:S03]  /*25fd0*/  IADD3 R2, R23, R2, R12 ;  /* 0x0000000217027210 */ /* 0x004fc60007ffe00c */
[----:B------:R-:W-:Y:S01]  /*25fe0*/  IMAD.IADD R0, R23, 0x1, R0 ;  /* 0x0000000117007824 */ /* 0x000fe200078e0200 */
[----:B------:R-:W-:-:S03]  /*25ff0*/  IADD3 R18, R32, 0x400, R2 ;  /* 0x0000040020127810 */ /* 0x000fc60007ffe002 */
[----:B------:R-:W-:Y:S01]  /*26000*/  IMAD.IADD R3, R35, 0x1, R0 ;  /* 0x0000000123037824 */ /* 0x000fe200078e0200 */
[----:B0-----:R-:W0:Y:S02]  /*26010*/  LDSM.16.MT88.4 R4, [R0+0x8400] ;  /* 0x008400000004783b */ /* 0x001e240000004200 */
        /* <DEDUP_REMOVED lines=57> */
.L_x_1915:
[----:B0-----:R0:W-:Y:S01]  /*263b0*/  SYNCS.ARRIVE.TRANS64.A1T0 RZ, [R17+URZ+0x22850], RZ ;  /* 0x022850ff11ff79a7 */ /* 0x0011e2000810003f */
[----:B------:R-:W-:Y:S06]  /*263c0*/  BAR.SYNC.DEFER_BLOCKING 0x2, 0x80 ;  /* 0x0082000000007b1d */ /* 0x000fec0000010000 */
[----:B------:R-:W-:Y:S05]  /*263d0*/  @!P0 BRA `(.L_x_1916) ;  /* 0x0000000000048947 */ /* 0x000fea0003800000 */
[----:B------:R-:W-:Y:S01]  /*263e0*/  BPT.TRAP 0x1 ;  /* 0x000000040000795c */ /* 0x000fe20000300000 */
.L_x_1916:
[----:B------:R-:W2:Y:S01]  /*263f0*/  LDL R0, [R1+0x8] ;  /* 0x0000080001007983 */ /* 0x000ea20000100800 */
[----:B0-----:R-:W-:Y:S02]  /*26400*/  VIADD R17, R17, 0x22880 ;  /* 0x0002288011117836 */ /* 0x001fe40000000000 */
[----:B------:R-:W-:-:S05]  /*26410*/  VIADD R24, R24, 0x1 ;  /* 0x0000000118187836 */ /* 0x000fca0000000000 */
[----:B------:R-:W-:-:S04]  /*26420*/  ISETP.NE.AND P0, PT, R24, 0x2, PT ;  /* 0x000000021800780c */ /* 0x000fc80003f05270 */
[----:B------:R-:W-:Y:S02]  /*26430*/  SEL R3, RZ, 0x1, P0 ;  /* 0x00000001ff037807 */ /* 0x000fe40000000000 */
[----:B------:R-:W-:Y:S02]  /*26440*/  SEL R24, R24, RZ, P0 ;  /* 0x000000ff18187207 */ /* 0x000fe40000000000 */
[----:B------:R-:W-:Y:S02]  /*26450*/  LOP3.LUT R28, R28, R3, RZ, 0x3c, !PT ;  /* 0x000000031c1c7212 */ /* 0x000fe400078e3cff */
[----:B--2---:R-:W-:-:S04]  /*26460*/  PRMT R17, R0, 0x654, R17 ;  /* 0x0000065400117816 */ /* 0x004fc80000000011 */
[----:B------:R0:W-:Y:S03]  /*26470*/  SYNCS.ARRIVE.TRANS64.RED.A1T0 RZ, [R17+URZ], RZ ;  /* 0x000000ff11ff79a7 */ /* 0x0001e6000810043f */
.L_x_1857:
[----:B------:R-:W-:-:S13]  /*26480*/  LOP3.LUT P0, RZ, R22, 0x40, RZ, 0xc0, !PT ;  /* 0x0000004016ff7812 */ /* 0x000fda000780c0ff */
[----:B------:R-:W-:Y:S05]  /*26490*/  @!P0 BRA `(.L_x_1917) ;  /* 0x0000000000288947 */ /* 0x000fea0003800000 */
[----:B------:R-:W-:Y:S05]  /*264a0*/  WARPSYNC.ALL ;  /* 0x0000000000007948 */ /* 0x000fea0003800000 */
[----:B------:R-:W2:Y:S08]  /*264b0*/  S2UR UR4, SR_CgaCtaId ;  /* 0x00000000000479c3 */ /* 0x000eb00000008800 */
[----:B------:R-:W-:Y:S01]  /*264c0*/  BAR.SYNC.DEFER_BLOCKING 0x5, 0x180 ;  /* 0x0146000000007b1d */ /* 0x000fe20000010000 */
[----:B0-----:R-:W-:Y:S01]  /*264d0*/  MOV R23, 0x400 ;  /* 0x0000040000177802 */ /* 0x001fe20000000f00 */
[----:B--2---:R-:W-:-:S05]  /*264e0*/  IMAD.U32 R0, RZ, RZ, UR4 ;  /* 0x00000004ff007e24 */ /* 0x004fca000f8e00ff */
[----:B------:R-:W-:Y:S01]  /*264f0*/  LEA R23, R0, R23, 0x18 ;  /* 0x0000001700177211 */ /* 0x000fe200078ec0ff */
[----:B------:R2:W-:Y:S04]  /*26500*/  STL [R1+0x8], R0 ;  /* 0x0000080001007387 */ /* 0x0005e80000100800 */
[----:B------:R2:W3:Y:S01]  /*26510*/  LDS.128 R16, [R23+0x228d0] ;  /* 0x0228d00017107984 */ /* 0x0004e20000000c00 */
[----:B------:R-:W-:Y:S06]  /*26520*/  BAR.ARV 0x4, 0x180 ;  /* 0x0106000000007b1d */ /* 0x000fec0000002000 */
[----:B------:R-:W-:Y:S05]  /*26530*/  BRA `(.L_x_1918) ;  /* 0x0000000800d47947 */ /* 0x000fea0003800000 */
.L_x_1917:
[----:B------:R-:W2:Y:S01]  /*26540*/  S2R R0, SR_TID.X ;  /* 0x0000000000007919 */ /* 0x000ea20000002100 */
[----:B------:R-:W-:Y:S01]  /*26550*/  UMOV UR4, 0xffffffff ;  /* 0xffffffff00047882 */ /* 0x000fe20000000000 */
[----:B--2---:R-:W-:-:S04]  /*26560*/  LOP3.LUT R7, R0, 0x1f, RZ, 0xc0, !PT ;  /* 0x0000001f00077812 */ /* 0x004fc800078ec0ff */
[----:B------:R-:W-:Y:S01]  /*26570*/  ISETP.NE.AND P0, PT, R7, 0x1f, PT ;  /* 0x0000001f0700780c */ /* 0x000fe20003f05270 */
[----:B------:R-:W-:-:S12]  /*26580*/  BRA.DIV UR4, `(.L_x_1919) ;  /* 0x0000005204347947 */ /* 0x000fd8000b800000 */
[----:B0-----:R-:W-:Y:S01]  /*26590*/  IMAD.IADD R5, R19, 0x1, R7 ;  /* 0x0000000113057824 */ /* 0x001fe200078e0207 */
[----:B------:R-:W-:-:S04]  /*265a0*/  ULDC UR4, c[0x0][0xc3c] ;  /* 0x00030f0000047ab9 */ /* 0x000fc80000000800 */
[----:B------:R-:W-:-:S13]  /*265b0*/  ISETP.GE.OR P1, PT, R5, UR4, !P0 ;  /* 0x0000000405007c0c */ /* 0x000fda000c726670 */
[----:B-1----:R-:W0:Y:S02]  /*265c0*/  @!P1 LDC.64 R2, c[0x0][0xc80] ;  /* 0x00032000ff029b82 */ /* 0x002e240000000a00 */
[----:B0-----:R-:W-:-:S06]  /*265d0*/  @!P1 IMAD.WIDE R2, R5, 0x4, R2 ;  /* 0x0000000405029825 */ /* 0x001fcc00078e0202 */
[----:B------:R0:W2:Y:S01]  /*265e0*/  @!P1 LDG.E R3, desc[UR38][R2.64] ;  /* 0x0000002602039981 */ /* 0x0000a2000c1e1900 */
[C---:B------:R-:W-:Y:S02]  /*265f0*/  ISETP.GE.U32.AND P2, PT, R7.reuse, 0x2, PT ;  /* 0x000000020700780c */ /* 0x040fe40003f46070 */
[C---:B------:R-:W-:Y:S01]  /*26600*/  ISETP.GE.U32.AND P3, PT, R7.reuse, 0x4, PT ;  /* 0x000000040700780c */ /* 0x040fe20003f66070 */
[----:B------:R-:W-:Y:S01]  /*26610*/  SHFL.IDX PT, R0, R16, RZ, 0x1f ;  /* 0x00001fff10007589 */ /* 0x000fe200000e0000 */
[C---:B------:R-:W-:Y:S02]  /*26620*/  ISETP.GE.U32.AND P4, PT, R7.reuse, 0x8, PT ;  /* 0x000000080700780c */ /* 0x040fe40003f86070 */
[C---:B------:R-:W-:Y:S01]  /*26630*/  ISETP.GE.U32.AND P5, PT, R7.reuse, 0x10, PT ;  /* 0x000000100700780c */ /* 0x040fe20003fa6070 */
[----:B------:R-:W-:Y:S01]  /*26640*/  SHFL.IDX PT, R16, R16, 0x1, 0x1f ;  /* 0x00201f0010107f89 */ /* 0x000fe200000e0000 */
[----:B0-----:R-:W-:Y:S02]  /*26650*/  IMAD.MOV.U32 R2, RZ, RZ, RZ ;  /* 0x000000ffff027224 */ /* 0x001fe400078e00ff */
[----:B--2---:R-:W-:Y:S01]  /*26660*/  @!P1 IMAD.MOV.U32 R2, RZ, RZ, R3 ;  /* 0x000000ffff029224 */ /* 0x004fe200078e0003 */
[----:B------:R-:W-:-:S04]  /*26670*/  ISETP.NE.AND P1, PT, R7, RZ, PT ;  /* 0x000000ff0700720c */ /* 0x000fc80003f25270 */
        /* <DEDUP_REMOVED lines=16> */
.L_x_2107:
[----:B------:R-:W-:Y:S02]  /*26780*/  ULDC UR4, c[0x0][0xc38] ;  /* 0x00030e0000047ab9 */ /* 0x000fe40000000800 */
[----:B------:R-:W-:-:S04]  /*26790*/  IMAD.U32 R4, RZ, RZ, UR4 ;  /* 0x00000004ff047e24 */ /* 0x000fc8000f8e00ff */
[----:B-1----:R-:W-:-:S04]  /*267a0*/  IMAD R5, R14, R4, RZ ;  /* 0x000000040e057224 */ /* 0x002fc800078e02ff */
[----:B------:R-:W-:-:S05]  /*267b0*/  IMAD.IADD R16, R16, 0x1, R5 ;  /* 0x0000000110107824 */ /* 0x000fca00078e0205 */
[----:B------:R-:W-:-:S13]  /*267c0*/  ISETP.GT.AND P6, PT, R16, R0, PT ;  /* 0x000000001000720c */ /* 0x000fda0003fc4270 */
[----:B------:R-:W-:Y:S05]  /*267d0*/  @P6 BRA `(.L_x_1920) ;  /* 0x00000000009c6947 */ /* 0x000fea0003800000 */
.L_x_1925:
[----:B------:R-:W1:Y:S01]  /*267e0*/  LDC R4, c[0x0][0xc3c] ;  /* 0x00030f00ff047b82 */ /* 0x000e620000000800 */
[----:B------:R-:W-:-:S05]  /*267f0*/  VIADD R19, R19, 0x1f ;  /* 0x0000001f13137836 */ /* 0x000fca0000000000 */
        /* <DEDUP_REMOVED lines=12> */
.L_x_1923:
[----:B------:R-:W-:Y:S05]  /*268c0*/  BSYNC B0 ;  /* 0x0000000000007941 */ /* 0x000fea0003800000 */
.L_x_1922:
[----:B------:R-:W-:-:S03]  /*268d0*/  UMOV UR4, 0xffffffff ;  /* 0xffffffff00047882 */ /* 0x000fc60000000000 */
[----:B------:R-:W-:Y:S05]  /*268e0*/  BRA.DIV UR4, `(.L_x_1924) ;  /* 0x0000005204807947 */ /* 0x000fea000b800000 */
[----:B-----5:R-:W2:Y:S02]  /*268f0*/  SHFL.UP PT, R14, R2, 0x1, RZ ;  /* 0x04200000020e7989 */ /* 0x020ea400000e00ff */
[----:B--2---:R-:W-:-:S05]  /*26900*/  SEL R13, R14, RZ, P1 ;  /* 0x000000ff0e0d7207 */ /* 0x004fca0000800000 */
[----:B------:R-:W-:-:S05]  /*26910*/  IMAD.IADD R13, R2, 0x1, R13 ;  /* 0x00000001020d7824 */ /* 0x000fca00078e020d */
[----:B------:R-:W2:Y:S02]  /*26920*/  SHFL.UP PT, R14, R13, 0x2, RZ ;  /* 0x044000000d0e7989 */ /* 0x000ea400000e00ff */
[----:B--2---:R-:W-:-:S05]  /*26930*/  SEL R14, R14, RZ, P2 ;  /* 0x000000ff0e0e7207 */ /* 0x004fca0001000000 */
[----:B01----:R-:W-:-:S05]  /*26940*/  IMAD.IADD R3, R13, 0x1, R14 ;  /* 0x000000010d037824 */ /* 0x003fca00078e020e */
        /* <DEDUP_REMOVED lines=10> */
.L_x_2115:
[----:B------:R-:W-:Y:S02]  /*269f0*/  ULDC UR4, c[0x0][0xc38] ;  /* 0x00030e0000047ab9 */ /* 0x000fe40000000800 */
[----:B------:R-:W-:-:S04]  /*26a00*/  IMAD.U32 R4, RZ, RZ, UR4 ;  /* 0x00000004ff047e24 */ /* 0x000fc8000f8e00ff */
[----:B-1----:R-:W-:-:S04]  /*26a10*/  IMAD R5, R14, R4, RZ ;  /* 0x000000040e057224 */ /* 0x002fc800078e02ff */
[----:B------:R-:W-:-:S05]  /*26a20*/  IMAD.IADD R16, R5, 0x1, R16 ;  /* 0x0000000105107824 */ /* 0x000fca00078e0210 */
[----:B------:R-:W-:-:S13]  /*26a30*/  ISETP.GT.AND P6, PT, R16, R0, PT ;  /* 0x000000001000720c */ /* 0x000fda0003fc4270 */
[----:B------:R-:W-:Y:S05]  /*26a40*/  @!P6 BRA `(.L_x_1925) ;  /* 0xfffffffc0064e947 */ /* 0x000fea000383ffff */
.L_x_1920:
[----:B------:R-:W-:Y:S01]  /*26a50*/  IMAD.IADD R16, R16, 0x1, -R5 ;  /* 0x0000000110107824 */ /* 0x000fe200078e0a05 */
[----:B------:R-:W-:-:S03]  /*26a60*/  UMOV UR4, 0xffffffff ;  /* 0xffffffff00047882 */ /* 0x000fc60000000000 */
[----:B------:R-:W-:-:S05]  /*26a70*/  IMAD R5, R3, R4, R16 ;  /* 0x0000000403057224 */ /* 0x000fca00078e0210 */
[----:B------:R-:W-:Y:S01]  /*26a80*/  ISETP.GT.AND P6, PT, R5, R0, PT ;  /* 0x000000000500720c */ /* 0x000fe20003fc4270 */
[----:B------:R-:W-:-:S12]  /*26a90*/  BRA.DIV UR4, `(.L_x_1926) ;  /* 0x0000005204d07947 */ /* 0x000fd8000b800000 */
[----:B------:R-:W-:-:S04]  /*26aa0*/  VOTE.ANY R5, PT, !P6 ;  /* 0x0000000000057806 */ /* 0x000fc800070e0100 */
[----:B------:R-:W1:Y:S02]  /*26ab0*/  POPC R6, R5 ;  /* 0x0000000500067309 */ /* 0x000e640000000000 */
[----:B-1----:R1:W2:Y:S02]  /*26ac0*/  SHFL.IDX PT, R17, R2, R6, 0x1f ;  /* 0x00001f0602117589 */ /* 0x0022a400000e0000 */
.L_x_2119:
[----:B------:R-:W-:Y:S01]  /*26ad0*/  ISETP.NE.AND P0, PT, R5, RZ, PT ;  /* 0x000000ff0500720c */ /* 0x000fe20003f05270 */
[----:B------:R-:W-:-:S12]  /*26ae0*/  IMAD.MOV.U32 R5, RZ, RZ, RZ ;  /* 0x000000ffff057224 */ /* 0x000fd800078e00ff */
[----:B------:R-:W-:Y:S05]  /*26af0*/  @!P0 BRA `(.L_x_1927) ;  /* 0x0000000000108947 */ /* 0x000fea0003800000 */
[----:B------:R-:W-:Y:S01]  /*26b00*/  UMOV UR4, 0xffffffff ;  /* 0xffffffff00047882 */ /* 0x000fe20000000000 */
[----:B------:R-:W-:Y:S02]  /*26b10*/  VIADD R12, R6, 0xffffffff ;  /* 0xffffffff060c7836 */ /* 0x000fe40000000000 */
[----:B------:R-:W-:Y:S05]  /*26b20*/  BRA.DIV UR4, `(.L_x_1928) ;  /* 0x0000005204f47947 */ /* 0x000fea000b800000 */
[----:B------:R3:W4:Y:S02]  /*26b30*/  SHFL.IDX PT, R5, R3, R12, 0x1f ;  /* 0x00001f0c03057589 */ /* 0x00072400000e0000 */
.L_x_1927:
[----:B01-3--:R-:W0:Y:S01]  /*26b40*/  LDC.64 R2, c[0x0][0xc90] ;  /* 0x00032400ff027b82 */ /* 0x00be220000000a00 */
[----:B------:R-:W-:-:S04]  /*26b50*/  IMAD.IADD R19, R6, 0x1, R19 ;  /* 0x0000000106137824 */ /* 0x000fc800078e0213 */
[----:B0-----:R-:W-:-:S05]  /*26b60*/  IMAD.WIDE R2, R19, 0x4, R2 ;  /* 0x0000000413027825 */ /* 0x001fca00078e0202 */
[----:B------:R0:W2:Y:S01]  /*26b70*/  LDG.E R7, desc[UR38][R2.64] ;  /* 0x0000002602077981 */ /* 0x0000a2000c1e1900 */
[----:B----4-:R-:W-:Y:S02]  /*26b80*/  IMAD R16, R5, R4, R16 ;  /* 0x0000000405107224 */ /* 0x010fe400078e0210 */
[----:B0-----:R-:W-:Y:S02]  /*26b90*/  IMAD.MOV.U32 R2, RZ, RZ, RZ ;  /* 0x000000ffff027224 */ /* 0x001fe400078e00ff */
[----:B--2---:R-:W-:-:S05]  /*26ba0*/  IMAD R6, R17, R7, RZ ;  /* 0x0000000711067224 */ /* 0x004fca00078e02ff */
[----:B------:R-:W-:-:S04]  /*26bb0*/  IABS R8, R6 ;  /* 0x0000000600087213 */ /* 0x000fc80000000000 */
[----:B------:R-:W0:Y:S08]  /*26bc0*/  I2F.RP R9, R8 ;  /* 0x0000000800097306 */ /* 0x000e300000209400 */
[----:B0-----:R-:W0:Y:S02]  /*26bd0*/  MUFU.RCP R9, R9 ;  /* 0x0000000900097308 */ /* 0x001e240000001000 */
[----:B0-----:R-:W-:-:S06]  /*26be0*/  VIADD R10, R9, 0xffffffe ;  /* 0x0ffffffe090a7836 */ /* 0x001fcc0000000000 */
[----:B------:R-:W0:Y:S02]  /*26bf0*/  F2I.FTZ.U32.TRUNC.NTZ R3, R10 ;  /* 0x0000000a00037305 */ /* 0x000e24000021f000 */
[----:B0-----:R-:W-:-:S04]  /*26c00*/  IMAD.MOV R5, RZ, RZ, -R3 ;  /* 0x000000ffff057224 */ /* 0x001fc800078e0a03 */
[----:B------:R-:W-:-:S04]  /*26c10*/  IMAD R5, R5, R8, RZ ;  /* 0x0000000805057224 */ /* 0x000fc800078e02ff */
[----:B------:R-:W-:-:S04]  /*26c20*/  IMAD.HI.U32 R2, R3, R5, R2 ;  /* 0x0000000503027227 */ /* 0x000fc800078e0002 */
[----:B------:R-:W-:Y:S01]  /*26c30*/  IMAD.IADD R5, R0, 0x1, -R16 ;  /* 0x0000000100057824 */ /* 0x000fe200078e0a10 */
[----:B------:R-:W-:-:S04]  /*26c40*/  IABS R0, R6 ;  /* 0x0000000600007213 */ /* 0x000fc80000000000 */
[----:B------:R-:W-:Y:S01]  /*26c50*/  IABS R3, R5 ;  /* 0x0000000500037213 */ /* 0x000fe20000000000 */
[----:B------:R-:W-:-:S04]  /*26c60*/  IMAD.MOV R0, RZ, RZ, -R0 ;  /* 0x000000ffff007224 */ /* 0x000fc800078e0a00 */
        /* <DEDUP_REMOVED lines=12> */
[----:B------:R-:W-:Y:S02]  /*26d30*/  IMAD R0, R7, R2, RZ ;  /* 0x0000000207007224 */ /* 0x000fe400078e02ff */
[----:B------:R-:W-:Y:S02]  /*26d40*/  IMAD.MOV R2, RZ, RZ, -R2 ;  /* 0x000000ffff027224 */ /* 0x000fe400078e0a02 */
[----:B------:R-:W-:Y:S02]  /*26d50*/  IMAD.MOV R3, RZ, RZ, -R0 ;  /* 0x000000ffff037224 */ /* 0x000fe400078e0a00 */
[----:B------:R-:W-:-:S03]  /*26d60*/  IMAD R5, R6, R2, R5 ;  /* 0x0000000206057224 */ /* 0x000fc600078e0205 */
[----:B------:R-:W-:-:S04]  /*26d70*/  VIADDMNMX R4, R3, R4, R7, PT ;  /* 0x0000000403047246 */ /* 0x000fc80003800107 */
[-C--:B------:R-:W-:Y:S02]  /*26d80*/  IABS R7, R4.reuse ;  /* 0x0000000400077213 */ /* 0x080fe40000000000 */
[----:B------:R-:W-:Y:S02]  /*26d90*/  IABS R6, R4 ;  /* 0x0000000400067213 */ /* 0x000fe40000000000 */
[----:B------:R-:W0:Y:S03]  /*26da0*/  I2F.RP R8, R7 ;  /* 0x0000000700087306 */ /* 0x000e260000209400 */
[----:B------:R-:W-:-:S05]  /*26db0*/  IMAD.MOV R6, RZ, RZ, -R6 ;  /* 0x000000ffff067224 */ /* 0x000fca00078e0a06 */
[----:B0-----:R-:W0:Y:S02]  /*26dc0*/  MUFU.RCP R8, R8 ;  /* 0x0000000800087308 */ /* 0x001e240000001000 */
[----:B0-----:R-:W-:-:S06]  /*26dd0*/  VIADD R9, R8, 0xffffffe ;  /* 0x0ffffffe08097836 */ /* 0x001fcc0000000000 */
[----:B------:R-:W0:Y:S02]  /*26de0*/  F2I.FTZ.U32.TRUNC.NTZ R3, R9 ;  /* 0x0000000900037305 */ /* 0x000e24000021f000 */
[----:B0-----:R-:W-:-:S04]  /*26df0*/  IMAD.MOV R2, RZ, RZ, -R3 ;  /* 0x000000ffff027224 */ /* 0x001fc800078e0a03 */
[----:B------:R-:W-:Y:S02]  /*26e00*/  IMAD R11, R2, R7, RZ ;  /* 0x00000007020b7224 */ /* 0x000fe400078e02ff */
[----:B------:R-:W-:-:S04]  /*26e10*/  IMAD.MOV.U32 R2, RZ, RZ, RZ ;  /* 0x000000ffff027224 */ /* 0x000fc800078e00ff */
[----:B------:R-:W-:Y:S01]  /*26e20*/  IMAD.HI.U32 R2, R3, R11, R2 ;  /* 0x0000000b03027227 */ /* 0x000fe200078e0002 */
[----:B------:R-:W-:-:S05]  /*26e30*/  IABS R3, R5 ;  /* 0x0000000500037213 */ /* 0x000fca0000000000 */
[----:B------:R-:W-:-:S04]  /*26e40*/  IMAD.HI.U32 R2, R2, R3, RZ ;  /* 0x0000000302027227 */ /* 0x000fc800078e00ff */
[----:B------:R-:W-:Y:S01]  /*26e50*/  IMAD R6, R2, R6, R3 ;  /* 0x0000000602067224 */ /* 0x000fe200078e0203 */
[C---:B------:R-:W-:Y:S01]  /*26e60*/  LOP3.LUT R3, R5.reuse, R4, RZ, 0x3c, !PT ;  /* 0x0000000405037212 */ /* 0x040fe200078e3cff */
[----:B------:R-:W-:-:S03]  /*26e70*/  IMAD.IADD R5, R5, 0x1, R0 ;  /* 0x0000000105057824 */ /* 0x000fc600078e0200 */
        /* <DEDUP_REMOVED lines=8> */
[----:B------:R-:W-:Y:S01]  /*26f00*/  @!P1 LOP3.LUT R2, RZ, R4, RZ, 0x33, !PT ;  /* 0x00000004ff029212 */ /* 0x000fe200078e33ff */
[----:B------:R-:W-:-:S04]  /*26f10*/  IMAD.MOV R4, RZ, RZ, -R4 ;  /* 0x000000ffff047224 */ /* 0x000fc800078e0a04 */
[----:B------:R-:W-:Y:S01]  /*26f20*/  IMAD R18, R2, R4, R5 ;  /* 0x0000000402127224 */ /* 0x000fe200078e0205 */
[----:B------:R-:W-:-:S05]  /*26f30*/  LOP3.LUT R2, RZ, R2, RZ, 0x33, !PT ;  /* 0x00000002ff027212 */ /* 0x000fca00078e33ff */
[----:B------:R-:W-:Y:S01]  /*26f40*/  IMAD.IADD R17, R17, 0x1, R2 ;  /* 0x0000000111117824 */ /* 0x000fe200078e0202 */
[----:B------:R-:W-:Y:S06]  /*26f50*/  BRA `(.L_x_1929) ;  /* 0x00000000001c7947 */ /* 0x000fec0003800000 */
.L_x_1921:
[----:B------:R-:W-:Y:S01]  /*26f60*/  UMOV UR4, URZ ;  /* 0x0000003f00047c82 */ /* 0x000fe20008000000 */
[----:B------:R-:W-:Y:S01]  /*26f70*/  UMOV UR5, URZ ;  /* 0x0000003f00057c82 */ /* 0x000fe20008000000 */
[----:B------:R-:W-:Y:S01]  /*26f80*/  ULDC UR6, c[0x0][0xc3c] ;  /* 0x00030f0000067ab9 */ /* 0x000fe20000000800 */
[----:B------:R-:W-:Y:S02]  /*26f90*/  IMAD.MOV.U32 R16, RZ, RZ, R0 ;  /* 0x000000ffff107224 */ /* 0x000fe400078e0000 */
[----:B------:R-:W-:Y:S02]  /*26fa0*/  IMAD.U32 R17, RZ, RZ, UR4 ;  /* 0x00000004ff117e24 */ /* 0x000fe4000f8e00ff */
[----:B------:R-:W-:Y:S02]  /*26fb0*/  IMAD.U32 R18, RZ, RZ, UR5 ;  /* 0x00000005ff127e24 */ /* 0x000fe4000f8e00ff */
[----:B------:R-:W-:-:S07]  /*26fc0*/  IMAD.U32 R19, RZ, RZ, UR6 ;  /* 0x00000006ff137e24 */ /* 0x000fce000f8e00ff */
.L_x_1929:
[----:B------:R1:W2:Y:S01]  /*26fd0*/  LDL R2, [R1+0x8] ;  /* 0x0000080001027983 */ /* 0x0002a20000100800 */
[----:B------:R-:W3:Y:S01]  /*26fe0*/  S2R R0, SR_TID.X ;  /* 0x0000000000007919 */ /* 0x000ee20000002100 */
[----:B------:R-:W-:Y:S05]  /*26ff0*/  WARPSYNC.ALL ;  /* 0x0000000000007948 */ /* 0x000fea0003800000 */
[----:B---3--:R-:W-:Y:S01]  /*27000*/  LOP3.LUT R0, R0, 0x1f, RZ, 0xc0, !PT ;  /* 0x0000001f00007812 */ /* 0x008fe200078ec0ff */
[----:B------:R-:W-:Y:S03]  /*27010*/  BAR.SYNC.DEFER_BLOCKING 0x4, 0x180 ;  /* 0x0106000000007b1d */ /* 0x000fe60000010000 */
[----:B------:R-:W-:-:S13]  /*27020*/  ISETP.NE.AND P0, PT, R0, RZ, PT ;  /* 0x000000ff0000720c */ /* 0x000fda0003f05270 */
[----:B------:R-:W-:Y:S01]  /*27030*/  @!P0 MOV R0, 0x400 ;  /* 0x0000040000008802 */ /* 0x000fe20000000f00 */
[----:B--2---:R-:W2:Y:S03]  /*27040*/  @!P0 S2R R2, SR_CgaCtaId ;  /* 0x0000000000028919 */ /* 0x004ea60000008800 */
[----:B--2---:R-:W-:Y:S01]  /*27050*/  @!P0 LEA R23, R2, R0, 0x18 ;  /* 0x0000000002178211 */ /* 0x004fe200078ec0ff */
[----:B------:R1:W-:Y:S04]  /*27060*/  @!P0 STL [R1+0x8], R2 ;  /* 0x0000080201008387 */ /* 0x0003e80000100800 */
[----:B------:R1:W-:Y:S01]  /*27070*/  @!P0 STS.128 [R23+0x228d0], R16 ;  /* 0x0228d01017008388 */ /* 0x0003e20000000c00 */
[----:B------:R-:W-:Y:S06]  /*27080*/  BAR.ARV 0x5, 0x180 ;  /* 0x0146000000007b1d */ /* 0x000fec0000002000 */
.L_x_1918:
[----:B------:R-:W-:Y:S02]  /*27090*/  ULDC UR4, c[0x0][0xc3c] ;  /* 0x00030f0000047ab9 */ /* 0x000fe40000000800 */
[----:B---3--:R-:W-:-:S13]  /*270a0*/  ISETP.GE.AND P0, PT, R19, UR4, PT ;  /* 0x0000000413007c0c */ /* 0x008fda000bf06270 */
[----:B------:R-:W-:Y:S05]  /*270b0*/  @!P0 BRA `(.L_x_1930) ;  /* 0xffffff9800948947 */ /* 0x000fea000383ffff */
[----:B------:R-:W-:Y:S05]  /*270c0*/  BSYNC B7 ;  /* 0x0000000000077941 */ /* 0x000fea0003800000 */
.L_x_1800:
[----:B--2---:R-:W2:Y:S01]  /*270d0*/  LDL.LU R0, [R1+0x30] ;  /* 0x0000300001007983 */ /* 0x004ea20000300800 */
[----:B------:R-:W-:Y:S01]  /*270e0*/  BSSY B0, `(.L_x_1931) ;  /* 0x000000b000007945 */ /* 0x000fe20003800000 */
[----:B------:R-:W3:Y:S01]  /*270f0*/  S2R R5, SR_CgaCtaId ;  /* 0x0000000000057919 */ /* 0x000ee20000008800 */
[----:B--2---:R-:W-:-:S05]  /*27100*/  VIADD R0, R0, 0x1 ;  /* 0x0000000100007836 */ /* 0x004fca0000000000 */
[----:B01----:R-:W-:-:S04]  /*27110*/  LEA.HI R2, R0, R0, RZ, 0x1 ;  /* 0x0000000000027211 */ /* 0x003fc800078f08ff */
[----:B------:R-:W-:Y:S02]  /*27120*/  LOP3.LUT R3, R2, 0xfffffffe, RZ, 0xc0, !PT ;  /* 0xfffffffe02037812 */ /* 0x000fe400078ec0ff */
[----:B------:R-:W-:-:S03]  /*27130*/  MOV R2, 0x400 ;  /* 0x0000040000027802 */ /* 0x000fc60000000f00 */
[----:B------:R-:W-:Y:S01]  /*27140*/  IMAD.IADD R0, R0, 0x1, -R3 ;  /* 0x0000000100007824 */ /* 0x000fe200078e0a03 */
[----:B---3--:R-:W-:-:S04]  /*27150*/  LEA R7, R5, R2, 0x18 ;  /* 0x0000000205077211 */ /* 0x008fc800078ec0ff */
[----:B------:R-:W-:-:S04]  /*27160*/  SHF.L.U32 R0, R0, 0x1f, RZ ;  /* 0x0000001f00007819 */ /* 0x000fc800000006ff */
[----:B------:R-:W0:Y:S02]  /*27170*/  SYNCS.PHASECHK.TRANS64.TRYWAIT P0, [R7+URZ+0x22820], R0 ;  /* 0x02282000070075a7 */ /* 0x000e24000800017f */
[----:B0-----:R-:W-:Y:S05]  /*27180*/  @!P0 BRA `(.L_x_1932) ;  /* 0x0000004c00848947 */ /* 0x001fea0003800000 */
.L_x_2122:
[----:B------:R-:W-:Y:S05]  /*27190*/  BSYNC B0 ;  /* 0x0000000000007941 */ /* 0x000fea0003800000 */
.L_x_1931:
[----:B------:R-:W-:-:S03]  /*271a0*/  UMOV UR4, 0xffffffff ;  /* 0xffffffff00047882 */ /* 0x000fc60000000000 */
[----:B------:R-:W-:Y:S05]  /*271b0*/  BRA.DIV UR4, `(.L_x_1933) ;  /* 0x0000004e048c7947 */ /* 0x000fea000b800000 */
[----:B0-----:R-:W0:Y:S02]  /*271c0*/  S2R R0, SR_TID.X ;  /* 0x0000000000007919 */ /* 0x001e240000002100 */
[----:B0-----:R-:W-:-:S04]  /*271d0*/  SHF.R.U32.HI R0, RZ, 0x5, R0 ;  /* 0x00000005ff007819 */ /* 0x001fc80000011600 */
[----:B------:R-:W-:-:S05]  /*271e0*/  LOP3.LUT R0, R0, 0x3, RZ, 0xc0, !PT ;  /* 0x0000000300007812 */ /* 0x000fca00078ec0ff */
[----:B------:R0:W1:Y:S02]  /*271f0*/  SHFL.IDX PT, R14, R0, RZ, 0x1f ;  /* 0x00001fff000e7589 */ /* 0x00006400000e0000 */
.L_x_2125:
[----:B-1----:R-:W-:-:S13]  /*27200*/  ISETP.NE.AND P0, PT, R14, RZ, PT ;  /* 0x000000ff0e00720c */ /* 0x002fda0003f05270 */
[----:B------:R-:W-:Y:S05]  /*27210*/  @P0 BRA `(.L_x_1561) ;  /* 0x0000000000a80947 */ /* 0x000fea0003800000 */
[----:B------:R-:W-:-:S03]  /*27220*/  UMOV UR4, 0xffffffff ;  /* 0xffffffff00047882 */ /* 0x000fc60000000000 */
[----:B------:R-:W-:Y:S05]  /*27230*/  BRA.DIV UR4, `(.L_x_1934) ;  /* 0x0000004e04a07947 */ /* 0x000fea000b800000 */
[----:B------:R-:W-:-:S13]  /*27240*/  ELECT P6, URZ, PT ;  /* 0x00000000003f782f */ /* 0x000fda00038c0000 */
.L_x_2128:
[----:B------:R-:W-:Y:S05]  /*27250*/  @!P6 BRA `(.L_x_1561) ;  /* 0x000000000098e947 */ /* 0x000fea0003800000 */
[----:B------:R-:W-:-:S06]  /*27260*/  ULOP3.LUT UR4, UR36, 0x2, URZ, 0xfc, !UPT ;  /* 0x0000000224047892 */ /* 0x000fcc000f8efc3f */
[----:B0-----:R-:W-:-:S05]  /*27270*/  IMAD.U32 R0, RZ, RZ, UR4 ;  /* 0x00000004ff007e24 */ /* 0x001fca000f8e00ff */
[----:B------:R-:W-:-:S13]  /*27280*/  ISETP.NE.AND P0, PT, R0, 0x3, PT ;  /* 0x000000030000780c */ /* 0x000fda0003f05270 */
[----:B------:R-:W-:Y:S05]  /*27290*/  @!P0 BRA `(.L_x_1935) ;  /* 0x0000000000048947 */ /* 0x000fea0003800000 */
[----:B------:R-:W-:Y:S01]  /*272a0*/  BPT.TRAP 0x1 ;  /* 0x000000040000795c */ /* 0x000fe20000300000 */
.L_x_1935:
[----:B------:R-:W-:Y:S01]  /*272b0*/  IMAD R5, R24, 0x8, R7 ;  /* 0x0000000818057824 */ /* 0x000fe200078e0207 */
[----:B------:R-:W-:Y:S01]  /*272c0*/  SHF.L.U32 R0, R28, 0x1f, RZ ;  /* 0x0000001f1c007819 */ /* 0x000fe200000006ff */
[----:B------:R-:W-:-:S03]  /*272d0*/  VIADD R24, R24, 0x1 ;  /* 0x0000000118187836 */ /* 0x000fc60000000000 */
[----:B------:R-:W0:Y:S02]  /*272e0*/  SYNCS.PHASECHK.TRANS64.TRYWAIT P1, [R5+URZ+0x22840], R0 ;  /* 0x02284000050075a7 */ /* 0x000e24000802017f */
[----:B------:R-:W-:-:S04]  /*272f0*/  ISETP.NE.AND P2, PT, R24, 0x2, PT ;  /* 0x000000021800780c */ /* 0x000fc80003f45270 */
[----:B------:R-:W-:Y:S01]  /*27300*/  SEL R3, RZ, 0x1, P2 ;  /* 0x00000001ff037807 */ /* 0x000fe20001000000 */
[----:B0-----:R-:W-:Y:S08]  /*27310*/  @!P1 BRA `(.L_x_1936) ;  /* 0x0000004c00889947 */ /* 0x001ff00003800000 */
.L_x_2129:
[----:B------:R-:W-:Y:S02]  /*27320*/  SEL R24, R24, RZ, P2 ;  /* 0x000000ff18187207 */ /* 0x000fe40001000000 */
[----:B------:R-:W-:Y:S01]  /*27330*/  LOP3.LUT R2, R28, R3, RZ, 0x3c, !PT ;  /* 0x000000031c027212 */ /* 0x000fe200078e3cff */
[----:B------:R-:W-:Y:S06]  /*27340*/  @!P0 BRA `(.L_x_1937) ;  /* 0x0000000000048947 */ /* 0x000fec0003800000 */
[----:B------:R-:W-:Y:S01]  /*27350*/  BPT.TRAP 0x1 ;  /* 0x000000040000795c */ /* 0x000fe20000300000 */
.L_x_1937:
[----:B------:R-:W-:Y:S01]  /*27360*/  IMAD R3, R24, 0x8, R7 ;  /* 0x0000000818037824 */ /* 0x000fe200078e0207 */
[----:B------:R-:W-:-:S04]  /*27370*/  SHF.L.U32 R2, R2, 0x1f, RZ ;  /* 0x0000001f02027819 */ /* 0x000fc800000006ff */
[----:B------:R-:W1:Y:S02]  /*27380*/  SYNCS.PHASECHK.TRANS64.TRYWAIT P1, [R3+URZ+0x22840], R2 ;  /* 0x02284002030075a7 */ /* 0x000e64000802017f */
[----:B-1----:R-:W-:Y:S05]  /*27390*/  @!P1 BRA `(.L_x_1938) ;  /* 0x0000004c007c9947 */ /* 0x002fea0003800000 */
.L_x_2130:
[----:B------:R-:W-:Y:S05]  /*273a0*/  @!P0 BRA `(.L_x_1939) ;  /* 0x0000000000048947 */ /* 0x000fea0003800000 */
[----:B------:R-:W-:Y:S01]  /*273b0*/  BPT.TRAP 0x1 ;  /* 0x000000040000795c */ /* 0x000fe20000300000 */
.L_x_1939:
[----:B------:R-:W2:Y:S02]  /*273c0*/  SYNCS.PHASECHK.TRANS64.TRYWAIT P1, [R5+URZ+0x22860], R0 ;  /* 0x02286000050075a7 */ /* 0x000ea4000802017f */
[----:B--2---:R-:W-:Y:S05]  /*273d0*/  @!P1 BRA `(.L_x_1940) ;  /* 0x0000004c00809947 */ /* 0x004fea0003800000 */
.L_x_2131:
[----:B------:R-:W-:Y:S05]  /*273e0*/  @!P0 BRA `(.L_x_1941) ;  /* 0x0000000000048947 */ /* 0x000fea0003800000 */
[----:B------:R-:W-:Y:S01]  /*273f0*/  BPT.TRAP 0x1 ;  /* 0x000000040000795c */ /* 0x000fe20000300000 */
.L_x_1941:
[----:B------:R-:W3:Y:S02]  /*27400*/  SYNCS.PHASECHK.TRANS64.TRYWAIT P1, [R3+URZ+0x22860], R2 ;  /* 0x02286002030075a7 */ /* 0x000ee4000802017f */
[----:B---3--:R-:W-:Y:S05]  /*27410*/  @!P1 BRA `(.L_x_1942) ;  /* 0x0000004c00849947 */ /* 0x008fea0003800000 */
.L_x_2132:
[----:B------:R-:W-:Y:S05]  /*27420*/  @!P0 BRA `(.L_x_1943) ;  /* 0x0000000000048947 */ /* 0x000fea0003800000 */
[----:B------:R-:W-:Y:S01]  /*27430*/  BPT.TRAP 0x1 ;  /* 0x000000040000795c */ /* 0x000fe20000300000 */
.L_x_1943:
[----:B------:R-:W4:Y:S02]  /*27440*/  SYNCS.PHASECHK.TRANS64.TRYWAIT P1, [R5+URZ+0x22880], R0 ;  /* 0x02288000050075a7 */ /* 0x000f24000802017f */
[----:B----4-:R-:W-:Y:S05]  /*27450*/  @!P1 BRA `(.L_x_1944) ;  /* 0x0000004c00889947 */ /* 0x010fea0003800000 */
.L_x_2133:
[----:B------:R-:W-:Y:S05]  /*27460*/  @!P0 BRA `(.L_x_1945) ;  /* 0x0000000000048947 */ /* 0x000fea0003800000 */
[----:B------:R-:W-:Y:S01]  /*27470*/  BPT.TRAP 0x1 ;  /* 0x000000040000795c */ /* 0x000fe20000300000 */
.L_x_1945:
[----:B------:R0:W0:Y:S02]  /*27480*/  SYNCS.PHASECHK.TRANS64.TRYWAIT P0, [R3+URZ+0x22880], R2 ;  /* 0x02288002030075a7 */ /* 0x000024000800017f */
[----:B0-----:R-:W-:Y:S05]  /*27490*/  @!P0 NANOSLEEP.SYNCS 0x989680 ;  /* 0x009896800000895d */ /* 0x001fea0003900000 */
[----:B------:R-:W0:Y:S02]  /*274a0*/  @!P0 SYNCS.PHASECHK.TRANS64 P0, [R3+URZ+0x22880], R2 ;  /* 0x02288002030085a7 */ /* 0x000e24000800007f */
[----:B0-----:R-:W-:Y:S05]  /*274b0*/  @!P0 BRA `(.L_x_1945) ;  /* 0xfffffffc00f08947 */ /* 0x001fea000383ffff */
.L_x_1561:
[----:B------:R-:W-:Y:S05]  /*274c0*/  BSYNC B8 ;  /* 0x0000000000087941 */ /* 0x000fea0003800000 */
.L_x_1558:
[----:B------:R-:W-:Y:S05]  /*274d0*/  EXIT ;  /* 0x000000000000794d */ /* 0x000fea0003800000 */
.L_x_1585:
[----:B-1----:R1:W2:Y:S02]  /*274e0*/  SYNCS.PHASECHK.TRANS64.TRYWAIT P4, [R84+URZ+0x22890], R93 ;  /* 0x0228905d540075a7 */ /* 0x0022a4000808017f */
[----:B--2---:R-:W-:Y:S05]  /*274f0*/  @!P4 NANOSLEEP.SYNCS 0x989680 ;  /* 0x009896800000c95d */ /* 0x004fea0003900000 */
[----:B------:R-:W2:Y:S02]  /*27500*/  @!P4 SYNCS.PHASECHK.TRANS64 P4, [R84+URZ+0x22890], R93 ;  /* 0x0228905d5400c5a7 */ /* 0x000ea4000808007f */
[----:B--2---:R-:W-:Y:S05]  /*27510*/  @!P4 BRA `(.L_x_1585) ;  /* 0xfffffffc00f0c947 */ /* 0x004fea000383ffff */
[----:B------:R-:W-:Y:S05]  /*27520*/  BRA `(.L_x_1946) ;  /* 0xfffffdb800dc7947 */ /* 0x000fea000383ffff */
.L_x_1586:
[----:B------:R-:W-:Y:S01]  /*27530*/  BSSY B1, `(.L_x_1947) ;  /* 0x0000008000017945 */ /* 0x000fe20003800000 */
[----:B0-----:R-:W-:Y:S02]  /*27540*/  IMAD.MOV.U32 R13, RZ, RZ, R97 ;  /* 0x000000ffff0d7224 */ /* 0x001fe400078e0061 */
[----:B------:R-:W-:Y:S02]  /*27550*/  IMAD.MOV.U32 R12, RZ, RZ, RZ ;  /* 0x000000ffff0c7224 */ /* 0x000fe400078e00ff */
[----:B------:R-:W-:Y:S02]  /*27560*/  IMAD.MOV.U32 R11, RZ, RZ, 0x1e1f ;  /* 0x00001e1fff0b7424 */ /* 0x000fe400078e00ff */
[----:B------:R-:W-:-:S07]  /*27570*/  IMAD.MOV.U32 R15, RZ, RZ, -0x1 ;  /* 0xffffffffff0f7424 */ /* 0x000fce00078e00ff */
[----:B-1----:R-:W-:Y:S05]  /*27580*/  WARPSYNC.COLLECTIVE R15, `(.L_x_1948) ;  /* 0x000000000f087348 */ /* 0x002fea0003c00000 */
[----:B------:R0:W2:Y:S02]  /*27590*/  SHFL.IDX P6, R14, R13, R12, R11 ;  /* 0x0000000c0d0e7389 */ /* 0x0000a400000c000b */
[----:B012---:R-:W-:Y:S01]  /*275a0*/  ENDCOLLECTIVE ;  /* 0x000000000000791b */ /* 0x007fe20003800000 */
.L_x_1948:
[----:B------:R-:W-:Y:S05]  /*275b0*/  BSYNC B1 ;  /* 0x0000000000017941 */ /* 0x000fea0003800000 */
.L_x_1947:
[----:B------:R-:W-:Y:S02]  /*275c0*/  IMAD.MOV.U32 R13, RZ, RZ, R101 ;  /* 0x000000ffff0d7224 */ /* 0x000fe400078e0065 */
[----:B------:R-:W-:Y:S02]  /*275d0*/  IMAD.MOV.U32 R12, RZ, RZ, RZ ;  /* 0x000000ffff0c7224 */ /* 0x000fe400078e00ff */
[----:B------:R-:W-:Y:S02]  /*275e0*/  IMAD.MOV.U32 R11, RZ, RZ, 0x1e1f ;  /* 0x00001e1fff0b7424 */ /* 0x000fe400078e00ff */
[----:B------:R-:W-:Y:S02]  /*275f0*/  IMAD.MOV.U32 R15, RZ, RZ, -0x1 ;  /* 0xffffffffff0f7424 */ /* 0x000fe400078e00ff */
[----:B------:R-:W-:-:S07]  /*27600*/  IMAD.MOV.U32 R97, RZ, RZ, R14 ;  /* 0x000000ffff617224 */ /* 0x000fce00078e000e */
[----:B------:R-:W-:Y:S05]  /*27610*/  WARPSYNC.COLLECTIVE R15, `(.L_x_1949) ;  /* 0x000000000f087348 */ /* 0x000fea0003c00000 */
[----:B------:R0:W1:Y:S02]  /*27620*/  SHFL.IDX P6, R14, R13, R12, R11 ;  /* 0x0000000c0d0e7389 */ /* 0x00006400000c000b */
[----:B01----:R-:W-:Y:S01]  /*27630*/  ENDCOLLECTIVE ;  /* 0x000000000000791b */ /* 0x003fe20003800000 */
.L_x_1949:
[----:B------:R-:W-:Y:S05]  /*27640*/  BRA `(.L_x_1950) ;  /* 0xfffffdb800a87947 */ /* 0x000fea000383ffff */
.L_x_1614:
[----:B-1----:R1:W2:Y:S02]  /*27650*/  SYNCS.PHASECHK.TRANS64.TRYWAIT P4, [R84+URZ+0x22890], R93 ;  /* 0x0228905d540075a7 */ /* 0x0022a4000808017f */
[----:B--2---:R-:W-:Y:S05]  /*27660*/  @!P4 NANOSLEEP.SYNCS 0x989680 ;  /* 0x009896800000c95d */ /* 0x004fea0003900000 */
[----:B------:R-:W2:Y:S02]  /*27670*/  @!P4 SYNCS.PHASECHK.TRANS64 P4, [R84+URZ+0x22890], R93 ;  /* 0x0228905d5400c5a7 */ /* 0x000ea4000808007f */
[----:B--2---:R-:W-:Y:S05]  /*27680*/  @!P4 BRA `(.L_x_1614) ;  /* 0xfffffffc00f0c947 */ /* 0x004fea000383ffff */
[----:B------:R-:W-:Y:S05]  /*27690*/  BRA `(.L_x_1951) ;  /* 0xfffffde800787947 */ /* 0x000fea000383ffff */
.L_x_1615:
        /* <DEDUP_REMOVED lines=8> */
.L_x_1953:
[----:B------:R-:W-:Y:S05]  /*27720*/  BSYNC B1 ;  /* 0x0000000000017941 */ /* 0x000fea0003800000 */
.L_x_1952:
        /* <DEDUP_REMOVED lines=8> */
.L_x_1954:
[----:B------:R-:W-:Y:S01]  /*277b0*/  IMAD.MOV.U32 R101, RZ, RZ, R14 ;  /* 0x000000ffff657224 */ /* 0x000fe200078e000e */
[----:B------:R-:W-:Y:S06]  /*277c0*/  BRA `(.L_x_1955) ;  /* 0xfffffde800407947 */ /* 0x000fec000383ffff */
.L_x_1628:
[----:B0-----:R0:W1:Y:S02]  /*277d0*/  SYNCS.PHASECHK.TRANS64.TRYWAIT P2, [R84+URZ+0x22890], R93 ;  /* 0x0228905d540075a7 */ /* 0x001064000804017f */
[----:B-1----:R-:W-:Y:S05]  /*277e0*/  @!P2 NANOSLEEP.SYNCS 0x989680 ;  /* 0x009896800000a95d */ /* 0x002fea0003900000 */
[----:B------:R-:W1:Y:S02]  /*277f0*/  @!P2 SYNCS.PHASECHK.TRANS64 P2, [R84+URZ+0x22890], R93 ;  /* 0x0228905d5400a5a7 */ /* 0x000e64000804007f */
[----:B-1----:R-:W-:Y:S05]  /*27800*/  @!P2 BRA `(.L_x_1628) ;  /* 0xfffffffc00f0a947 */ /* 0x002fea000383ffff */
[----:B------:R-:W-:Y:S05]  /*27810*/  BRA `(.L_x_1956) ;  /* 0xfffffe1400e07947 */ /* 0x000fea000383ffff */
.L_x_1629:
[----:B------:R-:W-:Y:S01]  /*27820*/  BSSY B1, `(.L_x_1957) ;  /* 0x0000007000017945 */ /* 0x000fe20003800000 */
[----:B------:R-:W-:Y:S02]  /*27830*/  IMAD.MOV.U32 R12, RZ, RZ, RZ ;  /* 0x000000ffff0c7224 */ /* 0x000fe400078e00ff */
[----:B------:R-:W-:Y:S02]  /*27840*/  IMAD.MOV.U32 R11, RZ, RZ, 0x1e1f ;  /* 0x00001e1fff0b7424 */ /* 0x000fe400078e00ff */
[----:B------:R-:W-:-:S07]  /*27850*/  IMAD.MOV.U32 R15, RZ, RZ, -0x1 ;  /* 0xffffffffff0f7424 */ /* 0x000fce00078e00ff */
[----:B0-----:R-:W-:Y:S05]  /*27860*/  WARPSYNC.COLLECTIVE R15, `(.L_x_1958) ;  /* 0x000000000f087348 */ /* 0x001fea0003c00000 */
[----:B------:R1:W2:Y:S02]  /*27870*/  SHFL.IDX P6, R14, R13, R12, R11 ;  /* 0x0000000c0d0e7389 */ /* 0x0002a400000c000b */
[----:B012---:R-:W-:Y:S01]  /*27880*/  ENDCOLLECTIVE ;  /* 0x000000000000791b */ /* 0x007fe20003800000 */
.L_x_1958:
[----:B------:R-:W-:Y:S05]  /*27890*/  BSYNC B1 ;  /* 0x0000000000017941 */ /* 0x000fea0003800000 */
.L_x_1957:
        /* <DEDUP_REMOVED lines=8> */
.L_x_1959:
[----:B------:R-:W-:Y:S05]  /*27920*/  BRA `(.L_x_1960) ;  /* 0xfffffe1800047947 */ /* 0x000fea000383ffff */
.L_x_1633:
[----:B0-----:R0:W3:Y:S02]  /*27930*/  SYNCS.PHASECHK.TRANS64.TRYWAIT P1, [R84+URZ+0x228b0], R93 ;  /* 0x0228b05d540075a7 */ /* 0x0010e4000802017f */
[----:B---3--:R-:W-:Y:S05]  /*27940*/  @!P1 NANOSLEEP.SYNCS 0x989680 ;  /* 0x009896800000995d */ /* 0x008fea0003900000 */
[----:B------:R-:W3:Y:S02]  /*27950*/  @!P1 SYNCS.PHASECHK.TRANS64 P1, [R84+URZ+0x228b0], R93 ;  /* 0x0228b05d540095a7 */ /* 0x000ee4000802007f */
[----:B---3--:R-:W-:Y:S05]  /*27960*/  @!P1 BRA `(.L_x_1633) ;  /* 0xfffffffc00f09947 */ /* 0x008fea000383ffff */
[----:B------:R-:W-:Y:S05]  /*27970*/  BRA `(.L_x_1961) ;  /* 0xfffffe1800cc7947 */ /* 0x000fea000383ffff */
.L_x_1651:
[----:B------:R-:W-:Y:S01]  /*27980*/  BSSY B0, `(.L_x_1962) ;  /* 0x0000008000007945 */ /* 0x000fe20003800000 */
[----:B------:R-:W-:Y:S02]  /*27990*/  IMAD.MOV.U32 R13, RZ, RZ, R218 ;  /* 0x000000ffff0d7224 */ /* 0x000fe400078e00da */
[----:B------:R-:W-:Y:S02]  /*279a0*/  IMAD.MOV.U32 R12, RZ, RZ, RZ ;  /* 0x000000ffff0c7224 */ /* 0x000fe400078e00ff */
[----:B------:R-:W-:Y:S02]  /*279b0*/  IMAD.MOV.U32 R11, RZ, RZ, 0x1f ;  /* 0x0000001fff0b7424 */ /* 0x000fe400078e00ff */
[----:B------:R-:W-:-:S07]  /*279c0*/  IMAD.MOV.U32 R15, RZ, RZ, -0x1 ;  /* 0xffffffffff0f7424 */ /* 0x000fce00078e00ff */
[----:B-----5:R-:W-:Y:S05]  /*279d0*/  WARPSYNC.COLLECTIVE R15, `(.L_x_1963) ;  /* 0x000000000f087348 */ /* 0x020fea0003c00000 */
[----:B------:R0:W1:Y:S02]  /*279e0*/  SHFL.IDX P6, R14, R13, R12, R11 ;  /* 0x0000000c0d0e7389 */ /* 0x00006400000c000b */
[----:B01---5:R-:W-:Y:S01]  /*279f0*/  ENDCOLLECTIVE ;  /* 0x000000000000791b */ /* 0x023fe20003800000 */
.L_x_1963:
[----:B------:R-:W-:Y:S05]  /*27a00*/  BSYNC B0 ;  /* 0x0000000000007941 */ /* 0x000fea0003800000 */
.L_x_1962:
[----:B------:R-:W-:Y:S01]  /*27a10*/  IMAD.MOV.U32 R184, RZ, RZ, R14 ;  /* 0x000000ffffb87224 */ /* 0x000fe200078e000e */
[----:B------:R-:W-:Y:S06]  /*27a20*/  BRA `(.L_x_1964) ;  /* 0xfffffe2800787947 */ /* 0x000fec000383ffff */
.L_x_1661:
[----:B------:R-:W-:Y:S01]  /*27a30*/  BSSY B1, `(.L_x_1965) ;  /* 0x0000007000017945 */ /* 0x000fe20003800000 */
[----:B------:R-:W-:Y:S02]  /*27a40*/  IMAD.MOV.U32 R12, RZ, RZ, RZ ;  /* 0x000000ffff0c7224 */ /* 0x000fe400078e00ff */
[----:B------:R-:W-:Y:S02]  /*27a50*/  IMAD.MOV.U32 R11, RZ, RZ, 0x1e1f ;  /* 0x00001e1fff0b7424 */ /* 0x000fe400078e00ff */
[----:B------:R-:W-:-:S07]  /*27a60*/  IMAD.MOV.U32 R15, RZ, RZ, -0x1 ;  /* 0xffffffffff0f7424 */ /* 0x000fce00078e00ff */
[----:B0-----:R-:W-:Y:S05]  /*27a70*/  WARPSYNC.COLLECTIVE R15, `(.L_x_1966) ;  /* 0x000000000f087348 */ /* 0x001fea0003c00000 */
[----:B------:R1:W2:Y:S02]  /*27a80*/  SHFL.IDX P6, R14, R13, R12, R11 ;  /* 0x0000000c0d0e7389 */ /* 0x0002a400000c000b */
[----:B012---:R-:W-:Y:S01]  /*27a90*/  ENDCOLLECTIVE ;  /* 0x000000000000791b */ /* 0x007fe20003800000 */
.L_x_1966:
[----:B------:R-:W-:Y:S05]  /*27aa0*/  BSYNC B1 ;  /* 0x0000000000017941 */ /* 0x000fea0003800000 */
.L_x_1965:
        /* <DEDUP_REMOVED lines=8> */
.L_x_1967:
[----:B------:R-:W-:Y:S02]  /*27b30*/  IMAD.MOV.U32 R13, RZ, RZ, R5 ;  /* 0x000000ffff0d7224 */ /* 0x000fe400078e0005 */
[----:B------:R-:W-:-:S07]  /*27b40*/  IMAD.MOV.U32 R0, RZ, RZ, R14 ;  /* 0x000000ffff007224 */ /* 0x000fce00078e000e */
[----:B------:R-:W-:Y:S05]  /*27b50*/  WARPSYNC.COLLECTIVE R15, `(.L_x_1968) ;  /* 0x000000000f087348 */ /* 0x000fea0003c00000 */
[----:B------:R0:W1:Y:S02]  /*27b60*/  SHFL.IDX P6, R14, R13, R12, R11 ;  /* 0x0000000c0d0e7389 */ /* 0x00006400000c000b */
[----:B01----:R-:W-:Y:S01]  /*27b70*/  ENDCOLLECTIVE ;  /* 0x000000000000791b */ /* 0x003fe20003800000 */
.L_x_1968:
[----:B------:R-:W-:Y:S02]  /*27b80*/  IMAD.MOV.U32 R13, RZ, RZ, R4 ;  /* 0x000000ffff0d7224 */ /* 0x000fe400078e0004 */
[----:B------:R-:W-:-:S07]  /*27b90*/  IMAD.MOV.U32 R5, RZ, RZ, R14 ;  /* 0x000000ffff057224 */ /* 0x000fce00078e000e */
[----:B------:R-:W-:Y:S05]  /*27ba0*/  WARPSYNC.COLLECTIVE R15, `(.L_x_1969) ;  /* 0x000000000f087348 */ /* 0x000fea0003c00000 */
[----:B------:R0:W1:Y:S02]  /*27bb0*/  SHFL.IDX P6, R14, R13, R12, R11 ;  /* 0x0000000c0d0e7389 */ /* 0x00006400000c000b */
[----:B01----:R-:W-:Y:S01]  /*27bc0*/  ENDCOLLECTIVE ;  /* 0x000000000000791b */ /* 0x003fe20003800000 */
.L_x_1969:
[----:B------:R-:W-:Y:S05]  /*27bd0*/  BRA `(.L_x_1970) ;  /* 0xfffffe2c00c87947 */ /* 0x000fea000383ffff */
.L_x_1665:
[----:B--2---:R2:W4:Y:S02]  /*27be0*/  SYNCS.PHASECHK.TRANS64.TRYWAIT P0, [R16+URZ+0x22800], R5 ;  /* 0x02280005100075a7 */ /* 0x004524000800017f */
[----:B----4-:R-:W-:Y:S05]  /*27bf0*/  @!P0 NANOSLEEP.SYNCS 0x989680 ;  /* 0x009896800000895d */ /* 0x010fea0003900000 */
[----:B------:R-:W4:Y:S02]  /*27c00*/  @!P0 SYNCS.PHASECHK.TRANS64 P0, [R16+URZ+0x22800], R5 ;  /* 0x02280005100085a7 */ /* 0x000f24000800007f */
[----:B----4-:R-:W-:Y:S05]  /*27c10*/  @!P0 BRA `(.L_x_1665) ;  /* 0xfffffffc00f08947 */ /* 0x010fea000383ffff */
[----:B------:R-:W-:Y:S05]  /*27c20*/  BRA `(.L_x_1971) ;  /* 0xfffffe3400007947 */ /* 0x000fea000383ffff */
.L_x_1677:
[----:B------:R-:W-:Y:S01]  /*27c30*/  BSSY B1, `(.L_x_1972) ;  /* 0x0000007000017945 */ /* 0x000fe20003800000 */
[----:B------:R-:W-:Y:S02]  /*27c40*/  IMAD.MOV.U32 R12, RZ, RZ, RZ ;  /* 0x000000ffff0c7224 */ /* 0x000fe400078e00ff */
[----:B------:R-:W-:Y:S02]  /*27c50*/  IMAD.MOV.U32 R11, RZ, RZ, 0x1e1f ;  /* 0x00001e1fff0b7424 */ /* 0x000fe400078e00ff */
[----:B------:R-:W-:-:S07]  /*27c60*/  IMAD.MOV.U32 R15, RZ, RZ, -0x1 ;  /* 0xffffffffff0f7424 */ /* 0x000fce00078e00ff */
[----:B0-----:R-:W-:Y:S05]  /*27c70*/  WARPSYNC.COLLECTIVE R15, `(.L_x_1973) ;  /* 0x000000000f087348 */ /* 0x001fea0003c00000 */
[----:B------:R1:W2:Y:S02]  /*27c80*/  SHFL.IDX P6, R14, R13, R12, R11 ;  /* 0x0000000c0d0e7389 */ /* 0x0002a400000c000b */
[----:B012---:R-:W-:Y:S01]  /*27c90*/  ENDCOLLECTIVE ;  /* 0x000000000000791b */ /* 0x007fe20003800000 */
.L_x_1973:
[----:B------:R-:W-:Y:S05]  /*27ca0*/  BSYNC B1 ;  /* 0x0000000000017941 */ /* 0x000fea0003800000 */
.L_x_1972:
        /* <DEDUP_REMOVED lines=8> */
.L_x_1974:
[----:B------:R-:W-:Y:S02]  /*27d30*/  IMAD.MOV.U32 R13, RZ, RZ, R20 ;  /* 0x000000ffff0d7224 */ /* 0x000fe400078e0014 */
[----:B------:R-:W-:-:S07]  /*27d40*/  IMAD.MOV.U32 R3, RZ, RZ, R14 ;  /* 0x000000ffff037224 */ /* 0x000fce00078e000e */
[----:B------:R-:W-:Y:S05]  /*27d50*/  WARPSYNC.COLLECTIVE R15, `(.L_x_1975) ;  /* 0x000000000f087348 */ /* 0x000fea0003c00000 */
[----:B------:R0:W1:Y:S02]  /*27d60*/  SHFL.IDX P6, R14, R13, R12, R11 ;  /* 0x0000000c0d0e7389 */ /* 0x00006400000c000b */
[----:B01----:R-:W-:Y:S01]  /*27d70*/  ENDCOLLECTIVE ;  /* 0x000000000000791b */ /* 0x003fe20003800000 */
.L_x_1975:
[----:B------:R-:W-:Y:S02]  /*27d80*/  IMAD.MOV.U32 R13, RZ, RZ, R21 ;  /* 0x000000ffff0d7224 */ /* 0x000fe400078e0015 */
[----:B------:R-:W-:-:S07]  /*27d90*/  IMAD.MOV.U32 R20, RZ, RZ, R14 ;  /* 0x000000ffff147224 */ /* 0x000fce00078e000e */
[----:B------:R-:W-:Y:S05]  /*27da0*/  WARPSYNC.COLLECTIVE R15, `(.L_x_1976) ;  /* 0x000000000f087348 */ /* 0x000fea0003c00000 */
[----:B------:R0:W1:Y:S02]  /*27db0*/  SHFL.IDX P6, R14, R13, R12, R11 ;  /* 0x0000000c0d0e7389 */ /* 0x00006400000c000b */
[----:B01----:R-:W-:Y:S01]  /*27dc0*/  ENDCOLLECTIVE ;  /* 0x000000000000791b */ /* 0x003fe20003800000 */
.L_x_1976:
[----:B------:R-:W-:Y:S01]  /*27dd0*/  IMAD.MOV.U32 R21, RZ, RZ, R14 ;  /* 0x000000ffff157224 */ /* 0x000fe200078e000e */
[----:B------:R-:W-:Y:S06]  /*27de0*/  BRA `(.L_x_1977) ;  /* 0xfffffe6000bc7947 */ /* 0x000fec000383ffff */
.L_x_1681:
[----:B0-----:R0:W3:Y:S02]  /*27df0*/  SYNCS.PHASECHK.TRANS64.TRYWAIT P0, [R16+URZ+0x22800], R21 ;  /* 0x02280015100075a7 */ /* 0x0010e4000800017f */
[----:B---3--:R-:W-:Y:S05]  /*27e00*/  @!P0 NANOSLEEP.SYNCS 0x989680 ;  /* 0x009896800000895d */ /* 0x008fea0003900000 */
[----:B------:R-:W3:Y:S02]  /*27e10*/  @!P0 SYNCS.PHASECHK.TRANS64 P0, [R16+URZ+0x22800], R21 ;  /* 0x02280015100085a7 */ /* 0x000ee4000800007f */
[----:B---3--:R-:W-:Y:S05]  /*27e20*/  @!P0 BRA `(.L_x_1681) ;  /* 0xfffffffc00f08947 */ /* 0x008fea000383ffff */
[----:B------:R-:W-:Y:S05]  /*27e30*/  BRA `(.L_x_1978) ;  /* 0xfffffe6400b87947 */ /* 0x000fea000383ffff */
.L_x_1689:
[----:B--2---:R2:W3:Y:S02]  /*27e40*/  SYNCS.PHASECHK.TRANS64.TRYWAIT P1, [R11+URZ+0x22830], R0 ;  /* 0x022830000b0075a7 */ /* 0x0044e4000802017f */
[----:B---3--:R-:W-:Y:S05]  /*27e50*/  @!P1 NANOSLEEP.SYNCS 0x989680 ;  /* 0x009896800000995d */ /* 0x008fea0003900000 */
[----:B------:R-:W3:Y:S02]  /*27e60*/  @!P1 SYNCS.PHASECHK.TRANS64 P1, [R11+URZ+0x22830], R0 ;  /* 0x022830000b0095a7 */ /* 0x000ee4000802007f */
[----:B---3--:R-:W-:Y:S05]  /*27e70*/  @!P1 BRA `(.L_x_1689) ;  /* 0xfffffffc00f09947 */ /* 0x008fea000383ffff */
[----:B------:R-:W-:Y:S05]  /*27e80*/  BRA `(.L_x_1688) ;  /* 0xfffffe9400dc7947 */ /* 0x000fea000383ffff */
.L_x_1708:
[----:B-1----:R1:W2:Y:S02]  /*27e90*/  SYNCS.PHASECHK.TRANS64.TRYWAIT P4, [R9+URZ+0x22830], R8 ;  /* 0x02283008090075a7 */ /* 0x0022a4000808017f */
[----:B--2---:R-:W-:Y:S05]  /*27ea0*/  @!P4 NANOSLEEP.SYNCS 0x989680 ;  /* 0x009896800000c95d */ /* 0x004fea0003900000 */
[----:B------:R-:W2:Y:S02]  /*27eb0*/  @!P4 SYNCS.PHASECHK.TRANS64 P4, [R9+URZ+0x22830], R8 ;  /* 0x022830080900c5a7 */ /* 0x000ea4000808007f */
[----:B--2---:R-:W-:Y:S05]  /*27ec0*/  @!P4 BRA `(.L_x_1708) ;  /* 0xfffffffc00f0c947 */ /* 0x004fea000383ffff */
[----:B------:R-:W-:Y:S05]  /*27ed0*/  BRA `(.L_x_1707) ;  /* 0xfffffec800647947 */ /* 0x000fea000383ffff */
.L_x_1712:
[----:B-1----:R1:W2:Y:S02]  /*27ee0*/  SYNCS.PHASECHK.TRANS64.TRYWAIT P3, [R9+URZ+0x22850], R8 ;  /* 0x02285008090075a7 */ /* 0x0022a4000806017f */
[----:B--2---:R-:W-:Y:S05]  /*27ef0*/  @!P3 NANOSLEEP.SYNCS 0x989680 ;  /* 0x009896800000b95d */ /* 0x004fea0003900000 */
[----:B------:R-:W2:Y:S02]  /*27f00*/  @!P3 SYNCS.PHASECHK.TRANS64 P3, [R9+URZ+0x22850], R8 ;  /* 0x022850080900b5a7 */ /* 0x000ea4000806007f */
[----:B--2---:R-:W-:Y:S05]  /*27f10*/  @!P3 BRA `(.L_x_1712) ;  /* 0xfffffffc00f0b947 */ /* 0x004fea000383ffff */
[----:B------:R-:W-:Y:S05]  /*27f20*/  BRA `(.L_x_1709) ;  /* 0xfffffecc003c7947 */ /* 0x000fea000383ffff */
.L_x_1733:
[----:B-1----:R1:W2:Y:S02]  /*27f30*/  SYNCS.PHASECHK.TRANS64.TRYWAIT P2, [R5+URZ+0x22830], R0 ;  /* 0x02283000050075a7 */ /* 0x0022a4000804017f */
[----:B--2---:R-:W-:Y:S05]  /*27f40*/  @!P2 NANOSLEEP.SYNCS 0x989680 ;  /* 0x009896800000a95d */ /* 0x004fea0003900000 */
[----:B------:R-:W2:Y:S02]  /*27f50*/  @!P2 SYNCS.PHASECHK.TRANS64 P2, [R5+URZ+0x22830], R0 ;  /* 0x022830000500a5a7 */ /* 0x000ea4000804007f */
[----:B--2---:R-:W-:Y:S05]  /*27f60*/  @!P2 BRA `(.L_x_1733) ;  /* 0xfffffffc00f0a947 */ /* 0x004fea000383ffff */
[----:B------:R-:W-:Y:S05]  /*27f70*/  BRA `(.L_x_1732) ;  /* 0xfffffef800f47947 */ /* 0x000fea000383ffff */
.L_x_1737:
[----:B-1----:R1:W2:Y:S02]  /*27f80*/  SYNCS.PHASECHK.TRANS64.TRYWAIT P1, [R5+URZ+0x22850], R0 ;  /* 0x02285000050075a7 */ /* 0x0022a4000802017f */
[----:B--2---:R-:W-:Y:S05]  /*27f90*/  @!P1 NANOSLEEP.SYNCS 0x989680 ;  /* 0x009896800000995d */ /* 0x004fea0003900000 */
[----:B------:R-:W2:Y:S02]  /*27fa0*/  @!P1 SYNCS.PHASECHK.TRANS64 P1, [R5+URZ+0x22850], R0 ;  /* 0x02285000050095a7 */ /* 0x000ea4000802007f */
[----:B--2---:R-:W-:Y:S05]  /*27fb0*/  @!P1 BRA `(.L_x_1737) ;  /* 0xfffffffc00f09947 */ /* 0x004fea000383ffff */
[----:B------:R-:W-:Y:S05]  /*27fc0*/  BRA `(.L_x_1734) ;  /* 0xfffffefc00d87947 */ /* 0x000fea000383ffff */
.L_x_1746:
[----:B-1----:R1:W2:Y:S02]  /*27fd0*/  SYNCS.PHASECHK.TRANS64.TRYWAIT P2, [R5+URZ+0x22830], R0 ;  /* 0x02283000050075a7 */ /* 0x0022a4000804017f */
[----:B--2---:R-:W-:Y:S05]  /*27fe0*/  @!P2 NANOSLEEP.SYNCS 0x989680 ;  /* 0x009896800000a95d */ /* 0x004fea0003900000 */
[----:B------:R-:W2:Y:S02]  /*27ff0*/  @!P2 SYNCS.PHASECHK.TRANS64 P2, [R5+URZ+0x22830], R0 ;  /* 0x022830000500a5a7 */ /* 0x000ea4000804007f */
[----:B--2---:R-:W-:Y:S05]  /*28000*/  @!P2 BRA `(.L_x_1746) ;  /* 0xfffffffc00f0a947 */ /* 0x004fea000383ffff */
[----:B------:R-:W-:Y:S05]  /*28010*/  BRA `(.L_x_1745) ;  /* 0xffffff1800d47947 */ /* 0x000fea000383ffff */
.L_x_1750:
[----:B-1----:R1:W2:Y:S02]  /*28020*/  SYNCS.PHASECHK.TRANS64.TRYWAIT P1, [R5+URZ+0x22850], R0 ;  /* 0x02285000050075a7 */ /* 0x0022a4000802017f */
[----:B--2---:R-:W-:Y:S05]  /*28030*/  @!P1 NANOSLEEP.SYNCS 0x989680 ;  /* 0x009896800000995d */ /* 0x004fea0003900000 */
[----:B------:R-:W2:Y:S02]  /*28040*/  @!P1 SYNCS.PHASECHK.TRANS64 P1, [R5+URZ+0x22850], R0 ;  /* 0x02285000050095a7 */ /* 0x000ea4000802007f */
[----:B--2---:R-:W-:Y:S05]  /*28050*/  @!P1 BRA `(.L_x_1750) ;  /* 0xfffffffc00f09947 */ /* 0x004fea000383ffff */
[----:B------:R-:W-:Y:S05]  /*28060*/  BRA `(.L_x_1747) ;  /* 0xffffff1c00b87947 */ /* 0x000fea000383ffff */
.L_x_1765:
[----:B-1----:R1:W2:Y:S02]  /*28070*/  SYNCS.PHASECHK.TRANS64.TRYWAIT P1, [R15+URZ+0x22850], R6 ;  /* 0x022850060f0075a7 */ /* 0x0022a4000802017f */
[----:B--2---:R-:W-:Y:S05]  /*28080*/  @!P1 NANOSLEEP.SYNCS 0x989680 ;  /* 0x009896800000995d */ /* 0x004fea0003900000 */
[----:B------:R-:W2:Y:S02]  /*28090*/  @!P1 SYNCS.PHASECHK.TRANS64 P1, [R15+URZ+0x22850], R6 ;  /* 0x022850060f0095a7 */ /* 0x000ea4000802007f */
[----:B--2---:R-:W-:Y:S05]  /*280a0*/  @!P1 BRA `(.L_x_1765) ;  /* 0xfffffffc00f09947 */ /* 0x004fea000383ffff */
[----:B------:R-:W-:Y:S05]  /*280b0*/  BRA `(.L_x_1764) ;  /* 0xffffff4800a87947 */ /* 0x000fea000383ffff */
.L_x_1769:
[----:B------:R-:W-:Y:S01]  /*280c0*/  IMAD.MOV.U32 R12, RZ, RZ, R0 ;  /* 0x000000ffff0c7224 */ /* 0x000fe200078e0000 */
[----:B------:R-:W-:Y:S01]  /*280d0*/  SEL R5, R39, R40, P0 ;  /* 0x0000002827057207 */ /* 0x000fe20000000000 */
[----:B------:R-:W-:Y:S01]  /*280e0*/  IMAD.MOV.U32 R11, RZ, RZ, 0x1c1f ;  /* 0x00001c1fff0b7424 */ /* 0x000fe200078e00ff */
[----:B------:R-:W-:Y:S01]  /*280f0*/  SEL R7, R40, R39, P0 ;  /* 0x0000002728077207 */ /* 0x000fe20000000000 */
[----:B------:R-:W-:Y:S01]  /*28100*/  IMAD.MOV.U32 R15, RZ, RZ, -0x1 ;  /* 0xffffffffff0f7424 */ /* 0x000fe200078e00ff */
[----:B------:R-:W-:Y:S02]  /*28110*/  SEL R9, R35, R36, P0 ;  /* 0x0000002423097207 */ /* 0x000fe40000000000 */
[----:B------:R-:W-:-:S07]  /*28120*/  SEL R25, R36, R35, P0 ;  /* 0x0000002324197207 */ /* 0x000fce0000000000 */
[----:B0-----:R-:W-:Y:S05]  /*28130*/  WARPSYNC.COLLECTIVE R15, `(.L_x_1979) ;  /* 0x000000000f087348 */ /* 0x001fea0003c00000 */
[----:B------:R1:W2:Y:S02]  /*28140*/  SHFL.IDX P6, R14, R13, R12, R11 ;  /* 0x0000000c0d0e7389 */ /* 0x0002a400000c000b */
[----:B012---:R-:W-:Y:S01]  /*28150*/  ENDCOLLECTIVE ;  /* 0x000000000000791b */ /* 0x007fe20003800000 */
.L_x_1979:
        /* <DEDUP_REMOVED lines=8> */
[----:B------:R-:W-:Y:S01]  /*281e0*/  SEL R63, R30, R63, P0 ;  /* 0x0000003f1e3f7207 */ /* 0x000fe20000000000 */
[----:B------:R-:W-:Y:S01]  /*281f0*/  IMAD.MOV.U32 R12, RZ, RZ, R2 ;  /* 0x000000ffff0c7224 */ /* 0x000fe200078e0002 */
        /* <DEDUP_REMOVED lines=9> */
.L_x_1980:
        /* <DEDUP_REMOVED lines=19> */
.L_x_1981:
        /* <DEDUP_REMOVED lines=8> */
.L_x_1982:
[----:B------:R-:W-:Y:S02]  /*28440*/  IMAD.MOV.U32 R13, RZ, RZ, R9 ;  /* 0x000000ffff0d7224 */ /* 0x000fe400078e0009 */
[----:B------:R-:W-:Y:S02]  /*28450*/  IMAD.MOV.U32 R12, RZ, RZ, R0 ;  /* 0x000000ffff0c7224 */ /* 0x000fe400078e0000 */
[----:B------:R-:W-:-:S07]  /*28460*/  IMAD.MOV.U32 R7, RZ, RZ, R14 ;  /* 0x000000ffff077224 */ /* 0x000fce00078e000e */
[----:B------:R-:W-:Y:S05]  /*28470*/  WARPSYNC.COLLECTIVE R15, `(.L_x_1983) ;  /* 0x000000000f087348 */ /* 0x000fea0003c00000 */
[----:B------:R0:W1:Y:S02]  /*28480*/  SHFL.IDX P6, R14, R13, R12, R11 ;  /* 0x0000000c0d0e7389 */ /* 0x00006400000c000b */
[----:B01----:R-:W-:Y:S01]  /*28490*/  ENDCOLLECTIVE ;  /* 0x000000000000791b */ /* 0x003fe20003800000 */
.L_x_1983:
        /* <DEDUP_REMOVED lines=8> */
.L_x_1984:
[----:B------:R-:W-:Y:S02]  /*28520*/  IMAD.MOV.U32 R13, RZ, RZ, R27 ;  /* 0x000000ffff0d7224 */ /* 0x000fe400078e001b */
[----:B------:R-:W-:Y:S02]  /*28530*/  IMAD.MOV.U32 R12, RZ, RZ, R0 ;  /* 0x000000ffff0c7224 */ /* 0x000fe400078e0000 */
[----:B------:R-:W-:-:S07]  /*28540*/  IMAD.MOV.U32 R20, RZ, RZ, R14 ;  /* 0x000000ffff147224 */ /* 0x000fce00078e000e */
[----:B------:R-:W-:Y:S05]  /*28550*/  WARPSYNC.COLLECTIVE R15, `(.L_x_1985) ;  /* 0x000000000f087348 */ /* 0x000fea0003c00000 */
[----:B------:R0:W1:Y:S02]  /*28560*/  SHFL.IDX P6, R14, R13, R12, R11 ;  /* 0x0000000c0d0e7389 */ /* 0x00006400000c000b */
[----:B01----:R-:W-:Y:S01]  /*28570*/  ENDCOLLECTIVE ;  /* 0x000000000000791b */ /* 0x003fe20003800000 */
.L_x_1985:
[----:B------:R-:W-:Y:S02]  /*28580*/  IMAD.MOV.U32 R13, RZ, RZ, R29 ;  /* 0x000000ffff0d7224 */ /* 0x000fe400078e001d */
[----:B------:R-:W-:Y:S02]  /*28590*/  IMAD.MOV.U32 R12, RZ, RZ, R2 ;  /* 0x000000ffff0c7224 */ /* 0x000fe400078e0002 */
[----:B------:R-:W-:-:S07]  /*285a0*/  IMAD.MOV.U32 R26, RZ, RZ, R14 ;  /* 0x000000ffff1a7224 */ /* 0x000fce00078e000e */
[----:B------:R-:W-:Y:S05]  /*285b0*/  WARPSYNC.COLLECTIVE R15, `(.L_x_1986) ;  /* 0x000000000f087348 */ /* 0x000fea0003c00000 */
[----:B------:R0:W1:Y:S02]  /*285c0*/  SHFL.IDX P6, R14, R13, R12, R11 ;  /* 0x0000000c0d0e7389 */ /* 0x00006400000c000b */
[----:B01----:R-:W-:Y:S01]  /*285d0*/  ENDCOLLECTIVE ;  /* 0x000000000000791b */ /* 0x003fe20003800000 */
.L_x_1986:
[----:B------:R-:W-:Y:S02]  /*285e0*/  IMAD.MOV.U32 R13, RZ, RZ, R31 ;  /* 0x000000ffff0d7224 */ /* 0x000fe400078e001f */
[----:B------:R-:W-:Y:S02]  /*285f0*/  IMAD.MOV.U32 R12, RZ, RZ, R0 ;  /* 0x000000ffff0c7224 */ /* 0x000fe400078e0000 */
[----:B------:R-:W-:-:S07]  /*28600*/  IMAD.MOV.U32 R29, RZ, RZ, R14 ;  /* 0x000000ffff1d7224 */ /* 0x000fce00078e000e */
[----:B------:R-:W-:Y:S05]  /*28610*/  WARPSYNC.COLLECTIVE R15, `(.L_x_1987) ;  /* 0x000000000f087348 */ /* 0x000fea0003c00000 */
[----:B------:R0:W1:Y:S02]  /*28620*/  SHFL.IDX P6, R14, R13, R12, R11 ;  /* 0x0000000c0d0e7389 */ /* 0x00006400000c000b */
[----:B01----:R-:W-:Y:S01]  /*28630*/  ENDCOLLECTIVE ;  /* 0x000000000000791b */ /* 0x003fe20003800000 */
.L_x_1987:
        /* <DEDUP_REMOVED lines=8> */
.L_x_1988:
[----:B------:R-:W-:Y:S02]  /*286c0*/  IMAD.MOV.U32 R13, RZ, RZ, R35 ;  /* 0x000000ffff0d7224 */ /* 0x000fe400078e0023 */
[----:B------:R-:W-:Y:S02]  /*286d0*/  IMAD.MOV.U32 R12, RZ, RZ, R0 ;  /* 0x000000ffff0c7224 */ /* 0x000fe400078e0000 */
[----:B------:R-:W-:-:S07]  /*286e0*/  IMAD.MOV.U32 R33, RZ, RZ, R14 ;  /* 0x000000ffff217224 */ /* 0x000fce00078e000e */
[----:B------:R-:W-:Y:S05]  /*286f0*/  WARPSYNC.COLLECTIVE R15, `(.L_x_1989) ;  /* 0x000000000f087348 */ /* 0x000fea0003c00000 */
[----:B------:R0:W1:Y:S02]  /*28700*/  SHFL.IDX P6, R14, R13, R12, R11 ;  /* 0x0000000c0d0e7389 */ /* 0x00006400000c000b */
[----:B01----:R-:W-:Y:S01]  /*28710*/  ENDCOLLECTIVE ;  /* 0x000000000000791b */ /* 0x003fe20003800000 */
.L_x_1989:
        /* <DEDUP_REMOVED lines=8> */
.L_x_1990:
[----:B------:R-:W-:Y:S02]  /*287a0*/  IMAD.MOV.U32 R13, RZ, RZ, R39 ;  /* 0x000000ffff0d7224 */ /* 0x000fe400078e0027 */
[----:B------:R-:W-:Y:S02]  /*287b0*/  IMAD.MOV.U32 R12, RZ, RZ, R0 ;  /* 0x000000ffff0c7224 */ /* 0x000fe400078e0000 */
[----:B------:R-:W-:-:S07]  /*287c0*/  IMAD.MOV.U32 R37, RZ, RZ, R14 ;  /* 0x000000ffff257224 */ /* 0x000fce00078e000e */
[----:B------:R-:W-:Y:S05]  /*287d0*/  WARPSYNC.COLLECTIVE R15, `(.L_x_1991) ;  /* 0x000000000f087348 */ /* 0x000fea0003c00000 */
[----:B------:R0:W1:Y:S02]  /*287e0*/  SHFL.IDX P6, R14, R13, R12, R11 ;  /* 0x0000000c0d0e7389 */ /* 0x00006400000c000b */
[----:B01----:R-:W-:Y:S01]  /*287f0*/  ENDCOLLECTIVE ;  /* 0x000000000000791b */ /* 0x003fe20003800000 */
.L_x_1991:
        /* <DEDUP_REMOVED lines=8> */
.L_x_1992:
[----:B------:R-:W-:Y:S02]  /*28880*/  IMAD.MOV.U32 R13, RZ, RZ, R43 ;  /* 0x000000ffff0d7224 */ /* 0x000fe400078e002b */
[----:B------:R-:W-:Y:S02]  /*28890*/  IMAD.MOV.U32 R12, RZ, RZ, R0 ;  /* 0x000000ffff0c7224 */ /* 0x000fe400078e0000 */
[----:B------:R-:W-:-:S07]  /*288a0*/  IMAD.MOV.U32 R41, RZ, RZ, R14 ;  /* 0x000000ffff297224 */ /* 0x000fce00078e000e */
[----:B------:R-:W-:Y:S05]  /*288b0*/  WARPSYNC.COLLECTIVE R15, `(.L_x_1993) ;  /* 0x000000000f087348 */ /* 0x000fea0003c00000 */
[----:B------:R0:W1:Y:S02]  /*288c0*/  SHFL.IDX P6, R14, R13, R12, R11 ;  /* 0x0000000c0d0e7389 */ /* 0x00006400000c000b */
[----:B01----:R-:W-:Y:S01]  /*288d0*/  ENDCOLLECTIVE ;  /* 0x000000000000791b */ /* 0x003fe20003800000 */
.L_x_1993:
        /* <DEDUP_REMOVED lines=8> */
.L_x_1994:
[----:B------:R-:W-:Y:S02]  /*28960*/  IMAD.MOV.U32 R13, RZ, RZ, R49 ;  /* 0x000000ffff0d7224 */ /* 0x000fe400078e0031 */
[----:B------:R-:W-:Y:S02]  /*28970*/  IMAD.MOV.U32 R12, RZ, RZ, R0 ;  /* 0x000000ffff0c7224 */ /* 0x000fe400078e0000 */
[----:B------:R-:W-:-:S07]  /*28980*/  IMAD.MOV.U32 R45, RZ, RZ, R14 ;  /* 0x000000ffff2d7224 */ /* 0x000fce00078e000e */
[----:B------:R-:W-:Y:S05]  /*28990*/  WARPSYNC.COLLECTIVE R15, `(.L_x_1995) ;  /* 0x000000000f087348 */ /* 0x000fea0003c00000 */
[----:B------:R0:W1:Y:S02]  /*289a0*/  SHFL.IDX P6, R14, R13, R12, R11 ;  /* 0x0000000c0d0e7389 */ /* 0x00006400000c000b */
[----:B01----:R-:W-:Y:S01]  /*289b0*/  ENDCOLLECTIVE ;  /* 0x000000000000791b */ /* 0x003fe20003800000 */
.L_x_1995:
        /* <DEDUP_REMOVED lines=8> */
.L_x_1996:
[----:B------:R-:W-:Y:S02]  /*28a40*/  IMAD.MOV.U32 R13, RZ, RZ, R53 ;  /* 0x000000ffff0d7224 */ /* 0x000fe400078e0035 */
[----:B------:R-:W-:Y:S02]  /*28a50*/  IMAD.MOV.U32 R12, RZ, RZ, R0 ;  /* 0x000000ffff0c7224 */ /* 0x000fe400078e0000 */
[----:B------:R-:W-:-:S07]  /*28a60*/  IMAD.MOV.U32 R44, RZ, RZ, R14 ;  /* 0x000000ffff2c7224 */ /* 0x000fce00078e000e */
[----:B------:R-:W-:Y:S05]  /*28a70*/  WARPSYNC.COLLECTIVE R15, `(.L_x_1997) ;  /* 0x000000000f087348 */ /* 0x000fea0003c00000 */
[----:B------:R0:W1:Y:S02]  /*28a80*/  SHFL.IDX P6, R14, R13, R12, R11 ;  /* 0x0000000c0d0e7389 */ /* 0x00006400000c000b */
[----:B01----:R-:W-:Y:S01]  /*28a90*/  ENDCOLLECTIVE ;  /* 0x000000000000791b */ /* 0x003fe20003800000 */
.L_x_1997:
        /* <DEDUP_REMOVED lines=8> */
.L_x_1998:
[----:B------:R-:W-:Y:S02]  /*28b20*/  IMAD.MOV.U32 R13, RZ, RZ, R57 ;  /* 0x000000ffff0d7224 */ /* 0x000fe400078e0039 */
[----:B------:R-:W-:Y:S02]  /*28b30*/  IMAD.MOV.U32 R12, RZ, RZ, R0 ;  /* 0x000000ffff0c7224 */ /* 0x000fe400078e0000 */
[----:B------:R-:W-:-:S07]  /*28b40*/  IMAD.MOV.U32 R48, RZ, RZ, R14 ;  /* 0x000000ffff307224 */ /* 0x000fce00078e000e */
[----:B------:R-:W-:Y:S05]  /*28b50*/  WARPSYNC.COLLECTIVE R15, `(.L_x_1999) ;  /* 0x000000000f087348 */ /* 0x000fea0003c00000 */
[----:B------:R0:W1:Y:S02]  /*28b60*/  SHFL.IDX P6, R14, R13, R12, R11 ;  /* 0x0000000c0d0e7389 */ /* 0x00006400000c000b */
[----:B01----:R-:W-:Y:S01]  /*28b70*/  ENDCOLLECTIVE ;  /* 0x000000000000791b */ /* 0x003fe20003800000 */
.L_x_1999:
[----:B------:R-:W-:Y:S02]  /*28b80*/  IMAD.MOV.U32 R13, RZ, RZ, R59 ;  /* 0x000000ffff0d7224 */ /* 0x000fe400078e003b */
[----:B------:R-:W-:Y:S02]  /*28b90*/  IMAD.MOV.U32 R12, RZ, RZ, R2 ;  /* 0x000000ffff0c7224 */ /* 0x000fe400078e0002 */
[----:B------:R-:W-:-:S07]  /*28ba0*/  IMAD.MOV.U32 R57, RZ, RZ, R14 ;  /* 0x000000ffff397224 */ /* 0x000fce00078e000e */
[----:B------:R-:W-:Y:S05]  /*28bb0*/  WARPSYNC.COLLECTIVE R15, `(.L_x_2000) ;  /* 0x000000000f087348 */ /* 0x000fea0003c00000 */
[----:B------:R0:W1:Y:S02]  /*28bc0*/  SHFL.IDX P6, R14, R13, R12, R11 ;  /* 0x0000000c0d0e7389 */ /* 0x00006400000c000b */
[----:B01----:R-:W-:Y:S01]  /*28bd0*/  ENDCOLLECTIVE ;  /* 0x000000000000791b */ /* 0x003fe20003800000 */
.L_x_2000:
[----:B------:R-:W-:Y:S02]  /*28be0*/  IMAD.MOV.U32 R13, RZ, RZ, R61 ;  /* 0x000000ffff0d7224 */ /* 0x000fe400078e003d */
[----:B------:R-:W-:Y:S02]  /*28bf0*/  IMAD.MOV.U32 R12, RZ, RZ, R0 ;  /* 0x000000ffff0c7224 */ /* 0x000fe400078e0000 */
[----:B------:R-:W-:-:S07]  /*28c00*/  IMAD.MOV.U32 R50, RZ, RZ, R14 ;  /* 0x000000ffff327224 */ /* 0x000fce00078e000e */
[----:B------:R-:W-:Y:S05]  /*28c10*/  WARPSYNC.COLLECTIVE R15, `(.L_x_2001) ;  /* 0x000000000f087348 */ /* 0x000fea0003c00000 */
[----:B------:R0:W1:Y:S02]  /*28c20*/  SHFL.IDX P6, R14, R13, R12, R11 ;  /* 0x0000000c0d0e7389 */ /* 0x00006400000c000b */
[----:B01----:R-:W-:Y:S01]  /*28c30*/  ENDCOLLECTIVE ;  /* 0x000000000000791b */ /* 0x003fe20003800000 */
.L_x_2001:
[----:B------:R-:W-:Y:S02]  /*28c40*/  IMAD.MOV.U32 R13, RZ, RZ, R63 ;  /* 0x000000ffff0d7224 */ /* 0x000fe400078e003f */
[----:B------:R-:W-:Y:S02]  /*28c50*/  IMAD.MOV.U32 R12, RZ, RZ, R2 ;  /* 0x000000ffff0c7224 */ /* 0x000fe400078e0002 */
[----:B------:R-:W-:-:S07]  /*28c60*/  IMAD.MOV.U32 R27, RZ, RZ, R14 ;  /* 0x000000ffff1b7224 */ /* 0x000fce00078e000e */
[----:B------:R-:W-:Y:S05]  /*28c70*/  WARPSYNC.COLLECTIVE R15, `(.L_x_2002) ;  /* 0x000000000f087348 */ /* 0x000fea0003c00000 */
[----:B------:R0:W1:Y:S02]  /*28c80*/  SHFL.IDX P6, R14, R13, R12, R11 ;  /* 0x0000000c0d0e7389 */ /* 0x00006400000c000b */
[----:B01----:R-:W-:Y:S01]  /*28c90*/  ENDCOLLECTIVE ;  /* 0x000000000000791b */ /* 0x003fe20003800000 */
.L_x_2002:
[----:B------:R-:W-:Y:S02]  /*28ca0*/  IMAD.MOV.U32 R13, RZ, RZ, R65 ;  /* 0x000000ffff0d7224 */ /* 0x000fe400078e0041 */
[----:B------:R-:W-:Y:S02]  /*28cb0*/  IMAD.MOV.U32 R12, RZ, RZ, R0 ;  /* 0x000000ffff0c7224 */ /* 0x000fe400078e0000 */
[----:B------:R-:W-:-:S07]  /*28cc0*/  IMAD.MOV.U32 R52, RZ, RZ, R14 ;  /* 0x000000ffff347224 */ /* 0x000fce00078e000e */
[----:B------:R-:W-:Y:S05]  /*28cd0*/  WARPSYNC.COLLECTIVE R15, `(.L_x_2003) ;  /* 0x000000000f087348 */ /* 0x000fea0003c00000 */
[----:B------:R0:W1:Y:S02]  /*28ce0*/  SHFL.IDX P6, R14, R13, R12, R11 ;  /* 0x0000000c0d0e7389 */ /* 0x00006400000c000b */
[----:B01----:R-:W-:Y:S01]  /*28cf0*/  ENDCOLLECTIVE ;  /* 0x000000000000791b */ /* 0x003fe20003800000 */
.L_x_2003:
        /* <DEDUP_REMOVED lines=8> */
.L_x_2004:
[----:B------:R-:W-:Y:S02]  /*28d80*/  IMAD.MOV.U32 R13, RZ, RZ, R69 ;  /* 0x000000ffff0d7224 */ /* 0x000fe400078e0045 */
[----:B------:R-:W-:Y:S02]  /*28d90*/  IMAD.MOV.U32 R12, RZ, RZ, R0 ;  /* 0x000000ffff0c7224 */ /* 0x000fe400078e0000 */
[----:B------:R-:W-:-:S07]  /*28da0*/  IMAD.MOV.U32 R58, RZ, RZ, R14 ;  /* 0x000000ffff3a7224 */ /* 0x000fce00078e000e */
[----:B------:R-:W-:Y:S05]  /*28db0*/  WARPSYNC.COLLECTIVE R15, `(.L_x_2005) ;  /* 0x000000000f087348 */ /* 0x000fea0003c00000 */
[----:B------:R0:W1:Y:S02]  /*28dc0*/  SHFL.IDX P6, R14, R13, R12, R11 ;  /* 0x0000000c0d0e7389 */ /* 0x00006400000c000b */
[----:B01----:R-:W-:Y:S01]  /*28dd0*/  ENDCOLLECTIVE ;  /* 0x000000000000791b */ /* 0x003fe20003800000 */
.L_x_2005:
        /* <DEDUP_REMOVED lines=8> */
.L_x_2006:
[----:B------:R-:W-:Y:S02]  /*28e60*/  IMAD.MOV.U32 R13, RZ, RZ, R73 ;  /* 0x000000ffff0d7224 */ /* 0x000fe400078e0049 */
[----:B------:R-:W-:Y:S02]  /*28e70*/  IMAD.MOV.U32 R12, RZ, RZ, R0 ;  /* 0x000000ffff0c7224 */ /* 0x000fe400078e0000 */
[----:B------:R-:W-:-:S07]  /*28e80*/  IMAD.MOV.U32 R60, RZ, RZ, R14 ;  /* 0x000000ffff3c7224 */ /* 0x000fce00078e000e */
[----:B------:R-:W-:Y:S05]  /*28e90*/  WARPSYNC.COLLECTIVE R15, `(.L_x_2007) ;  /* 0x000000000f087348 */ /* 0x000fea0003c00000 */
[----:B------:R0:W1:Y:S02]  /*28ea0*/  SHFL.IDX P6, R14, R13, R12, R11 ;  /* 0x0000000c0d0e7389 */ /* 0x00006400000c000b */
[----:B01----:R-:W-:Y:S01]  /*28eb0*/  ENDCOLLECTIVE ;  /* 0x000000000000791b */ /* 0x003fe20003800000 */
.L_x_2007:
        /* <DEDUP_REMOVED lines=8> */
.L_x_2008:
[----:B------:R-:W-:Y:S02]  /*28f40*/  IMAD.MOV.U32 R13, RZ, RZ, R77 ;  /* 0x000000ffff0d7224 */ /* 0x000fe400078e004d */
[----:B------:R-:W-:Y:S02]  /*28f50*/  IMAD.MOV.U32 R12, RZ, RZ, R0 ;  /* 0x000000ffff0c7224 */ /* 0x000fe400078e0000 */
[----:B------:R-:W-:-:S07]  /*28f60*/  IMAD.MOV.U32 R62, RZ, RZ, R14 ;  /* 0x000000ffff3e7224 */ /* 0x000fce00078e000e */
[----:B------:R-:W-:Y:S05]  /*28f70*/  WARPSYNC.COLLECTIVE R15, `(.L_x_2009) ;  /* 0x000000000f087348 */ /* 0x000fea0003c00000 */
[----:B------:R0:W1:Y:S02]  /*28f80*/  SHFL.IDX P6, R14, R13, R12, R11 ;  /* 0x0000000c0d0e7389 */ /* 0x00006400000c000b */
[----:B01----:R-:W-:Y:S01]  /*28f90*/  ENDCOLLECTIVE ;  /* 0x000000000000791b */ /* 0x003fe20003800000 */
.L_x_2009:
        /* <DEDUP_REMOVED lines=9> */
.L_x_2010:
[----:B------:R-:W-:Y:S02]  /*29030*/  SEL R12, R9, R20, P0 ;  /* 0x00000014090c7207 */ /* 0x000fe40000000000 */
[----:B------:R-:W-:Y:S02]  /*29040*/  SEL R11, R48, R53, P0 ;  /* 0x00000035300b7207 */ /* 0x000fe40000000000 */
[----:B------:R-:W-:Y:S02]  /*29050*/  SEL R13, R57, R50, P0 ;  /* 0x00000032390d7207 */ /* 0x000fe40000000000 */
[----:B------:R-:W-:Y:S01]  /*29060*/  SEL R15, R50, R57, P0 ;  /* 0x00000039320f7207 */ /* 0x000fe20000000000 */
[----:B------:R-:W-:Y:S01]  /*29070*/  IMAD.MOV.U32 R64, RZ, RZ, R14 ;  /* 0x000000ffff407224 */ /* 0x000fe200078e000e */
[----:B------:R-:W-:Y:S02]  /*29080*/  SEL R14, R20, R9, P0 ;  /* 0x00000009140e7207 */ /* 0x000fe40000000000 */
[----:B------:R-:W-:Y:S01]  /*29090*/  SEL R9, R53, R48, P0 ;  /* 0x0000003035097207 */ /* 0x000fe20000000000 */
[----:B------:R-:W-:Y:S06]  /*290a0*/  BRA `(.L_x_2011) ;  /* 0xffffff5000347947 */ /* 0x000fec000383ffff */
.L_x_1781:
[----:B------:R-:W-:Y:S02]  /*290b0*/  IMAD.MOV.U32 R13, RZ, RZ, R3 ;  /* 0x000000ffff0d7224 */ /* 0x000fe400078e0003 */
[----:B------:R-:W-:Y:S02]  /*290c0*/  IMAD.MOV.U32 R12, RZ, RZ, RZ ;  /* 0x000000ffff0c7224 */ /* 0x000fe400078e00ff */
[----:B------:R-:W-:Y:S02]  /*290d0*/  IMAD.MOV.U32 R11, RZ, RZ, 0x181f ;  /* 0x0000181fff0b7424 */ /* 0x000fe400078e00ff */
[----:B------:R-:W-:-:S07]  /*290e0*/  IMAD.MOV.U32 R15, RZ, RZ, -0x1 ;  /* 0xffffffffff0f7424 */ /* 0x000fce00078e00ff */
[----:B01----:R-:W-:Y:S05]  /*290f0*/  WARPSYNC.COLLECTIVE R15, `(.L_x_2012) ;  /* 0x000000000f087348 */ /* 0x003fea0003c00000 */
[----:B------:R2:W3:Y:S02]  /*29100*/  SHFL.IDX P6, R14, R13, R12, R11 ;  /* 0x0000000c0d0e7389 */ /* 0x0004e400000c000b */
[----:B0123--:R-:W-:Y:S01]  /*29110*/  ENDCOLLECTIVE ;  /* 0x000000000000791b */ /* 0x00ffe20003800000 */
.L_x_2012:
[----:B------:R-:W-:Y:S02]  /*29120*/  IMAD.MOV.U32 R13, RZ, RZ, R2 ;  /* 0x000000ffff0d7224 */ /* 0x000fe400078e0002 */
[----:B------:R-:W-:-:S07]  /*29130*/  IMAD.MOV.U32 R0, RZ, RZ, R14 ;  /* 0x000000ffff007224 */ /* 0x000fce00078e000e */
[----:B------:R-:W-:Y:S05]  /*29140*/  WARPSYNC.COLLECTIVE R15, `(.L_x_2013) ;  /* 0x000000000f087348 */ /* 0x000fea0003c00000 */
[----:B------:R0:W1:Y:S02]  /*29150*/  SHFL.IDX P6, R14, R13, R12, R11 ;  /* 0x0000000c0d0e7389 */ /* 0x00006400000c000b */
[----:B01----:R-:W-:Y:S01]  /*29160*/  ENDCOLLECTIVE ;  /* 0x000000000000791b */ /* 0x003fe20003800000 */
.L_x_2013:
[----:B------:R-:W-:Y:S05]  /*29170*/  BRA `(.L_x_2014) ;  /* 0xffffff6400847947 */ /* 0x000fea000383ffff */
.L_x_1784:
[----:B------:R-:W-:Y:S01]  /*29180*/  BSSY B1, `(.L_x_2015) ;  /* 0x0000008000017945 */ /* 0x000fe20003800000 */
[----:B------:R-:W-:Y:S02]  /*29190*/  IMAD.MOV.U32 R13, RZ, RZ, R3 ;  /* 0x000000ffff0d7224 */ /* 0x000fe400078e0003 */
[----:B------:R-:W-:Y:S02]  /*291a0*/  IMAD.MOV.U32 R12, RZ, RZ, 0x1 ;  /* 0x00000001ff0c7424 */ /* 0x000fe400078e00ff */
[----:B------:R-:W-:Y:S02]  /*291b0*/  IMAD.MOV.U32 R11, RZ, RZ, 0x181f ;  /* 0x0000181fff0b7424 */ /* 0x000fe400078e00ff */
[----:B---3--:R-:W-:-:S07]  /*291c0*/  IMAD.MOV.U32 R15, RZ, RZ, -0x1 ;  /* 0xffffffffff0f7424 */ /* 0x008fce00078e00ff */
[----:B012-4-:R-:W-:Y:S05]  /*291d0*/  WARPSYNC.COLLECTIVE R15, `(.L_x_2016) ;  /* 0x000000000f087348 */ /* 0x017fea0003c00000 */
[----:B----4-:R3:W4:Y:S02]  /*291e0*/  SHFL.IDX P6, R14, R13, R12, R11 ;  /* 0x0000000c0d0e7389 */ /* 0x01072400000c000b */
[----:B01234-:R-:W-:Y:S01]  /*291f0*/  ENDCOLLECTIVE ;  /* 0x000000000000791b */ /* 0x01ffe20003800000 */
.L_x_2016:
[----:B------:R-:W-:Y:S05]  /*29200*/  BSYNC B1 ;  /* 0x0000000000017941 */ /* 0x000fea0003800000 */
.L_x_2015:
[----:B------:R-:W-:Y:S02]  /*29210*/  IMAD.MOV.U32 R13, RZ, RZ, R2 ;  /* 0x000000ffff0d7224 */ /* 0x000fe400078e0002 */
[----:B------:R-:W-:Y:S02]  /*29220*/  IMAD.MOV.U32 R12, RZ, RZ, 0x1 ;  /* 0x00000001ff0c7424 */ /* 0x000fe400078e00ff */
[----:B------:R-:W-:Y:S02]  /*29230*/  IMAD.MOV.U32 R11, RZ, RZ, 0x181f ;  /* 0x0000181fff0b7424 */ /* 0x000fe400078e00ff */
[----:B------:R-:W-:Y:S02]  /*29240*/  IMAD.MOV.U32 R15, RZ, RZ, -0x1 ;  /* 0xffffffffff0f7424 */ /* 0x000fe400078e00ff */
[----:B------:R-:W-:-:S07]  /*29250*/  IMAD.MOV.U32 R0, RZ, RZ, R14 ;  /* 0x000000ffff007224 */ /* 0x000fce00078e000e */
[----:B------:R-:W-:Y:S05]  /*29260*/  WARPSYNC.COLLECTIVE R15, `(.L_x_2017) ;  /* 0x000000000f087348 */ /* 0x000fea0003c00000 */
[----:B------:R0:W1:Y:S02]  /*29270*/  SHFL.IDX P6, R14, R13, R12, R11 ;  /* 0x0000000c0d0e7389 */ /* 0x00006400000c000b */
[----:B01----:R-:W-:Y:S01]  /*29280*/  ENDCOLLECTIVE ;  /* 0x000000000000791b */ /* 0x003fe20003800000 */
.L_x_2017:
[----:B------:R-:W-:Y:S05]  /*29290*/  BRA `(.L_x_2018) ;  /* 0xffffff6400887947 */ /* 0x000fea000383ffff */
.L_x_1787:
[----:B------:R-:W-:Y:S01]  /*292a0*/  BSSY B1, `(.L_x_2019) ;  /* 0x0000008000017945 */ /* 0x000fe20003800000 */
[----:B------:R-:W-:Y:S02]  /*292b0*/  IMAD.MOV.U32 R13, RZ, RZ, R3 ;  /* 0x000000ffff0d7224 */ /* 0x000fe400078e0003 */
[----:B------:R-:W-:Y:S02]  /*292c0*/  IMAD.MOV.U32 R12, RZ, RZ, 0x2 ;  /* 0x00000002ff0c7424 */ /* 0x000fe400078e00ff */
[----:B------:R-:W-:Y:S02]  /*292d0*/  IMAD.MOV.U32 R11, RZ, RZ, 0x181f ;  /* 0x0000181fff0b7424 */ /* 0x000fe400078e00ff */
[----:B0-----:R-:W-:-:S07]  /*292e0*/  IMAD.MOV.U32 R15, RZ, RZ, -0x1 ;  /* 0xffffffffff0f7424 */ /* 0x001fce00078e00ff */
[----:B-1234-:R-:W-:Y:S05]  /*292f0*/  WARPSYNC.COLLECTIVE R15, `(.L_x_2020) ;  /* 0x000000000f087348 */ /* 0x01efea0003c00000 */
[----:B----4-:R0:W4:Y:S02]  /*29300*/  SHFL.IDX P6, R14, R13, R12, R11 ;  /* 0x0000000c0d0e7389 */ /* 0x01012400000c000b */
[----:B01234-:R-:W-:Y:S01]  /*29310*/  ENDCOLLECTIVE ;  /* 0x000000000000791b */ /* 0x01ffe20003800000 */
.L_x_2020:
[----:B------:R-:W-:Y:S05]  /*29320*/  BSYNC B1 ;  /* 0x0000000000017941 */ /* 0x000fea0003800000 */
.L_x_2019:
        /* <DEDUP_REMOVED lines=8> */
.L_x_2021:
[----:B------:R-:W-:Y:S05]  /*293b0*/  BRA `(.L_x_2022) ;  /* 0xffffff6400887947 */ /* 0x000fea000383ffff */
.L_x_1790:
[----:B------:R-:W-:Y:S01]  /*293c0*/  BSSY B1, `(.L_x_2023) ;  /* 0x0000008000017945 */ /* 0x000fe20003800000 */
[----:B------:R-:W-:Y:S02]  /*293d0*/  IMAD.MOV.U32 R13, RZ, RZ, R3 ;  /* 0x000000ffff0d7224 */ /* 0x000fe400078e0003 */
[----:B------:R-:W-:Y:S02]  /*293e0*/  IMAD.MOV.U32 R12, RZ, RZ, 0x3 ;  /* 0x00000003ff0c7424 */ /* 0x000fe400078e00ff */
[----:B------:R-:W-:Y:S02]  /*293f0*/  IMAD.MOV.U32 R11, RZ, RZ, 0x181f ;  /* 0x0000181fff0b7424 */ /* 0x000fe400078e00ff */
[----:B0-----:R-:W-:-:S07]  /*29400*/  IMAD.MOV.U32 R15, RZ, RZ, -0x1 ;  /* 0xffffffffff0f7424 */ /* 0x001fce00078e00ff */
[----:B-1234-:R-:W-:Y:S05]  /*29410*/  WARPSYNC.COLLECTIVE R15, `(.L_x_2024) ;  /* 0x000000000f087348 */ /* 0x01efea0003c00000 */
[----:B------:R0:W0:Y:S02]  /*29420*/  SHFL.IDX P6, R14, R13, R12, R11 ;  /* 0x0000000c0d0e7389 */ /* 0x00002400000c000b */
[----:B01234-:R-:W-:Y:S01]  /*29430*/  ENDCOLLECTIVE ;  /* 0x000000000000791b */ /* 0x01ffe20003800000 */
.L_x_2024:
[----:B------:R-:W-:Y:S05]  /*29440*/  BSYNC B1 ;  /* 0x0000000000017941 */ /* 0x000fea0003800000 */
.L_x_2023:
        /* <DEDUP_REMOVED lines=8> */
.L_x_2025:
[----:B------:R-:W-:Y:S05]  /*294d0*/  BRA `(.L_x_2026) ;  /* 0xffffff6400887947 */ /* 0x000fea000383ffff */
.L_x_1814:
[----:B------:R-:W0:Y:S01]  /*294e0*/  S2R R5, SR_TID.X ;  /* 0x0000000000057919 */ /* 0x000e220000002100 */
[----:B------:R-:W-:Y:S01]  /*294f0*/  BSSY B1, `(.L_x_2027) ;  /* 0x000000a000017945 */ /* 0x000fe20003800000 */
[----:B------:R-:W-:Y:S02]  /*29500*/  IMAD.MOV.U32 R12, RZ, RZ, RZ ;  /* 0x000000ffff0c7224 */ /* 0x000fe400078e00ff */
        /* <DEDUP_REMOVED lines=8> */
.L_x_2028:
[----:B------:R-:W-:Y:S05]  /*29590*/  BSYNC B1 ;  /* 0x0000000000017941 */ /* 0x000fea0003800000 */
.L_x_2027:
[----:B------:R-:W-:Y:S05]  /*295a0*/  BRA `(.L_x_2029) ;  /* 0xffffff7c00e07947 */ /* 0x000fea000383ffff */
.L_x_1816:
[----:B------:R-:W-:Y:S01]  /*295b0*/  BSSY B1, `(.L_x_2030) ;  /* 0x0000006000017945 */ /* 0x000fe20003800000 */
[----:B------:R-:W-:-:S07]  /*295c0*/  IMAD.MOV.U32 R15, RZ, RZ, -0x1 ;  /* 0xffffffffff0f7424 */ /* 0x000fce00078e00ff */
[----:B0-----:R-:W-:Y:S05]  /*295d0*/  WARPSYNC.COLLECTIVE R15, `(.L_x_2031) ;  /* 0x000000000f0c7348 */ /* 0x001fea0003c00000 */
[----:B------:R-:W-:Y:S02]  /*295e0*/  ELECT P6, UR62, PT ;  /* 0x00000000003e782f */ /* 0x000fe400038c0000 */
[----:B------:R-:W-:Y:S01]  /*295f0*/  MOV R14, UR62 ;  /* 0x0000003e000e7c02 */ /* 0x000fe20008000f00 */
[----:B0-----:R-:W-:Y:S10]  /*29600*/  ENDCOLLECTIVE ;  /* 0x000000000000791b */ /* 0x001ff40003800000 */
.L_x_2031:
[----:B------:R-:W-:Y:S05]  /*29610*/  BSYNC B1 ;  /* 0x0000000000017941 */ /* 0x000fea0003800000 */
.L_x_2030:
[----:B------:R-:W-:Y:S05]  /*29620*/  BRA `(.L_x_1815) ;  /* 0xffffff7c00d87947 */ /* 0x000fea000383ffff */
.L_x_1818:
[----:B0-----:R0:W1:Y:S02]  /*29630*/  SYNCS.PHASECHK.TRANS64.TRYWAIT P0, [R23+URZ+0x22820], R5 ;  /* 0x02282005170075a7 */ /* 0x001064000800017f */
[----:B-1----:R-:W-:Y:S05]  /*29640*/  @!P0 NANOSLEEP.SYNCS 0x989680 ;  /* 0x009896800000895d */ /* 0x002fea0003900000 */
[----:B------:R-:W1:Y:S02]  /*29650*/  @!P0 SYNCS.PHASECHK.TRANS64 P0, [R23+URZ+0x22820], R5 ;  /* 0x02282005170085a7 */ /* 0x000e64000800007f */
[----:B-1----:R-:W-:Y:S05]  /*29660*/  @!P0 BRA `(.L_x_1818) ;  /* 0xfffffffc00f08947 */ /* 0x002fea000383ffff */
[----:B------:R-:W-:Y:S05]  /*29670*/  BRA `(.L_x_2032) ;  /* 0xffffff7c00e87947 */ /* 0x000fea000383ffff */
.L_x_1822:
[----:B-1----:R1:W2:Y:S02]  /*29680*/  SYNCS.PHASECHK.TRANS64.TRYWAIT P0, [R10+URZ+0x228a0], R9 ;  /* 0x0228a0090a0075a7 */ /* 0x0022a4000800017f */
[----:B--2---:R-:W-:Y:S05]  /*29690*/  @!P0 NANOSLEEP.SYNCS 0x989680 ;  /* 0x009896800000895d */ /* 0x004fea0003900000 */
[----:B------:R-:W2:Y:S02]  /*296a0*/  @!P0 SYNCS.PHASECHK.TRANS64 P0, [R10+URZ+0x228a0], R9 ;  /* 0x0228a0090a0085a7 */ /* 0x000ea4000800007f */
[----:B--2---:R-:W-:Y:S05]  /*296b0*/  @!P0 BRA `(.L_x_1822) ;  /* 0xfffffffc00f08947 */ /* 0x004fea000383ffff */
[----:B------:R-:W-:Y:S05]  /*296c0*/  BRA `(.L_x_2033) ;  /* 0xffffff8000007947 */ /* 0x000fea000383ffff */
.L_x_1829:
[----:B0-----:R0:W2:Y:S02]  /*296d0*/  SYNCS.PHASECHK.TRANS64.TRYWAIT P0, [R10+URZ+0x228c0], R9 ;  /* 0x0228c0090a0075a7 */ /* 0x0010a4000800017f */
[----:B--2---:R-:W-:Y:S05]  /*296e0*/  @!P0 NANOSLEEP.SYNCS 0x989680 ;  /* 0x009896800000895d */ /* 0x004fea0003900000 */
[----:B------:R-:W2:Y:S02]  /*296f0*/  @!P0 SYNCS.PHASECHK.TRANS64 P0, [R10+URZ+0x228c0], R9 ;  /* 0x0228c0090a0085a7 */ /* 0x000ea4000800007f */
[----:B--2---:R-:W-:Y:S05]  /*29700*/  @!P0 BRA `(.L_x_1829) ;  /* 0xfffffffc00f08947 */ /* 0x004fea000383ffff */
[----:B------:R-:W-:Y:S05]  /*29710*/  BRA `(.L_x_2034) ;  /* 0xffffff8000f47947 */ /* 0x000fea000383ffff */
.L_x_1836:
[----:B-1----:R1:W2:Y:S02]  /*29720*/  SYNCS.PHASECHK.TRANS64.TRYWAIT P1, [R9+URZ+0x228a0], R7 ;  /* 0x0228a007090075a7 */ /* 0x0022a4000802017f */
[----:B--2---:R-:W-:Y:S05]  /*29730*/  @!P1 NANOSLEEP.SYNCS 0x989680 ;  /* 0x009896800000995d */ /* 0x004fea0003900000 */
[----:B------:R-:W2:Y:S02]  /*29740*/  @!P1 SYNCS.PHASECHK.TRANS64 P1, [R9+URZ+0x228a0], R7 ;  /* 0x0228a007090095a7 */ /* 0x000ea4000802007f */
[----:B--2---:R-:W-:Y:S05]  /*29750*/  @!P1 BRA `(.L_x_1836) ;  /* 0xfffffffc00f09947 */ /* 0x004fea000383ffff */
[----:B------:R-:W-:Y:S05]  /*29760*/  BRA `(.L_x_2035) ;  /* 0xffffff8400b47947 */ /* 0x000fea000383ffff */
.L_x_1843:
[----:B0-----:R0:W2:Y:S02]  /*29770*/  SYNCS.PHASECHK.TRANS64.TRYWAIT P1, [R9+URZ+0x228c0], R7 ;  /* 0x0228c007090075a7 */ /* 0x0010a4000802017f */
[----:B--2---:R-:W-:Y:S05]  /*29780*/  @!P1 NANOSLEEP.SYNCS 0x989680 ;  /* 0x009896800000995d */ /* 0x004fea0003900000 */
[----:B------:R-:W2:Y:S02]  /*29790*/  @!P1 SYNCS.PHASECHK.TRANS64 P1, [R9+URZ+0x228c0], R7 ;  /* 0x0228c007090095a7 */ /* 0x000ea4000802007f */
[----:B--2---:R-:W-:Y:S05]  /*297a0*/  @!P1 BRA `(.L_x_1843) ;  /* 0xfffffffc00f09947 */ /* 0x004fea000383ffff */
[----:B------:R-:W-:Y:S05]  /*297b0*/  BRA `(.L_x_2036) ;  /* 0xffffff8800a47947 */ /* 0x000fea000383ffff */
.L_x_1866:
        /* <DEDUP_REMOVED lines=11> */
.L_x_2038:
[----:B------:R-:W-:Y:S05]  /*29870*/  BSYNC B0 ;  /* 0x0000000000007941 */ /* 0x000fea0003800000 */
.L_x_2037:
[----:B------:R-:W-:Y:S05]  /*29880*/  BRA `(.L_x_2039) ;  /* 0xffffff9800d07947 */ /* 0x000fea000383ffff */
.L_x_1869:
[----:B0-----:R-:W2:Y:S02]  /*29890*/  LDL R0, [R1+0x28] ;  /* 0x0000280001007983 */ /* 0x001ea40000100800 */
[----:B--2---:R0:W1:Y:S02]  /*298a0*/  SYNCS.PHASECHK.TRANS64.TRYWAIT P0, [R4+URZ+0x22880], R0 ;  /* 0x02288000040075a7 */ /* 0x004064000800017f */
[----:B-1----:R-:W-:Y:S05]  /*298b0*/  @!P0 NANOSLEEP.SYNCS 0x989680 ;  /* 0x009896800000895d */ /* 0x002fea0003900000 */
[----:B------:R-:W1:Y:S02]  /*298c0*/  @!P0 SYNCS.PHASECHK.TRANS64 P0, [R4+URZ+0x22880], R0 ;  /* 0x02288000040085a7 */ /* 0x000e64000800007f */
[----:B-1----:R-:W-:Y:S05]  /*298d0*/  @!P0 BRA `(.L_x_1869) ;  /* 0xfffffffc00ec8947 */ /* 0x002fea000383ffff */
[----:B------:R-:W-:Y:S05]  /*298e0*/  BRA `(.L_x_2040) ;  /* 0xffffff9800f07947 */ /* 0x000fea000383ffff */
.L_x_1870:
[----:B------:R-:W-:Y:S01]  /*298f0*/  BSSY B0, `(.L_x_2041) ;  /* 0x0000008000007945 */ /* 0x000fe20003800000 */
[----:B------:R-:W-:Y:S02]  /*29900*/  IMAD.MOV.U32 R13, RZ, RZ, R2 ;  /* 0x000000ffff0d7224 */ /* 0x000fe400078e0002 */
[----:B------:R-:W-:Y:S02]  /*29910*/  IMAD.MOV.U32 R12, RZ, RZ, RZ ;  /* 0x000000ffff0c7224 */ /* 0x000fe400078e00ff */
[----:B------:R-:W-:Y:S02]  /*29920*/  IMAD.MOV.U32 R11, RZ, RZ, 0x1c1f ;  /* 0x00001c1fff0b7424 */ /* 0x000fe400078e00ff */
[----:B------:R-:W-:-:S07]  /*29930*/  IMAD.MOV.U32 R15, RZ, RZ, -0x1 ;  /* 0xffffffffff0f7424 */ /* 0x000fce00078e00ff */
[----:B------:R-:W-:Y:S05]  /*29940*/  WARPSYNC.COLLECTIVE R15, `(.L_x_2042) ;  /* 0x000000000f087348 */ /* 0x000fea0003c00000 */
[----:B------:R0:W1:Y:S02]  /*29950*/  SHFL.IDX P6, R14, R13, R12, R11 ;  /* 0x0000000c0d0e7389 */ /* 0x00006400000c000b */
[----:B01----:R-:W-:Y:S01]  /*29960*/  ENDCOLLECTIVE ;  /* 0x000000000000791b */ /* 0x003fe20003800000 */
.L_x_2042:
[----:B------:R-:W-:Y:S05]  /*29970*/  BSYNC B0 ;  /* 0x0000000000007941 */ /* 0x000fea0003800000 */
.L_x_2041:
[----:B------:R-:W-:Y:S01]  /*29980*/  IMAD.MOV.U32 R13, RZ, RZ, R0 ;  /* 0x000000ffff0d7224 */ /* 0x000fe200078e0000 */
[----:B------:R-:W-:Y:S01]  /*29990*/  LOP3.LUT P2, RZ, R22, 0x2, RZ, 0xc0, !PT ;  /* 0x0000000216ff7812 */ /* 0x000fe2000784c0ff */
[----:B------:R-:W-:Y:S01]  /*299a0*/  IMAD.MOV.U32 R12, RZ, RZ, RZ ;  /* 0x000000ffff0c7224 */ /* 0x000fe200078e00ff */
[C---:B------:R-:W-:Y:S01]  /*299b0*/  ISETP.GE.AND P3, PT, R7.reuse, 0x21, PT ;  /* 0x000000210700780c */ /* 0x040fe20003f66270 */
[----:B------:R-:W-:Y:S01]  /*299c0*/  IMAD.MOV.U32 R11, RZ, RZ, 0x1c1f ;  /* 0x00001c1fff0b7424 */ /* 0x000fe200078e00ff */
[----:B------:R-:W-:Y:S01]  /*299d0*/  ISETP.GE.AND P5, PT, R7, 0x61, PT ;  /* 0x000000610700780c */ /* 0x000fe20003fa6270 */
[----:B------:R-:W-:Y:S02]  /*299e0*/  IMAD.MOV.U32 R15, RZ, RZ, -0x1 ;  /* 0xffffffffff0f7424 */ /* 0x000fe400078e00ff */
[----:B------:R-:W-:-:S10]  /*299f0*/  IMAD.MOV.U32 R3, RZ, RZ, R14 ;  /* 0x000000ffff037224 */ /* 0x000fd400078e000e */
[----:B------:R-:W-:Y:S05]  /*29a00*/  WARPSYNC.COLLECTIVE R15, `(.L_x_2043) ;  /* 0x000000000f087348 */ /* 0x000fea0003c00000 */
[----:B------:R0:W1:Y:S02]  /*29a10*/  SHFL.IDX P6, R14, R13, R12, R11 ;  /* 0x0000000c0d0e7389 */ /* 0x00006400000c000b */
[----:B01----:R-:W-:Y:S01]  /*29a20*/  ENDCOLLECTIVE ;  /* 0x000000000000791b */ /* 0x003fe20003800000 */
.L_x_2043:
[----:B------:R-:W-:Y:S02]  /*29a30*/  IMAD.MOV.U32 R13, RZ, RZ, R2 ;  /* 0x000000ffff0d7224 */ /* 0x000fe400078e0002 */
[----:B------:R-:W-:Y:S02]  /*29a40*/  IMAD.MOV.U32 R12, RZ, RZ, 0x1 ;  /* 0x00000001ff0c7424 */ /* 0x000fe400078e00ff */
[----:B------:R-:W-:-:S07]  /*29a50*/  IMAD.MOV.U32 R10, RZ, RZ, R14 ;  /* 0x000000ffff0a7224 */ /* 0x000fce00078e000e */
[----:B------:R-:W-:Y:S05]  /*29a60*/  WARPSYNC.COLLECTIVE R15, `(.L_x_2044) ;  /* 0x000000000f087348 */ /* 0x000fea0003c00000 */
[----:B------:R0:W1:Y:S02]  /*29a70*/  SHFL.IDX P6, R14, R13, R12, R11 ;  /* 0x0000000c0d0e7389 */ /* 0x00006400000c000b */
[----:B01----:R-:W-:Y:S01]  /*29a80*/  ENDCOLLECTIVE ;  /* 0x000000000000791b */ /* 0x003fe20003800000 */
.L_x_2044:
[----:B------:R-:W-:-:S05]  /*29a90*/  IADD3 R20, P0, R36, R10, RZ ;  /* 0x0000000a24147210 */ /* 0x000fca0007f1e0ff */
[----:B------:R-:W-:Y:S01]  /*29aa0*/  IMAD.X R21, RZ, RZ, R3, P0 ;  /* 0x000000ffff157224 */ /* 0x000fe200000e0603 */
[----:B------:R-:W-:Y:S02]  /*29ab0*/  ISETP.LT.OR P0, PT, R7, 0x1, P2 ;  /* 0x000000010700780c */ /* 0x000fe40001701670 */
[----:B------:R-:W-:Y:S01]  /*29ac0*/  IADD3 R3, R23, R5, R33 ;  /* 0x0000000517037210 */ /* 0x000fe20007ffe021 */
[----:B------:R-:W-:-:S04]  /*29ad0*/  IMAD.MOV.U32 R13, RZ, RZ, R0 ;  /* 0x000000ffff0d7224 */ /* 0x000fc800078e0000 */
[----:B------:R-:W-:-:S06]  /*29ae0*/  IMAD.IADD R5, R34, 0x1, R3 ;  /* 0x0000000122057824 */ /* 0x000fcc00078e0203 */
        /* <DEDUP_REMOVED lines=9> */
.L_x_2045:
[----:B------:R-:W-:Y:S01]  /*29b80*/  @!PT LDS RZ, [RZ] ;  /* 0x00000000fffff984 */ /* 0x000fe20000000800 */
[----:B------:R-:W-:Y:S01]  /*29b90*/  @!PT LDS RZ, [RZ] ;  /* 0x00000000fffff984 */ /* 0x000fe20000000800 */
[----:B------:R-:W-:Y:S01]  /*29ba0*/  @!PT LDS RZ, [RZ] ;  /* 0x00000000fffff984 */ /* 0x000fe20000000800 */
[----:B------:R0:W-:Y:S01]  /*29bb0*/  LDGSTS.E.BYPASS.LTC128B.128 [R5+0x8400], desc[UR38][R20.64+0x40], !P0 ;  /* 0x0840004014057fae */ /* 0x0001e2000c101d66 */
[----:B------:R-:W-:Y:S02]  /*29bc0*/  IMAD.MOV.U32 R13, RZ, RZ, R2 ;  /* 0x000000ffff0d7224 */ /* 0x000fe400078e0002 */
[----:B------:R-:W-:Y:S02]  /*29bd0*/  IMAD.MOV.U32 R12, RZ, RZ, 0x2 ;  /* 0x00000002ff0c7424 */ /* 0x000fe400078e00ff */
[----:B------:R-:W-:-:S07]  /*29be0*/  IMAD.MOV.U32 R10, RZ, RZ, R14 ;  /* 0x000000ffff0a7224 */ /* 0x000fce00078e000e */
[----:B0-----:R-:W-:Y:S05]  /*29bf0*/  WARPSYNC.COLLECTIVE R15, `(.L_x_2046) ;  /* 0x000000000f087348 */ /* 0x001fea0003c00000 */
[----:B------:R1:W2:Y:S02]  /*29c00*/  SHFL.IDX P6, R14, R13, R12, R11 ;  /* 0x0000000c0d0e7389 */ /* 0x0002a400000c000b */
[----:B012---:R-:W-:Y:S01]  /*29c10*/  ENDCOLLECTIVE ;  /* 0x000000000000791b */ /* 0x007fe20003800000 */
.L_x_2046:
        /* <DEDUP_REMOVED lines=13> */
.L_x_2047:
        /* <DEDUP_REMOVED lines=10> */
.L_x_2048:
        /* <DEDUP_REMOVED lines=14> */
.L_x_2049:
[----:B------:R-:W-:Y:S01]  /*29e70*/  @!PT LDS RZ, [RZ] ;  /* 0x00000000fffff984 */ /* 0x000fe20000000800 */
[----:B------:R-:W-:Y:S01]  /*29e80*/  @!PT LDS RZ, [RZ] ;  /* 0x00000000fffff984 */ /* 0x000fe20000000800 */
[----:B------:R-:W-:Y:S01]  /*29e90*/  @!PT LDS RZ, [RZ] ;  /* 0x00000000fffff984 */ /* 0x000fe20000000800 */
[----:B------:R0:W-:Y:S01]  /*29ea0*/  LDGSTS.E.BYPASS.LTC128B.128 [R5+0xa400], desc[UR38][R20.64+0x40], !P0 ;  /* 0x0a40004014057fae */ /* 0x0001e2000c101d66 */
[----:B------:R-:W-:Y:S01]  /*29eb0*/  IMAD.MOV.U32 R0, RZ, RZ, R14 ;  /* 0x000000ffff007224 */ /* 0x000fe200078e000e */
[----:B------:R-:W-:Y:S06]  /*29ec0*/  BRA `(.L_x_2050) ;  /* 0xffffff98006c7947 */ /* 0x000fec000383ffff */
.L_x_1875:
[----:B---3--:R-:W3:Y:S02]  /*29ed0*/  LDL R0, [R1+0x28] ;  /* 0x0000280001007983 */ /* 0x008ee40000100800 */
[----:B---3--:R3:W4:Y:S02]  /*29ee0*/  SYNCS.PHASECHK.TRANS64.TRYWAIT P0, [R4+URZ+0x22840], R0 ;  /* 0x02284000040075a7 */ /* 0x008724000800017f */
[----:B----4-:R-:W-:Y:S05]  /*29ef0*/  @!P0 NANOSLEEP.SYNCS 0x989680 ;  /* 0x009896800000895d */ /* 0x010fea0003900000 */
[----:B------:R-:W4:Y:S02]  /*29f00*/  @!P0 SYNCS.PHASECHK.TRANS64 P0, [R4+URZ+0x22840], R0 ;  /* 0x02284000040085a7 */ /* 0x000f24000800007f */
[----:B----4-:R-:W-:Y:S05]  /*29f10*/  @!P0 BRA `(.L_x_1875) ;  /* 0xfffffffc00ec8947 */ /* 0x010fea000383ffff */
[----:B------:R-:W-:Y:S05]  /*29f20*/  BRA `(.L_x_2051) ;  /* 0xffffff9800cc7947 */ /* 0x000fea000383ffff */
.L_x_1876:
[----:B------:R-:W-:Y:S01]  /*29f30*/  BSSY B0, `(.L_x_2052) ;  /* 0x0000008000007945 */ /* 0x000fe20003800000 */
[----:B------:R-:W-:Y:S02]  /*29f40*/  IMAD.MOV.U32 R13, RZ, RZ, R5 ;  /* 0x000000ffff0d7224 */ /* 0x000fe400078e0005 */
[----:B------:R-:W-:Y:S02]  /*29f50*/  IMAD.MOV.U32 R12, RZ, RZ, RZ ;  /* 0x000000ffff0c7224 */ /* 0x000fe400078e00ff */
[----:B------:R-:W-:Y:S02]  /*29f60*/  IMAD.MOV.U32 R11, RZ, RZ, 0x1c1f ;  /* 0x00001c1fff0b7424 */ /* 0x000fe400078e00ff */
[----:B------:R-:W-:-:S07]  /*29f70*/  IMAD.MOV.U32 R15, RZ, RZ, -0x1 ;  /* 0xffffffffff0f7424 */ /* 0x000fce00078e00ff */
[----:B--2---:R-:W-:Y:S05]  /*29f80*/  WARPSYNC.COLLECTIVE R15, `(.L_x_2053) ;  /* 0x000000000f087348 */ /* 0x004fea0003c00000 */
[----:B------:R0:W1:Y:S02]  /*29f90*/  SHFL.IDX P6, R14, R13, R12, R11 ;  /* 0x0000000c0d0e7389 */ /* 0x00006400000c000b */
[----:B012---:R-:W-:Y:S01]  /*29fa0*/  ENDCOLLECTIVE ;  /* 0x000000000000791b */ /* 0x007fe20003800000 */
.L_x_2053:
[----:B------:R-:W-:Y:S05]  /*29fb0*/  BSYNC B0 ;  /* 0x0000000000007941 */ /* 0x000fea0003800000 */
.L_x_2052:
        /* <DEDUP_REMOVED lines=12> */
.L_x_2054:
[----:B------:R-:W-:Y:S02]  /*2a080*/  @P3 IMAD.IADD R9, R23, 0x1, R6 ;  /* 0x0000000117093824 */ /* 0x000fe400078e0206 */
        /* <DEDUP_REMOVED lines=16> */
.L_x_2055:
        /* <DEDUP_REMOVED lines=12> */
.L_x_2056:
[----:B------:R-:W-:Y:S02]  /*2a250*/  IMAD.MOV.U32 R13, RZ, RZ, R5 ;  /* 0x000000ffff0d7224 */ /* 0x000fe400078e0005 */
[----:B------:R-:W-:Y:S02]  /*2a260*/  IMAD.MOV.U32 R12, RZ, RZ, 0x2 ;  /* 0x00000002ff0c7424 */ /* 0x000fe400078e00ff */
[----:B------:R-:W-:-:S07]  /*2a270*/  IMAD.MOV.U32 R3, RZ, RZ, R14 ;  /* 0x000000ffff037224 */ /* 0x000fce00078e000e */
[----:B------:R-:W-:Y:S05]  /*2a280*/  WARPSYNC.COLLECTIVE R15, `(.L_x_2057) ;  /* 0x000000000f087348 */ /* 0x000fea0003c00000 */
[----:B------:R0:W1:Y:S02]  /*2a290*/  SHFL.IDX P6, R14, R13, R12, R11 ;  /* 0x0000000c0d0e7389 */ /* 0x00006400000c000b */
[----:B01----:R-:W-:Y:S01]  /*2a2a0*/  ENDCOLLECTIVE ;  /* 0x000000000000791b */ /* 0x003fe20003800000 */
.L_x_2057:
        /* <DEDUP_REMOVED lines=16> */
.L_x_2058:
[----:B------:R-:W-:Y:S02]  /*2a3b0*/  IMAD.MOV.U32 R13, RZ, RZ, R5 ;  /* 0x000000ffff0d7224 */ /* 0x000fe400078e0005 */
[----:B------:R-:W-:Y:S02]  /*2a3c0*/  IMAD.MOV.U32 R12, RZ, RZ, 0x3 ;  /* 0x00000003ff0c7424 */ /* 0x000fe400078e00ff */
[----:B------:R-:W-:-:S07]  /*2a3d0*/  IMAD.MOV.U32 R3, RZ, RZ, R14 ;  /* 0x000000ffff037224 */ /* 0x000fce00078e000e */
[----:B------:R-:W-:Y:S05]  /*2a3e0*/  WARPSYNC.COLLECTIVE R15, `(.L_x_2059) ;  /* 0x000000000f087348 */ /* 0x000fea0003c00000 */
[----:B------:R0:W1:Y:S02]  /*2a3f0*/  SHFL.IDX P6, R14, R13, R12, R11 ;  /* 0x0000000c0d0e7389 */ /* 0x00006400000c000b */
[----:B01----:R-:W-:Y:S01]  /*2a400*/  ENDCOLLECTIVE ;  /* 0x000000000000791b */ /* 0x003fe20003800000 */
.L_x_2059:
        /* <DEDUP_REMOVED lines=10> */
.L_x_2060:
[----:B------:R-:W-:Y:S01]  /*2a4b0*/  @!PT LDS RZ, [RZ] ;  /* 0x00000000fffff984 */ /* 0x000fe20000000800 */
[----:B------:R-:W-:Y:S01]  /*2a4c0*/  @!PT LDS RZ, [RZ] ;  /* 0x00000000fffff984 */ /* 0x000fe20000000800 */
[----:B------:R-:W-:Y:S01]  /*2a4d0*/  @!PT LDS RZ, [RZ] ;  /* 0x00000000fffff984 */ /* 0x000fe20000000800 */
[----:B------:R-:W-:Y:S04]  /*2a4e0*/  @P2 LDGSTS.E.BYPASS.LTC128B.128 [R7+0x17400], desc[UR38][R2.64], !P4 ;  /* 0x1740000002072fae */ /* 0x000fe8000e101d66 */
[----:B------:R-:W-:Y:S01]  /*2a4f0*/  @P2 LDGSTS.E.BYPASS.LTC128B.128 [R7+0x19400], desc[UR38][R2.64+0x40], !P5 ;  /* 0x1940004002072fae */ /* 0x000fe2000e901d66 */
[----:B------:R-:W-:-:S03]  /*2a500*/  LOP3.LUT P5, RZ, R22, 0x40000000, RZ, 0xc0, !PT ;  /* 0x4000000016ff7812 */ /* 0x000fc600078ac0ff */
[----:B------:R0:W-:Y:S02]  /*2a510*/  @P2 LDGSTS.E.BYPASS.LTC128B.128 [R7+0x1b400], desc[UR38][R2.64+0x80], !P1 ;  /* 0x1b40008002072fae */ /* 0x0001e4000c901d66 */
[----:B0-----:R-:W-:Y:S01]  /*2a520*/  IMAD.MOV.U32 R2, RZ, RZ, R14 ;  /* 0x000000ffff027224 */ /* 0x001fe200078e000e */
[----:B------:R-:W-:Y:S07]  /*2a530*/  BRA `(.L_x_2061) ;  /* 0xffffff9800447947 */ /* 0x000fee000383ffff */
.L_x_1881:
[----:B------:R-:W-:Y:S02]  /*2a540*/  IMAD.MOV.U32 R13, RZ, RZ, R0 ;  /* 0x000000ffff0d7224 */ /* 0x000fe400078e0000 */
[----:B------:R-:W-:Y:S02]  /*2a550*/  IMAD.MOV.U32 R12, RZ, RZ, RZ ;  /* 0x000000ffff0c7224 */ /* 0x000fe400078e00ff */
[----:B------:R-:W-:Y:S02]  /*2a560*/  IMAD.MOV.U32 R11, RZ, RZ, 0x1c1f ;  /* 0x00001c1fff0b7424 */ /* 0x000fe400078e00ff */
[----:B------:R-:W-:Y:S02]  /*2a570*/  IMAD.MOV.U32 R15, RZ, RZ, -0x1 ;  /* 0xffffffffff0f7424 */ /* 0x000fe400078e00ff */
[----:B------:R-:W-:Y:S02]  /*2a580*/  IMAD R27, R27, R7, RZ ;  /* 0x000000071b1b7224 */ /* 0x000fe400078e02ff */
[----:B------:R-:W-:-:S07]  /*2a590*/  IMAD.IADD R17, R9, 0x1, R17 ;  /* 0x0000000109117824 */ /* 0x000fce00078e0211 */
[----:B-----5:R-:W-:Y:S05]  /*2a5a0*/  WARPSYNC.COLLECTIVE R15, `(.L_x_2062) ;  /* 0x000000000f087348 */ /* 0x020fea0003c00000 */
[----:B------:R0:W1:Y:S02]  /*2a5b0*/  SHFL.IDX P6, R14, R13, R12, R11 ;  /* 0x0000000c0d0e7389 */ /* 0x00006400000c000b */
[----:B01---5:R-:W-:Y:S01]  /*2a5c0*/  ENDCOLLECTIVE ;  /* 0x000000000000791b */ /* 0x023fe20003800000 */
.L_x_2062:
[C---:B------:R-:W-:Y:S01]  /*2a5d0*/  VIADD R6, R17.reuse, 0x20 ;  /* 0x0000002011067836 */ /* 0x040fe20000000000 */
[----:B------:R-:W-:Y:S01]  /*2a5e0*/  ISETP.GE.AND P1, PT, R17, R27, PT ;  /* 0x0000001b1100720c */ /* 0x000fe20003f26270 */
[----:B------:R-:W-:Y:S02]  /*2a5f0*/  IMAD.MOV.U32 R13, RZ, RZ, R4 ;  /* 0x000000ffff0d7224 */ /* 0x000fe400078e0004 */
[----:B------:R-:W-:-:S10]  /*2a600*/  IMAD.MOV.U32 R2, RZ, RZ, R14 ;  /* 0x000000ffff027224 */ /* 0x000fd400078e000e */
[----:B------:R-:W-:Y:S05]  /*2a610*/  WARPSYNC.COLLECTIVE R15, `(.L_x_2063) ;  /* 0x000000000f087348 */ /* 0x000fea0003c00000 */
[----:B------:R0:W1:Y:S02]  /*2a620*/  SHFL.IDX P6, R14, R13, R12, R11 ;  /* 0x0000000c0d0e7389 */ /* 0x00006400000c000b */
[----:B01----:R-:W-:Y:S01]  /*2a630*/  ENDCOLLECTIVE ;  /* 0x000000000000791b */ /* 0x003fe20003800000 */
.L_x_2063:
[----:B------:R-:W-:Y:S02]  /*2a640*/  IMAD.MOV.U32 R13, RZ, RZ, R0 ;  /* 0x000000ffff0d7224 */ /* 0x000fe400078e0000 */
[----:B------:R-:W-:Y:S02]  /*2a650*/  IMAD.MOV.U32 R12, RZ, RZ, 0x1 ;  /* 0x00000001ff0c7424 */ /* 0x000fe400078e00ff */
[----:B------:R-:W-:-:S07]  /*2a660*/  IMAD.MOV.U32 R3, RZ, RZ, R14 ;  /* 0x000000ffff037224 */ /* 0x000fce00078e000e */
[----:B------:R-:W-:Y:S05]  /*2a670*/  WARPSYNC.COLLECTIVE R15, `(.L_x_2064) ;  /* 0x000000000f087348 */ /* 0x000fea0003c00000 */
[----:B------:R0:W1:Y:S02]  /*2a680*/  SHFL.IDX P6, R14, R13, R12, R11 ;  /* 0x0000000c0d0e7389 */ /* 0x00006400000c000b */
[----:B01----:R-:W-:Y:S01]  /*2a690*/  ENDCOLLECTIVE ;  /* 0x000000000000791b */ /* 0x003fe20003800000 */
.L_x_2064:
        /* <DEDUP_REMOVED lines=17> */
.L_x_2065:
[----:B------:R-:W-:Y:S02]  /*2a7b0*/  IMAD.MOV.U32 R13, RZ, RZ, R0 ;  /* 0x000000ffff0d7224 */ /* 0x000fe400078e0000 */
[----:B------:R-:W-:Y:S02]  /*2a7c0*/  IMAD.MOV.U32 R12, RZ, RZ, 0x2 ;  /* 0x00000002ff0c7424 */ /* 0x000fe400078e00ff */
[----:B------:R-:W-:-:S07]  /*2a7d0*/  IMAD.MOV.U32 R3, RZ, RZ, R14 ;  /* 0x000000ffff037224 */ /* 0x000fce00078e000e */
[----:B------:R-:W-:Y:S05]  /*2a7e0*/  WARPSYNC.COLLECTIVE R15, `(.L_x_2066) ;  /* 0x000000000f087348 */ /* 0x000fea0003c00000 */
[----:B------:R0:W1:Y:S02]  /*2a7f0*/  SHFL.IDX P6, R14, R13, R12, R11 ;  /* 0x0000000c0d0e7389 */ /* 0x00006400000c000b */
[----:B01----:R-:W-:Y:S01]  /*2a800*/  ENDCOLLECTIVE ;  /* 0x000000000000791b */ /* 0x003fe20003800000 */
.L_x_2066:
        /* <DEDUP_REMOVED lines=18> */
.L_x_2067:
[----:B------:R-:W-:Y:S02]  /*2a930*/  IMAD.MOV.U32 R13, RZ, RZ, R0 ;  /* 0x000000ffff0d7224 */ /* 0x000fe400078e0000 */
[----:B------:R-:W-:Y:S02]  /*2a940*/  IMAD.MOV.U32 R12, RZ, RZ, 0x3 ;  /* 0x00000003ff0c7424 */ /* 0x000fe400078e00ff */
[----:B------:R-:W-:-:S07]  /*2a950*/  IMAD.MOV.U32 R3, RZ, RZ, R14 ;  /* 0x000000ffff037224 */ /* 0x000fce00078e000e */
[----:B------:R-:W-:Y:S05]  /*2a960*/  WARPSYNC.COLLECTIVE R15, `(.L_x_2068) ;  /* 0x000000000f087348 */ /* 0x000fea0003c00000 */
[----:B------:R0:W1:Y:S02]  /*2a970*/  SHFL.IDX P6, R14, R13, R12, R11 ;  /* 0x0000000c0d0e7389 */ /* 0x00006400000c000b */
[----:B01----:R-:W-:Y:S01]  /*2a980*/  ENDCOLLECTIVE ;  /* 0x000000000000791b */ /* 0x003fe20003800000 */
.L_x_2068:
[----:B------:R-:W-:-:S05]  /*2a990*/  @!P1 IADD3 R3, P4, R36, R3, RZ ;  /* 0x0000000324039210 */ /* 0x000fca0007f9e0ff */
[----:B------:R-:W-:-:S05]  /*2a9a0*/  @!P1 IMAD.X R2, RZ, RZ, R2, P4 ;  /* 0x000000ffff029224 */ /* 0x000fca00020e0602 */
[----:B------:R-:W-:Y:S01]  /*2a9b0*/  @!P1 LOP3.LUT R3, R3, R2, RZ, 0x3c, !PT ;  /* 0x0000000203039212 */ /* 0x000fe200078e3cff */
[----:B------:R-:W-:-:S03]  /*2a9c0*/  IMAD.MOV.U32 R13, RZ, RZ, R4 ;  /* 0x000000ffff0d7224 */ /* 0x000fc600078e0004 */
[----:B------:R-:W-:-:S04]  /*2a9d0*/  @!P1 LOP3.LUT R2, R3, R2, RZ, 0x3c, !PT ;  /* 0x0000000203029212 */ /* 0x000fc800078e3cff */
[----:B------:R-:W-:Y:S01]  /*2a9e0*/  @!P1 LOP3.LUT R3, R3, R2, RZ, 0x3c, !PT ;  /* 0x0000000203039212 */ /* 0x000fe200078e3cff */
[----:B------:R-:W-:-:S07]  /*2a9f0*/  IMAD.MOV.U32 R0, RZ, RZ, R14 ;  /* 0x000000ffff007224 */ /* 0x000fce00078e000e */
[----:B------:R-:W-:Y:S05]  /*2aa00*/  WARPSYNC.COLLECTIVE R15, `(.L_x_2069) ;  /* 0x000000000f087348 */ /* 0x000fea0003c00000 */
[----:B------:R0:W1:Y:S02]  /*2aa10*/  SHFL.IDX P6, R14, R13, R12, R11 ;  /* 0x0000000c0d0e7389 */ /* 0x00006400000c000b */
[----:B01----:R-:W-:Y:S01]  /*2aa20*/  ENDCOLLECTIVE ;  /* 0x000000000000791b */ /* 0x003fe20003800000 */
.L_x_2069:
[----:B------:R-:W-:Y:S01]  /*2aa30*/  @!PT LDS RZ, [RZ] ;  /* 0x00000000fffff984 */ /* 0x000fe20000000800 */
[----:B------:R-:W-:Y:S01]  /*2aa40*/  @!PT LDS RZ, [RZ] ;  /* 0x00000000fffff984 */ /* 0x000fe20000000800 */
[----:B------:R-:W-:Y:S01]  /*2aa50*/  @!PT LDS RZ, [RZ] ;  /* 0x00000000fffff984 */ /* 0x000fe20000000800 */
[----:B------:R-:W-:Y:S04]  /*2aa60*/  @!P1 LDGSTS.E.BYPASS.LTC128B.128 [R8+0x11400], desc[UR38][R2.64], !P3 ;  /* 0x1140000002089fae */ /* 0x000fe8000d901d66 */
[----:B------:R-:W-:Y:S04]  /*2aa70*/  @!P1 LDGSTS.E.BYPASS.LTC128B.128 [R8+0x13400], desc[UR38][R2.64+0x40], !P2 ;  /* 0x1340004002089fae */ /* 0x000fe8000d101d66 */
[----:B------:R0:W-:Y:S02]  /*2aa80*/  @!P1 LDGSTS.E.BYPASS.LTC128B.128 [R8+0x15400], desc[UR38][R2.64+0x80], !P0 ;  /* 0x1540008002089fae */ /* 0x0001e4000c101d66 */
[----:B0-----:R-:W-:Y:S01]  /*2aa90*/  IMAD.MOV.U32 R2, RZ, RZ, R14 ;  /* 0x000000ffff027224 */ /* 0x001fe200078e000e */
[----:B------:R-:W-:Y:S06]  /*2aaa0*/  BRA `(.L_x_2070) ;  /* 0xffffff9c00647947 */ /* 0x000fec000383ffff */
.L_x_1886:
[----:B-1----:R1:W2:Y:S02]  /*2aab0*/  SYNCS.PHASECHK.TRANS64.TRYWAIT P0, [R23+URZ+0x22820], R0 ;  /* 0x02282000170075a7 */ /* 0x0022a4000800017f */
[----:B--2---:R-:W-:Y:S05]  /*2aac0*/  @!P0 NANOSLEEP.SYNCS 0x989680 ;  /* 0x009896800000895d */ /* 0x004fea0003900000 */
[----:B------:R-:W2:Y:S02]  /*2aad0*/  @!P0 SYNCS.PHASECHK.TRANS64 P0, [R23+URZ+0x22820], R0 ;  /* 0x02282000170085a7 */ /* 0x000ea4000800007f */
[----:B--2---:R-:W-:Y:S05]  /*2aae0*/  @!P0 BRA `(.L_x_1886) ;  /* 0xfffffffc00f08947 */ /* 0x004fea000383ffff */
[----:B------:R-:W-:Y:S05]  /*2aaf0*/  BRA `(.L_x_2071) ;  /* 0xffffff9c00d47947 */ /* 0x000fea000383ffff */
.L_x_1890:
[----:B0-----:R0:W1:Y:S02]  /*2ab00*/  SYNCS.PHASECHK.TRANS64.TRYWAIT P0, [R0+URZ+0x22880], R10 ;  /* 0x0228800a000075a7 */ /* 0x001064000800017f */
[----:B-1----:R-:W-:Y:S05]  /*2ab10*/  @!P0 NANOSLEEP.SYNCS 0x989680 ;  /* 0x009896800000895d */ /* 0x002fea0003900000 */
[----:B------:R-:W1:Y:S02]  /*2ab20*/  @!P0 SYNCS.PHASECHK.TRANS64 P0, [R0+URZ+0x22880], R10 ;  /* 0x0228800a000085a7 */ /* 0x000e64000800007f */
[----:B-1----:R-:W-:Y:S05]  /*2ab30*/  @!P0 BRA `(.L_x_1890) ;  /* 0xfffffffc00f08947 */ /* 0x002fea000383ffff */
[----:B------:R-:W-:Y:S05]  /*2ab40*/  BRA `(.L_x_2072) ;  /* 0xffffffa000a07947 */ /* 0x000fea000383ffff */
.L_x_1891:
        /* <DEDUP_REMOVED lines=8> */
.L_x_2074:
[----:B------:R-:W-:Y:S05]  /*2abd0*/  BSYNC B0 ;  /* 0x0000000000007941 */ /* 0x000fea0003800000 */
.L_x_2073:
        /* <DEDUP_REMOVED lines=10> */
.L_x_2075:
[----:B------:R-:W-:Y:S02]  /*2ac80*/  IMAD.MOV.U32 R13, RZ, RZ, R27 ;  /* 0x000000ffff0d7224 */ /* 0x000fe400078e001b */
[----:B------:R-:W-:Y:S02]  /*2ac90*/  IMAD.MOV.U32 R12, RZ, RZ, 0x1 ;  /* 0x00000001ff0c7424 */ /* 0x000fe400078e00ff */
[----:B------:R-:W-:-:S07]  /*2aca0*/  IMAD.MOV.U32 R2, RZ, RZ, R14 ;  /* 0x000000ffff027224 */ /* 0x000fce00078e000e */
[----:B------:R-:W-:Y:S05]  /*2acb0*/  WARPSYNC.COLLECTIVE R15, `(.L_x_2076) ;  /* 0x000000000f087348 */ /* 0x000fea0003c00000 */
[----:B------:R0:W1:Y:S02]  /*2acc0*/  SHFL.IDX P6, R14, R13, R12, R11 ;  /* 0x0000000c0d0e7389 */ /* 0x00006400000c000b */
[----:B01----:R-:W-:Y:S01]  /*2acd0*/  ENDCOLLECTIVE ;  /* 0x000000000000791b */ /* 0x003fe20003800000 */
.L_x_2076:
        /* <DEDUP_REMOVED lines=12> */
.L_x_2077:
[----:B------:R-:W-:Y:S02]  /*2ada0*/  IMAD.MOV.U32 R13, RZ, RZ, R27 ;  /* 0x000000ffff0d7224 */ /* 0x000fe400078e001b */
[----:B------:R-:W-:Y:S02]  /*2adb0*/  IMAD.MOV.U32 R12, RZ, RZ, 0x2 ;  /* 0x00000002ff0c7424 */ /* 0x000fe400078e00ff */
[----:B------:R-:W-:-:S07]  /*2adc0*/  IMAD.MOV.U32 R2, RZ, RZ, R14 ;  /* 0x000000ffff027224 */ /* 0x000fce00078e000e */
[----:B------:R-:W-:Y:S05]  /*2add0*/  WARPSYNC.COLLECTIVE R15, `(.L_x_2078) ;  /* 0x000000000f087348 */ /* 0x000fea0003c00000 */
[----:B------:R0:W1:Y:S02]  /*2ade0*/  SHFL.IDX P6, R14, R13, R12, R11 ;  /* 0x0000000c0d0e7389 */ /* 0x00006400000c000b */
[----:B01----:R-:W-:Y:S01]  /*2adf0*/  ENDCOLLECTIVE ;  /* 0x000000000000791b */ /* 0x003fe20003800000 */
.L_x_2078:
        /* <DEDUP_REMOVED lines=12> */
.L_x_2079:
[----:B------:R-:W-:Y:S02]  /*2aec0*/  IMAD.MOV.U32 R13, RZ, RZ, R27 ;  /* 0x000000ffff0d7224 */ /* 0x000fe400078e001b */
[----:B------:R-:W-:Y:S02]  /*2aed0*/  IMAD.MOV.U32 R12, RZ, RZ, 0x3 ;  /* 0x00000003ff0c7424 */ /* 0x000fe400078e00ff */
[----:B------:R-:W-:-:S07]  /*2aee0*/  IMAD.MOV.U32 R2, RZ, RZ, R14 ;  /* 0x000000ffff027224 */ /* 0x000fce00078e000e */
[----:B------:R-:W-:Y:S05]  /*2aef0*/  WARPSYNC.COLLECTIVE R15, `(.L_x_2080) ;  /* 0x000000000f087348 */ /* 0x000fea0003c00000 */
[----:B------:R0:W1:Y:S02]  /*2af00*/  SHFL.IDX P6, R14, R13, R12, R11 ;  /* 0x0000000c0d0e7389 */ /* 0x00006400000c000b */
[----:B01----:R-:W-:Y:S01]  /*2af10*/  ENDCOLLECTIVE ;  /* 0x000000000000791b */ /* 0x003fe20003800000 */
.L_x_2080:
        /* <DEDUP_REMOVED lines=12> */
.L_x_2081:
[----:B------:R-:W-:Y:S01]  /*2afe0*/  IMAD.MOV.U32 R2, RZ, RZ, R14 ;  /* 0x000000ffff027224 */ /* 0x000fe200078e000e */
[----:B------:R-:W-:Y:S06]  /*2aff0*/  BRA `(.L_x_2082) ;  /* 0xffffffa0003c7947 */ /* 0x000fec000383ffff */
.L_x_1896:
[----:B---3--:R3:W4:Y:S02]  /*2b000*/  SYNCS.PHASECHK.TRANS64.TRYWAIT P0, [R0+URZ+0x22840], R10 ;  /* 0x0228400a000075a7 */ /* 0x008724000800017f */
[----:B----4-:R-:W-:Y:S05]  /*2b010*/  @!P0 NANOSLEEP.SYNCS 0x989680 ;  /* 0x009896800000895d */ /* 0x010fea0003900000 */
[----:B------:R-:W4:Y:S02]  /*2b020*/  @!P0 SYNCS.PHASECHK.TRANS64 P0, [R0+URZ+0x22840], R10 ;  /* 0x0228400a000085a7 */ /* 0x000f24000800007f */
[----:B----4-:R-:W-:Y:S05]  /*2b030*/  @!P0 BRA `(.L_x_1896) ;  /* 0xfffffffc00f08947 */ /* 0x010fea000383ffff */
[----:B------:R-:W-:Y:S05]  /*2b040*/  BRA `(.L_x_2083) ;  /* 0xffffffa000907947 */ /* 0x000fea000383ffff */
.L_x_1897:
        /* <DEDUP_REMOVED lines=8> */
.L_x_2085:
[----:B------:R-:W-:Y:S05]  /*2b0d0*/  BSYNC B0 ;  /* 0x0000000000007941 */ /* 0x000fea0003800000 */
.L_x_2084:
        /* <DEDUP_REMOVED lines=9> */
.L_x_2086:
[----:B------:R-:W-:Y:S02]  /*2b170*/  IMAD.MOV.U32 R13, RZ, RZ, R8 ;  /* 0x000000ffff0d7224 */ /* 0x000fe400078e0008 */
[----:B------:R-:W-:Y:S02]  /*2b180*/  IMAD.MOV.U32 R12, RZ, RZ, 0x1 ;  /* 0x00000001ff0c7424 */ /* 0x000fe400078e00ff */
[----:B------:R-:W-:-:S07]  /*2b190*/  IMAD.MOV.U32 R2, RZ, RZ, R14 ;  /* 0x000000ffff027224 */ /* 0x000fce00078e000e */
[----:B------:R-:W-:Y:S05]  /*2b1a0*/  WARPSYNC.COLLECTIVE R15, `(.L_x_2087) ;  /* 0x000000000f087348 */ /* 0x000fea0003c00000 */
[----:B------:R0:W1:Y:S02]  /*2b1b0*/  SHFL.IDX P6, R14, R13, R12, R11 ;  /* 0x0000000c0d0e7389 */ /* 0x00006400000c000b */
[----:B01----:R-:W-:Y:S01]  /*2b1c0*/  ENDCOLLECTIVE ;  /* 0x000000000000791b */ /* 0x003fe20003800000 */
.L_x_2087:
        /* <DEDUP_REMOVED lines=13> */
.L_x_2088:
[----:B------:R-:W-:Y:S02]  /*2b2a0*/  IMAD.MOV.U32 R13, RZ, RZ, R8 ;  /* 0x000000ffff0d7224 */ /* 0x000fe400078e0008 */
[----:B------:R-:W-:Y:S02]  /*2b2b0*/  IMAD.MOV.U32 R12, RZ, RZ, 0x2 ;  /* 0x00000002ff0c7424 */ /* 0x000fe400078e00ff */
[----:B------:R-:W-:-:S07]  /*2b2c0*/  IMAD.MOV.U32 R2, RZ, RZ, R14 ;  /* 0x000000ffff027224 */ /* 0x000fce00078e000e */
[----:B------:R-:W-:Y:S05]  /*2b2d0*/  WARPSYNC.COLLECTIVE R15, `(.L_x_2089) ;  /* 0x000000000f087348 */ /* 0x000fea0003c00000 */
[----:B------:R0:W1:Y:S02]  /*2b2e0*/  SHFL.IDX P6, R14, R13, R12, R11 ;  /* 0x0000000c0d0e7389 */ /* 0x00006400000c000b */
[----:B01----:R-:W-:Y:S01]  /*2b2f0*/  ENDCOLLECTIVE ;  /* 0x000000000000791b */ /* 0x003fe20003800000 */
.L_x_2089:
        /* <DEDUP_REMOVED lines=13> */
.L_x_2090:
[----:B------:R-:W-:Y:S02]  /*2b3d0*/  IMAD.MOV.U32 R13, RZ, RZ, R8 ;  /* 0x000000ffff0d7224 */ /* 0x000fe400078e0008 */
[----:B------:R-:W-:Y:S02]  /*2b3e0*/  IMAD.MOV.U32 R12, RZ, RZ, 0x3 ;  /* 0x00000003ff0c7424 */ /* 0x000fe400078e00ff */
[----:B------:R-:W-:-:S07]  /*2b3f0*/  IMAD.MOV.U32 R2, RZ, RZ, R14 ;  /* 0x000000ffff027224 */ /* 0x000fce00078e000e */
[----:B------:R-:W-:Y:S05]  /*2b400*/  WARPSYNC.COLLECTIVE R15, `(.L_x_2091) ;  /* 0x000000000f087348 */ /* 0x000fea0003c00000 */
[----:B------:R0:W1:Y:S02]  /*2b410*/  SHFL.IDX P6, R14, R13, R12, R11 ;  /* 0x0000000c0d0e7389 */ /* 0x00006400000c000b */
[----:B01----:R-:W-:Y:S01]  /*2b420*/  ENDCOLLECTIVE ;  /* 0x000000000000791b */ /* 0x003fe20003800000 */
.L_x_2091:
        /* <DEDUP_REMOVED lines=13> */
.L_x_2092:
[----:B------:R-:W-:Y:S01]  /*2b500*/  IMAD.MOV.U32 R2, RZ, RZ, R14 ;  /* 0x000000ffff027224 */ /* 0x000fe200078e000e */
[----:B------:R-:W-:Y:S06]  /*2b510*/  BRA `(.L_x_2093) ;  /* 0xffffffa000207947 */ /* 0x000fec000383ffff */
.L_x_1902:
[----:B0-----:R0:W2:Y:S02]  /*2b520*/  SYNCS.PHASECHK.TRANS64.TRYWAIT P1, [R0+URZ+0x22870], R2 ;  /* 0x02287002000075a7 */ /* 0x0010a4000802017f */
[----:B--2---:R-:W-:Y:S05]  /*2b530*/  @!P1 NANOSLEEP.SYNCS 0x989680 ;  /* 0x009896800000995d */ /* 0x004fea0003900000 */
[----:B------:R-:W2:Y:S02]  /*2b540*/  @!P1 SYNCS.PHASECHK.TRANS64 P1, [R0+URZ+0x22870], R2 ;  /* 0x02287002000095a7 */ /* 0x000ea4000802007f */
[----:B--2---:R-:W-:Y:S05]  /*2b550*/  @!P1 BRA `(.L_x_1902) ;  /* 0xfffffffc00f09947 */ /* 0x004fea000383ffff */
[----:B------:R-:W-:Y:S05]  /*2b560*/  BRA `(.L_x_2094) ;  /* 0xffffffa0008c7947 */ /* 0x000fea000383ffff */
.L_x_1904:
[----:B0-----:R0:W2:Y:S02]  /*2b570*/  SYNCS.PHASECHK.TRANS64.TRYWAIT P1, [R0+URZ+0x22860], R2 ;  /* 0x02286002000075a7 */ /* 0x0010a4000802017f */
[----:B--2---:R-:W-:Y:S05]  /*2b580*/  @!P1 NANOSLEEP.SYNCS 0x989680 ;  /* 0x009896800000995d */ /* 0x004fea0003900000 */
[----:B------:R-:W2:Y:S02]  /*2b590*/  @!P1 SYNCS.PHASECHK.TRANS64 P1, [R0+URZ+0x22860], R2 ;  /* 0x02286002000095a7 */ /* 0x000ea4000802007f */
[----:B--2---:R-:W-:Y:S05]  /*2b5a0*/  @!P1 BRA `(.L_x_1904) ;  /* 0xfffffffc00f09947 */ /* 0x004fea000383ffff */
[----:B------:R-:W-:Y:S05]  /*2b5b0*/  BRA `(.L_x_2095) ;  /* 0xffffffa0009c7947 */ /* 0x000fea000383ffff */
.L_x_1912:
[----:B-1----:R1:W2:Y:S02]  /*2b5c0*/  SYNCS.PHASECHK.TRANS64.TRYWAIT P1, [R17+URZ+0x22870], R0 ;  /* 0x02287000110075a7 */ /* 0x0022a4000802017f */
[----:B--2---:R-:W-:Y:S05]  /*2b5d0*/  @!P1 NANOSLEEP.SYNCS 0x989680 ;  /* 0x009896800000995d */ /* 0x004fea0003900000 */
[----:B------:R-:W2:Y:S02]  /*2b5e0*/  @!P1 SYNCS.PHASECHK.TRANS64 P1, [R17+URZ+0x22870], R0 ;  /* 0x02287000110095a7 */ /* 0x000ea4000802007f */
[----:B--2---:R-:W-:Y:S05]  /*2b5f0*/  @!P1 BRA `(.L_x_1912) ;  /* 0xfffffffc00f09947 */ /* 0x004fea000383ffff */
[----:B------:R-:W-:Y:S05]  /*2b600*/  BRA `(.L_x_2096) ;  /* 0xffffffa800347947 */ /* 0x000fea000383ffff */
.L_x_1914:
[----:B-1----:R1:W2:Y:S02]  /*2b610*/  SYNCS.PHASECHK.TRANS64.TRYWAIT P1, [R17+URZ+0x22860], R0 ;  /* 0x02286000110075a7 */ /* 0x0022a4000802017f */
[----:B--2---:R-:W-:Y:S05]  /*2b620*/  @!P1 NANOSLEEP.SYNCS 0x989680 ;  /* 0x009896800000995d */ /* 0x004fea0003900000 */
[----:B------:R-:W2:Y:S02]  /*2b630*/  @!P1 SYNCS.PHASECHK.TRANS64 P1, [R17+URZ+0x22860], R0 ;  /* 0x02286000110095a7 */ /* 0x000ea4000802007f */
[----:B--2---:R-:W-:Y:S05]  /*2b640*/  @!P1 BRA `(.L_x_1914) ;  /* 0xfffffffc00f09947 */ /* 0x004fea000383ffff */
[----:B------:R-:W-:Y:S05]  /*2b650*/  BRA `(.L_x_2097) ;  /* 0xffffffa800407947 */ /* 0x000fea000383ffff */
.L_x_1919:
[----:B------:R-:W-:Y:S01]  /*2b660*/  BSSY B0, `(.L_x_2098) ;  /* 0x0000008000007945 */ /* 0x000fe20003800000 */
[----:B-1----:R-:W-:Y:S02]  /*2b670*/  IMAD.MOV.U32 R13, RZ, RZ, R16 ;  /* 0x000000ffff0d7224 */ /* 0x002fe400078e0010 */
[----:B------:R-:W-:Y:S02]  /*2b680*/  IMAD.MOV.U32 R12, RZ, RZ, RZ ;  /* 0x000000ffff0c7224 */ /* 0x000fe400078e00ff */
[----:B------:R-:W-:Y:S02]  /*2b690*/  IMAD.MOV.U32 R11, RZ, RZ, 0x1f ;  /* 0x0000001fff0b7424 */ /* 0x000fe400078e00ff */
[----:B------:R-:W-:-:S07]  /*2b6a0*/  IMAD.MOV.U32 R15, RZ, RZ, -0x1 ;  /* 0xffffffffff0f7424 */ /* 0x000fce00078e00ff */
[----:B0-----:R-:W-:Y:S05]  /*2b6b0*/  WARPSYNC.COLLECTIVE R15, `(.L_x_2099) ;  /* 0x000000000f087348 */ /* 0x001fea0003c00000 */
[----:B------:R1:W2:Y:S02]  /*2b6c0*/  SHFL.IDX P6, R14, R13, R12, R11 ;  /* 0x0000000c0d0e7389 */ /* 0x0002a400000c000b */
[----:B012---:R-:W-:Y:S01]  /*2b6d0*/  ENDCOLLECTIVE ;  /* 0x000000000000791b */ /* 0x007fe20003800000 */
.L_x_2099:
[----:B------:R-:W-:Y:S05]  /*2b6e0*/  BSYNC B0 ;  /* 0x0000000000007941 */ /* 0x000fea0003800000 */
.L_x_2098:
[----:B------:R-:W-:Y:S02]  /*2b6f0*/  IMAD.MOV.U32 R13, RZ, RZ, R16 ;  /* 0x000000ffff0d7224 */ /* 0x000fe400078e0010 */
[----:B------:R-:W-:Y:S02]  /*2b700*/  IMAD.MOV.U32 R12, RZ, RZ, 0x1 ;  /* 0x00000001ff0c7424 */ /* 0x000fe400078e00ff */
[----:B------:R-:W-:Y:S02]  /*2b710*/  IMAD.MOV.U32 R11, RZ, RZ, 0x1f ;  /* 0x0000001fff0b7424 */ /* 0x000fe400078e00ff */
[----:B------:R-:W-:Y:S02]  /*2b720*/  IMAD.MOV.U32 R15, RZ, RZ, -0x1 ;  /* 0xffffffffff0f7424 */ /* 0x000fe400078e00ff */
[----:B------:R-:W-:Y:S02]  /*2b730*/  IMAD.IADD R5, R19, 0x1, R7 ;  /* 0x0000000113057824 */ /* 0x000fe400078e0207 */
[----:B------:R-:W-:-:S07]  /*2b740*/  IMAD.MOV.U32 R0, RZ, RZ, R14 ;  /* 0x000000ffff007224 */ /* 0x000fce00078e000e */
[----:B------:R-:W-:Y:S05]  /*2b750*/  WARPSYNC.COLLECTIVE R15, `(.L_x_2100) ;  /* 0x000000000f087348 */ /* 0x000fea0003c00000 */
[----:B------:R0:W1:Y:S02]  /*2b760*/  SHFL.IDX P6, R14, R13, R12, R11 ;  /* 0x0000000c0d0e7389 */ /* 0x00006400000c000b */
[----:B01----:R-:W-:Y:S01]  /*2b770*/  ENDCOLLECTIVE ;  /* 0x000000000000791b */ /* 0x003fe20003800000 */
.L_x_2100:
        /* <DEDUP_REMOVED lines=11> */
[----:B0-----:R-:W-:Y:S02]  /*2b830*/  IMAD.MOV.U32 R2, RZ, RZ, RZ ;  /* 0x000000ffff027224 */ /* 0x001fe400078e00ff */
[----:B--2---:R-:W-:Y:S01]  /*2b840*/  @!P1 IMAD.MOV.U32 R2, RZ, RZ, R3 ;  /* 0x000000ffff029224 */ /* 0x004fe200078e0003 */
[----:B------:R-:W-:-:S03]  /*2b850*/  ISETP.NE.AND P1, PT, R7, RZ, PT ;  /* 0x000000ff0700720c */ /* 0x000fc60003f25270 */
[----:B------:R-:W-:-:S10]  /*2b860*/  IMAD.MOV.U32 R13, RZ, RZ, R2 ;  /* 0x000000ffff0d7224 */ /* 0x000fd400078e0002 */
[----:B------:R-:W-:Y:S05]  /*2b870*/  WARPSYNC.COLLECTIVE R15, `(.L_x_2101) ;  /* 0x000000000f087348 */ /* 0x000fea0003c00000 */
[----:B------:R0:W1:Y:S02]  /*2b880*/  SHFL.UP P6, R14, R13, R12, R11 ;  /* 0x0400000c0d0e7389 */ /* 0x00006400000c000b */
[----:B01----:R-:W-:Y:S01]  /*2b890*/  ENDCOLLECTIVE ;  /* 0x000000000000791b */ /* 0x003fe20003800000 */
.L_x_2101:
[----:B------:R-:W-:Y:S01]  /*2b8a0*/  IMAD.MOV.U32 R12, RZ, RZ, 0x2 ;  /* 0x00000002ff0c7424 */ /* 0x000fe200078e00ff */
[----:B------:R-:W-:-:S05]  /*2b8b0*/  SEL R5, R14, RZ, P1 ;  /* 0x000000ff0e057207 */ /* 0x000fca0000800000 */
[----:B------:R-:W-:-:S04]  /*2b8c0*/  IMAD.IADD R4, R2, 0x1, R5 ;  /* 0x0000000102047824 */ /* 0x000fc800078e0205 */
[----:B------:R-:W-:-:S07]  /*2b8d0*/  IMAD.MOV.U32 R13, RZ, RZ, R4 ;  /* 0x000000ffff0d7224 */ /* 0x000fce00078e0004 */
[----:B------:R-:W-:Y:S05]  /*2b8e0*/  WARPSYNC.COLLECTIVE R15, `(.L_x_2102) ;  /* 0x000000000f087348 */ /* 0x000fea0003c00000 */
[----:B------:R0:W1:Y:S02]  /*2b8f0*/  SHFL.UP P6, R14, R13, R12, R11 ;  /* 0x0400000c0d0e7389 */ /* 0x00006400000c000b */
[----:B01----:R-:W-:Y:S01]  /*2b900*/  ENDCOLLECTIVE ;  /* 0x000000000000791b */ /* 0x003fe20003800000 */
.L_x_2102:
[----:B------:R-:W-:Y:S01]  /*2b910*/  IMAD.MOV.U32 R12, RZ, RZ, 0x4 ;  /* 0x00000004ff0c7424 */ /* 0x000fe200078e00ff */
[----:B------:R-:W-:-:S05]  /*2b920*/  SEL R5, R14, RZ, P2 ;  /* 0x000000ff0e057207 */ /* 0x000fca0001000000 */
[----:B------:R-:W-:-:S04]  /*2b930*/  IMAD.IADD R5, R4, 0x1, R5 ;  /* 0x0000000104057824 */ /* 0x000fc800078e0205 */
[----:B------:R-:W-:-:S07]  /*2b940*/  IMAD.MOV.U32 R13, RZ, RZ, R5 ;  /* 0x000000ffff0d7224 */ /* 0x000fce00078e0005 */
[----:B------:R-:W-:Y:S05]  /*2b950*/  WARPSYNC.COLLECTIVE R15, `(.L_x_2103) ;  /* 0x000000000f087348 */ /* 0x000fea0003c00000 */
[----:B------:R0:W1:Y:S02]  /*2b960*/  SHFL.UP P6, R14, R13, R12, R11 ;  /* 0x0400000c0d0e7389 */ /* 0x00006400000c000b */
[----:B01----:R-:W-:Y:S01]  /*2b970*/  ENDCOLLECTIVE ;  /* 0x000000000000791b */ /* 0x003fe20003800000 */
.L_x_2103:
[----:B------:R-:W-:Y:S01]  /*2b980*/  IMAD.MOV.U32 R12, RZ, RZ, 0x8 ;  /* 0x00000008ff0c7424 */ /* 0x000fe200078e00ff */
[----:B------:R-:W-:-:S05]  /*2b990*/  SEL R6, R14, RZ, P3 ;  /* 0x000000ff0e067207 */ /* 0x000fca0001800000 */
[----:B------:R-:W-:-:S04]  /*2b9a0*/  IMAD.IADD R6, R5, 0x1, R6 ;  /* 0x0000000105067824 */ /* 0x000fc800078e0206 */
[----:B------:R-:W-:-:S07]  /*2b9b0*/  IMAD.MOV.U32 R13, RZ, RZ, R6 ;  /* 0x000000ffff0d7224 */ /* 0x000fce00078e0006 */
[----:B------:R-:W-:Y:S05]  /*2b9c0*/  WARPSYNC.COLLECTIVE R15, `(.L_x_2104) ;  /* 0x000000000f087348 */ /* 0x000fea0003c00000 */
[----:B------:R0:W1:Y:S02]  /*2b9d0*/  SHFL.UP P6, R14, R13, R12, R11 ;  /* 0x0400000c0d0e7389 */ /* 0x00006400000c000b */
[----:B01----:R-:W-:Y:S01]  /*2b9e0*/  ENDCOLLECTIVE ;  /* 0x000000000000791b */ /* 0x003fe20003800000 */
.L_x_2104:
[----:B------:R-:W-:Y:S01]  /*2b9f0*/  IMAD.MOV.U32 R12, RZ, RZ, 0x10 ;  /* 0x00000010ff0c7424 */ /* 0x000fe200078e00ff */
[----:B------:R-:W-:-:S05]  /*2ba00*/  SEL R3, R14, RZ, P4 ;  /* 0x000000ff0e037207 */ /* 0x000fca0002000000 */
[----:B------:R-:W-:-:S04]  /*2ba10*/  IMAD.IADD R4, R6, 0x1, R3 ;  /* 0x0000000106047824 */ /* 0x000fc800078e0203 */
[----:B------:R-:W-:-:S07]  /*2ba20*/  IMAD.MOV.U32 R13, RZ, RZ, R4 ;  /* 0x000000ffff0d7224 */ /* 0x000fce00078e0004 */
[----:B------:R-:W-:Y:S05]  /*2ba30*/  WARPSYNC.COLLECTIVE R15, `(.L_x_2105) ;  /* 0x000000000f087348 */ /* 0x000fea0003c00000 */
[----:B------:R0:W1:Y:S02]  /*2ba40*/  SHFL.UP P6, R14, R13, R12, R11 ;  /* 0x0400000c0d0e7389 */ /* 0x00006400000c000b */
[----:B01----:R-:W-:Y:S01]  /*2ba50*/  ENDCOLLECTIVE ;  /* 0x000000000000791b */ /* 0x003fe20003800000 */
.L_x_2105:
[----:B------:R-:W-:Y:S02]  /*2ba60*/  IMAD.MOV.U32 R12, RZ, RZ, 0x1f ;  /* 0x0000001fff0c7424 */ /* 0x000fe400078e00ff */
[----:B------:R-:W-:Y:S01]  /*2ba70*/  IMAD.MOV.U32 R11, RZ, RZ, 0x1f ;  /* 0x0000001fff0b7424 */ /* 0x000fe200078e00ff */
[----:B------:R-:W-:-:S05]  /*2ba80*/  SEL R3, R14, RZ, P5 ;  /* 0x000000ff0e037207 */ /* 0x000fca0002800000 */
[----:B------:R-:W-:-:S04]  /*2ba90*/  IMAD.IADD R3, R4, 0x1, R3 ;  /* 0x0000000104037824 */ /* 0x000fc800078e0203 */
[----:B------:R-:W-:-:S07]  /*2baa0*/  IMAD.MOV.U32 R13, RZ, RZ, R3 ;  /* 0x000000ffff0d7224 */ /* 0x000fce00078e0003 */
[----:B------:R-:W-:Y:S05]  /*2bab0*/  WARPSYNC.COLLECTIVE R15, `(.L_x_2106) ;  /* 0x000000000f087348 */ /* 0x000fea0003c00000 */
[----:B------:R0:W1:Y:S02]  /*2bac0*/  SHFL.IDX P6, R14, R13, R12, R11 ;  /* 0x0000000c0d0e7389 */ /* 0x00006400000c000b */
[----:B01----:R-:W-:Y:S01]  /*2bad0*/  ENDCOLLECTIVE ;  /* 0x000000000000791b */ /* 0x003fe20003800000 */
.L_x_2106:
[----:B------:R-:W-:Y:S05]  /*2bae0*/  BRA `(.L_x_2107) ;  /* 0xffffffac00247947 */ /* 0x000fea000383ffff */
.L_x_1924:
[----:B------:R-:W-:Y:S01]  /*2baf0*/  BSSY B0, `(.L_x_2108) ;  /* 0x0000008000007945 */ /* 0x000fe20003800000 */
[----:B-----5:R-:W-:Y:S02]  /*2bb00*/  IMAD.MOV.U32 R13, RZ, RZ, R2 ;  /* 0x000000ffff0d7224 */ /* 0x020fe400078e0002 */
[----:B------:R-:W-:Y:S02]  /*2bb10*/  IMAD.MOV.U32 R12, RZ, RZ, 0x1 ;  /* 0x00000001ff0c7424 */ /* 0x000fe400078e00ff */
[----:B------:R-:W-:Y:S02]  /*2bb20*/  IMAD.MOV.U32 R11, RZ, RZ, RZ ;  /* 0x000000ffff0b7224 */ /* 0x000fe400078e00ff */
[----:B------:R-:W-:-:S07]  /*2bb30*/  IMAD.MOV.U32 R15, RZ, RZ, -0x1 ;  /* 0xffffffffff0f7424 */ /* 0x000fce00078e00ff */
[----:B01----:R-:W-:Y:S05]  /*2bb40*/  WARPSYNC.COLLECTIVE R15, `(.L_x_2109) ;  /* 0x000000000f087348 */ /* 0x003fea0003c00000 */
[----:B------:R2:W3:Y:S02]  /*2bb50*/  SHFL.UP P6, R14, R13, R12, R11 ;  /* 0x0400000c0d0e7389 */ /* 0x0004e400000c000b */
[----:B0123--:R-:W-:Y:S01]  /*2bb60*/  ENDCOLLECTIVE ;  /* 0x000000000000791b */ /* 0x00ffe20003800000 */
.L_x_2109:
[----:B------:R-:W-:Y:S05]  /*2bb70*/  BSYNC B0 ;  /* 0x0000000000007941 */ /* 0x000fea0003800000 */
.L_x_2108:
[----:B------:R-:W-:Y:S01]  /*2bb80*/  SEL R13, R14, RZ, P1 ;  /* 0x000000ff0e0d7207 */ /* 0x000fe20000800000 */
[----:B------:R-:W-:Y:S02]  /*2bb90*/  IMAD.MOV.U32 R12, RZ, RZ, 0x2 ;  /* 0x00000002ff0c7424 */ /* 0x000fe400078e00ff */
[----:B------:R-:W-:Y:S02]  /*2bba0*/  IMAD.MOV.U32 R11, RZ, RZ, RZ ;  /* 0x000000ffff0b7224 */ /* 0x000fe400078e00ff */
[----:B------:R-:W-:Y:S02]  /*2bbb0*/  IMAD.IADD R13, R2, 0x1, R13 ;  /* 0x00000001020d7824 */ /* 0x000fe400078e020d */
[----:B------:R-:W-:-:S07]  /*2bbc0*/  IMAD.MOV.U32 R15, RZ, RZ, -0x1 ;  /* 0xffffffffff0f7424 */ /* 0x000fce00078e00ff */
[----:B------:R-:W-:Y:S05]  /*2bbd0*/  WARPSYNC.COLLECTIVE R15, `(.L_x_2110) ;  /* 0x000000000f087348 */ /* 0x000fea0003c00000 */
[----:B------:R0:W1:Y:S02]  /*2bbe0*/  SHFL.UP P6, R14, R13, R12, R11 ;  /* 0x0400000c0d0e7389 */ /* 0x00006400000c000b */
[----:B01----:R-:W-:Y:S01]  /*2bbf0*/  ENDCOLLECTIVE ;  /* 0x000000000000791b */ /* 0x003fe20003800000 */
.L_x_2110:
[----:B------:R-:W-:Y:S01]  /*2bc00*/  IMAD.MOV.U32 R12, RZ, RZ, 0x4 ;  /* 0x00000004ff0c7424 */ /* 0x000fe200078e00ff */
[----:B------:R-:W-:-:S05]  /*2bc10*/  SEL R14, R14, RZ, P2 ;  /* 0x000000ff0e0e7207 */ /* 0x000fca0001000000 */
[----:B------:R-:W-:-:S04]  /*2bc20*/  IMAD.IADD R3, R13, 0x1, R14 ;  /* 0x000000010d037824 */ /* 0x000fc800078e020e */
[----:B------:R-:W-:-:S07]  /*2bc30*/  IMAD.MOV.U32 R13, RZ, RZ, R3 ;  /* 0x000000ffff0d7224 */ /* 0x000fce00078e0003 */
[----:B------:R-:W-:Y:S05]  /*2bc40*/  WARPSYNC.COLLECTIVE R15, `(.L_x_2111) ;  /* 0x000000000f087348 */ /* 0x000fea0003c00000 */
[----:B------:R0:W1:Y:S02]  /*2bc50*/  SHFL.UP P6, R14, R13, R12, R11 ;  /* 0x0400000c0d0e7389 */ /* 0x00006400000c000b */
[----:B01----:R-:W-:Y:S01]  /*2bc60*/  ENDCOLLECTIVE ;  /* 0x000000000000791b */ /* 0x003fe20003800000 */
.L_x_2111:
[----:B------:R-:W-:Y:S01]  /*2bc70*/  IMAD.MOV.U32 R12, RZ, RZ, 0x8 ;  /* 0x00000008ff0c7424 */ /* 0x000fe200078e00ff */
[----:B------:R-:W-:-:S05]  /*2bc80*/  SEL R4, R14, RZ, P3 ;  /* 0x000000ff0e047207 */ /* 0x000fca0001800000 */
[----:B------:R-:W-:-:S04]  /*2bc90*/  IMAD.IADD R4, R3, 0x1, R4 ;  /* 0x0000000103047824 */ /* 0x000fc800078e0204 */
[----:B------:R-:W-:-:S07]  /*2bca0*/  IMAD.MOV.U32 R13, RZ, RZ, R4 ;  /* 0x000000ffff0d7224 */ /* 0x000fce00078e0004 */
[----:B------:R-:W-:Y:S05]  /*2bcb0*/  WARPSYNC.COLLECTIVE R15, `(.L_x_2112) ;  /* 0x000000000f087348 */ /* 0x000fea0003c00000 */
[----:B------:R0:W1:Y:S02]  /*2bcc0*/  SHFL.UP P6, R14, R13, R12, R11 ;  /* 0x0400000c0d0e7389 */ /* 0x00006400000c000b */
[----:B01----:R-:W-:Y:S01]  /*2bcd0*/  ENDCOLLECTIVE ;  /* 0x000000000000791b */ /* 0x003fe20003800000 */
.L_x_2112:
[----:B------:R-:W-:Y:S01]  /*2bce0*/  IMAD.MOV.U32 R12, RZ, RZ, 0x10 ;  /* 0x00000010ff0c7424 */ /* 0x000fe200078e00ff */
[----:B------:R-:W-:-:S05]  /*2bcf0*/  SEL R5, R14, RZ, P4 ;  /* 0x000000ff0e057207 */ /* 0x000fca0002000000 */
[----:B------:R-:W-:-:S04]  /*2bd00*/  IMAD.IADD R5, R4, 0x1, R5 ;  /* 0x0000000104057824 */ /* 0x000fc800078e0205 */
[----:B------:R-:W-:-:S07]  /*2bd10*/  IMAD.MOV.U32 R13, RZ, RZ, R5 ;  /* 0x000000ffff0d7224 */ /* 0x000fce00078e0005 */
[----:B------:R-:W-:Y:S05]  /*2bd20*/  WARPSYNC.COLLECTIVE R15, `(.L_x_2113) ;  /* 0x000000000f087348 */ /* 0x000fea0003c00000 */
[----:B------:R0:W1:Y:S02]  /*2bd30*/  SHFL.UP P6, R14, R13, R12, R11 ;  /* 0x0400000c0d0e7389 */ /* 0x00006400000c000b */
[----:B01----:R-:W-:Y:S01]  /*2bd40*/  ENDCOLLECTIVE ;  /* 0x000000000000791b */ /* 0x003fe20003800000 */
.L_x_2113:
        /* <DEDUP_REMOVED lines=8> */
.L_x_2114:
[----:B------:R-:W-:Y:S05]  /*2bdd0*/  BRA `(.L_x_2115) ;  /* 0xffffffac00047947 */ /* 0x000fea000383ffff */
.L_x_1926:
[----:B------:R-:W-:Y:S01]  /*2bde0*/  BSSY B0, `(.L_x_2116) ;  /* 0x0000006000007945 */ /* 0x000fe20003800000 */
[----:B------:R-:W-:Y:S01]  /*2bdf0*/  PLOP3.LUT P6, PT, P6, PT, PT, 0x8, 0x0 ;  /* 0x000000000000781c */ /* 0x000fe200037ce170 */
[----:B------:R-:W-:-:S12]  /*2be00*/  IMAD.MOV.U32 R15, RZ, RZ, -0x1 ;  /* 0xffffffffff0f7424 */ /* 0x000fd800078e00ff */
[----:B0-----:R-:W-:Y:S05]  /*2be10*/  WARPSYNC.COLLECTIVE R15, `(.L_x_2117) ;  /* 0x000000000f087348 */ /* 0x001fea0003c00000 */
[----:B------:R-:W-:Y:S01]  /*2be20*/  VOTE.ANY R14, PT, P6 ;  /* 0x00000000000e7806 */ /* 0x000fe200030e0100 */
[----:B0-----:R-:W-:Y:S06]  /*2be30*/  ENDCOLLECTIVE ;  /* 0x000000000000791b */ /* 0x001fec0003800000 */
.L_x_2117:
[----:B------:R-:W-:Y:S05]  /*2be40*/  BSYNC B0 ;  /* 0x0000000000007941 */ /* 0x000fea0003800000 */
.L_x_2116:
[----:B------:R-:W-:Y:S02]  /*2be50*/  IMAD.MOV.U32 R5, RZ, RZ, R14 ;  /* 0x000000ffff057224 */ /* 0x000fe400078e000e */
[----:B------:R-:W-:Y:S02]  /*2be60*/  IMAD.MOV.U32 R13, RZ, RZ, R2 ;  /* 0x000000ffff0d7224 */ /* 0x000fe400078e0002 */
[----:B------:R-:W0:Y:S01]  /*2be70*/  POPC R6, R5 ;  /* 0x0000000500067309 */ /* 0x000e220000000000 */
[----:B------:R-:W-:Y:S02]  /*2be80*/  IMAD.MOV.U32 R11, RZ, RZ, 0x1f ;  /* 0x0000001fff0b7424 */ /* 0x000fe400078e00ff */
[----:B------:R-:W-:Y:S02]  /*2be90*/  IMAD.MOV.U32 R15, RZ, RZ, -0x1 ;  /* 0xffffffffff0f7424 */ /* 0x000fe400078e00ff */
[----:B0-----:R-:W-:-:S07]  /*2bea0*/  IMAD.MOV.U32 R12, RZ, RZ, R6 ;  /* 0x000000ffff0c7224 */ /* 0x001fce00078e0006 */
[----:B------:R-:W-:Y:S05]  /*2beb0*/  WARPSYNC.COLLECTIVE R15, `(.L_x_2118) ;  /* 0x000000000f087348 */ /* 0x000fea0003c00000 */
[----:B------:R0:W1:Y:S02]  /*2bec0*/  SHFL.IDX P6, R14, R13, R12, R11 ;  /* 0x0000000c0d0e7389 */ /* 0x00006400000c000b */
[----:B01----:R-:W-:Y:S01]  /*2bed0*/  ENDCOLLECTIVE ;  /* 0x000000000000791b */ /* 0x003fe20003800000 */
.L_x_2118:
[----:B------:R-:W-:Y:S01]  /*2bee0*/  IMAD.MOV.U32 R17, RZ, RZ, R14 ;  /* 0x000000ffff117224 */ /* 0x000fe200078e000e */
[----:B------:R-:W-:Y:S06]  /*2bef0*/  BRA `(.L_x_2119) ;  /* 0xffffffa800f47947 */ /* 0x000fec000383ffff */
.L_x_1928:
[----:B------:R-:W-:Y:S01]  /*2bf00*/  BSSY B0, `(.L_x_2120) ;  /* 0x0000007000007945 */ /* 0x000fe20003800000 */
[----:B------:R-:W-:Y:S02]  /*2bf10*/  IMAD.MOV.U32 R13, RZ, RZ, R3 ;  /* 0x000000ffff0d7224 */ /* 0x000fe400078e0003 */
[----:B------:R-:W-:Y:S02]  /*2bf20*/  IMAD.MOV.U32 R11, RZ, RZ, 0x1f ;  /* 0x0000001fff0b7424 */ /* 0x000fe400078e00ff */
[----:B------:R-:W-:-:S07]  /*2bf30*/  IMAD.MOV.U32 R15, RZ, RZ, -0x1 ;  /* 0xffffffffff0f7424 */ /* 0x000fce00078e00ff */
[----:B012---:R-:W-:Y:S05]  /*2bf40*/  WARPSYNC.COLLECTIVE R15, `(.L_x_2121) ;  /* 0x000000000f087348 */ /* 0x007fea0003c00000 */
[----:B------:R3:W4:Y:S02]  /*2bf50*/  SHFL.IDX P6, R14, R13, R12, R11 ;  /* 0x0000000c0d0e7389 */ /* 0x00072400000c000b */
[----:B01234-:R-:W-:Y:S01]  /*2bf60*/  ENDCOLLECTIVE ;  /* 0x000000000000791b */ /* 0x01ffe20003800000 */
.L_x_2121:
[----:B------:R-:W-:Y:S05]  /*2bf70*/  BSYNC B0 ;  /* 0x0000000000007941 */ /* 0x000fea0003800000 */
.L_x_2120:
[----:B------:R-:W-:Y:S01]  /*2bf80*/  IMAD.MOV.U32 R5, RZ, RZ, R14 ;  /* 0x000000ffff057224 */ /* 0x000fe200078e000e */
[----:B------:R-:W-:Y:S06]  /*2bf90*/  BRA `(.L_x_1927) ;  /* 0xffffffa800e87947 */ /* 0x000fec000383ffff */
.L_x_1932:
[----:B0-----:R0:W1:Y:S02]  /*2bfa0*/  SYNCS.PHASECHK.TRANS64.TRYWAIT P0, [R7+URZ+0x22820], R0 ;  /* 0x02282000070075a7 */ /* 0x001064000800017f */
[----:B-1----:R-:W-:Y:S05]  /*2bfb0*/  @!P0 NANOSLEEP.SYNCS 0x989680 ;  /* 0x009896800000895d */ /* 0x002fea0003900000 */
[----:B------:R-:W1:Y:S02]  /*2bfc0*/  @!P0 SYNCS.PHASECHK.TRANS64 P0, [R7+URZ+0x22820], R0 ;  /* 0x02282000070085a7 */ /* 0x000e64000800007f */
[----:B-1----:R-:W-:Y:S05]  /*2bfd0*/  @!P0 BRA `(.L_x_1932) ;  /* 0xfffffffc00f08947 */ /* 0x002fea000383ffff */
[----:B------:R-:W-:Y:S05]  /*2bfe0*/  BRA `(.L_x_2122) ;  /* 0xffffffb000687947 */ /* 0x000fea000383ffff */
.L_x_1933:
        /* <DEDUP_REMOVED lines=8> */
[----:B0-----:R-:W-:Y:S05]  /*2c070*/  WARPSYNC.COLLECTIVE R15, `(.L_x_2124) ;  /* 0x000000000f087348 */ /* 0x001fea0003c00000 */
[----:B------:R1:W2:Y:S02]  /*2c080*/  SHFL.IDX P6, R14, R13, R12, R11 ;  /* 0x0000000c0d0e7389 */ /* 0x0002a400000c000b */
[----:B012---:R-:W-:Y:S01]  /*2c090*/  ENDCOLLECTIVE ;  /* 0x000000000000791b */ /* 0x007fe20003800000 */
.L_x_2124:
[----:B------:R-:W-:Y:S05]  /*2c0a0*/  BSYNC B0 ;  /* 0x0000000000007941 */ /* 0x000fea0003800000 */
.L_x_2123:
[----:B------:R-:W-:Y:S05]  /*2c0b0*/  BRA `(.L_x_2125) ;  /* 0xffffffb000507947 */ /* 0x000fea000383ffff */
.L_x_1934:
[----:B------:R-:W-:Y:S01]  /*2c0c0*/  BSSY B0, `(.L_x_2126) ;  /* 0x0000006000007945 */ /* 0x000fe20003800000 */
[----:B------:R-:W-:-:S07]  /*2c0d0*/  IMAD.MOV.U32 R15, RZ, RZ, -0x1 ;  /* 0xffffffffff0f7424 */ /* 0x000fce00078e00ff */
[----:B0-----:R-:W-:Y:S05]  /*2c0e0*/  WARPSYNC.COLLECTIVE R15, `(.L_x_2127) ;  /* 0x000000000f0c7348 */ /* 0x001fea0003c00000 */
[----:B------:R-:W-:Y:S02]  /*2c0f0*/  ELECT P6, UR62, PT ;  /* 0x00000000003e782f */ /* 0x000fe400038c0000 */
[----:B------:R-:W-:Y:S01]  /*2c100*/  MOV R14, UR62 ;  /* 0x0000003e000e7c02 */ /* 0x000fe20008000f00 */
[----:B0-----:R-:W-:Y:S10]  /*2c110*/  ENDCOLLECTIVE ;  /* 0x000000000000791b */ /* 0x001ff40003800000 */
.L_x_2127:
[----:B------:R-:W-:Y:S05]  /*2c120*/  BSYNC B0 ;  /* 0x0000000000007941 */ /* 0x000fea0003800000 */
.L_x_2126:
[----:B------:R-:W-:Y:S05]  /*2c130*/  BRA `(.L_x_2128) ;  /* 0xffffffb000447947 */ /* 0x000fea000383ffff */
.L_x_1936:
[----:B0-----:R0:W1:Y:S02]  /*2c140*/  SYNCS.PHASECHK.TRANS64.TRYWAIT P1, [R5+URZ+0x22840], R0 ;  /* 0x02284000050075a7 */ /* 0x001064000802017f */
[----:B-1----:R-:W-:Y:S05]  /*2c150*/  @!P1 NANOSLEEP.SYNCS 0x989680 ;  /* 0x009896800000995d */ /* 0x002fea0003900000 */
[----:B------:R-:W1:Y:S02]  /*2c160*/  @!P1 SYNCS.PHASECHK.TRANS64 P1, [R5+URZ+0x22840], R0 ;  /* 0x02284000050095a7 */ /* 0x000e64000802007f */
[----:B-1----:R-:W-:Y:S05]  /*2c170*/  @!P1 BRA `(.L_x_1936) ;  /* 0xfffffffc00f09947 */ /* 0x002fea000383ffff */
[----:B------:R-:W-:Y:S05]  /*2c180*/  BRA `(.L_x_2129) ;  /* 0xffffffb000647947 */ /* 0x000fea000383ffff */
.L_x_1938:
[----:B-1----:R1:W2:Y:S02]  /*2c190*/  SYNCS.PHASECHK.TRANS64.TRYWAIT P1, [R3+URZ+0x22840], R2 ;  /* 0x02284002030075a7 */ /* 0x0022a4000802017f */
[----:B--2---:R-:W-:Y:S05]  /*2c1a0*/  @!P1 NANOSLEEP.SYNCS 0x989680 ;  /* 0x009896800000995d */ /* 0x004fea0003900000 */
[----:B------:R-:W2:Y:S02]  /*2c1b0*/  @!P1 SYNCS.PHASECHK.TRANS64 P1, [R3+URZ+0x22840], R2 ;  /* 0x02284002030095a7 */ /* 0x000ea4000802007f */
[----:B--2---:R-:W-:Y:S05]  /*2c1c0*/  @!P1 BRA `(.L_x_1938) ;  /* 0xfffffffc00f09947 */ /* 0x004fea000383ffff */
[----:B------:R-:W-:Y:S05]  /*2c1d0*/  BRA `(.L_x_2130) ;  /* 0xffffffb000707947 */ /* 0x000fea000383ffff */
.L_x_1940:
[----:B--2---:R2:W3:Y:S02]  /*2c1e0*/  SYNCS.PHASECHK.TRANS64.TRYWAIT P1, [R5+URZ+0x22860], R0 ;  /* 0x02286000050075a7 */ /* 0x0044e4000802017f */
[----:B---3--:R-:W-:Y:S05]  /*2c1f0*/  @!P1 NANOSLEEP.SYNCS 0x989680 ;  /* 0x009896800000995d */ /* 0x008fea0003900000 */
[----:B------:R-:W3:Y:S02]  /*2c200*/  @!P1 SYNCS.PHASECHK.TRANS64 P1, [R5+URZ+0x22860], R0 ;  /* 0x02286000050095a7 */ /* 0x000ee4000802007f */
[----:B---3--:R-:W-:Y:S05]  /*2c210*/  @!P1 BRA `(.L_x_1940) ;  /* 0xfffffffc00f09947 */ /* 0x008fea000383ffff */
[----:B------:R-:W-:Y:S05]  /*2c220*/  BRA `(.L_x_2131) ;  /* 0xffffffb0006c7947 */ /* 0x000fea000383ffff */
.L_x_1942:
[----:B---3--:R3:W4:Y:S02]  /*2c230*/  SYNCS.PHASECHK.TRANS64.TRYWAIT P1, [R3+URZ+0x22860], R2 ;  /* 0x02286002030075a7 */ /* 0x008724000802017f */
[----:B----4-:R-:W-:Y:S05]  /*2c240*/  @!P1 NANOSLEEP.SYNCS 0x989680 ;  /* 0x009896800000995d */ /* 0x010fea0003900000 */
[----:B------:R-:W4:Y:S02]  /*2c250*/  @!P1 SYNCS.PHASECHK.TRANS64 P1, [R3+URZ+0x22860], R2 ;  /* 0x02286002030095a7 */ /* 0x000f24000802007f */
[----:B----4-:R-:W-:Y:S05]  /*2c260*/  @!P1 BRA `(.L_x_1942) ;  /* 0xfffffffc00f09947 */ /* 0x010fea000383ffff */
[----:B------:R-:W-:Y:S05]  /*2c270*/  BRA `(.L_x_2132) ;  /* 0xffffffb000687947 */ /* 0x000fea000383ffff */
.L_x_1944:
[----:B----4-:R4:W0:Y:S02]  /*2c280*/  SYNCS.PHASECHK.TRANS64.TRYWAIT P1, [R5+URZ+0x22880], R0 ;  /* 0x02288000050075a7 */ /* 0x010824000802017f */
[----:B0-----:R-:W-:Y:S05]  /*2c290*/  @!P1 NANOSLEEP.SYNCS 0x989680 ;  /* 0x009896800000995d */ /* 0x001fea0003900000 */
[----:B------:R-:W0:Y:S02]  /*2c2a0*/  @!P1 SYNCS.PHASECHK.TRANS64 P1, [R5+URZ+0x22880], R0 ;  /* 0x02288000050095a7 */ /* 0x000e24000802007f */
[----:B0-----:R-:W-:Y:S05]  /*2c2b0*/  @!P1 BRA `(.L_x_1944) ;  /* 0xfffffffc00f09947 */ /* 0x001fea000383ffff */
[----:B------:R-:W-:Y:S05]  /*2c2c0*/  BRA `(.L_x_2133) ;  /* 0xffffffb000647947 */ /* 0x000fea000383ffff */
.L_x_2134:
        /* <DEDUP_REMOVED lines=11> */
.L_x_3195:


//--------------------- .text._ZN7cutlass13device_kernelIN5flash11enable_sm90INS1_16FlashAttnFwdSm90INS1_25CollectiveMainloopFwdSm90ILi2EN4cute5tupleIJNS5_1CILi1EEES8_S8_EEENS6_IJNS7_ILi128EEENS7_ILi160EEENS7_ILi192EEEEEELi128ENS_12float_e4m3_tEfNS_4arch4Sm90ELb1ELb0ELb0ELb0ELb1ELb0ELb0ELb1ELb1ELb1ELb0ELb0EEENS1_21CollectiveEpilogueFwdINS6_IJSA_SA_SB_EEES9_NS_10bfloat16_tESG_Li256ELb0ELb1ELb0ELb1EEENS1_30DynamicPersistentTileSchedulerILi256ELi128ELb0ELb1ELb1EEEEEEEEEvNT_6ParamsE --------------------------
	.section	.text._ZN7cutlass13device_kernelIN5flash11enable_sm90INS1_16FlashAttnFwdSm90INS1_25CollectiveMainloopFwdSm90ILi2EN4cute5tupleIJNS5_1CILi1EEES8_S8_EEENS6_IJNS7_ILi128EEENS7_ILi160EEENS7_ILi192EEEEEELi128ENS_12float_e4m3_tEfNS_4arch4Sm90ELb1ELb0ELb0ELb0ELb1ELb0ELb0ELb1ELb1ELb1ELb0ELb0EEENS1_21CollectiveEpilogueFwdINS6_IJSA_SA_SB_EEES9_NS_10bfloat16_tESG_Li256ELb0ELb1ELb0ELb1EEENS1_30DynamicPersistentTileSchedulerILi256ELi128ELb0ELb1ELb1EEEEEEEEEvNT_6ParamsE,"ax",@progbits
	.align	128
.text._ZN7cutlass13device_kernelIN5flash11enable_sm90INS1_16FlashAttnFwdSm90INS1_25CollectiveMainloopFwdSm90ILi2EN4cute5tupleIJNS5_1CILi1EEES8_S8_EEENS6_IJNS7_ILi128EEENS7_ILi160EEENS7_ILi192EEEEEELi128ENS_12float_e4m3_tEfNS_4arch4Sm90ELb1ELb0ELb0ELb0ELb1ELb0ELb0ELb1ELb1ELb1ELb0ELb0EEENS1_21CollectiveEpilogueFwdINS6_IJSA_SA_SB_EEES9_NS_10bfloat16_tESG_Li256ELb0ELb1ELb0ELb1EEENS1_30DynamicPersistentTileSchedulerILi256ELi128ELb0ELb1ELb1EEEEEEEEEvNT_6ParamsE:
        .type           _ZN7cutlass13device_kernelIN5flash11enable_sm90INS1_16FlashAttnFwdSm90INS1_25CollectiveMainloopFwdSm90ILi2EN4cute5tupleIJNS5_1CILi1EEES8_S8_EEENS6_IJNS7_ILi128EEENS7_ILi160EEENS7_ILi192EEEEEELi128ENS_12float_e4m3_tEfNS_4arch4Sm90ELb1ELb0ELb0ELb0ELb1ELb0ELb0ELb1ELb1ELb1ELb0ELb0EEENS1_21CollectiveEpilogueFwdINS6_IJSA_SA_SB_EEES9_NS_10bfloat16_tESG_Li256ELb0ELb1ELb0ELb1EEENS1_30DynamicPersistentTileSchedulerILi256ELi128ELb0ELb1ELb1EEEEEEEEEvNT_6ParamsE,@function
        .size           _ZN7cutlass13device_kernelIN5flash11enable_sm90INS1_16FlashAttnFwdSm90INS1_25CollectiveMainloopFwdSm90ILi2EN4cute5tupleIJNS5_1CILi1EEES8_S8_EEENS6_IJNS7_ILi128EEENS7_ILi160EEENS7_ILi192EEEEEELi128ENS_12float_e4m3_tEfNS_4arch4Sm90ELb1ELb0ELb0ELb0ELb1ELb0ELb0ELb1ELb1ELb1ELb0ELb0EEENS1_21CollectiveEpilogueFwdINS6_IJSA_SA_SB_EEES9_NS_10bfloat16_tESG_Li256ELb0ELb1ELb0ELb1EEENS1_30DynamicPersistentTileSchedulerILi256ELi128ELb0ELb1ELb1EEEEEEEEEvNT_6ParamsE,(.L_x_3196 - _ZN7cutlass13device_kernelIN5flash11enable_sm90INS1_16FlashAttnFwdSm90INS1_25CollectiveMainloopFwdSm90ILi2EN4cute5tupleIJNS5_1CILi1EEES8_S8_EEENS6_IJNS7_ILi128EEENS7_ILi160EEENS7_ILi192EEEEEELi128ENS_12float_e4m3_tEfNS_4arch4Sm90ELb1ELb0ELb0ELb0ELb1ELb0ELb0ELb1ELb1ELb1ELb0ELb0EEENS1_21CollectiveEpilogueFwdINS6_IJSA_SA_SB_EEES9_NS_10bfloat16_tESG_Li256ELb0ELb1ELb0ELb1EEENS1_30DynamicPersistentTileSchedulerILi256ELi128ELb0ELb1ELb1EEEEEEEEEvNT_6ParamsE)
        .other          _ZN7cutlass13device_kernelIN5flash11enable_sm90INS1_16FlashAttnFwdSm90INS1_25CollectiveMainloopFwdSm90ILi2EN4cute5tupleIJNS5_1CILi1EEES8_S8_EEENS6_IJNS7_ILi128EEENS7_ILi160EEENS7_ILi192EEEEEELi128ENS_12float_e4m3_tEfNS_4arch4Sm90ELb1ELb0ELb0ELb0ELb1ELb0ELb0ELb1ELb1ELb1ELb0ELb0EEENS1_21CollectiveEpilogueFwdINS6_IJSA_SA_SB_EEES9_NS_10bfloat16_tESG_Li256ELb0ELb1ELb0ELb1EEENS1_30DynamicPersistentTileSchedulerILi256ELi128ELb0ELb1ELb1EEEEEEEEEvNT_6ParamsE,@"STO_CUDA_ENTRY STV_DEFAULT"
_ZN7cutlass13device_kernelIN5flash11enable_sm90INS1_16FlashAttnFwdSm90INS1_25CollectiveMainloopFwdSm90ILi2EN4cute5tupleIJNS5_1CILi1EEES8_S8_EEENS6_IJNS7_ILi128EEENS7_ILi160EEENS7_ILi192EEEEEELi128ENS_12float_e4m3_tEfNS_4arch4Sm90ELb1ELb0ELb0ELb0ELb1ELb0ELb0ELb1ELb1ELb1ELb0ELb0EEENS1_21CollectiveEpilogueFwdINS6_IJSA_SA_SB_EEES9_NS_10bfloat16_tESG_Li256ELb0ELb1ELb0ELb1EEENS1_30DynamicPersistentTileSchedulerILi256ELi128ELb0ELb1ELb1EEEEEEEEEvNT_6ParamsE:
        /* <DEDUP_REMOVED lines=45> */
.L_x_2135:
        /* <DEDUP_REMOVED lines=22> */
.L_x_2136:
        /* <DEDUP_REMOVED lines=18> */
.L_x_2137:
        /* <DEDUP_REMOVED lines=22> */
.L_x_2138:
        /* <DEDUP_REMOVED lines=24> */
.L_x_2139:
[----:B------:R-:W-:Y:S01]  /*0830*/  IMAD.U32 R2, RZ, RZ, UR10 ;  /* 0x0000000aff027e24 */ /* 0x000fe2000f8e00ff */
[----:B------:R-:W-:Y:S01]  /*0840*/  UISETP.NE.AND UP0, UPT, UR9, URZ, UPT ;  /* 0x0000003f0900728c */ /* 0x000fe2000bf05270 */
[----:B------:R-:W-:Y:S01]  /*0850*/  NOP ;  /* 0x0000000000007918 */ /* 0x000fe20000000000 */
[----:B------:R-:W-:Y:S01]  /*0860*/  UMOV UR36, 0x1 ;  /* 0x0000000100247882 */ /* 0x000fe20000000000 */
[----:B------:R-:W-:Y:S01]  /*0870*/  ULDC.64 UR52, c[0x0][0x208] ;  /* 0x0000820000347ab9 */ /* 0x000fe20000000a00 */
[----:B------:R0:W-:Y:S01]  /*0880*/  STL [R1+0x4], R2 ;  /* 0x0000040201007387 */ /* 0x0001e20000100800 */
[----:B------:R-:W-:Y:S01]  /*0890*/  USEL UR36, UR36, 0x2, !UP0 ;  /* 0x0000000224247887 */ /* 0x000fe2000c000000 */
[----:B01234-:R-:W-:Y:S01]  /*08a0*/  BAR.SYNC.DEFER_BLOCKING 0x0 ;  /* 0x0000000000007b1d */ /* 0x01ffe20000010000 */
[----:B------:R-:W-:-:S13]  /*08b0*/  PLOP3.LUT P0, PT, PT, PT, UP0, 0x80, 0x0 ;  /* 0x000000000000781c */ /* 0x000fda0003f0f008 */
[----:B------:R-:W-:Y:S05]  /*08c0*/  @!P0 BRA `(.L_x_2140) ;  /* 0x000000d800148947 */ /* 0x000fea0003800000 */
.L_x_2141:
        /* <DEDUP_REMOVED lines=16> */
[----:B------:R-:W-:Y:S01]  /*09d0*/  UMOV UR46, URZ ;  /* 0x0000003f002e7c82 */ /* 0x000fe20008000000 */
[----:B------:R-:W-:Y:S02]  /*09e0*/  UMOV UR45, URZ ;  /* 0x0000003f002d7c82 */ /* 0x000fe40008000000 */
[----:B------:R-:W-:Y:S01]  /*09f0*/  SHF.R.S32.HI R3, RZ, 0x1f, R194 ;  /* 0x0000001fff037819 */ /* 0x000fe200000114c2 */
[----:B------:R-:W-:-:S03]  /*0a00*/  UMOV UR44, URZ ;  /* 0x0000003f002c7c82 */ /* 0x000fc60008000000 */
        /* <DEDUP_REMOVED lines=47> */
.L_x_2198:
        /* <DEDUP_REMOVED lines=21> */
.L_x_2142:
[----:B------:R-:W-:Y:S01]  /*0e50*/  ULDC UR6, c[0x0][0xc54] ;  /* 0x0003150000067ab9 */ /* 0x000fe20000000800 */
[----:B------:R-:W-:Y:S01]  /*0e60*/  UMOV UR8, UR7 ;  /* 0x0000000700087c82 */ /* 0x000fe20008000000 */
[----:B------:R-:W-:-:S11]  /*0e70*/  UISETP.NE.AND UP0, UPT, UR6, 0x1, UPT ;  /* 0x000000010600788c */ /* 0x000fd6000bf05270 */
[----:B------:R-:W-:Y:S02]  /*0e80*/  @UP0 ULDC.64 UR10, c[0x0][0xc58] ;  /* 0x00031600000a0ab9 */ /* 0x000fe40000000a00 */
[----:B------:R-:W-:-:S04]  /*0e90*/  UIMAD.WIDE.U32 UR4, UR7, UR10, URZ ;  /* 0x0000000a070472a5 */ /* 0x000fc8000f8e003f */
[----:B------:R-:W-:-:S04]  /*0ea0*/  @UP0 USHF.R.U32.HI UR8, URZ, UR11, UR5 ;  /* 0x0000000b3f080299 */ /* 0x000fc80008011605 */
[----:B------:R-:W-:-:S12]  /*0eb0*/  UIMAD UR4, UR8, UR6, URZ ;  /* 0x00000006080472a4 */ /* 0x000fd8000f8e023f */
.L_x_2143:
[----:B------:R-:W-:Y:S01]  /*0ec0*/  ULDC UR37, c[0x0][0xc48] ;  /* 0x0003120000257ab9 */ /* 0x000fe20000000800 */
[----:B------:R-:W-:Y:S01]  /*0ed0*/  UIADD3 UR6, UR7, -UR4, URZ ;  /* 0x8000000407067290 */ /* 0x000fe2000fffe03f */
[----:B------:R-:W-:Y:S01]  /*0ee0*/  IMAD.MOV.U32 R7, RZ, RZ, 0x3f800000 ;  /* 0x3f800000ff077424 */ /* 0x000fe200078e00ff */
[----:B------:R-:W-:Y:S01]  /*0ef0*/  UISETP.NE.AND UP2, UPT, UR37, 0x1, UPT ;  /* 0x000000012500788c */ /* 0x000fe2000bf45270 */
[----:B------:R-:W-:Y:S01]  /*0f00*/  IMAD.MOV.U32 R0, RZ, RZ, 0x3f800000 ;  /* 0x3f800000ff007424 */ /* 0x000fe200078e00ff */
[----:B------:R-:W-:Y:S01]  /*0f10*/  ULDC.64 UR4, c[0x0][0x990] ;  /* 0x0002640000047ab9 */ /* 0x000fe20000000a00 */
[----:B------:R-:W-:Y:S01]  /*0f20*/  ULDC UR18, c[0x0][0xc54] ;  /* 0x0003150000127ab9 */ /* 0x000fe20000000800 */
[----:B------:R-:W-:Y:S02]  /*0f30*/  UISETP.NE.U32.AND UP0, UPT, UR4, URZ, UPT ;  /* 0x0000003f0400728c */ /* 0x000fe4000bf05070 */
[----:B------:R-:W-:Y:S02]  /*0f40*/  UIMAD UR18, UR9, UR18, UR6 ;  /* 0x00000012091272a4 */ /* 0x000fe4000f8e0206 */
[----:B------:R-:W-:Y:S01]  /*0f50*/  UISETP.NE.AND.EX UP0, UPT, UR5, URZ, UPT, UP0 ;  /* 0x0000003f0500728c */ /* 0x000fe2000bf05300 */
[----:B------:R-:W-:-:S02]  /*0f60*/  ULDC.64 UR6, c[0x0][0x998] ;  /* 0x0002660000067ab9 */ /* 0x000fc40000000a00 */
[----:B------:R-:W-:Y:S01]  /*0f70*/  @UP2 ULDC UR10, c[0x0][0xc4c] ;  /* 0x00031300000a2ab9 */ /* 0x000fe20000000800 */
[----:B------:R-:W-:Y:S02]  /*0f80*/  UISETP.NE.U32.AND UP1, UPT, UR6, URZ, UPT ;  /* 0x0000003f0600728c */ /* 0x000fe4000bf25070 */
[----:B------:R-:W-:Y:S01]  /*0f90*/  UIMAD.WIDE.U32 UR10, UR18, UR10, URZ ;  /* 0x0000000a120a72a5 */ /* 0x000fe2000f8e003f */
[----:B------:R-:W-:Y:S01]  /*0fa0*/  PLOP3.LUT P0, PT, PT, PT, UP0, 0x80, 0x0 ;  /* 0x000000000000781c */ /* 0x000fe20003f0f008 */
[----:B------:R-:W-:Y:S01]  /*0fb0*/  @UP2 ULDC UR9, c[0x0][0xc50] ;  /* 0x0003140000092ab9 */ /* 0x000fe20000000800 */
[----:B------:R-:W-:Y:S01]  /*0fc0*/  UISETP.NE.AND.EX UP1, UPT, UR7, URZ, UPT, UP1 ;  /* 0x0000003f0700728c */ /* 0x000fe2000bf25310 */
[----:B------:R-:W-:Y:S01]  /*0fd0*/  UMOV UR43, UR18 ;  /* 0x00000012002b7c82 */ /* 0x000fe20008000000 */
[----:B------:R-:W-:Y:S02]  /*0fe0*/  @UP2 USHF.R.U32.HI UR43, URZ, UR9, UR11 ;  /* 0x000000093f2b2299 */ /* 0x000fe4000801160b */
[----:B------:R-:W-:-:S02]  /*0ff0*/  ULOP3.LUT UR8, UR8, 0x1ffffff, URZ, 0x3c, !UPT ;  /* 0x01ffffff08087892 */ /* 0x000fc4000f8e3c3f */
[----:B------:R-:W-:Y:S01]  /*1000*/  PLOP3.LUT P1, PT, PT, PT, UP1, 0x80, 0x0 ;  /* 0x000000000000781c */ /* 0x000fe20003f2f018 */
[----:B------:R-:W-:Y:S01]  /*1010*/  @UP0 USHF.R.S32.HI UR9, URZ, 0x1f, UR43 ;  /* 0x0000001f3f090899 */ /* 0x000fe2000801142b */
[----:B------:R-:W-:Y:S01]  /*1020*/  @UP0 ULDC.64 UR10, c[0x0][0x9a8] ;  /* 0x00026a00000a0ab9 */ /* 0x000fe20000000a00 */
[----:B------:R-:W-:Y:S02]  /*1030*/  UIADD3 UR15, -UR43, URZ, URZ ;  /* 0x0000003f2b0f7290 */ /* 0x000fe4000fffe13f */
[----:B------:R-:W-:Y:S02]  /*1040*/  @UP0 UIMAD UR9, UR9, UR10, URZ ;  /* 0x0000000a090902a4 */ /* 0x000fe4000f8e023f */
[----:B------:R-:W-:Y:S02]  /*1050*/  @UP0 UIMAD.WIDE.U32 UR12, UR43, UR10, URZ ;  /* 0x0000000a2b0c02a5 */ /* 0x000fe4000f8e003f */
[----:B------:R-:W-:Y:S01]  /*1060*/  @UP1 USHF.R.S32.HI UR10, URZ, 0x1f, UR43 ;  /* 0x0000001f3f0a1899 */ /* 0x000fe2000801142b */
[----:B------:R-:W-:Y:S01]  /*1070*/  @UP1 ULDC.64 UR16, c[0x0][0x9b8] ;  /* 0x00026e0000101ab9 */ /* 0x000fe20000000a00 */
[----:B------:R-:W-:-:S02]  /*1080*/  @UP0 UIMAD UR14, UR43, UR11, UR9 ;  /* 0x0000000b2b0e02a4 */ /* 0x000fc4000f8e0209 */
[----:B------:R-:W-:Y:S02]  /*1090*/  @UP1 UIMAD UR9, UR10, UR16, URZ ;  /* 0x000000100a0912a4 */ /* 0x000fe4000f8e023f */
[----:B------:R-:W-:Y:S02]  /*10a0*/  UIMAD UR37, UR37, UR15, UR18 ;  /* 0x0000000f252572a4 */ /* 0x000fe4000f8e0212 */
[----:B------:R-:W-:Y:S02]  /*10b0*/  @UP1 UIMAD UR15, UR43, UR17, UR9 ;  /* 0x000000112b0f12a4 */ /* 0x000fe4000f8e0209 */
[----:B------:R-:W-:Y:S02]  /*10c0*/  @UP0 USHF.R.S32.HI UR9, URZ, 0x1f, UR37 ;  /* 0x0000001f3f090899 */ /* 0x000fe40008011425 */
[----:B------:R-:W-:Y:S02]  /*10d0*/  @UP1 UIMAD.WIDE.U32 UR10, UR43, UR16, URZ ;  /* 0x000000102b0a12a5 */ /* 0x000fe4000f8e003f */
[----:B------:R-:W-:Y:S01]  /*10e0*/  @UP1 USHF.R.S32.HI UR20, URZ, 0x1f, UR37 ;  /* 0x0000001f3f141899 */ /* 0x000fe20008011425 */
[----:B------:R-:W-:Y:S01]  /*10f0*/  @UP0 ULDC.64 UR16, c[0x0][0x9b0] ;  /* 0x00026c0000100ab9 */ /* 0x000fe20000000a00 */
[----:B------:R-:W-:Y:S01]  /*1100*/  @UP1 ULDC.64 UR18, c[0x0][0x9c0] ;  /* 0x0002700000121ab9 */ /* 0x000fe20000000a00 */
[----:B------:R-:W-:-:S02]  /*1110*/  @UP0 UIADD3 UR13, UR13, UR14, URZ ;  /* 0x0000000e0d0d0290 */ /* 0x000fc4000fffe03f */
[----:B------:R-:W-:Y:S02]  /*1120*/  @UP0 UIMAD UR9, UR9, UR16, URZ ;  /* 0x00000010090902a4 */ /* 0x000fe4000f8e023f */
[----:B------:R-:W-:Y:S02]  /*1130*/  @UP1 UIADD3 UR11, UR11, UR15, URZ ;  /* 0x0000000f0b0b1290 */ /* 0x000fe4000fffe03f */
[----:B------:R-:W-:Y:S02]  /*1140*/  @UP1 UIMAD UR14, UR20, UR18, URZ ;  /* 0x00000012140e12a4 */ /* 0x000fe4000f8e023f */
[----:B------:R-:W-:Y:S02]  /*1150*/  @UP0 UIMAD UR9, UR37, UR17, UR9 ;  /* 0x00000011250902a4 */ /* 0x000fe4000f8e0209 */
[----:B------:R-:W-:Y:S02]  /*1160*/  @UP0 UIMAD.WIDE.U32 UR12, UR37, UR16, UR12 ;  /* 0x00000010250c02a5 */ /* 0x000fe4000f8e000c */
[----:B------:R-:W-:-:S02]  /*1170*/  @UP1 UIMAD UR14, UR37, UR19, UR14 ;  /* 0x00000013250e12a4 */ /* 0x000fc4000f8e020e */
[----:B------:R-:W-:Y:S02]  /*1180*/  @UP1 UIMAD.WIDE.U32 UR10, UR37, UR18, UR10 ;  /* 0x00000012250a12a5 */ /* 0x000fe4000f8e000a */
[----:B------:R-:W-:Y:S02]  /*1190*/  @UP0 UIADD3 UR13, UR13, UR9, URZ ;  /* 0x000000090d0d0290 */ /* 0x000fe4000fffe03f */
[----:B------:R-:W-:Y:S02]  /*11a0*/  @UP0 ULEA UR4, UP2, UR12, UR4, 0x2 ;  /* 0x000000040c040291 */ /* 0x000fe4000f84103f */
[----:B------:R-:W-:Y:S02]  /*11b0*/  @UP1 UIADD3 UR9, UR11, UR14, URZ ;  /* 0x0000000e0b091290 */ /* 0x000fe4000fffe03f */
[----:B------:R-:W-:Y:S02]  /*11c0*/  @UP1 ULEA UR6, UP3, UR10, UR6, 0x2 ;  /* 0x000000060a061291 */ /* 0x000fe4000f86103f */
[----:B------:R-:W-:Y:S01]  /*11d0*/  @UP0 ULEA.HI.X UR5, UR12, UR5, UR13, 0x2, UP2 ;  /* 0x000000050c050291 */ /* 0x000fe200090f140d */
[----:B------:R-:W-:Y:S01]  /*11e0*/  IMAD.U32 R2, RZ, RZ, UR4 ;  /* 0x00000004ff027e24 */ /* 0x000fe2000f8e00ff */
[----:B------:R-:W-:-:S02]  /*11f0*/  @UP1 ULEA.HI.X UR7, UR10, UR7, UR9, 0x2, UP3 ;  /* 0x000000070a071291 */ /* 0x000fc400098f1409 */
[----:B------:R-:W-:Y:S01]  /*1200*/  IMAD.U32 R4, RZ, RZ, UR6 ;  /* 0x00000006ff047e24 */ /* 0x000fe2000f8e00ff */
[----:B------:R-:W-:Y:S01]  /*1210*/  ULDC UR4, c[0x0][0x988] ;  /* 0x0002620000047ab9 */ /* 0x000fe20000000800 */
[----:B------:R-:W-:Y:S01]  /*1220*/  IMAD.U32 R3, RZ, RZ, UR5 ;  /* 0x00000005ff037e24 */ /* 0x000fe2000f8e00ff */
[----:B------:R-:W-:Y:S01]  /*1230*/  ULDC UR5, c[0x0][0x448] ;  /* 0x0001120000057ab9 */ /* 0x000fe20000000800 */
[----:B------:R-:W-:Y:S01]  /*1240*/  IMAD.U32 R5, RZ, RZ, UR7 ;  /* 0x00000007ff057e24 */ /* 0x000fe2000f8e00ff */
[----:B------:R-:W-:Y:S01]  /*1250*/  ULDC UR49, c[0x0][0x424] ;  /* 0x0001090000317ab9 */ /* 0x000fe20000000800 */
[----:B------:R-:W-:Y:S01]  /*1260*/  ULDC UR9, c[0x0][0x2f0] ;  /* 0x0000bc0000097ab9 */ /* 0x000fe20000000800 */
[----:B------:R0:W2:Y:S01]  /*1270*/  @P0 LDG.E R7, desc[UR52][R2.64] ;  /* 0x0000003402070981 */ /* 0x0000a2000c1e1900 */
[----:B------:R-:W-:Y:S01]  /*1280*/  UISETP.NE.AND UP4, UPT, UR5, 0x1, UPT ;  /* 0x000000010500788c */ /* 0x000fe2000bf85270 */
[----:B------:R-:W-:Y:S02]  /*1290*/  ULDC.64 UR6, c[0x0][0x418] ;  /* 0x0001060000067ab9 */ /* 0x000fe40000000a00 */
[----:B------:R1:W2:Y:S01]  /*12a0*/  @P1 LDG.E R0, desc[UR52][R4.64] ;  /* 0x0000003404001981 */ /* 0x0002a2000c1e1900 */
[----:B------:R-:W-:Y:S01]  /*12b0*/  UISETP.NE.U32.AND UP0, UPT, UR6, URZ, UPT ;  /* 0x0000003f0600728c */ /* 0x000fe2000bf05070 */
[----:B------:R-:W-:Y:S01]  /*12c0*/  PLOP3.LUT P0, PT, PT, PT, PT, 0x80, 0x0 ;  /* 0x000000000000781c */ /* 0x000fe20003f0f070 */
[----:B------:R-:W-:Y:S01]  /*12d0*/  UP2UR UR50, UPR, URZ, 0x10 ;  /* 0x000000103f327883 */ /* 0x000fe20008000000 */
[----:B------:R-:W-:Y:S01]  /*12e0*/  CS2R R86, SRZ ;  /* 0x0000000000567805 */ /* 0x000fe2000001ff00 */
[----:B------:R-:W-:Y:S01]  /*12f0*/  UISETP.NE.AND.EX UP0, UPT, UR7, URZ, UPT, UP0 ;  /* 0x0000003f0700728c */ /* 0x000fe2000bf05300 */
[----:B0-----:R-:W-:Y:S01]  /*1300*/  IMAD.MOV.U32 R2, RZ, RZ, RZ ;  /* 0x000000ffff027224 */ /* 0x001fe200078e00ff */
[----:B------:R-:W-:Y:S01]  /*1310*/  CS2R R84, SRZ ;  /* 0x0000000000547805 */ /* 0x000fe2000001ff00 */
[----:B------:R-:W-:Y:S01]  /*1320*/  ULDC UR7, c[0x0][0x288] ;  /* 0x0000a20000077ab9 */ /* 0x000fe20000000800 */
[----:B------:R-:W-:Y:S01]  /*1330*/  USEL UR49, UR49, 0x1, UP0 ;  /* 0x0000000131317887 */ /* 0x000fe20008000000 */
[----:B-1----:R-:W-:Y:S01]  /*1340*/  CS2R R4, SRZ ;  /* 0x0000000000047805 */ /* 0x002fe2000001ff00 */
[----:B------:R-:W-:Y:S01]  /*1350*/  UIADD3 UR7, -UR7, 0xa0, URZ ;  /* 0x000000a007077890 */ /* 0x000fe2000fffe13f */
[----:B------:R-:W-:-:S02]  /*1360*/  CS2R R78, SRZ ;  /* 0x00000000004e7805 */ /* 0x000fc4000001ff00 */
[----:B------:R-:W-:Y:S02]  /*1370*/  CS2R R8, SRZ ;  /* 0x0000000000087805 */ /* 0x000fe4000001ff00 */
[----:B------:R-:W-:Y:S01]  /*1380*/  CS2R R76, SRZ ;  /* 0x00000000004c7805 */ /* 0x000fe2000001ff00 */
[----:B------:R-:W-:Y:S01]  /*1390*/  UIMAD UR7, UR49, UR9, UR7 ;  /* 0x00000009310772a4 */ /* 0x000fe2000f8e0207 */
        /* <DEDUP_REMOVED lines=18> */
[----:B------:R-:W-:Y:S01]  /*14c0*/  IMAD.MOV.U32 R34, RZ, RZ, RZ ;  /* 0x000000ffff227224 */ /* 0x000fe200078e00ff */
[----:B------:R-:W-:Y:S02]  /*14d0*/  CS2R R88, SRZ ;  /* 0x0000000000587805 */ /* 0x000fe4000001ff00 */
[----:B------:R-:W-:Y:S02]  /*14e0*/  CS2R R40, SRZ ;  /* 0x0000000000287805 */ /* 0x000fe4000001ff00 */
[----:B------:R-:W-:Y:S02]  /*14f0*/  CS2R R90, SRZ ;  /* 0x00000000005a7805 */ /* 0x000fe4000001ff00 */
[----:B------:R-:W-:-:S02]  /*1500*/  CS2R R48, SRZ ;  /* 0x0000000000307805 */ /* 0x000fc4000001ff00 */
[----:B------:R-:W-:Y:S01]  /*1510*/  CS2R R92, SRZ ;  /* 0x00000000005c7805 */ /* 0x000fe2000001ff00 */
[----:B------:R-:W-:Y:S01]  /*1520*/  IMAD.MOV.U32 R57, RZ, RZ, RZ ;  /* 0x000000ffff397224 */ /* 0x000fe200078e00ff */
[----:B------:R-:W-:Y:S01]  /*1530*/  CS2R R94, SRZ ;  /* 0x00000000005e7805 */ /* 0x000fe2000001ff00 */
[----:B--2---:R-:W-:Y:S01]  /*1540*/  FMUL.FTZ R0, R7, R0 ;  /* 0x0000000007007220 */ /* 0x004fe20000410000 */
[----:B------:R-:W-:-:S03]  /*1550*/  CS2R R6, SRZ ;  /* 0x0000000000067805 */ /* 0x000fc6000001ff00 */
[----:B------:R-:W-:Y:S01]  /*1560*/  FMUL.FTZ R0, R0, UR4 ;  /* 0x0000000400007c20 */ /* 0x000fe20008410000 */
[----:B------:R-:W-:Y:S02]  /*1570*/  ULDC UR4, c[0x0][0xc3c] ;  /* 0x00030f0000047ab9 */ /* 0x000fe40000000800 */
[----:B------:R-:W-:Y:S02]  /*1580*/  UIADD3 UR4, UR8, UR4, URZ ;  /* 0x0000000408047290 */ /* 0x000fe4000fffe03f */
[----:B------:R-:W-:Y:S01]  /*1590*/  R2UR UR38, R0 ;  /* 0x00000000002672ca */ /* 0x000fe200000e0000 */
[----:B------:R-:W-:Y:S01]  /*15a0*/  @UP4 ULDC UR8, c[0x0][0x450] ;  /* 0x0001140000084ab9 */ /* 0x000fe20000000800 */
[----:B------:R-:W-:Y:S01]  /*15b0*/  USHF.L.U32 UR39, UR4, 0x7, URZ ;  /* 0x0000000704277899 */ /* 0x000fe2000800063f */
[----:B------:R-:W-:Y:S02]  /*15c0*/  IMAD.MOV.U32 R0, RZ, RZ, RZ ;  /* 0x000000ffff007224 */ /* 0x000fe400078e00ff */
[----:B------:R-:W-:Y:S01]  /*15d0*/  @UP4 ULDC UR4, c[0x0][0x44c] ;  /* 0x0001130000044ab9 */ /* 0x000fe20000000800 */
[----:B------:R-:W-:-:S04]  /*15e0*/  UIADD3 UR6, UR39, 0x7f, URZ ;  /* 0x0000007f27067890 */ /* 0x000fc8000fffe03f */
[----:B------:R-:W-:Y:S02]  /*15f0*/  UIMAD.WIDE.U32 UR4, UR6, UR4, URZ ;  /* 0x00000004060472a5 */ /* 0x000fe4000f8e003f */
[----:B------:R-:W-:Y:S02]  /*1600*/  UIMAD UR4, UR49, UR9, 0x9f ;  /* 0x0000009f310474a4 */ /* 0x000fe4000f8e0209 */
[----:B------:R-:W-:Y:S02]  /*1610*/  @UP4 USHF.R.U32.HI UR6, URZ, UR8, UR5 ;  /* 0x000000083f064299 */ /* 0x000fe40008011605 */
[----:B------:R-:W-:Y:S02]  /*1620*/  UIMAD.WIDE UR4, UR4, 0x66666667, URZ ;  /* 0x66666667040478a5 */ /* 0x000fe4000f8e023f */
[----:B------:R-:W-:Y:S02]  /*1630*/  UIADD3 UR6, UR7, UR6, URZ ;  /* 0x0000000607067290 */ /* 0x000fe4000fffe03f */
[----:B------:R-:W-:-:S02]  /*1640*/  USHF.R.U32.HI UR4, URZ, 0x1f, UR5 ;  /* 0x0000001f3f047899 */ /* 0x000fc40008011605 */
[----:B------:R-:W-:Y:S02]  /*1650*/  UIMAD.WIDE UR6, UR6, 0x66666667, URZ ;  /* 0x66666667060678a5 */ /* 0x000fe4000f8e023f */
[----:B------:R-:W-:Y:S02]  /*1660*/  ULEA.HI.SX32 UR4, UR5, UR4, 0x1a ;  /* 0x0000000405047291 */ /* 0x000fe4000f8fd23f */
[----:B------:R-:W-:-:S04]  /*1670*/  USHF.R.U32.HI UR6, URZ, 0x1f, UR7 ;  /* 0x0000001f3f067899 */ /* 0x000fc80008011607 */
[----:B------:R-:W-:-:S04]  /*1680*/  ULEA.HI.SX32 UR6, UR7, UR6, 0x1a ;  /* 0x0000000607067291 */ /* 0x000fc8000f8fd23f */
[----:B------:R-:W-:-:S04]  /*1690*/  UISETP.LT.AND UP0, UPT, UR4, UR6, UPT ;  /* 0x000000060400728c */ /* 0x000fc8000bf01270 */
[----:B------:R-:W-:-:S04]  /*16a0*/  USEL UR51, UR4, UR6, UP0 ;  /* 0x0000000604337287 */ /* 0x000fc80008000000 */
[----:B------:R-:W-:-:S06]  /*16b0*/  UISETP.GE.AND UP0, UPT, UR51, 0x1, UPT ;  /* 0x000000013300788c */ /* 0x000fcc000bf06270 */
[----:B------:R-:W-:-:S13]  /*16c0*/  PLOP3.LUT P1, PT, PT, PT, UP0, 0x80, 0x0 ;  /* 0x000000000000781c */ /* 0x000fda0003f2f008 */
[----:B------:R-:W-:Y:S05]  /*16d0*/  @!P1 BRA `(.L_x_2144) ;  /* 0x000000a400b09947 */ /* 0x000fea0003800000 */
        /* <DEDUP_REMOVED lines=31> */
.L_x_2145:
        /* <DEDUP_REMOVED lines=9> */
.L_x_2284:
[----:B------:R-:W-:Y:S05]  /*1960*/  @!P0 BRA `(.L_x_2147) ;  /* 0x0000000000048947 */ /* 0x000fea0003800000 */
[----:B------:R-:W-:Y:S01]  /*1970*/  BPT.TRAP 0x1 ;  /* 0x000000040000795c */ /* 0x000fe20000300000 */
.L_x_2147:
[----:B0-----:R-:W-:Y:S02]  /*1980*/  IMAD.U32 R0, RZ, RZ, UR44 ;  /* 0x0000002cff007e24 */ /* 0x001fe4000f8e00ff */
[----:B------:R-:W-:-:S03]  /*1990*/  IMAD.U32 R3, RZ, RZ, UR45 ;  /* 0x0000002dff037e24 */ /* 0x000fc6000f8e00ff */
[----:B------:R-:W-:Y:S02]  /*19a0*/  LEA R0, R0, UR41, 0x3 ;  /* 0x0000002900007c11 */ /* 0x000fe4000f8e18ff */
[----:B------:R-:W-:-:S04]  /*19b0*/  SHF.L.U32 R3, R3, 0x1f, RZ ;  /* 0x0000001f03037819 */ /* 0x000fc800000006ff */
[----:B------:R0:W1:Y:S01]  /*19c0*/  SYNCS.PHASECHK.TRANS64.TRYWAIT P1, [R0+URZ+0x29830], R3 ;  /* 0x02983003000075a7 */ /* 0x000062000802017f */
[----:B------:R-:W-:Y:S05]  /*19d0*/  @!P0 BRA `(.L_x_2148) ;  /* 0x0000000000048947 */ /* 0x000fea0003800000 */
[----:B------:R-:W-:Y:S01]  /*19e0*/  BPT.TRAP 0x1 ;  /* 0x000000040000795c */ /* 0x000fe20000300000 */
.L_x_2148:
[----:B-1----:R-:W-:Y:S05]  /*19f0*/  @P1 BRA `(.L_x_2149) ;  /* 0x0000000000081947 */ /* 0x002fea0003800000 */
[----:B------:R-:W1:Y:S02]  /*1a00*/  SYNCS.PHASECHK.TRANS64.TRYWAIT P1, [R0+URZ+0x29830], R3 ;  /* 0x02983003000075a7 */ /* 0x000e64000802017f */
[----:B-1----:R-:W-:Y:S05]  /*1a10*/  @!P1 BRA `(.L_x_2150) ;  /* 0x0000011c00009947 */ /* 0x002fea0003800000 */
.L_x_2149:
        /* <DEDUP_REMOVED lines=204> */
.L_x_2151:
[----:B------:R-:W-:Y:S01]  /*26e0*/  UISETP.NE.AND UP0, UPT, UR50, URZ, UPT ;  /* 0x0000003f3200728c */ /* 0x000fe2000bf05270 */
[----:B------:R-:W-:Y:S01]  /*26f0*/  VIADD R9, R18, UR39 ;  /* 0x0000002712097c36 */ /* 0x000fe20008000000 */
[----:B------:R-:W-:Y:S01]  /*2700*/  ULDC UR11, c[0x0][0x2f0] ;  /* 0x0000bc00000b7ab9 */ /* 0x000fe20000000800 */
[----:B------:R-:W-:Y:S01]  /*2710*/  ULDC UR14, c[0x0][0x288] ;  /* 0x0000a200000e7ab9 */ /* 0x000fe20000000800 */
[----:B------:R-:W-:Y:S01]  /*2720*/  IMAD.U32 R5, RZ, RZ, UR11 ;  /* 0x0000000bff057e24 */ /* 0x000fe2000f8e00ff */
[----:B------:R-:W-:Y:S01]  /*2730*/  R2UR UR15, R0 ;  /* 0x00000000000f72ca */ /* 0x000fe200000e0000 */
[----:B------:R-:W-:Y:S01]  /*2740*/  UMOV UR10, UR39 ;  /* 0x00000027000a7c82 */ /* 0x000fe20008000000 */
[----:B------:R-:W-:Y:S01]  /*2750*/  PLOP3.LUT P1, PT, PT, PT, UP0, 0x80, 0x0 ;  /* 0x000000000000781c */ /* 0x000fe20003f2f008 */
[----:B------:R-:W-:Y:S01]  /*2760*/  UIADD3 UR56, UR51, -0x2, URZ ;  /* 0xfffffffe33387890 */ /* 0x000fe2000fffe03f */
[----:B------:R-:W-:Y:S02]  /*2770*/  PLOP3.LUT P2, PT, PT, PT, UP0, 0x80, 0x0 ;  /* 0x000000000000781c */ /* 0x000fe40003f4f008 */
[----:B------:R-:W-:Y:S01]  /*2780*/  @UP0 ULDC UR6, c[0x0][0x44c] ;  /* 0x0001130000060ab9 */ /* 0x000fe20000000800 */
[----:B------:R-:W-:-:S08]  /*2790*/  @UP0 ULDC UR18, c[0x0][0x450] ;  /* 0x0001140000120ab9 */ /* 0x000fd00000000800 */
[----:B------:R-:W-:Y:S01]  /*27a0*/  @P1 IMAD.HI.U32 R2, R9, UR6, RZ ;  /* 0x0000000609021c27 */ /* 0x000fe2000f8e00ff */
[----:B------:R-:W-:-:S04]  /*27b0*/  @UP0 ULDC UR6, c[0x0][0x450] ;  /* 0x0001140000060ab9 */ /* 0x000fc80000000800 */
[----:B------:R-:W-:Y:S01]  /*27c0*/  @P2 SHF.R.U32.HI R9, RZ, UR6, R2 ;  /* 0x00000006ff092c19 */ /* 0x000fe20008011602 */
[----:B------:R-:W-:-:S04]  /*27d0*/  UIMAD UR6, UR51, -0xa0, URZ ;  /* 0xffffff60330678a4 */ /* 0x000fc8000f8e023f */
[----:B01----:R-:W0:Y:S01]  /*27e0*/  SHFL.IDX PT, R3, R9, 0x1, 0x1c1f ;  /* 0x003c1f0009037f89 */ /* 0x003e2200000e0000 */
[----:B------:R-:W-:Y:S02]  /*27f0*/  UIADD3 UR7, UR6, 0xa1, URZ ;  /* 0x000000a106077890 */ /* 0x000fe4000fffe03f */
[----:B------:R-:W-:Y:S01]  /*2800*/  UIMAD UR6, UR49, UR11, UR6 ;  /* 0x0000000b310672a4 */ /* 0x000fe2000f8e0206 */
[----:B------:R-:W-:Y:S01]  /*2810*/  SHFL.IDX PT, R9, R9, RZ, 0x1c1f ;  /* 0x001c1fff09097589 */ /* 0x000fe200000e0000 */
[----:B------:R-:W-:Y:S02]  /*2820*/  UIMAD UR11, UR49, UR11, -UR14 ;  /* 0x0000000b310b72a4 */ /* 0x000fe4000f8e0a0e */
[----:B------:R-:W-:Y:S01]  /*2830*/  IMAD.U32 R2, RZ, RZ, UR7 ;  /* 0x00000007ff027e24 */ /* 0x000fe2000f8e00ff */
[----:B------:R-:W-:-:S03]  /*2840*/  UIADD3 UR6, UR6, 0xa0, URZ ;  /* 0x000000a006067890 */ /* 0x000fc6000fffe03f */
[----:B------:R-:W-:-:S03]  /*2850*/  IMAD R2, R17, -0x2, R2 ;  /* 0xfffffffe11027824 */ /* 0x000fc600078e0202 */
[----:B------:R-:W-:Y:S01]  /*2860*/  IMAD.U32 R10, RZ, RZ, UR6 ;  /* 0x00000006ff0a7e24 */ /* 0x000fe2000f8e00ff */
[----:B------:R-:W-:Y:S01]  /*2870*/  @UP0 ULDC UR6, c[0x0][0x44c] ;  /* 0x0001130000060ab9 */ /* 0x000fe20000000800 */
[----:B------:R-:W-:Y:S01]  /*2880*/  IMAD R8, R5, UR49, R2 ;  /* 0x0000003105087c24 */ /* 0x000fe2000f8e0202 */
[----:B------:R-:W-:Y:S01]  /*2890*/  UIMAD.WIDE.U32 UR6, UR39, UR6, URZ ;  /* 0x00000006270672a5 */ /* 0x000fe2000f8e003f */
[----:B------:R-:W-:-:S03]  /*28a0*/  IMAD R10, R17, -0x2, R10 ;  /* 0xfffffffe110a7824 */ /* 0x000fc600078e020a */
[----:B------:R-:W-:Y:S01]  /*28b0*/  @UP0 USHF.R.U32.HI UR10, URZ, UR18, UR7 ;  /* 0x000000123f0a0299 */ /* 0x000fe20008011607 */
[----:B0-----:R-:W-:-:S03]  /*28c0*/  IADD3 R3, R3, -UR14, R8 ;  /* 0x8000000e03037c10 */ /* 0x001fc6000fffe008 */
[----:B------:R-:W-:Y:S01]  /*28d0*/  UIADD3 UR6, UR11, UR10, URZ ;  /* 0x0000000a0b067290 */ /* 0x000fe2000fffe03f */
[----:B------:R-:W-:-:S03]  /*28e0*/  VIMNMX R2, R10, R3, PT ;  /* 0x000000030a027248 */ /* 0x000fc60003fe0100 */
[----:B------:R-:W-:Y:S01]  /*28f0*/  UIMAD.WIDE UR6, UR6, 0x66666667, URZ ;  /* 0x66666667060678a5 */ /* 0x000fe2000f8e023f */
[----:B------:R-:W-:-:S03]  /*2900*/  ISETP.GT.AND P1, PT, R2, RZ, PT ;  /* 0x000000ff0200720c */ /* 0x000fc60003f24270 */
[----:B------:R-:W-:Y:S01]  /*2910*/  USHF.R.U32.HI UR6, URZ, 0x1f, UR7 ;  /* 0x0000001f3f067899 */ /* 0x000fe20008011607 */
[C---:B------:R-:W-:Y:S02]  /*2920*/  ISETP.GT.AND P2, PT, R2.reuse, 0x1, PT ;  /* 0x000000010200780c */ /* 0x040fe40003f44270 */
[----:B------:R-:W-:Y:S01]  /*2930*/  ISETP.GT.AND P3, PT, R2, 0x8, PT ;  /* 0x000000080200780c */ /* 0x000fe20003f64270 */
[----:B------:R-:W-:Y:S01]  /*2940*/  ULEA.HI.SX32 UR7, UR7, UR6, 0x1a ;  /* 0x0000000607077291 */ /* 0x000fe2000f8fd23f */
[----:B------:R-:W-:Y:S01]  /*2950*/  FSEL R5, R90, -INF , P1 ;  /* 0xff8000005a057808 */ /* 0x000fe20000800000 */
[----:B------:R-:W-:Y:S01]  /*2960*/  UIADD3 UR6, UR15, 0x29840, URZ ;  /* 0x000298400f067890 */ /* 0x000fe2000fffe03f */
[----:B------:R-:W-:Y:S01]  /*2970*/  FSEL R91, R91, -INF , P2 ;  /* 0xff8000005b5b7808 */ /* 0x000fe20001000000 */
[----:B------:R-:W-:Y:S01]  /*2980*/  UISETP.LT.AND UP0, UPT, URZ, UR7, UPT ;  /* 0x000000073f00728c */ /* 0x000fe2000bf01270 */
[----:B------:R-:W-:Y:S01]  /*2990*/  ISETP.GT.AND P1, PT, R2, 0x9, PT ;  /* 0x000000090200780c */ /* 0x000fe20003f24270 */
[----:B------:R-:W-:Y:S01]  /*29a0*/  UPRMT UR6, UR40, 0x654, UR6 ;  /* 0x0000065428067896 */ /* 0x000fe20008000006 */
[----:B------:R-:W-:Y:S01]  /*29b0*/  FSEL R7, R94, -INF , P3 ;  /* 0xff8000005e077808 */ /* 0x000fe20001800000 */
[----:B------:R-:W-:Y:S01]  /*29c0*/  USEL UR54, URZ, UR7, !UP0 ;  /* 0x000000073f367287 */ /* 0x000fe2000c000000 */
[----:B------:R-:W-:-:S02]  /*29d0*/  FMNMX.FTZ R4, R5, R91, !PT ;  /* 0x0000005b05047209 */ /* 0x000fc40007810000 */
[C---:B------:R-:W-:Y:S01]  /*29e0*/  ISETP.GT.AND P2, PT, R2.reuse, 0x10, PT ;  /* 0x000000100200780c */ /* 0x040fe20003f44270 */
[----:B------:R-:W-:Y:S01]  /*29f0*/  UISETP.GE.AND UP0, UPT, UR56, UR54, UPT ;  /* 0x000000363800728c */ /* 0x000fe2000bf06270 */
[----:B------:R-:W-:Y:S02]  /*2a00*/  FSEL R95, R95, -INF , P1 ;  /* 0xff8000005f5f7808 */ /* 0x000fe40000800000 */
[----:B------:R-:W-:Y:S01]  /*2a10*/  FMNMX.FTZ R4, R7, R4, !PT ;  /* 0x0000000407047209 */ /* 0x000fe20007810000 */
[----:B------:R-:W-:Y:S01]  /*2a20*/  SYNCS.ARRIVE.TRANS64.RED.A1T0 RZ, [UR6], RZ ;  /* 0x000000ffffff79a7 */ /* 0x000fe20008100406 */
[----:B------:R-:W-:Y:S02]  /*2a30*/  ISETP.GT.AND P1, PT, R2, 0x11, PT ;  /* 0x000000110200780c */ /* 0x000fe40003f24270 */
[----:B------:R-:W-:Y:S02]  /*2a40*/  FSEL R13, R98, -INF , P2 ;  /* 0xff800000620d7808 */ /* 0x000fe40001000000 */
[----:B------:R-:W-:-:S02]  /*2a50*/  FMNMX.FTZ R4, R95, R4, !PT ;  /* 0x000000045f047209 */ /* 0x000fc40007810000 */
[C---:B------:R-:W-:Y:S02]  /*2a60*/  ISETP.GT.AND P2, PT, R2.reuse, 0x18, PT ;  /* 0x000000180200780c */ /* 0x040fe40003f44270 */
[----:B------:R-:W-:Y:S02]  /*2a70*/  FSEL R99, R99, -INF , P1 ;  /* 0xff80000063637808 */ /* 0x000fe40000800000 */
[----:B------:R-:W-:Y:S02]  /*2a80*/  FMNMX.FTZ R4, R13, R4, !PT ;  /* 0x000000040d047209 */ /* 0x000fe40007810000 */
        /* <DEDUP_REMOVED lines=22> */
[----:B------:R-:W-:Y:S01]  /*2bf0*/  FSEL R111, R83, -INF , P1 ;  /* 0xff800000536f7808 */ /* 0x000fe20000800000 */
[----:B------:R-:W-:Y:S01]  /*2c00*/  IMAD.U32 R83, RZ, RZ, UR38 ;  /* 0x00000026ff537e24 */ /* 0x000fe2000f8e00ff */
        /* <DEDUP_REMOVED lines=22> */
[----:B------:R-:W-:Y:S02]  /*2d70*/  ISETP.GT.AND P2, PT, R2, 0x58, PT ;  /* 0x000000580200780c */ /* 0x000fe40003f44270 */
        /* <DEDUP_REMOVED lines=53> */
[----:B------:R-:W-:Y:S02]  /*30d0*/  FSEL R39, R39, -INF , P1 ;  /* 0xff80000027277808 */ /* 0x000fe40000800000 */
[----:B------:R-:W-:-:S04]  /*30e0*/  FMNMX.FTZ R2, R38, R11, !PT ;  /* 0x0000000b26027209 */ /* 0x000fc80007810000 */
[----:B------:R-:W-:-:S05]  /*30f0*/  FMNMX.FTZ R6, R39, R2, !PT ;  /* 0x0000000227067209 */ /* 0x000fca0007810000 */
[----:B------:R-:W0:Y:S02]  /*3100*/  SHFL.BFLY PT, R11, R6, 0x2, 0x1f ;  /* 0x0c401f00060b7f89 */ /* 0x000e2400000e0000 */
[----:B0-----:R-:W-:-:S05]  /*3110*/  FMNMX.FTZ R11, R6, R11, !PT ;  /* 0x0000000b060b7209 */ /* 0x001fca0007810000 */
[----:B------:R-:W0:Y:S02]  /*3120*/  SHFL.BFLY PT, R4, R11, 0x1, 0x1f ;  /* 0x0c201f000b047f89 */ /* 0x000e2400000e0000 */
[----:B0-----:R-:W-:Y:S01]  /*3130*/  FMNMX.FTZ R4, R11, R4, !PT ;  /* 0x000000040b047209 */ /* 0x001fe20007810000 */
[----:B------:R-:W-:-:S03]  /*3140*/  VIADD R11, R8, -UR14 ;  /* 0x8000000e080b7c36 */ /* 0x000fc60008000000 */
[C---:B------:R-:W-:Y:S01]  /*3150*/  FSETP.NEU.FTZ.AND P1, PT, R4.reuse, -INF , PT ;  /* 0xff8000000400780b */ /* 0x040fe20003f3d000 */
[----:B------:R-:W-:-:S01]  /*3160*/  FFMA.FTZ R2, R4, R83, -8 ;  /* 0xc100000004027423 */ /* 0x000fc20000010053 */
[----:B------:R-:W-:-:S04]  /*3170*/  VIADDMNMX R83, R9, R11, R10, PT ;  /* 0x0000000b09537246 */ /* 0x000fc8000380010a */
[----:B------:R-:W-:Y:S02]  /*3180*/  FSEL R2, R2, RZ, P1 ;  /* 0x000000ff02027208 */ /* 0x000fe40000800000 */
[C---:B------:R-:W-:Y:S02]  /*3190*/  ISETP.GT.AND P1, PT, R83.reuse, RZ, PT ;  /* 0x000000ff5300720c */ /* 0x040fe40003f24270 */
[----:B------:R-:W-:Y:S01]  /*31a0*/  ISETP.GT.AND P2, PT, R83, 0x1, PT ;  /* 0x000000015300780c */ /* 0x000fe20003f44270 */
[----:B------:R-:W-:-:S01]  /*31b0*/  FFMA.FTZ R9, R13, UR38, -R2 ;  /* 0x000000260d097c23 */ /* 0x000fc20008010802 */
[----:B------:R-:W-:Y:S01]  /*31c0*/  ISETP.GT.AND P3, PT, R83, 0x8, PT ;  /* 0x000000085300780c */ /* 0x000fe20003f64270 */
[----:B------:R-:W-:-:S01]  /*31d0*/  FFMA.FTZ R15, R15, UR38, -R2 ;  /* 0x000000260f0f7c23 */ /* 0x000fc20008010802 */
[----:B------:R-:W-:Y:S01]  /*31e0*/  FSEL R88, R88, -INF , P1 ;  /* 0xff80000058587808 */ /* 0x000fe20000800000 */
[----:B------:R-:W-:-:S01]  /*31f0*/  FFMA.FTZ R21, R21, UR38, -R2 ;  /* 0x0000002615157c23 */ /* 0x000fc20008010802 */
[----:B------:R-:W-:Y:S01]  /*3200*/  FSEL R89, R89, -INF , P2 ;  /* 0xff80000059597808 */ /* 0x000fe20001000000 */
[----:B------:R-:W-:-:S01]  /*3210*/  FFMA.FTZ R86, R75, UR38, -R2 ;  /* 0x000000264b567c23 */ /* 0x000fc20008010802 */
[----:B------:R-:W-:Y:S01]  /*3220*/  ISETP.GT.AND P1, PT, R83, 0x9, PT ;  /* 0x000000095300780c */ /* 0x000fe20003f24270 */
[----:B------:R-:W-:-:S01]  /*3230*/  FFMA.FTZ R5, R5, UR38, -R2 ;  /* 0x0000002605057c23 */ /* 0x000fc20008010802 */
[----:B------:R-:W-:Y:S01]  /*3240*/  FSEL R92, R92, -INF , P3 ;  /* 0xff8000005c5c7808 */ /* 0x000fe20001800000 */
[----:B------:R-:W-:-:S01]  /*3250*/  FFMA.FTZ R6, R91, UR38, -R2 ;  /* 0x000000265b067c23 */ /* 0x000fc20008010802 */
[----:B------:R-:W-:Y:S01]  /*3260*/  FMNMX.FTZ R11, R88, R89, !PT ;  /* 0x00000059580b7209 */ /* 0x000fe20007810000 */
[----:B------:R-:W-:-:S01]  /*3270*/  FFMA.FTZ R7, R7, UR38, -R2 ;  /* 0x0000002607077c23 */ /* 0x000fc20008010802 */
[----:B------:R-:W-:Y:S01]  /*3280*/  ISETP.GT.AND P2, PT, R83, 0x10, PT ;  /* 0x000000105300780c */ /* 0x000fe20003f44270 */
[----:B------:R-:W-:Y:S01]  /*3290*/  MUFU.EX2 R5, R5 ;  /* 0x0000000500057308 */ /* 0x000fe20000000800 */
[----:B------:R-:W-:Y:S01]  /*32a0*/  FSEL R93, R93, -INF , P1 ;  /* 0xff8000005d5d7808 */ /* 0x000fe20000800000 */
[--C-:B------:R-:W-:Y:S01]  /*32b0*/  FFMA.FTZ R95, R95, UR38, -R2.reuse ;  /* 0x000000265f5f7c23 */ /* 0x100fe20008010802 */
[----:B------:R-:W-:Y:S01]  /*32c0*/  FMNMX.FTZ R12, R92, R11, !PT ;  /* 0x0000000b5c0c7209 */ /* 0x000fe20007810000 */
[--C-:B------:R-:W-:Y:S01]  /*32d0*/  FFMA.FTZ R10, R99, UR38, -R2.reuse ;  /* 0x00000026630a7c23 */ /* 0x100fe20008010802 */
[----:B------:R-:W-:Y:S01]  /*32e0*/  ISETP.GT.AND P1, PT, R83, 0x11, PT ;  /* 0x000000115300780c */ /* 0x000fe20003f24270 */
[--C-:B------:R-:W-:Y:S01]  /*32f0*/  FFMA.FTZ R107, R107, UR38, -R2.reuse ;  /* 0x000000266b6b7c23 */ /* 0x100fe20008010802 */
[----:B------:R-:W-:Y:S01]  /*3300*/  FSEL R96, R96, -INF , P2 ;  /* 0xff80000060607808 */ /* 0x000fe20001000000 */
[----:B------:R0:W-:Y:S01]  /*3310*/  MUFU.EX2 R11, R15 ;  /* 0x0000000f000b7308 */ /* 0x0001e20000000800 */
[----:B------:R-:W-:Y:S01]  /*3320*/  FMNMX.FTZ R13, R93, R12, !PT ;  /* 0x0000000c5d0d7209 */ /* 0x000fe20007810000 */
[--C-:B------:R-:W-:Y:S01]  /*3330*/  FFMA.FTZ R12, R103, UR38, -R2.reuse ;  /* 0x00000026670c7c23 */ /* 0x100fe20008010802 */
[----:B------:R-:W-:Y:S01]  /*3340*/  ISETP.GT.AND P2, PT, R83, 0x18, PT ;  /* 0x000000185300780c */ /* 0x000fe20003f44270 */
[--C-:B------:R-:W-:Y:S01]  /*3350*/  FFMA.FTZ R109, R109, UR38, -R2.reuse ;  /* 0x000000266d6d7c23 */ /* 0x100fe20008010802 */
[----:B------:R-:W-:Y:S01]  /*3360*/  FSEL R97, R97, -INF , P1 ;  /* 0xff80000061617808 */ /* 0x000fe20000800000 */
[--C-:B------:R-:W-:Y:S01]  /*3370*/  FFMA.FTZ R47, R47, UR38, -R2.reuse ;  /* 0x000000262f2f7c23 */ /* 0x100fe20008010802 */
[----:B------:R-:W-:Y:S01]  /*3380*/  FMNMX.FTZ R14, R96, R13, !PT ;  /* 0x0000000d600e7209 */ /* 0x000fe20007810000 */
[----:B------:R-:W-:Y:S01]  /*3390*/  MUFU.EX2 R6, R6 ;  /* 0x0000000600067308 */ /* 0x000fe20000000800 */
[----:B------:R-:W-:Y:S01]  /*33a0*/  ISETP.GT.AND P1, PT, R83, 0x19, PT ;  /* 0x000000195300780c */ /* 0x000fe20003f24270 */
[--C-:B------:R-:W-:Y:S01]  /*33b0*/  FFMA.FTZ R26, R26, UR38, -R2.reuse ;  /* 0x000000261a1a7c23 */ /* 0x100fe20008010802 */
[----:B------:R-:W-:Y:S01]  /*33c0*/  FSEL R100, R100, -INF , P2 ;  /* 0xff80000064647808 */ /* 0x000fe20001000000 */
[--C-:B------:R-:W-:Y:S01]  /*33d0*/  FFMA.FTZ R27, R27, UR38, -R2.reuse ;  /* 0x000000261b1b7c23 */ /* 0x100fe20008010802 */
[----:B------:R-:W-:Y:S01]  /*33e0*/  FMNMX.FTZ R13, R97, R14, !PT ;  /* 0x0000000e610d7209 */ /* 0x000fe20007810000 */
[--C-:B------:R-:W-:Y:S01]  /*33f0*/  FFMA.FTZ R30, R30, UR38, -R2.reuse ;  /* 0x000000261e1e7c23 */ /* 0x100fe20008010802 */
[----:B------:R-:W-:Y:S01]  /*3400*/  FSEL R101, R101, -INF , P1 ;  /* 0xff80000065657808 */ /* 0x000fe20000800000 */
[----:B------:R-:W-:Y:S01]  /*3410*/  MUFU.EX2 R7, R7 ;  /* 0x0000000700077308 */ /* 0x000fe20000000800 */
[----:B------:R-:W-:Y:S01]  /*3420*/  ISETP.GT.AND P1, PT, R83, 0x20, PT ;  /* 0x000000205300780c */ /* 0x000fe20003f24270 */
[--C-:B------:R-:W-:Y:S01]  /*3430*/  FFMA.FTZ R31, R31, UR38, -R2.reuse ;  /* 0x000000261f1f7c23 */ /* 0x100fe20008010802 */
[----:B------:R-:W-:Y:S01]  /*3440*/  FMNMX.FTZ R14, R100, R13, !PT ;  /* 0x0000000d640e7209 */ /* 0x000fe20007810000 */
[--C-:B------:R-:W-:Y:S01]  /*3450*/  FFMA.FTZ R34, R34, UR38, -R2.reuse ;  /* 0x0000002622227c23 */ /* 0x100fe20008010802 */
[----:B------:R-:W-:Y:S01]  /*3460*/  ISETP.GT.AND P2, PT, R83, 0x21, PT ;  /* 0x000000215300780c */ /* 0x000fe20003f44270 */
[--C-:B------:R-:W-:Y:S01]  /*3470*/  FFMA.FTZ R35, R35, UR38, -R2.reuse ;  /* 0x0000002623237c23 */ /* 0x100fe20008010802 */
[----:B------:R-:W-:Y:S01]  /*3480*/  FSEL R72, R72, -INF , P1 ;  /* 0xff80000048487808 */ /* 0x000fe20000800000 */
[----:B------:R1:W-:Y:S01]  /*3490*/  MUFU.EX2 R13, R21 ;  /* 0x00000015000d7308 */ /* 0x0003e20000000800 */
[----:B0-----:R-:W-:Y:S01]  /*34a0*/  FMNMX.FTZ R15, R101, R14, !PT ;  /* 0x0000000e650f7209 */ /* 0x001fe20007810000 */
[--C-:B------:R-:W-:Y:S01]  /*34b0*/  FFMA.FTZ R14, R105, UR38, -R2.reuse ;  /* 0x00000026690e7c23 */ /* 0x100fe20008010802 */
[----:B------:R-:W-:Y:S01]  /*34c0*/  ISETP.GT.AND P1, PT, R83, 0x28, PT ;  /* 0x000000285300780c */ /* 0x000fe20003f24270 */
[--C-:B------:R-:W-:Y:S01]  /*34d0*/  FFMA.FTZ R38, R38, UR38, -R2.reuse ;  /* 0x0000002626267c23 */ /* 0x100fe20008010802 */
[----:B------:R-:W-:Y:S01]  /*34e0*/  FSEL R73, R73, -INF , P2 ;  /* 0xff80000049497808 */ /* 0x000fe20001000000 */
[----:B------:R-:W-:Y:S01]  /*34f0*/  FFMA.FTZ R39, R39, UR38, -R2 ;  /* 0x0000002627277c23 */ /* 0x000fe20008010802 */
[----:B------:R-:W-:Y:S01]  /*3500*/  FMNMX.FTZ R20, R72, R15, !PT ;  /* 0x0000000f48147209 */ /* 0x000fe20007810000 */
[----:B------:R-:W-:Y:S01]  /*3510*/  MUFU.EX2 R8, R95 ;  /* 0x0000005f00087308 */ /* 0x000fe20000000800 */
[----:B------:R-:W-:-:S02]  /*3520*/  ISETP.GT.AND P2, PT, R83, 0x29, PT ;  /* 0x000000295300780c */ /* 0x000fc40003f44270 */
[----:B------:R-:W-:Y:S02]  /*3530*/  FSEL R76, R76, -INF , P1 ;  /* 0xff8000004c4c7808 */ /* 0x000fe40000800000 */
[----:B------:R-:W-:Y:S02]  /*3540*/  FMNMX.FTZ R15, R73, R20, !PT ;  /* 0x00000014490f7209 */ /* 0x000fe40007810000 */
[----:B------:R-:W-:Y:S01]  /*3550*/  ISETP.GT.AND P1, PT, R83, 0x30, PT ;  /* 0x000000305300780c */ /* 0x000fe20003f24270 */
[----:B------:R-:W-:Y:S01]  /*3560*/  MUFU.EX2 R9, R9 ;  /* 0x0000000900097308 */ /* 0x000fe20000000800 */
[----:B------:R-:W-:Y:S02]  /*3570*/  FSEL R77, R77, -INF , P2 ;  /* 0xff8000004d4d7808 */ /* 0x000fe40001000000 */
[----:B------:R-:W-:Y:S02]  /*3580*/  FMNMX.FTZ R20, R76, R15, !PT ;  /* 0x0000000f4c147209 */ /* 0x000fe40007810000 */
[----:B------:R-:W-:-:S02]  /*3590*/  ISETP.GT.AND P2, PT, R83, 0x31, PT ;  /* 0x000000315300780c */ /* 0x000fc40003f44270 */
[----:B------:R-:W-:Y:S01]  /*35a0*/  FSEL R80, R80, -INF , P1 ;  /* 0xff80000050507808 */ /* 0x000fe20000800000 */
[----:B------:R-:W-:Y:S01]  /*35b0*/  MUFU.EX2 R10, R10 ;  /* 0x0000000a000a7308 */ /* 0x000fe20000000800 */
[----:B-1----:R-:W-:Y:S01]  /*35c0*/  FMNMX.FTZ R21, R77, R20, !PT ;  /* 0x000000144d157209 */ /* 0x002fe20007810000 */
[----:B------:R-:W-:Y:S01]  /*35d0*/  FFMA.FTZ R20, R79, UR38, -R2 ;  /* 0x000000264f147c23 */ /* 0x000fe20008010802 */
[----:B------:R-:W-:Y:S02]  /*35e0*/  ISETP.GT.AND P1, PT, R83, 0x38, PT ;  /* 0x000000385300780c */ /* 0x000fe40003f24270 */
[----:B------:R-:W-:Y:S02]  /*35f0*/  FSEL R81, R81, -INF , P2 ;  /* 0xff80000051517808 */ /* 0x000fe40001000000 */
[----:B------:R-:W-:Y:S01]  /*3600*/  FMNMX.FTZ R58, R80, R21, !PT ;  /* 0x00000015503a7209 */ /* 0x000fe20007810000 */
[----:B------:R-:W-:Y:S01]  /*3610*/  MUFU.EX2 R12, R12 ;  /* 0x0000000c000c7308 */ /* 0x000fe20000000800 */
[----:B------:R-:W-:-:S02]  /*3620*/  ISETP.GT.AND P2, PT, R83, 0x39, PT ;  /* 0x000000395300780c */ /* 0x000fc40003f44270 */
[----:B------:R-:W-:Y:S02]  /*3630*/  FSEL R84, R84, -INF , P1 ;  /* 0xff80000054547808 */ /* 0x000fe40000800000 */
[----:B------:R-:W-:Y:S02]  /*3640*/  FMNMX.FTZ R21, R81, R58, !PT ;  /* 0x0000003a51157209 */ /* 0x000fe40007810000 */
[----:B------:R-:W-:Y:S01]  /*3650*/  FSEL R85, R85, -INF , P2 ;  /* 0xff80000055557808 */ /* 0x000fe20001000000 */
[----:B------:R-:W-:Y:S01]  /*3660*/  MUFU.EX2 R14, R14 ;  /* 0x0000000e000e7308 */ /* 0x000fe20000000800 */
[C---:B------:R-:W-:Y:S02]  /*3670*/  ISETP.GT.AND P1, PT, R83.reuse, 0x40, PT ;  /* 0x000000405300780c */ /* 0x040fe40003f24270 */
[----:B------:R-:W-:Y:S02]  /*3680*/  FMNMX.FTZ R58, R84, R21, !PT ;  /* 0x00000015543a7209 */ /* 0x000fe40007810000 */
[----:B------:R-:W-:-:S02]  /*3690*/  ISETP.GT.AND P2, PT, R83, 0x41, PT ;  /* 0x000000415300780c */ /* 0x000fc40003f44270 */
[----:B------:R-:W-:Y:S01]  /*36a0*/  FSEL R62, R56, -INF , P1 ;  /* 0xff800000383e7808 */ /* 0x000fe20000800000 */
[----:B------:R-:W-:Y:S01]  /*36b0*/  MUFU.EX2 R15, R107 ;  /* 0x0000006b000f7308 */ /* 0x000fe20000000800 */
[----:B------:R-:W-:Y:S01]  /*36c0*/  FMNMX.FTZ R79, R85, R58, !PT ;  /* 0x0000003a554f7209 */ /* 0x000fe20007810000 */
[--C-:B------:R-:W-:Y:S01]  /*36d0*/  FFMA.FTZ R56, R111, UR38, -R2.reuse ;  /* 0x000000266f387c23 */ /* 0x100fe20008010802 */
[----:B------:R-:W-:Y:S02]  /*36e0*/  ISETP.GT.AND P1, PT, R83, 0x48, PT ;  /* 0x000000485300780c */ /* 0x000fe40003f24270 */
[----:B------:R-:W-:Y:S01]  /*36f0*/  FSEL R74, R57, -INF , P2 ;  /* 0xff800000394a7808 */ /* 0x000fe20001000000 */
[----:B------:R-:W-:-:S01]  /*3700*/  FFMA.FTZ R57, R113, UR38, -R2 ;  /* 0x0000002671397c23 */ /* 0x000fc20008010802 */
        /* <DEDUP_REMOVED lines=12> */
[----:B------:R-:W-:Y:S01]  /*37d0*/  FMNMX.FTZ R79, R61, R58, !PT ;  /* 0x0000003a3d4f7209 */ /* 0x000fe20007810000 */
        /* <DEDUP_REMOVED lines=15> */
[----:B------:R-:W-:Y:S02]  /*38d0*/  FMNMX.FTZ R82, R69, R78, !PT ;  /* 0x0000004e45527209 */ /* 0x000fe40007810000 */
[----:B------:R-:W-:Y:S01]  /*38e0*/  FSEL R78, R41, -INF , P2 ;  /* 0xff800000294e7808 */ /* 0x000fe20001000000 */
[----:B------:R-:W-:-:S01]  /*38f0*/  FFMA.FTZ R41, R59, UR38, -R2 ;  /* 0x000000263b297c23 */ /* 0x000fc20008010802 */
[----:B------:R-:W-:Y:S02]  /*3900*/  ISETP.GT.AND P1, PT, R83, 0x68, PT ;  /* 0x000000685300780c */ /* 0x000fe40003f24270 */
[----:B------:R-:W-:Y:S01]  /*3910*/  FMNMX.FTZ R59, R75, R82, !PT ;  /* 0x000000524b3b7209 */ /* 0x000fe20007810000 */
[----:B------:R0:W-:Y:S01]  /*3920*/  MUFU.EX2 R40, R86 ;  /* 0x0000005600287308 */ /* 0x0001e20000000800 */
[----:B------:R-:W-:-:S02]  /*3930*/  FSEL R79, R44, -INF , P1 ;  /* 0xff8000002c4f7808 */ /* 0x000fc40000800000 */
[C---:B------:R-:W-:Y:S02]  /*3940*/  ISETP.GT.AND P2, PT, R83.reuse, 0x69, PT ;  /* 0x000000695300780c */ /* 0x040fe40003f44270 */
[----:B------:R-:W-:Y:S02]  /*3950*/  FMNMX.FTZ R44, R78, R59, !PT ;  /* 0x0000003b4e2c7209 */ /* 0x000fe40007810000 */
[----:B------:R-:W-:Y:S01]  /*3960*/  ISETP.GT.AND P1, PT, R83, 0x70, PT ;  /* 0x000000705300780c */ /* 0x000fe20003f24270 */
[----:B------:R-:W-:Y:S01]  /*3970*/  MUFU.EX2 R41, R41 ;  /* 0x0000002900297308 */ /* 0x000fe20000000800 */
[----:B------:R-:W-:Y:S01]  /*3980*/  FSEL R59, R45, -INF , P2 ;  /* 0xff8000002d3b7808 */ /* 0x000fe20001000000 */
[--C-:B0-----:R-:W-:Y:S01]  /*3990*/  FFMA.FTZ R86, R3, UR38, -R2.reuse ;  /* 0x0000002603567c23 */ /* 0x101fe20008010802 */
[----:B------:R-:W-:Y:S01]  /*39a0*/  FMNMX.FTZ R82, R79, R44, !PT ;  /* 0x0000002c4f527209 */ /* 0x000fe20007810000 */
[----:B------:R-:W-:Y:S01]  /*39b0*/  FFMA.FTZ R45, R63, UR38, -R2 ;  /* 0x000000263f2d7c23 */ /* 0x000fe20008010802 */
[----:B------:R-:W-:-:S02]  /*39c0*/  ISETP.GT.AND P2, PT, R83, 0x71, PT ;  /* 0x000000715300780c */ /* 0x000fc40003f44270 */
[----:B------:R-:W-:Y:S01]  /*39d0*/  FSEL R48, R48, -INF , P1 ;  /* 0xff80000030307808 */ /* 0x000fe20000800000 */
[----:B------:R0:W-:Y:S01]  /*39e0*/  MUFU.EX2 R44, R86 ;  /* 0x00000056002c7308 */ /* 0x0001e20000000800 */
[----:B------:R-:W-:Y:S02]  /*39f0*/  FMNMX.FTZ R3, R59, R82, !PT ;  /* 0x000000523b037209 */ /* 0x000fe40007810000 */
[----:B------:R-:W-:Y:S02]  /*3a00*/  ISETP.GT.AND P1, PT, R83, 0x78, PT ;  /* 0x000000785300780c */ /* 0x000fe40003f24270 */
[----:B------:R-:W-:Y:S02]  /*3a10*/  FSEL R49, R49, -INF , P2 ;  /* 0xff80000031317808 */ /* 0x000fe40001000000 */
[----:B------:R-:W-:Y:S01]  /*3a20*/  FMNMX.FTZ R82, R48, R3, !PT ;  /* 0x0000000330527209 */ /* 0x000fe20007810000 */
[----:B------:R-:W-:Y:S01]  /*3a30*/  MUFU.EX2 R45, R45 ;  /* 0x0000002d002d7308 */ /* 0x000fe20000000800 */
[----:B------:R-:W-:Y:S01]  /*3a40*/  ISETP.GT.AND P2, PT, R83, 0x79, PT ;  /* 0x000000795300780c */ /* 0x000fe20003f44270 */
[----:B0-----:R-:W-:Y:S01]  /*3a50*/  FFMA.FTZ R86, R66, UR38, -R2 ;  /* 0x0000002642567c23 */ /* 0x001fe20008010802 */
[----:B------:R-:W-:-:S02]  /*3a60*/  FSEL R52, R52, -INF , P1 ;  /* 0xff80000034347808 */ /* 0x000fc40000800000 */
[----:B------:R-:W-:Y:S02]  /*3a70*/  FMNMX.FTZ R3, R49, R82, !PT ;  /* 0x0000005231037209 */ /* 0x000fe40007810000 */
[----:B------:R-:W-:Y:S01]  /*3a80*/  FSEL R53, R53, -INF , P2 ;  /* 0xff80000035357808 */ /* 0x000fe20001000000 */
[----:B------:R-:W-:Y:S01]  /*3a90*/  MUFU.EX2 R26, R26 ;  /* 0x0000001a001a7308 */ /* 0x000fe20000000800 */
[C---:B------:R-:W-:Y:S02]  /*3aa0*/  ISETP.GT.AND P1, PT, R83.reuse, 0x80, PT ;  /* 0x000000805300780c */ /* 0x040fe40003f24270 */
[----:B------:R-:W-:Y:S02]  /*3ab0*/  FMNMX.FTZ R66, R52, R3, !PT ;  /* 0x0000000334427209 */ /* 0x000fe40007810000 */
[----:B------:R-:W-:Y:S02]  /*3ac0*/  ISETP.GT.AND P2, PT, R83, 0x81, PT ;  /* 0x000000815300780c */ /* 0x000fe40003f44270 */
[----:B------:R-:W-:Y:S01]  /*3ad0*/  FSEL R63, R24, -INF , P1 ;  /* 0xff800000183f7808 */ /* 0x000fe20000800000 */
[----:B------:R-:W-:Y:S01]  /*3ae0*/  MUFU.EX2 R27, R27 ;  /* 0x0000001b001b7308 */ /* 0x000fe20000000800 */
[----:B------:R-:W-:-:S02]  /*3af0*/  FMNMX.FTZ R82, R53, R66, !PT ;  /* 0x0000004235527209 */ /* 0x000fc40007810000 */
[----:B------:R-:W-:Y:S02]  /*3b00*/  ISETP.GT.AND P1, PT, R83, 0x88, PT ;  /* 0x000000885300780c */ /* 0x000fe40003f24270 */
[----:B------:R-:W-:Y:S01]  /*3b10*/  FSEL R66, R25, -INF , P2 ;  /* 0xff80000019427808 */ /* 0x000fe20001000000 */
[----:B------:R-:W-:Y:S01]  /*3b20*/  FFMA.FTZ R25, R67, UR38, -R2 ;  /* 0x0000002643197c23 */ /* 0x000fe20008010802 */
[----:B------:R-:W-:Y:S01]  /*3b30*/  FMNMX.FTZ R3, R63, R82, !PT ;  /* 0x000000523f037209 */ /* 0x000fe20007810000 */
[----:B------:R-:W-:Y:S01]  /*3b40*/  MUFU.EX2 R24, R86 ;  /* 0x0000005600187308 */ /* 0x000fe20000000800 */
[----:B------:R-:W-:Y:S02]  /*3b50*/  FSEL R67, R28, -INF , P1 ;  /* 0xff8000001c437808 */ /* 0x000fe40000800000 */
[----:B------:R-:W-:Y:S02]  /*3b60*/  ISETP.GT.AND P2, PT, R83, 0x89, PT ;  /* 0x000000895300780c */ /* 0x000fe40003f44270 */
[----:B------:R-:W-:-:S02]  /*3b70*/  FMNMX.FTZ R28, R66, R3, !PT ;  /* 0x00000003421c7209 */ /* 0x000fc40007810000 */
[----:B------:R-:W-:Y:S01]  /*3b80*/  ISETP.GT.AND P1, PT, R83, 0x90, PT ;  /* 0x000000905300780c */ /* 0x000fe20003f24270 */
[----:B------:R-:W-:Y:S01]  /*3b90*/  MUFU.EX2 R25, R25 ;  /* 0x0000001900197308 */ /* 0x000fe20000000800 */
[----:B------:R-:W-:Y:S01]  /*3ba0*/  FSEL R82, R29, -INF , P2 ;  /* 0xff8000001d527808 */ /* 0x000fe20001000000 */
[----:B------:R-:W-:Y:S01]  /*3bb0*/  FFMA.FTZ R29, R70, UR38, -R2 ;  /* 0x00000026461d7c23 */ /* 0x000fe20008010802 */
[----:B------:R-:W-:Y:S02]  /*3bc0*/  FMNMX.FTZ R3, R67, R28, !PT ;  /* 0x0000001c43037209 */ /* 0x000fe40007810000 */
[----:B------:R-:W-:Y:S02]  /*3bd0*/  ISETP.GT.AND P2, PT, R83, 0x91, PT ;  /* 0x000000915300780c */ /* 0x000fe40003f44270 */
[----:B------:R-:W-:Y:S01]  /*3be0*/  FSEL R32, R32, -INF , P1 ;  /* 0xff80000020207808 */ /* 0x000fe20000800000 */
[----:B------:R0:W-:Y:S01]  /*3bf0*/  MUFU.EX2 R28, R29 ;  /* 0x0000001d001c7308 */ /* 0x0001e20000000800 */
[----:B------:R-:W-:-:S02]  /*3c00*/  FMNMX.FTZ R3, R82, R3, !PT ;  /* 0x0000000352037209 */ /* 0x000fc40007810000 */
[----:B------:R-:W-:Y:S02]  /*3c10*/  ISETP.GT.AND P1, PT, R83, 0x98, PT ;  /* 0x000000985300780c */ /* 0x000fe40003f24270 */
[----:B------:R-:W-:Y:S01]  /*3c20*/  FSEL R70, R33, -INF , P2 ;  /* 0xff80000021467808 */ /* 0x000fe20001000000 */
[--C-:B------:R-:W-:Y:S01]  /*3c30*/  FFMA.FTZ R33, R71, UR38, -R2.reuse ;  /* 0x0000002647217c23 */ /* 0x100fe20008010802 */
[----:B------:R-:W-:Y:S01]  /*3c40*/  FMNMX.FTZ R3, R32, R3, !PT ;  /* 0x0000000320037209 */ /* 0x000fe20007810000 */
[----:B------:R-:W-:Y:S01]  /*3c50*/  MUFU.EX2 R30, R30 ;  /* 0x0000001e001e7308 */ /* 0x000fe20000000800 */
[----:B------:R-:W-:Y:S01]  /*3c60*/  FSEL R71, R36, -INF , P1 ;  /* 0xff80000024477808 */ /* 0x000fe20000800000 */
[--C-:B0-----:R-:W-:Y:S01]  /*3c70*/  FFMA.FTZ R29, R42, UR38, -R2.reuse ;  /* 0x000000262a1d7c23 */ /* 0x101fe20008010802 */
[----:B------:R-:W-:Y:S01]  /*3c80*/  ISETP.GT.AND P2, PT, R83, 0x99, PT ;  /* 0x000000995300780c */ /* 0x000fe20003f44270 */
[--C-:B------:R-:W-:Y:S01]  /*3c90*/  FFMA.FTZ R42, R46, UR38, -R2.reuse ;  /* 0x000000262e2a7c23 */ /* 0x100fe20008010802 */
[----:B------:R-:W-:Y:S01]  /*3ca0*/  FMNMX.FTZ R36, R70, R3, !PT ;  /* 0x0000000346247209 */ /* 0x000fe20007810000 */
[--C-:B------:R-:W-:Y:S01]  /*3cb0*/  FFMA.FTZ R46, R51, UR38, -R2.reuse ;  /* 0x00000026332e7c23 */ /* 0x100fe20008010802 */
[----:B------:R-:W-:Y:S01]  /*3cc0*/  FSEL R37, R37, -INF , P2 ;  /* 0xff80000025257808 */ /* 0x000fe20001000000 */
[--C-:B------:R-:W-:Y:S01]  /*3cd0*/  FFMA.FTZ R51, R55, UR38, -R2.reuse ;  /* 0x0000002637337c23 */ /* 0x100fe20008010802 */
[----:B------:R-:W-:Y:S01]  /*3ce0*/  FMNMX.FTZ R36, R71, R36, !PT ;  /* 0x0000002447247209 */ /* 0x000fe20007810000 */
[----:B------:R-:W-:Y:S03]  /*3cf0*/  MUFU.EX2 R33, R33 ;  /* 0x0000002100217308 */ /* 0x000fe60000000800 */
[----:B------:R-:W-:Y:S01]  /*3d00*/  FMNMX.FTZ R3, R37, R36, !PT ;  /* 0x0000002425037209 */ /* 0x000fe20007810000 */
[--C-:B------:R-:W-:Y:S01]  /*3d10*/  FFMA.FTZ R36, R43, UR38, -R2.reuse ;  /* 0x000000262b247c23 */ /* 0x100fe20008010802 */
[----:B------:R-:W-:-:S01]  /*3d20*/  FFMA.FTZ R43, R50, UR38, -R2 ;  /* 0x00000026322b7c23 */ /* 0x000fc20008010802 */
[----:B------:R-:W-:Y:S01]  /*3d30*/  FFMA.FTZ R50, R54, UR38, -R2 ;  /* 0x0000002636327c23 */ /* 0x000fe20008010802 */
[----:B------:R-:W-:Y:S01]  /*3d40*/  IMAD.U32 R54, RZ, RZ, UR38 ;  /* 0x00000026ff367e24 */ /* 0x000fe2000f8e00ff */
[----:B------:R-:W0:Y:S01]  /*3d50*/  SHFL.BFLY PT, R86, R3, 0x2, 0x1f ;  /* 0x0c401f0003567f89 */ /* 0x000e2200000e0000 */
[----:B------:R-:W-:Y:S08]  /*3d60*/  MUFU.EX2 R29, R29 ;  /* 0x0000001d001d7308 */ /* 0x000ff00000000800 */
[----:B------:R-:W-:Y:S08]  /*3d70*/  MUFU.EX2 R36, R36 ;  /* 0x0000002400247308 */ /* 0x000ff00000000800 */
[----:B------:R-:W-:Y:S01]  /*3d80*/  MUFU.EX2 R42, R42 ;  /* 0x0000002a002a7308 */ /* 0x000fe20000000800 */
[----:B0-----:R-:W-:-:S07]  /*3d90*/  FMNMX.FTZ R86, R3, R86, !PT ;  /* 0x0000005603567209 */ /* 0x001fce0007810000 */
[----:B------:R-:W-:Y:S01]  /*3da0*/  MUFU.EX2 R43, R43 ;  /* 0x0000002b002b7308 */ /* 0x000fe20000000800 */
[----:B------:R-:W0:Y:S07]  /*3db0*/  SHFL.BFLY PT, R3, R86, 0x1, 0x1f ;  /* 0x0c201f0056037f89 */ /* 0x000e2e00000e0000 */
[----:B------:R-:W-:Y:S08]  /*3dc0*/  MUFU.EX2 R46, R46 ;  /* 0x0000002e002e7308 */ /* 0x000ff00000000800 */
[----:B------:R-:W-:Y:S08]  /*3dd0*/  MUFU.EX2 R50, R50 ;  /* 0x0000003200327308 */ /* 0x000ff00000000800 */
[----:B------:R-:W-:Y:S01]  /*3de0*/  MUFU.EX2 R51, R51 ;  /* 0x0000003300337308 */ /* 0x000fe20000000800 */
[----:B0-----:R-:W-:-:S04]  /*3df0*/  FMNMX.FTZ R3, R86, R3, !PT ;  /* 0x0000000356037209 */ /* 0x001fc80007810000 */
[C---:B------:R-:W-:Y:S01]  /*3e00*/  FSETP.NEU.FTZ.AND P1, PT, R3.reuse, -INF , PT ;  /* 0xff8000000300780b */ /* 0x040fe20003f3d000 */
[----:B------:R-:W-:-:S02]  /*3e10*/  FFMA.FTZ R54, R3, R54, -8 ;  /* 0xc100000003367423 */ /* 0x000fc40000010036 */
[----:B------:R-:W-:Y:S03]  /*3e20*/  MUFU.EX2 R31, R31 ;  /* 0x0000001f001f7308 */ /* 0x000fe60000000800 */
[----:B------:R-:W-:Y:S02]  /*3e30*/  FSEL R86, R54, RZ, P1 ;  /* 0x000000ff36567208 */ /* 0x000fe40000800000 */
[----:B------:R-:W-:-:S03]  /*3e40*/  PLOP3.LUT P1, PT, PT, PT, UP0, 0x80, 0x0 ;  /* 0x000000000000781c */ /* 0x000fc60003f2f008 */
[----:B------:R-:W-:Y:S01]  /*3e50*/  MUFU.EX2 R34, R34 ;  /* 0x0000002200227308 */ /* 0x000fe20000000800 */
[----:B------:R-:W-:-:S01]  /*3e60*/  FFMA.FTZ R54, R88, UR38, -R86 ;  /* 0x0000002658367c23 */ /* 0x000fc20008010856 */
        /* <DEDUP_REMOVED lines=44> */
[----:B------:R-:W-:-:S02]  /*4130*/  FFMA.FTZ R37, R37, UR38, -R86 ;  /* 0x0000002625257c23 */ /* 0x000fc40008010856 */
[----:B------:R3:W-:Y:S08]  /*4140*/  MUFU.EX2 R87, R74 ;  /* 0x0000004a00577308 */ /* 0x0007f00000000800 */
[----:B------:R-:W4:Y:S01]  /*4150*/  MUFU.EX2 R88, R97 ;  /* 0x0000006100587308 */ /* 0x000f220000000800 */
[----:B---3--:R-:W-:-:S04]  /*4160*/  FADD.FTZ R74, R5, R6 ;  /* 0x00000006054a7221 */ /* 0x008fc80000010000 */
[----:B------:R-:W-:Y:S01]  /*4170*/  FADD.FTZ R91, R7, R74 ;  /* 0x0000004a075b7221 */ /* 0x000fe20000010000 */
[----:B-1----:R-:W-:-:S01]  /*4180*/  FADD.FTZ R74, R92, R89 ;  /* 0x000000595c4a7221 */ /* 0x002fc20000010000 */
[----:B--2---:R-:W-:Y:S01]  /*4190*/  F2FP.SATFINITE.E4M3.F32.PACK_AB_MERGE_C R92, R93, R92, RZ ;  /* 0x0000005c5d5c723e */ /* 0x004fe200048070ff */
[----:B------:R-:W1:Y:S01]  /*41a0*/  MUFU.EX2 R100, R100 ;  /* 0x0000006400647308 */ /* 0x000e620000000800 */
[----:B------:R-:W-:-:S01]  /*41b0*/  FADD.FTZ R90, R8, R91 ;  /* 0x0000005b085a7221 */ /* 0x000fc20000010000 */
[----:B------:R-:W-:Y:S01]  /*41c0*/  FADD.FTZ R74, R93, R74 ;  /* 0x0000004a5d4a7221 */ /* 0x000fe20000010000 */
[----:B------:R-:W-:Y:S02]  /*41d0*/  F2FP.SATFINITE.E4M3.F32.PACK_AB_MERGE_C R184, R55, R54, R92 ;  /* 0x0000003637b8723e */ /* 0x000fe4000480705c */
[----:B------:R-:W-:Y:S01]  /*41e0*/  CS2R R54, SRZ ;  /* 0x0000000000367805 */ /* 0x000fe2000001ff00 */
[----:B------:R-:W-:-:S01]  /*41f0*/  FADD.FTZ R91, R9, R90 ;  /* 0x0000005a095b7221 */ /* 0x000fc20000010000 */
[----:B0-----:R-:W-:Y:S01]  /*4200*/  FADD.FTZ R89, R83, R74 ;  /* 0x0000004a53597221 */ /* 0x001fe20000010000 */
[----:B------:R-:W0:Y:S02]  /*4210*/  MUFU.EX2 R101, R101 ;  /* 0x0000006500657308 */ /* 0x000e240000000800 */
[----:B------:R-:W-:-:S01]  /*4220*/  FADD.FTZ R0, R10, R91 ;  /* 0x0000005b0a007221 */ /* 0x000fc20000010000 */
[----:B----4-:R-:W-:-:S03]  /*4230*/  FADD.FTZ R89, R88, R89 ;  /* 0x0000005958597221 */ /* 0x010fc60000010000 */
[----:B------:R-:W-:Y:S02]  /*4240*/  FADD.FTZ R91, R11, R0 ;  /* 0x000000000b5b7221 */ /* 0x000fe40000010000 */
[----:B------:R-:W2:Y:S01]  /*4250*/  MUFU.EX2 R72, R72 ;  /* 0x0000004800487308 */ /* 0x000ea20000000800 */
[----:B-1----:R-:W-:-:S01]  /*4260*/  FADD.FTZ R0, R100, R89 ;  /* 0x0000005964007221 */ /* 0x002fc20000010000 */
[C---:B------:R-:W-:Y:S01]  /*4270*/  FADD.FTZ R2, R12.reuse, R91 ;  /* 0x0000005b0c027221 */ /* 0x040fe20000010000 */
[----:B------:R-:W-:-:S03]  /*4280*/  F2FP.SATFINITE.E4M3.F32.PACK_AB_MERGE_C R12, R12, R11, RZ ;  /* 0x0000000b0c0c723e */ /* 0x000fc600048070ff */
[----:B------:R-:W-:Y:S01]  /*4290*/  FADD.FTZ R91, R13, R2 ;  /* 0x000000020d5b7221 */ /* 0x000fe20000010000 */
[----:B------:R-:W-:Y:S01]  /*42a0*/  F2FP.SATFINITE.E4M3.F32.PACK_AB_MERGE_C R187, R10, R9, R12 ;  /* 0x000000090abb723e */ /* 0x000fe2000480700c */
[----:B------:R-:W1:Y:S01]  /*42b0*/  MUFU.EX2 R73, R73 ;  /* 0x0000004900497308 */ /* 0x000e620000000800 */
[----:B0-----:R-:W-:-:S01]  /*42c0*/  FADD.FTZ R89, R101, R0 ;  /* 0x0000000065597221 */ /* 0x001fc20000010000 */
[----:B------:R-:W-:Y:S01]  /*42d0*/  FADD.FTZ R74, R14, R91 ;  /* 0x0000005b0e4a7221 */ /* 0x000fe20000010000 */
[----:B------:R-:W-:-:S03]  /*42e0*/  F2FP.SATFINITE.E4M3.F32.PACK_AB_MERGE_C R100, R101, R100, RZ ;  /* 0x000000646564723e */ /* 0x000fc600048070ff */
[----:B------:R-:W-:Y:S01]  /*42f0*/  FADD.FTZ R91, R15, R74 ;  /* 0x0000004a0f5b7221 */ /* 0x000fe20000010000 */
[----:B------:R-:W-:Y:S01]  /*4300*/  F2FP.SATFINITE.E4M3.F32.PACK_AB_MERGE_C R15, R20, R15, RZ ;  /* 0x0000000f140f723e */ /* 0x000fe200048070ff */
[----:B------:R-:W0:Y:S01]  /*4310*/  MUFU.EX2 R76, R76 ;  /* 0x0000004c004c7308 */ /* 0x000e220000000800 */
[----:B--2---:R-:W-:-:S01]  /*4320*/  FADD.FTZ R2, R72, R89 ;  /* 0x0000005948027221 */ /* 0x004fc20000010000 */
[----:B------:R-:W-:Y:S01]  /*4330*/  FADD.FTZ R74, R20, R91 ;  /* 0x0000005b144a7221 */ /* 0x000fe20000010000 */
[----:B------:R-:W-:Y:S02]  /*4340*/  F2FP.SATFINITE.E4M3.F32.PACK_AB_MERGE_C R186, R88, R83, R100 ;  /* 0x0000005358ba723e */ /* 0x000fe40004807064 */
[----:B------:R-:W-:-:S03]  /*4350*/  F2FP.SATFINITE.E4M3.F32.PACK_AB_MERGE_C R181, R14, R13, R15 ;  /* 0x0000000d0eb5723e */ /* 0x000fc6000480700f */
[----:B------:R-:W2:Y:S01]  /*4360*/  MUFU.EX2 R77, R77 ;  /* 0x0000004d004d7308 */ /* 0x000ea20000000800 */
[----:B-1----:R-:W-:-:S07]  /*4370*/  FADD.FTZ R89, R73, R2 ;  /* 0x0000000249597221 */ /* 0x002fce0000010000 */
[----:B------:R-:W1:Y:S01]  /*4380*/  MUFU.EX2 R80, R80 ;  /* 0x0000005000507308 */ /* 0x000e620000000800 */
[----:B0-----:R-:W-:-:S01]  /*4390*/  FADD.FTZ R2, R76, R89 ;  /* 0x000000594c027221 */ /* 0x001fc20000010000 */
[----:B------:R-:W-:-:S04]  /*43a0*/  FADD.FTZ R89, R21, R74 ;  /* 0x0000004a15597221 */ /* 0x000fc80000010000 */
[----:B------:R-:W-:Y:S02]  /*43b0*/  FADD.FTZ R74, R56, R89 ;  /* 0x00000059384a7221 */ /* 0x000fe40000010000 */
[----:B------:R-:W0:Y:S01]  /*43c0*/  MUFU.EX2 R81, R81 ;  /* 0x0000005100517308 */ /* 0x000e220000000800 */
[----:B--2---:R-:W-:Y:S01]  /*43d0*/  F2FP.SATFINITE.E4M3.F32.PACK_AB_MERGE_C R76, R77, R76, RZ ;  /* 0x0000004c4d4c723e */ /* 0x004fe200048070ff */
[----:B------:R-:W-:Y:S01]  /*43e0*/  FADD.FTZ R89, R57, R74 ;  /* 0x0000004a39597221 */ /* 0x000fe20000010000 */
[C---:B------:R-:W-:Y:S02]  /*43f0*/  F2FP.SATFINITE.E4M3.F32.PACK_AB_MERGE_C R57, R58.reuse, R57, RZ ;  /* 0x000000393a39723e */ /* 0x040fe400048070ff */
[----:B------:R-:W-:Y:S01]  /*4400*/  F2FP.SATFINITE.E4M3.F32.PACK_AB_MERGE_C R180, R73, R72, R76 ;  /* 0x0000004849b4723e */ /* 0x000fe2000480704c */
[----:B------:R-:W-:-:S01]  /*4410*/  FADD.FTZ R89, R58, R89 ;  /* 0x000000593a597221 */ /* 0x000fc20000010000 */
[----:B------:R-:W-:Y:S01]  /*4420*/  F2FP.SATFINITE.E4M3.F32.PACK_AB_MERGE_C R183, R56, R21, R57 ;  /* 0x0000001538b7723e */ /* 0x000fe20004807039 */
[----:B------:R-:W2:Y:S01]  /*4430*/  MUFU.EX2 R84, R84 ;  /* 0x0000005400547308 */ /* 0x000ea20000000800 */
[----:B------:R-:W-:-:S02]  /*4440*/  CS2R R72, SRZ ;  /* 0x0000000000487805 */ /* 0x000fc4000001ff00 */
[----:B------:R-:W-:-:S05]  /*4450*/  CS2R R56, SRZ ;  /* 0x0000000000387805 */ /* 0x000fca000001ff00 */
[----:B------:R-:W3:Y:S08]  /*4460*/  MUFU.EX2 R85, R85 ;  /* 0x0000005500557308 */ /* 0x000ef00000000800 */
[----:B------:R4:W-:Y:S08]  /*4470*/  MUFU.EX2 R0, R59 ;  /* 0x0000003b00007308 */ /* 0x0009f00000000800 */
[----:B------:R-:W5:Y:S01]  /*4480*/  MUFU.EX2 R62, R62 ;  /* 0x0000003e003e7308 */ /* 0x000f620000000800 */
[----:B----4-:R-:W-:-:S01]  /*4490*/  FADD.FTZ R59, R77, R2 ;  /* 0x000000024d3b7221 */ /* 0x010fc20000010000 */
[----:B------:R-:W-:-:S03]  /*44a0*/  CS2R R76, SRZ ;  /* 0x00000000004c7805 */ /* 0x000fc6000001ff00 */
[----:B-1----:R-:W-:-:S03]  /*44b0*/  FADD.FTZ R2, R80, R59 ;  /* 0x0000003b50027221 */ /* 0x002fc60000010000 */
[----:B------:R-:W1:Y:S01]  /*44c0*/  MUFU.EX2 R60, R60 ;  /* 0x0000003c003c7308 */ /* 0x000e620000000800 */
[----:B0-----:R-:W-:-:S04]  /*44d0*/  FADD.FTZ R59, R81, R2 ;  /* 0x00000002513b7221 */ /* 0x001fc80000010000 */
[----:B--2---:R-:W-:Y:S01]  /*44e0*/  FADD.FTZ R2, R84, R59 ;  /* 0x0000003b54027221 */ /* 0x004fe20000010000 */
[----:B------:R-:W-:Y:S01]  /*44f0*/  F2FP.SATFINITE.E4M3.F32.PACK_AB_MERGE_C R59, R8, R7, RZ ;  /* 0x00000007083b723e */ /* 0x000fe200048070ff */
[----:B------:R-:W-:Y:S01]  /*4500*/  FADD.FTZ R8, R40, R89 ;  /* 0x0000005928087221 */ /* 0x000fe20000010000 */
[----:B------:R-:W0:Y:S01]  /*4510*/  MUFU.EX2 R61, R61 ;  /* 0x0000003d003d7308 */ /* 0x000e220000000800 */
[----:B---3--:R-:W-:-:S01]  /*4520*/  FADD.FTZ R7, R85, R2 ;  /* 0x0000000255077221 */ /* 0x008fc20000010000 */
[----:B------:R-:W-:Y:S01]  /*4530*/  F2FP.SATFINITE.E4M3.F32.PACK_AB_MERGE_C R185, R6, R5, R59 ;  /* 0x0000000506b9723e */ /* 0x000fe2000480703b */
[----:B------:R-:W-:-:S01]  /*4540*/  FADD.FTZ R11, R41, R8 ;  /* 0x00000008290b7221 */ /* 0x000fc20000010000 */
[----:B------:R-:W-:Y:S01]  /*4550*/  F2FP.SATFINITE.E4M3.F32.PACK_AB_MERGE_C R84, R85, R84, RZ ;  /* 0x000000545554723e */ /* 0x000fe200048070ff */
[----:B-----5:R-:W-:-:S01]  /*4560*/  FADD.FTZ R2, R62, R7 ;  /* 0x000000073e027221 */ /* 0x020fc20000010000 */
[----:B------:R-:W-:Y:S01]  /*4570*/  CS2R R58, SRZ ;  /* 0x00000000003a7805 */ /* 0x000fe2000001ff00 */
[----:B------:R-:W-:-:S01]  /*4580*/  FADD.FTZ R8, R44, R11 ;  /* 0x0000000b2c087221 */ /* 0x000fc20000010000 */
[----:B------:R-:W2:Y:S01]  /*4590*/  MUFU.EX2 R64, R64 ;  /* 0x0000004000407308 */ /* 0x000ea20000000800 */
[----:B------:R-:W-:-:S01]  /*45a0*/  FADD.FTZ R7, R87, R2 ;  /* 0x0000000257077221 */ /* 0x000fc20000010000 */
[C---:B------:R-:W-:Y:S01]  /*45b0*/  F2FP.SATFINITE.E4M3.F32.PACK_AB_MERGE_C R44, R45.reuse, R44, RZ ;  /* 0x0000002c2d2c723e */ /* 0x040fe200048070ff */
[----:B------:R-:W-:-:S01]  /*45c0*/  FADD.FTZ R11, R45, R8 ;  /* 0x000000082d0b7221 */ /* 0x000fc20000010000 */
[----:B------:R-:W-:Y:S01]  /*45d0*/  F2FP.SATFINITE.E4M3.F32.PACK_AB_MERGE_C R182, R81, R80, R84 ;  /* 0x0000005051b6723e */ /* 0x000fe20004807054 */
[----:B-1----:R-:W-:-:S01]  /*45e0*/  FADD.FTZ R2, R60, R7 ;  /* 0x000000073c027221 */ /* 0x002fc20000010000 */
[----:B------:R-:W-:Y:S01]  /*45f0*/  F2FP.SATFINITE.E4M3.F32.PACK_AB_MERGE_C R177, R41, R40, R44 ;  /* 0x0000002829b1723e */ /* 0x000fe2000480702c */
[----:B------:R-:W-:-:S01]  /*4600*/  FADD.FTZ R8, R24, R11 ;  /* 0x0000000b18087221 */ /* 0x000fc20000010000 */
[----:B------:R-:W1:Y:S01]  /*4610*/  MUFU.EX2 R65, R65 ;  /* 0x0000004100417308 */ /* 0x000e620000000800 */
[----:B0-----:R-:W-:-:S01]  /*4620*/  FADD.FTZ R7, R61, R2 ;  /* 0x000000023d077221 */ /* 0x001fc20000010000 */
[----:B------:R-:W-:-:S02]  /*4630*/  F2FP.SATFINITE.E4M3.F32.PACK_AB_MERGE_C R60, R61, R60, RZ ;  /* 0x0000003c3d3c723e */ /* 0x000fc400048070ff */
[----:B------:R-:W-:Y:S02]  /*4640*/  CS2R R84, SRZ ;  /* 0x0000000000547805 */ /* 0x000fe4000001ff00 */
[----:B------:R-:W-:Y:S02]  /*4650*/  CS2R R80, SRZ ;  /* 0x0000000000507805 */ /* 0x000fe4000001ff00 */
[----:B------:R-:W-:Y:S02]  /*4660*/  CS2R R44, SRZ ;  /* 0x00000000002c7805 */ /* 0x000fe4000001ff00 */
[----:B------:R-:W-:Y:S02]  /*4670*/  F2FP.SATFINITE.E4M3.F32.PACK_AB_MERGE_C R176, R87, R62, R60 ;  /* 0x0000003e57b0723e */ /* 0x000fe4000480703c */
[----:B------:R-:W-:Y:S01]  /*4680*/  CS2R R86, SRZ ;  /* 0x0000000000567805 */ /* 0x000fe2000001ff00 */
[----:B------:R-:W0:Y:S01]  /*4690*/  MUFU.EX2 R68, R68 ;  /* 0x0000004400447308 */ /* 0x000e220000000800 */
[----:B--2---:R-:W-:-:S01]  /*46a0*/  FADD.FTZ R2, R64, R7 ;  /* 0x0000000740027221 */ /* 0x004fc20000010000 */
[----:B------:R-:W-:Y:S01]  /*46b0*/  FADD.FTZ R7, R25, R8 ;  /* 0x0000000819077221 */ /* 0x000fe20000010000 */
[----:B------:R-:W-:-:S02]  /*46c0*/  CS2R R60, SRZ ;  /* 0x00000000003c7805 */ /* 0x000fc4000001ff00 */
[----:B------:R-:W-:Y:S01]  /*46d0*/  CS2R R40, SRZ ;  /* 0x0000000000287805 */ /* 0x000fe2000001ff00 */
[----:B------:R-:W-:-:S01]  /*46e0*/  FADD.FTZ R6, R28, R7 ;  /* 0x000000071c067221 */ /* 0x000fc20000010000 */
[----:B------:R-:W-:Y:S01]  /*46f0*/  F2FP.SATFINITE.E4M3.F32.PACK_AB_MERGE_C R28, R33, R28, RZ ;  /* 0x0000001c211c723e */ /* 0x000fe200048070ff */
[----:B------:R-:W2:Y:S01]  /*4700*/  MUFU.EX2 R69, R69 ;  /* 0x0000004500457308 */ /* 0x000ea20000000800 */
[----:B-1----:R-:W-:-:S01]  /*4710*/  FADD.FTZ R5, R65, R2 ;  /* 0x0000000241057221 */ /* 0x002fc20000010000 */
[----:B------:R-:W-:Y:S01]  /*4720*/  FADD.FTZ R6, R33, R6 ;  /* 0x0000000621067221 */ /* 0x000fe20000010000 */
[----:B------:R-:W-:Y:S02]  /*4730*/  F2FP.SATFINITE.E4M3.F32.PACK_AB_MERGE_C R179, R25, R24, R28 ;  /* 0x0000001819b3723e */ /* 0x000fe4000480701c */
[----:B------:R-:W-:Y:S01]  /*4740*/  CS2R R24, SRZ ;  /* 0x0000000000187805 */ /* 0x000fe2000001ff00 */
[----:B------:R-:W-:-:S02]  /*4750*/  FADD.FTZ R7, R29, R6 ;  /* 0x000000061d077221 */ /* 0x000fc40000010000 */
[----:B------:R-:W1:Y:S01]  /*4760*/  MUFU.EX2 R75, R75 ;  /* 0x0000004b004b7308 */ /* 0x000e620000000800 */
[----:B0-----:R-:W-:-:S01]  /*4770*/  FADD.FTZ R2, R68, R5 ;  /* 0x0000000544027221 */ /* 0x001fc20000010000 */
[----:B------:R-:W-:-:S04]  /*4780*/  FADD.FTZ R7, R36, R7 ;  /* 0x0000000724077221 */ /* 0x000fc80000010000 */
[----:B------:R-:W-:Y:S01]  /*4790*/  FADD.FTZ R6, R42, R7 ;  /* 0x000000072a067221 */ /* 0x000fe20000010000 */
[----:B------:R-:W-:Y:S01]  /*47a0*/  F2FP.SATFINITE.E4M3.F32.PACK_AB_MERGE_C R42, R47, R42, RZ ;  /* 0x0000002a2f2a723e */ /* 0x000fe200048070ff */
[----:B------:R-:W0:Y:S01]  /*47b0*/  MUFU.EX2 R78, R78 ;  /* 0x0000004e004e7308 */ /* 0x000e220000000800 */
[----:B--2---:R-:W-:-:S01]  /*47c0*/  FADD.FTZ R2, R69, R2 ;  /* 0x0000000245027221 */ /* 0x004fc20000010000 */
[----:B------:R-:W-:Y:S01]  /*47d0*/  FADD.FTZ R6, R47, R6 ;  /* 0x000000062f067221 */ /* 0x000fe20000010000 */
[----:B------:R-:W-:Y:S02]  /*47e0*/  F2FP.SATFINITE.E4M3.F32.PACK_AB_MERGE_C R68, R69, R68, RZ ;  /* 0x000000444544723e */ /* 0x000fe400048070ff */
[----:B------:R-:W-:Y:S01]  /*47f0*/  F2FP.SATFINITE.E4M3.F32.PACK_AB_MERGE_C R173, R36, R29, R42 ;  /* 0x0000001d24ad723e */ /* 0x000fe2000480702a */
[----:B------:R-:W-:-:S01]  /*4800*/  FADD.FTZ R9, R43, R6 ;  /* 0x000000062b097221 */ /* 0x000fc20000010000 */
[----:B------:R-:W-:Y:S01]  /*4810*/  F2FP.SATFINITE.E4M3.F32.PACK_AB_MERGE_C R178, R65, R64, R68 ;  /* 0x0000004041b2723e */ /* 0x000fe20004807044 */
[----:B------:R-:W2:Y:S01]  /*4820*/  MUFU.EX2 R79, R79 ;  /* 0x0000004f004f7308 */ /* 0x000ea20000000800 */
[----:B-1----:R-:W-:-:S01]  /*4830*/  FADD.FTZ R5, R75, R2 ;  /* 0x000000024b057221 */ /* 0x002fc20000010000 */
[----:B------:R-:W-:Y:S01]  /*4840*/  FADD.FTZ R9, R46, R9 ;  /* 0x000000092e097221 */ /* 0x000fe20000010000 */
[----:B------:R-:W-:-:S02]  /*4850*/  CS2R R68, SRZ ;  /* 0x0000000000447805 */ /* 0x000fc4000001ff00 */
[----:B------:R-:W-:Y:S02]  /*4860*/  CS2R R64, SRZ ;  /* 0x0000000000407805 */ /* 0x000fe4000001ff00 */
[----:B------:R-:W-:Y:S01]  /*4870*/  CS2R R28, SRZ ;  /* 0x00000000001c7805 */ /* 0x000fe2000001ff00 */
[----:B------:R-:W1:Y:S01]  /*4880*/  MUFU.EX2 R48, R48 ;  /* 0x0000003000307308 */ /* 0x000e620000000800 */
[----:B0-----:R-:W-:-:S07]  /*4890*/  FADD.FTZ R2, R78, R5 ;  /* 0x000000054e027221 */ /* 0x001fce0000010000 */
[----:B------:R-:W0:Y:S01]  /*48a0*/  MUFU.EX2 R49, R49 ;  /* 0x0000003100317308 */ /* 0x000e220000000800 */
[----:B--2---:R-:W-:-:S01]  /*48b0*/  FADD.FTZ R5, R79, R2 ;  /* 0x000000024f057221 */ /* 0x004fc20000010000 */
[----:B------:R-:W-:Y:S01]  /*48c0*/  F2FP.SATFINITE.E4M3.F32.PACK_AB_MERGE_C R79, R0, R79, RZ ;  /* 0x0000004f004f723e */ /* 0x000fe200048070ff */
[----:B------:R-:W-:-:S01]  /*48d0*/  FADD.FTZ R2, R50, R9 ;  /* 0x0000000932027221 */ /* 0x000fc20000010000 */
[----:B------:R-:W-:Y:S01]  /*48e0*/  F2FP.SATFINITE.E4M3.F32.PACK_AB_MERGE_C R50, R51, R50, RZ ;  /* 0x000000323332723e */ /* 0x000fe200048070ff */
[----:B------:R-:W-:-:S01]  /*48f0*/  FADD.FTZ R7, R0, R5 ;  /* 0x0000000500077221 */ /* 0x000fc20000010000 */
[----:B------:R-:W-:Y:S01]  /*4900*/  F2FP.SATFINITE.E4M3.F32.PACK_AB_MERGE_C R172, R78, R75, R79 ;  /* 0x0000004b4eac723e */ /* 0x000fe2000480704f */
[----:B------:R-:W-:-:S01]  /*4910*/  FADD.FTZ R51, R51, R2 ;  /* 0x0000000233337221 */ /* 0x000fc20000010000 */
[----:B------:R-:W2:Y:S01]  /*4920*/  MUFU.EX2 R52, R52 ;  /* 0x0000003400347308 */ /* 0x000ea20000000800 */
[----:B-1----:R-:W-:-:S01]  /*4930*/  FADD.FTZ R0, R48, R7 ;  /* 0x0000000730007221 */ /* 0x002fc20000010000 */
[----:B------:R-:W-:Y:S01]  /*4940*/  F2FP.SATFINITE.E4M3.F32.PACK_AB_MERGE_C R175, R46, R43, R50 ;  /* 0x0000002b2eaf723e */ /* 0x000fe20004807032 */
[----:B------:R-:W-:-:S01]  /*4950*/  FADD.FTZ R6, R26, R51 ;  /* 0x000000331a067221 */ /* 0x000fc20000010000 */
[----:B------:R-:W-:-:S02]  /*4960*/  CS2R R78, SRZ ;  /* 0x00000000004e7805 */ /* 0x000fc4000001ff00 */
[----:B------:R-:W-:Y:S02]  /*4970*/  CS2R R74, SRZ ;  /* 0x00000000004a7805 */ /* 0x000fe4000001ff00 */
[----:B------:R-:W-:Y:S01]  /*4980*/  CS2R R50, SRZ ;  /* 0x0000000000327805 */ /* 0x000fe2000001ff00 */
[----:B------:R-:W-:-:S01]  /*4990*/  FADD.FTZ R9, R27, R6 ;  /* 0x000000061b097221 */ /* 0x000fc20000010000 */
[----:B------:R-:W1:Y:S01]  /*49a0*/  MUFU.EX2 R53, R53 ;  /* 0x0000003500357308 */ /* 0x000e620000000800 */
[----:B0-----:R-:W-:-:S01]  /*49b0*/  FADD.FTZ R7, R49, R0 ;  /* 0x0000000031077221 */ /* 0x001fc20000010000 */
[----:B------:R-:W-:Y:S01]  /*49c0*/  CS2R R46, SRZ ;  /* 0x00000000002e7805 */ /* 0x000fe2000001ff00 */
[----:B------:R-:W-:-:S01]  /*49d0*/  FADD.FTZ R6, R30, R9 ;  /* 0x000000091e067221 */ /* 0x000fc20000010000 */
[C---:B------:R-:W-:Y:S02]  /*49e0*/  F2FP.SATFINITE.E4M3.F32.PACK_AB_MERGE_C R30, R31.reuse, R30, RZ ;  /* 0x0000001e1f1e723e */ /* 0x040fe400048070ff */
[----:B------:R-:W-:Y:S01]  /*49f0*/  CS2R R42, SRZ ;  /* 0x00000000002a7805 */ /* 0x000fe2000001ff00 */
[----:B------:R-:W-:Y:S01]  /*4a00*/  FADD.FTZ R31, R31, R6 ;  /* 0x000000061f1f7221 */ /* 0x000fe20000010000 */
[----:B------:R-:W0:Y:S01]  /*4a10*/  MUFU.EX2 R63, R63 ;  /* 0x0000003f003f7308 */ /* 0x000e220000000800 */
[----:B--2---:R-:W-:-:S01]  /*4a20*/  FADD.FTZ R0, R52, R7 ;  /* 0x0000000734007221 */ /* 0x004fc20000010000 */
[----:B------:R-:W-:Y:S01]  /*4a30*/  F2FP.SATFINITE.E4M3.F32.PACK_AB_MERGE_C R169, R27, R26, R30 ;  /* 0x0000001a1ba9723e */ /* 0x000fe2000480701e */
[----:B------:R-:W-:-:S01]  /*4a40*/  FADD.FTZ R6, R34, R31 ;  /* 0x0000001f22067221 */ /* 0x000fc20000010000 */
[----:B------:R-:W-:-:S02]  /*4a50*/  CS2R R30, SRZ ;  /* 0x00000000001e7805 */ /* 0x000fc4000001ff00 */
[----:B------:R-:W-:Y:S02]  /*4a60*/  CS2R R26, SRZ ;  /* 0x00000000001a7805 */ /* 0x000fe4000001ff00 */
[----:B------:R-:W2:Y:S01]  /*4a70*/  MUFU.EX2 R66, R66 ;  /* 0x0000004200427308 */ /* 0x000ea20000000800 */
[----:B-1----:R-:W-:-:S01]  /*4a80*/  FADD.FTZ R0, R53, R0 ;  /* 0x0000000035007221 */ /* 0x002fc20000010000 */
[----:B------:R-:W-:-:S04]  /*4a90*/  F2FP.SATFINITE.E4M3.F32.PACK_AB_MERGE_C R52, R53, R52, RZ ;  /* 0x000000343534723e */ /* 0x000fc800048070ff */
[----:B------:R-:W-:Y:S02]  /*4aa0*/  F2FP.SATFINITE.E4M3.F32.PACK_AB_MERGE_C R174, R49, R48, R52 ;  /* 0x0000003031ae723e */ /* 0x000fe40004807034 */
[----:B------:R-:W-:Y:S01]  /*4ab0*/  CS2R R52, SRZ ;  /* 0x0000000000347805 */ /* 0x000fe2000001ff00 */
[----:B------:R-:W1:Y:S01]  /*4ac0*/  MUFU.EX2 R67, R67 ;  /* 0x0000004300437308 */ /* 0x000e620000000800 */
[----:B0-----:R-:W-:-:S01]  /*4ad0*/  FADD.FTZ R7, R63, R0 ;  /* 0x000000003f077221 */ /* 0x001fc20000010000 */
[----:B------:R-:W-:-:S06]  /*4ae0*/  CS2R R48, SRZ ;  /* 0x0000000000307805 */ /* 0x000fcc000001ff00 */
[----:B------:R-:W0:Y:S01]  /*4af0*/  MUFU.EX2 R82, R82 ;  /* 0x0000005200527308 */ /* 0x000e220000000800 */
[----:B--2---:R-:W-:-:S07]  /*4b00*/  FADD.FTZ R0, R66, R7 ;  /* 0x0000000742007221 */ /* 0x004fce0000010000 */
[----:B------:R-:W2:Y:S01]  /*4b10*/  MUFU.EX2 R32, R32 ;  /* 0x0000002000207308 */ /* 0x000ea20000000800 */
[----:B-1----:R-:W-:-:S07]  /*4b20*/  FADD.FTZ R7, R67, R0 ;  /* 0x0000000043077221 */ /* 0x002fce0000010000 */
[----:B------:R-:W1:Y:S01]  /*4b30*/  MUFU.EX2 R35, R35 ;  /* 0x0000002300237308 */ /* 0x000e620000000800 */
[----:B0-----:R-:W-:-:S01]  /*4b40*/  FADD.FTZ R7, R82, R7 ;  /* 0x0000000752077221 */ /* 0x001fc20000010000 */
[----:B------:R-:W-:Y:S02]  /*4b50*/  F2FP.SATFINITE.E4M3.F32.PACK_AB_MERGE_C R67, R82, R67, RZ ;  /* 0x000000435243723e */ /* 0x000fe400048070ff */
[----:B------:R-:W-:Y:S02]  /*4b60*/  CS2R R82, SRZ ;  /* 0x0000000000527805 */ /* 0x000fe4000001ff00 */
[----:B------:R-:W-:Y:S02]  /*4b70*/  F2FP.SATFINITE.E4M3.F32.PACK_AB_MERGE_C R168, R66, R63, R67 ;  /* 0x0000003f42a8723e */ /* 0x000fe40004807043 */
[----:B------:R-:W-:Y:S01]  /*4b80*/  CS2R R66, SRZ ;  /* 0x0000000000427805 */ /* 0x000fe2000001ff00 */
[----:B------:R-:W0:Y:S01]  /*4b90*/  MUFU.EX2 R5, R70 ;  /* 0x0000004600057308 */ /* 0x000e220000000800 */
[----:B--2---:R-:W-:-:S01]  /*4ba0*/  FADD.FTZ R0, R32, R7 ;  /* 0x0000000720007221 */ /* 0x004fc20000010000 */
[----:B------:R-:W-:-:S06]  /*4bb0*/  CS2R R62, SRZ ;  /* 0x00000000003e7805 */ /* 0x000fcc000001ff00 */
[----:B------:R-:W-:Y:S01]  /*4bc0*/  MUFU.EX2 R38, R38 ;  /* 0x0000002600267308 */ /* 0x000fe20000000800 */
[----:B-1----:R-:W-:-:S07]  /*4bd0*/  FADD.FTZ R7, R35, R6 ;  /* 0x0000000623077221 */ /* 0x002fce0000010000 */
[----:B------:R-:W-:Y:S01]  /*4be0*/  MUFU.EX2 R71, R71 ;  /* 0x0000004700477308 */ /* 0x000fe20000000800 */
[----:B0-----:R-:W-:-:S07]  /*4bf0*/  FADD.FTZ R0, R5, R0 ;  /* 0x0000000005007221 */ /* 0x001fce0000010000 */
[----:B------:R0:W1:Y:S08]  /*4c00*/  MUFU.EX2 R2, R37 ;  /* 0x0000002500027308 */ /* 0x0000700000000800 */
[----:B------:R-:W2:Y:S01]  /*4c10*/  MUFU.EX2 R39, R39 ;  /* 0x0000002700277308 */ /* 0x000ea20000000800 */
[----:B0-----:R-:W-:Y:S02]  /*4c20*/  CS2R R36, SRZ ;  /* 0x0000000000247805 */ /* 0x001fe4000001ff00 */
[----:B-1----:R-:W-:Y:S01]  /*4c30*/  F2FP.SATFINITE.E4M3.F32.PACK_AB_MERGE_C R6, R2, R71, RZ ;  /* 0x000000470206723e */ /* 0x002fe200048070ff */
[----:B------:R-:W-:-:S03]  /*4c40*/  FADD.FTZ R71, R71, R0 ;  /* 0x0000000047477221 */ /* 0x000fc60000010000 */
[----:B------:R-:W-:Y:S01]  /*4c50*/  F2FP.SATFINITE.E4M3.F32.PACK_AB_MERGE_C R170, R5, R32, R6 ;  /* 0x0000002005aa723e */ /* 0x000fe20004807006 */
[----:B------:R-:W-:-:S01]  /*4c60*/  FADD.FTZ R2, R2, R71 ;  /* 0x0000004702027221 */ /* 0x000fc20000010000 */
[----:B------:R-:W-:Y:S02]  /*4c70*/  CS2R R70, SRZ ;  /* 0x0000000000467805 */ /* 0x000fe4000001ff00 */
[----:B------:R-:W-:Y:S02]  /*4c80*/  CS2R R32, SRZ ;  /* 0x0000000000207805 */ /* 0x000fe4000001ff00 */
[----:B--2---:R-:W-:Y:S01]  /*4c90*/  F2FP.SATFINITE.E4M3.F32.PACK_AB_MERGE_C R8, R39, R38, RZ ;  /* 0x000000262708723e */ /* 0x004fe200048070ff */
[----:B------:R-:W-:-:S03]  /*4ca0*/  FADD.FTZ R38, R38, R7 ;  /* 0x0000000726267221 */ /* 0x000fc60000010000 */
[----:B------:R-:W-:Y:S01]  /*4cb0*/  F2FP.SATFINITE.E4M3.F32.PACK_AB_MERGE_C R171, R35, R34, R8 ;  /* 0x0000002223ab723e */ /* 0x000fe20004807008 */
[----:B------:R-:W-:-:S01]  /*4cc0*/  FADD.FTZ R0, R39, R38 ;  /* 0x0000002627007221 */ /* 0x000fc20000010000 */
[----:B------:R-:W-:Y:S02]  /*4cd0*/  CS2R R38, SRZ ;  /* 0x0000000000267805 */ /* 0x000fe4000001ff00 */
[----:B------:R-:W-:Y:S01]  /*4ce0*/  CS2R R34, SRZ ;  /* 0x0000000000227805 */ /* 0x000fe2000001ff00 */
[----:B------:R-:W-:Y:S06]  /*4cf0*/  @!P1 BRA `(.L_x_2152) ;  /* 0x0000003800249947 */ /* 0x000fec0003800000 */
[----:B------:R-:W-:Y:S01]  /*4d00*/  IMAD.MOV.U32 R6, RZ, RZ, R4 ;  /* 0x000000ffff067224 */ /* 0x000fe200078e0004 */
[----:B------:R-:W-:Y:S01]  /*4d10*/  UMOV UR57, UR45 ;  /* 0x0000002d00397c82 */ /* 0x000fe20008000000 */
[----:B------:R-:W-:Y:S01]  /*4d20*/  IMAD.MOV.U32 R5, RZ, RZ, R3 ;  /* 0x000000ffff057224 */ /* 0x000fe200078e0003 */
[----:B------:R-:W-:Y:S01]  /*4d30*/  UMOV UR55, UR44 ;  /* 0x0000002c00377c82 */ /* 0x000fe20008000000 */
[----:B------:R-:W-:Y:S01]  /*4d40*/  IMAD.MOV.U32 R87, RZ, RZ, RZ ;  /* 0x000000ffff577224 */ /* 0x000fe200078e00ff */
[----:B------:R-:W-:-:S06]  /*4d50*/  ULDC UR51, c[0x0][0x288] ;  /* 0x0000a20000337ab9 */ /* 0x000fcc0000000800 */
.L_x_2163:
[----:B------:R-:W-:Y:S01]  /*4d60*/  ISETP.NE.AND P2, PT, RZ, UR42, PT ;  /* 0x0000002aff007c0c */ /* 0x000fe2000bf45270 */
[----:B------:R-:W-:-:S04]  /*4d70*/  UISETP.NE.AND UP0, UPT, UR55, 0x1, UPT ;  /* 0x000000013700788c */ /* 0x000fc8000bf05270 */
[----:B------:R-:W-:-:S04]  /*4d80*/  USEL UR45, URZ, 0x1, UP0 ;  /* 0x000000013f2d7887 */ /* 0x000fc80008000000 */
[----:B------:R-:W-:-:S04]  /*4d90*/  ULOP3.LUT UR45, UR57, UR45, URZ, 0x3c, !UPT ;  /* 0x0000002d392d7292 */ /* 0x000fc8000f8e3c3f */
[----:B------:R-:W-:Y:S08]  /*4da0*/  @P2 BRA `(.L_x_2153) ;  /* 0x0000000000382947 */ /* 0x000ff00003800000 */
[----:B------:R-:W-:Y:S05]  /*4db0*/  @!P0 BRA `(.L_x_2154) ;  /* 0x0000000000048947 */ /* 0x000fea0003800000 */
[----:B------:R-:W-:Y:S01]  /*4dc0*/  BPT.TRAP 0x1 ;  /* 0x000000040000795c */ /* 0x000fe20000300000 */
.L_x_2154:
        /* <DEDUP_REMOVED lines=9> */
.L_x_2155:
[----:B-1----:R-:W-:Y:S05]  /*4e60*/  @P1 BRA `(.L_x_2153) ;  /* 0x0000000000081947 */ /* 0x002fea0003800000 */
[----:B------:R-:W1:Y:S02]  /*4e70*/  SYNCS.PHASECHK.TRANS64.TRYWAIT P1, [UR6+0x29830], R3 ;  /* 0x02983003ff0075a7 */ /* 0x000e640008020146 */
[----:B-1----:R-:W-:Y:S05]  /*4e80*/  @!P1 BRA `(.L_x_2156) ;  /* 0x000000e400f89947 */ /* 0x002fea0003800000 */
.L_x_2153:
[----:B-1----:R-:W1:Y:S01]  /*4e90*/  S2R R4, SR_TID.X ;  /* 0x0000000000047919 */ /* 0x002e620000002100 */
[----:B------:R-:W-:Y:S01]  /*4ea0*/  UIADD3 UR44, UR55, 0x1, URZ ;  /* 0x00000001372c7890 */ /* 0x000fe2000fffe03f */
[----:B------:R-:W-:Y:S01]  /*4eb0*/  UMOV UR27, 0x80000020 ;  /* 0x80000020001b7882 */ /* 0x000fe20000000000 */
[----:B------:R-:W-:Y:S02]  /*4ec0*/  UMOV UR28, UR24 ;  /* 0x00000018001c7c82 */ /* 0x000fe40008000000 */
[----:B------:R-:W-:Y:S01]  /*4ed0*/  UISETP.NE.AND UP0, UPT, UR44, 0x2, UPT ;  /* 0x000000022c00788c */ /* 0x000fe2000bf05270 */
[----:B------:R-:W-:Y:S01]  /*4ee0*/  UMOV UR29, UR25 ;  /* 0x00000019001d7c82 */ /* 0x000fe20008000000 */
[----:B------:R-:W-:Y:S02]  /*4ef0*/  UMOV UR31, 0x80000020 ;  /* 0x80000020001f7882 */ /* 0x000fe40000000000 */
[----:B------:R-:W-:Y:S01]  /*4f00*/  USEL UR44, UR44, URZ, UP0 ;  /* 0x0000003f2c2c7287 */ /* 0x000fe20008000000 */
[----:B------:R-:W-:Y:S01]  /*4f10*/  UMOV UR32, UR24 ;  /* 0x0000001800207c82 */ /* 0x000fe20008000000 */
[----:B------:R-:W-:-:S02]  /*4f20*/  UMOV UR33, UR25 ;  /* 0x0000001900217c82 */ /* 0x000fc40008000000 */
[----:B------:R-:W-:Y:S01]  /*4f30*/  UIMAD UR58, UR44, 0x780, UR48 ;  /* 0x000007802c3a78a4 */ /* 0x000fe2000f8e0230 */
[----:B------:R-:W-:Y:S01]  /*4f40*/  UMOV UR35, 0x80000020 ;  /* 0x8000002000237882 */ /* 0x000fe20000000000 */
[----:B------:R-:W-:Y:S02]  /*4f50*/  UMOV UR7, 0x80000020 ;  /* 0x8000002000077882 */ /* 0x000fe40000000000 */
[----:B------:R-:W-:Y:S02]  /*4f60*/  UIADD3 UR30, UR58, 0x80, URZ ;  /* 0x000000803a1e7890 */ /* 0x000fe4000fffe03f */
[----:B------:R-:W-:Y:S02]  /*4f70*/  UIADD3 UR34, UR58, 0x100, URZ ;  /* 0x000001003a227890 */ /* 0x000fe4000fffe03f */
[----:B------:R-:W-:Y:S01]  /*4f80*/  UMOV UR26, UR58 ;  /* 0x0000003a001a7c82 */ /* 0x000fe20008000000 */
[----:B------:R-:W-:Y:S02]  /*4f90*/  UIADD3 UR6, UR58, 0x200, URZ ;  /* 0x000002003a067890 */ /* 0x000fe4000fffe03f */
[----:B------:R-:W-:Y:S01]  /*4fa0*/  UIADD3 UR10, UR58, 0x202, URZ ;  /* 0x000002023a0a7890 */ /* 0x000fe2000fffe03f */
[----:B------:R-:W-:Y:S01]  /*4fb0*/  UMOV UR11, 0x80000020 ;  /* 0x80000020000b7882 */ /* 0x000fe20000000000 */
[----:B------:R-:W-:Y:S01]  /*4fc0*/  UIADD3 UR14, UR58, 0x282, URZ ;  /* 0x000002823a0e7890 */ /* 0x000fe2000fffe03f */
[----:B------:R-:W-:Y:S01]  /*4fd0*/  UMOV UR15, 0x80000020 ;  /* 0x80000020000f7882 */ /* 0x000fe20000000000 */
[----:B------:R-:W-:Y:S01]  /*4fe0*/  UIADD3 UR18, UR58, 0x500, URZ ;  /* 0x000005003a127890 */ /* 0x000fe2000fffe03f */
[----:B-1----:R-:W-:Y:S01]  /*4ff0*/  SHF.R.U32.HI R4, RZ, 0x7, R4 ;  /* 0x00000007ff047819 */ /* 0x002fe20000011604 */
[----:B------:R-:W-:Y:S01]  /*5000*/  UMOV UR19, 0x80000020 ;  /* 0x8000002000137882 */ /* 0x000fe20000000000 */
[----:B------:R-:W-:Y:S01]  /*5010*/  UIADD3 UR22, UR58, 0x502, URZ ;  /* 0x000005023a167890 */ /* 0x000fe2000fffe03f */
[----:B------:R-:W-:-:S02]  /*5020*/  UMOV UR23, 0x80000020 ;  /* 0x8000002000177882 */ /* 0x000fc40000000000 */
[----:B0-----:R-:W-:-:S05]  /*5030*/  VIADD R3, R4, 0x8 ;  /* 0x0000000804037836 */ /* 0x001fca0000000000 */
[----:B------:R0:W-:Y:S06]  /*5040*/  BAR.SYNC.DEFER_BLOCKING R3, 0x100 ;  /* 0x000400030000751d */ /* 0x0001ec0000010000 */
[----:B------:R-:W-:-:S06]  /*5050*/  WARPGROUP.ARRIVE ;  /* 0x00000000000079c5 */ /* 0x000fcc0000000000 */
[----:B------:R-:W-:Y:S01]  /*5060*/  QGMMA.64x32x32.F32.E4M3.E4M3 R152, gdesc[UR24], RZ, !UPT, gsb0 ;  /* 0x00600000189879f3 */ /* 0x000fe2000c0008ff */
[----:B------:R-:W-:Y:S01]  /*5070*/  UIADD3 UR26, UR58, 0x180, URZ ;  /* 0x000001803a1a7890 */ /* 0x000fe2000fffe03f */
        /* <DEDUP_REMOVED lines=160> */
.L_x_2158:
[----:B------:R-:W-:Y:S01]  /*5a80*/  ULEA UR6, UR55, UR41, 0x3 ;  /* 0x0000002937067291 */ /* 0x000fe2000f8e183f */
[----:B------:R-:W-:-:S05]  /*5a90*/  IMAD.U32 R3, RZ, RZ, UR57 ;  /* 0x00000039ff037e24 */ /* 0x000fca000f8e00ff */
[----:B------:R-:W-:-:S04]  /*5aa0*/  SHF.L.U32 R3, R3, 0x1f, RZ ;  /* 0x0000001f03037819 */ /* 0x000fc800000006ff */
[----:B------:R0:W1:Y:S01]  /*5ab0*/  SYNCS.PHASECHK.TRANS64.TRYWAIT P1, [UR6+0x29850], R3 ;  /* 0x02985003ff0075a7 */ /* 0x0000620008020146 */
[----:B------:R-:W-:Y:S05]  /*5ac0*/  @!P0 BRA `(.L_x_2159) ;  /* 0x0000000000048947 */ /* 0x000fea0003800000 */
[----:B------:R-:W-:Y:S01]  /*5ad0*/  BPT.TRAP 0x1 ;  /* 0x000000040000795c */ /* 0x000fe20000300000 */
.L_x_2159:
[----:B-1----:R-:W-:Y:S05]  /*5ae0*/  @P1 BRA `(.L_x_2157) ;  /* 0x0000000000081947 */ /* 0x002fea0003800000 */
[----:B------:R-:W1:Y:S02]  /*5af0*/  SYNCS.PHASECHK.TRANS64.TRYWAIT P1, [UR6+0x29850], R3 ;  /* 0x02985003ff0075a7 */ /* 0x000e640008020146 */
[----:B-1----:R-:W-:Y:S05]  /*5b00*/  @!P1 BRA `(.L_x_2160) ;  /* 0x000000d800f09947 */ /* 0x002fea0003800000 */
.L_x_2157:
[----:B------:R-:W-:Y:S01]  /*5b10*/  UIADD3 UR6, UR41, 0x400, URZ ;  /* 0x0000040029067890 */ /* 0x000fe2000fffe03f */
[----:B------:R-:W-:Y:S01]  /*5b20*/  WARPGROUP.ARRIVE ;  /* 0x00000000000079c5 */ /* 0x000fe20000000000 */
[----:B------:R-:W-:-:S05]  /*5b30*/  UMOV UR7, 0xc0000010 ;  /* 0xc000001000077882 */ /* 0x000fca0000000000 */
[----:B-1----:R-:W1:Y:S01]  /*5b40*/  S2R R4, SR_TID.X ;  /* 0x0000000000047919 */ /* 0x002e620000002100 */
        /* <DEDUP_REMOVED lines=32> */
.L_x_2161:
[----:B------:R-:W-:Y:S01]  /*5d50*/  UISETP.NE.AND UP0, UPT, UR50, URZ, UPT ;  /* 0x0000003f3200728c */ /* 0x000fe2000bf05270 */
[----:B------:R-:W-:Y:S01]  /*5d60*/  VIADD R14, R18, UR39 ;  /* 0x00000027120e7c36 */ /* 0x000fe20008000000 */
[----:B------:R-:W1:Y:S01]  /*5d70*/  LDC R8, c[0x0][0x2f0] ;  /* 0x0000bc00ff087b82 */ /* 0x000e620000000800 */
[----:B------:R-:W-:-:S03]  /*5d80*/  IMAD.U32 R178, RZ, RZ, UR38 ;  /* 0x00000026ffb27e24 */ /* 0x000fc6000f8e00ff */
[----:B------:R-:W-:Y:S02]  /*5d90*/  PLOP3.LUT P1, PT, PT, PT, UP0, 0x80, 0x0 ;  /* 0x000000000000781c */ /* 0x000fe40003f2f008 */
[----:B------:R-:W-:-:S03]  /*5da0*/  PLOP3.LUT P2, PT, PT, PT, UP0, 0x80, 0x0 ;  /* 0x000000000000781c */ /* 0x000fc60003f4f008 */
[----:B------:R-:W-:-:S08]  /*5db0*/  @UP0 ULDC UR6, c[0x0][0x44c] ;  /* 0x0001130000060ab9 */ /* 0x000fd00000000800 */
[----:B0-----:R-:W-:Y:S01]  /*5dc0*/  @P1 IMAD.HI.U32 R3, R14, UR6, RZ ;  /* 0x000000060e031c27 */ /* 0x001fe2000f8e00ff */
[----:B------:R-:W-:-:S04]  /*5dd0*/  @UP0 ULDC UR6, c[0x0][0x450] ;  /* 0x0001140000060ab9 */ /* 0x000fc80000000800 */
[----:B------:R-:W-:Y:S01]  /*5de0*/  @P2 SHF.R.U32.HI R14, RZ, UR6, R3 ;  /* 0x00000006ff0e2c19 */ /* 0x000fe20008011603 */
[----:B------:R-:W-:Y:S02]  /*5df0*/  UMOV UR6, 0x1 ;  /* 0x0000000100067882 */ /* 0x000fe40000000000 */
[----:B------:R-:W-:Y:S02]  /*5e00*/  UIMAD UR6, UR56, -0xa0, UR6 ;  /* 0xffffff60380678a4 */ /* 0x000fe4000f8e0206 */
[----:B------:R-:W0:Y:S04]  /*5e10*/  SHFL.IDX PT, R4, R14, RZ, 0x1c1f ;  /* 0x001c1fff0e047589 */ /* 0x000e2800000e0000 */
[----:B------:R-:W-:Y:S01]  /*5e20*/  IMAD.U32 R10, RZ, RZ, UR6 ;  /* 0x00000006ff0a7e24 */ /* 0x000fe2000f8e00ff */
[----:B------:R-:W-:-:S03]  /*5e30*/  ULEA UR6, UR44, UR41, 0x3 ;  /* 0x000000292c067291 */ /* 0x000fc6000f8e183f */
[----:B------:R-:W-:Y:S01]  /*5e40*/  IMAD R13, R17, -0x2, R10 ;  /* 0xfffffffe110d7824 */ /* 0x000fe200078e020a */
[----:B------:R-:W-:-:S03]  /*5e50*/  UIADD3 UR6, UR6, 0x29840, URZ ;  /* 0x0002984006067890 */ /* 0x000fc6000fffe03f */
[----:B-1----:R-:W-:Y:S01]  /*5e60*/  IMAD R13, R8, UR49, R13 ;  /* 0x00000031080d7c24 */ /* 0x002fe2000f8e020d */
[----:B------:R-:W-:-:S09]  /*5e70*/  UPRMT UR6, UR40, 0x654, UR6 ;  /* 0x0000065428067896 */ /* 0x000fd20008000006 */
[----:B------:R-:W-:Y:S01]  /*5e80*/  SYNCS.ARRIVE.TRANS64.RED.A1T0 RZ, [UR6], RZ ;  /* 0x000000ffffff79a7 */ /* 0x000fe20008100406 */
[----:B0-----:R-:W-:-:S04]  /*5e90*/  IADD3 R3, R4, -UR51, R13 ;  /* 0x8000003304037c10 */ /* 0x001fc8000fffe00d */
[C---:B------:R-:W-:Y:S02]  /*5ea0*/  ISETP.GT.AND P1, PT, R3.reuse, RZ, PT ;  /* 0x000000ff0300720c */ /* 0x040fe40003f24270 */
[C---:B------:R-:W-:Y:S02]  /*5eb0*/  ISETP.GT.AND P2, PT, R3.reuse, 0x1, PT ;  /* 0x000000010300780c */ /* 0x040fe40003f44270 */
[----:B------:R-:W-:Y:S02]  /*5ec0*/  FSEL R152, R152, -INF , P1 ;  /* 0xff80000098987808 */ /* 0x000fe40000800000 */
        /* <DEDUP_REMOVED lines=114> */
[----:B------:R-:W-:Y:S02]  /*65f0*/  FSEL R101, R101, -INF , P2 ;  /* 0xff80000065657808 */ /* 0x000fe40001000000 */
[----:B------:R-:W-:-:S04]  /*6600*/  FMNMX.FTZ R174, R100, R3, !PT ;  /* 0x0000000364ae7209 */ /* 0x000fc80007810000 */
[----:B------:R-:W-:-:S05]  /*6610*/  FMNMX.FTZ R174, R101, R174, !PT ;  /* 0x000000ae65ae7209 */ /* 0x000fca0007810000 */
[----:B------:R-:W0:Y:S02]  /*6620*/  SHFL.BFLY PT, R3, R174, 0x2, 0x1f ;  /* 0x0c401f00ae037f89 */ /* 0x000e2400000e0000 */
[----:B0-----:R-:W-:-:S05]  /*6630*/  FMNMX.FTZ R11, R174, R3, !PT ;  /* 0x00000003ae0b7209 */ /* 0x001fca0007810000 */
[----:B------:R-:W0:Y:S02]  /*6640*/  SHFL.BFLY PT, R176, R11, 0x1, 0x1f ;  /* 0x0c201f000bb07f89 */ /* 0x000e2400000e0000 */
[----:B0-----:R-:W-:-:S04]  /*6650*/  FMNMX.FTZ R3, R11, R176, !PT ;  /* 0x000000b00b037209 */ /* 0x001fc80007810000 */
[C---:B------:R-:W-:Y:S01]  /*6660*/  FSETP.NEU.FTZ.AND P1, PT, R3.reuse, -INF , PT ;  /* 0xff8000000300780b */ /* 0x040fe20003f3d000 */
[----:B------:R-:W-:-:S05]  /*6670*/  FFMA.FTZ R7, R3, R178, -8 ;  /* 0xc100000003077423 */ /* 0x000fca00000100b2 */
[----:B------:R-:W-:-:S05]  /*6680*/  FSEL R7, R7, RZ, P1 ;  /* 0x000000ff07077208 */ /* 0x000fca0000800000 */
[--C-:B------:R-:W-:Y:S01]  /*6690*/  FFMA.FTZ R9, R152, UR38, -R7.reuse ;  /* 0x0000002698097c23 */ /* 0x100fe20008010807 */
[----:B------:R-:W-:-:S01]  /*66a0*/  FFMA.FTZ R153, R144, UR38, -R7 ;  /* 0x0000002690997c23 */ /* 0x000fc20008010807 */
[----:B------:R0:W1:Y:S01]  /*66b0*/  SHFL.IDX PT, R152, R14, 0x1, 0x1c1f ;  /* 0x003c1f000e987f89 */ /* 0x00006200000e0000 */
[----:B------:R-:W-:-:S01]  /*66c0*/  FFMA.FTZ R132, R132, UR38, -R7 ;  /* 0x0000002684847c23 */ /* 0x000fc20008010807 */
[--C-:B------:R-:W-:Y:S01]  /*66d0*/  FFMA.FTZ R160, R160, UR38, -R7.reuse ;  /* 0x00000026a0a07c23 */ /* 0x100fe20008010807 */
[----:B------:R-:W-:-:S01]  /*66e0*/  FFMA.FTZ R8, R8, UR38, -R7 ;  /* 0x0000002608087c23 */ /* 0x000fc20008010807 */
[----:B------:R-:W-:Y:S01]  /*66f0*/  MUFU.EX2 R9, R9 ;  /* 0x0000000900097308 */ /* 0x000fe20000000800 */
[----:B------:R-:W-:-:S01]  /*6700*/  FFMA.FTZ R11, R12, UR38, -R7 ;  /* 0x000000260c0b7c23 */ /* 0x000fc20008010807 */
[--C-:B------:R-:W-:Y:S01]  /*6710*/  FFMA.FTZ R10, R10, UR38, -R7.reuse ;  /* 0x000000260a0a7c23 */ /* 0x100fe20008010807 */
[----:B------:R-:W-:-:S01]  /*6720*/  FFMA.FTZ R12, R170, UR38, -R7 ;  /* 0x00000026aa0c7c23 */ /* 0x000fc20008010807 */
[--C-:B0-----:R-:W-:Y:S01]  /*6730*/  FFMA.FTZ R14, R168, UR38, -R7.reuse ;  /* 0x00000026a80e7c23 */ /* 0x101fe20008010807 */
[----:B------:R-:W-:-:S01]  /*6740*/  FFMA.FTZ R164, R164, UR38, -R7 ;  /* 0x00000026a4a47c23 */ /* 0x000fc20008010807 */
[--C-:B------:R-:W-:Y:S01]  /*6750*/  FFMA.FTZ R20, R20, UR38, -R7.reuse ;  /* 0x0000002614147c23 */ /* 0x100fe20008010807 */
        /* <DEDUP_REMOVED lines=13> */
[----:B-1----:R-:W-:Y:S01]  /*6830*/  IADD3 R152, R152, -UR51, R13 ;  /* 0x8000003398987c10 */ /* 0x002fe2000fffe00d */
[----:B------:R-:W-:-:S01]  /*6840*/  FFMA.FTZ R13, R172, UR38, -R7 ;  /* 0x00000026ac0d7c23 */ /* 0x000fc20008010807 */
[--C-:B------:R-:W-:Y:S01]  /*6850*/  FFMA.FTZ R88, R88, UR38, -R7.reuse ;  /* 0x0000002658587c23 */ /* 0x100fe20008010807 */
[----:B------:R-:W-:-:S01]  /*6860*/  FFMA.FTZ R89, R89, UR38, -R7 ;  /* 0x0000002659597c23 */ /* 0x000fc20008010807 */
[----:B------:R-:W-:Y:S01]  /*6870*/  ISETP.GT.AND P2, PT, R152, RZ, PT ;  /* 0x000000ff9800720c */ /* 0x000fe20003f44270 */
[----:B------:R-:W-:-:S01]  /*6880*/  FFMA.FTZ R92, R92, UR38, -R7 ;  /* 0x000000265c5c7c23 */ /* 0x000fc20008010807 */
[----:B------:R-:W-:Y:S01]  /*6890*/  ISETP.GT.AND P3, PT, R152, 0x1, PT ;  /* 0x000000019800780c */ /* 0x000fe20003f64270 */
        /* <DEDUP_REMOVED lines=19> */
[----:B------:R-:W-:Y:S02]  /*69d0*/  FMNMX.FTZ R137, R159, R154, !PT ;  /* 0x0000009a9f897209 */ /* 0x000fe40007810000 */
        /* <DEDUP_REMOVED lines=9> */
[----:B------:R-:W-:Y:S02]  /*6a70*/  ISETP.GT.AND P2, PT, R152, 0x20, PT ;  /* 0x000000209800780c */ /* 0x000fe40003f44270 */
        /* <DEDUP_REMOVED lines=26> */
[----:B------:R-:W-:Y:S01]  /*6c20*/  FMNMX.FTZ R145, R147, R154, !PT ;  /* 0x0000009a93917209 */ /* 0x000fe20007810000 */
[----:B------:R-:W-:Y:S01]  /*6c30*/  FFMA.FTZ R154, R148, UR38, -R7 ;  /* 0x00000026949a7c23 */ /* 0x000fe20008010807 */
[----:B------:R-:W-:Y:S01]  /*6c40*/  FSEL R151, R151, -INF , P3 ;  /* 0xff80000097977808 */ /* 0x000fe20001800000 */
[----:B------:R-:W-:Y:S01]  /*6c50*/  MUFU.EX2 R136, R136 ;  /* 0x0000008800887308 */ /* 0x000fe20000000800 */
[----:B------:R-:W-:Y:S02]  /*6c60*/  ISETP.GT.AND P2, PT, R152, 0x40, PT ;  /* 0x000000409800780c */ /* 0x000fe40003f44270 */
[----:B------:R-:W-:Y:S02]  /*6c70*/  FMNMX.FTZ R144, R150, R145, !PT ;  /* 0x0000009196907209 */ /* 0x000fe40007810000 */
        /* <DEDUP_REMOVED lines=12> */
[----:B------:R-:W-:Y:S01]  /*6d40*/  ISETP.GT.AND P2, PT, R152, 0x50, PT ;  /* 0x000000509800780c */ /* 0x000fe20003f44270 */
[----:B------:R1:W-:Y:S01]  /*6d50*/  MUFU.EX2 R126, R154 ;  /* 0x0000009a007e7308 */ /* 0x0003e20000000800 */
[----:B------:R-:W-:Y:S02]  /*6d60*/  FSEL R127, R127, -INF , P3 ;  /* 0xff8000007f7f7808 */ /* 0x000fe40001800000 */
[----:B------:R-:W-:Y:S02]  /*6d70*/  FMNMX.FTZ R4, R144, R149, !PT ;  /* 0x0000009590047209 */ /* 0x000fe40007810000 */
[----:B------:R-:W-:-:S02]  /*6d80*/  ISETP.GT.AND P3, PT, R152, 0x51, PT ;  /* 0x000000519800780c */ /* 0x000fc40003f64270 */
[----:B------:R-:W-:Y:S01]  /*6d90*/  FSEL R130, R130, -INF , P2 ;  /* 0xff80000082827808 */ /* 0x000fe20001000000 */
[----:B------:R2:W-:Y:S01]  /*6da0*/  MUFU.EX2 R149, R148 ;  /* 0x0000009400957308 */ /* 0x0005e20000000800 */
[----:B0-----:R-:W-:Y:S01]  /*6db0*/  FMNMX.FTZ R153, R127, R4, !PT ;  /* 0x000000047f997209 */ /* 0x001fe20007810000 */
[----:B-1----:R-:W-:Y:S01]  /*6dc0*/  FFMA.FTZ R154, R124, UR38, -R7 ;  /* 0x000000267c9a7c23 */ /* 0x002fe20008010807 */
        /* <DEDUP_REMOVED lines=23> */
[----:B------:R0:W-:Y:S01]  /*6f40*/  MUFU.EX2 R110, R154 ;  /* 0x0000009a006e7308 */ /* 0x0001e20000000800 */
[----:B------:R-:W-:Y:S02]  /*6f50*/  FSEL R111, R111, -INF , P3 ;  /* 0xff8000006f6f7808 */ /* 0x000fe40001800000 */
[----:B------:R-:W-:Y:S02]  /*6f60*/  FMNMX.FTZ R4, R124, R153, !PT ;  /* 0x000000997c047209 */ /* 0x000fe40007810000 */
[----:B------:R-:W-:-:S02]  /*6f70*/  ISETP.GT.AND P3, PT, R152, 0x71, PT ;  /* 0x000000719800780c */ /* 0x000fc40003f64270 */
[----:B--2---:R-:W-:Y:S01]  /*6f80*/  FSEL R148, R114, -INF , P2 ;  /* 0xff80000072947808 */ /* 0x004fe20001000000 */
[----:B------:R-:W-:-:S01]  /*6f90*/  FFMA.FTZ R114, R128, UR38, -R7 ;  /* 0x0000002680727c23 */ /* 0x000fc20008010807 */
[----:B------:R-:W-:Y:S01]  /*6fa0*/  FMNMX.FTZ R157, R111, R4, !PT ;  /* 0x000000046f9d7209 */ /* 0x000fe20007810000 */
[----:B0-----:R-:W-:-:S01]  /*6fb0*/  FFMA.FTZ R154, R129, UR38, -R7 ;  /* 0x00000026819a7c23 */ /* 0x001fc20008010807 */
        /* <DEDUP_REMOVED lines=8> */
[----:B------:R-:W-:Y:S02]  /*7040*/  FSEL R119, R119, -INF , P3 ;  /* 0xff80000077777808 */ /* 0x000fe40001800000 */
[----:B------:R-:W-:Y:S02]  /*7050*/  ISETP.GT.AND P2, PT, R152, 0x80, PT ;  /* 0x000000809800780c */ /* 0x000fe40003f44270 */
        /* <DEDUP_REMOVED lines=10> */
[----:B------:R-:W-:Y:S01]  /*7100*/  FSEL R128, R94, -INF , P2 ;  /* 0xff8000005e807808 */ /* 0x000fe20001000000 */
[----:B------:R-:W-:Y:S01]  /*7110*/  MUFU.EX2 R112, R112 ;  /* 0x0000007000707308 */ /* 0x000fe20000000800 */
[----:B------:R-:W-:Y:S01]  /*7120*/  FMNMX.FTZ R129, R91, R4, !PT ;  /* 0x000000045b817209 */ /* 0x000fe20007810000 */
[----:B0-----:R-:W-:Y:S01]  /*7130*/  FFMA.FTZ R154, R133, UR38, -R7 ;  /* 0x00000026859a7c23 */ /* 0x001fe20008010807 */
[----:B------:R-:W-:Y:S02]  /*7140*/  ISETP.GT.AND P2, PT, R152, 0x90, PT ;  /* 0x000000909800780c */ /* 0x000fe40003f44270 */
[----:B------:R-:W-:Y:S02]  /*7150*/  FSEL R95, R95, -INF , P3 ;  /* 0xff8000005f5f7808 */ /* 0x000fe40001800000 */
[----:B------:R-:W-:Y:S01]  /*7160*/  FMNMX.FTZ R4, R128, R129, !PT ;  /* 0x0000008180047209 */ /* 0x000fe20007810000 */
[----:B------:R0:W-:Y:S01]  /*7170*/  MUFU.EX2 R94, R132 ;  /* 0x00000084005e7308 */ /* 0x0001e20000000800 */
[----:B------:R-:W-:-:S02]  /*7180*/  ISETP.GT.AND P3, PT, R152, 0x91, PT ;  /* 0x000000919800780c */ /* 0x000fc40003f64270 */
[----:B------:R-:W-:Y:S02]  /*7190*/  FSEL R98, R98, -INF , P2 ;  /* 0xff80000062627808 */ /* 0x000fe40001000000 */
        /* <DEDUP_REMOVED lines=9> */
[----:B------:R-:W-:Y:S01]  /*7230*/  MUFU.EX2 R113, R113 ;  /* 0x0000007100717308 */ /* 0x000fe20000000800 */
[----:B------:R-:W-:Y:S02]  /*7240*/  FMNMX.FTZ R133, R99, R4, !PT ;  /* 0x0000000463857209 */ /* 0x000fe40007810000 */
[----:B------:R-:W-:Y:S02]  /*7250*/  FSEL R103, R103, -INF , P3 ;  /* 0xff80000067677808 */ /* 0x000fe40001800000 */
[----:B------:R-:W-:Y:S02]  /*7260*/  FMNMX.FTZ R4, R104, R133, !PT ;  /* 0x0000008568047209 */ /* 0x000fe40007810000 */
[----:B------:R-:W-:Y:S01]  /*7270*/  FSEL R160, R3, RZ, P1 ;  /* 0x000000ff03a07208 */ /* 0x000fe20000800000 */
[----:B------:R0:W-:Y:S01]  /*7280*/  MUFU.EX2 R102, R132 ;  /* 0x0000008400667308 */ /* 0x0001e20000000800 */
[----:B------:R-:W-:-:S03]  /*7290*/  FMNMX.FTZ R4, R103, R4, !PT ;  /* 0x0000000467047209 */ /* 0x000fc60007810000 */
[----:B------:R-:W-:Y:S02]  /*72a0*/  FADD.FTZ R160, -R160, R5 ;  /* 0x00000005a0a07221 */ /* 0x000fe40000010100 */
[----:B------:R-:W1:Y:S02]  /*72b0*/  SHFL.BFLY PT, R133, R4, 0x2, 0x1f ;  /* 0x0c401f0004857f89 */ /* 0x000e6400000e0000 */
[----:B------:R-:W-:Y:S01]  /*72c0*/  FMUL.FTZ R157, R160, UR38 ;  /* 0x00000026a09d7c20 */ /* 0x000fe20008410000 */
[----:B------:R-:W-:Y:S08]  /*72d0*/  MUFU.EX2 R116, R116 ;  /* 0x0000007400747308 */ /* 0x000ff00000000800 */
[----:B------:R-:W-:Y:S08]  /*72e0*/  MUFU.EX2 R117, R117 ;  /* 0x0000007500757308 */ /* 0x000ff00000000800 */
[----:B------:R-:W-:Y:S01]  /*72f0*/  MUFU.EX2 R88, R88 ;  /* 0x0000005800587308 */ /* 0x000fe20000000800 */
[----:B-1----:R-:W-:-:S07]  /*7300*/  FMNMX.FTZ R133, R4, R133, !PT ;  /* 0x0000008504857209 */ /* 0x002fce0007810000 */
[----:B------:R-:W-:Y:S01]  /*7310*/  MUFU.EX2 R89, R89 ;  /* 0x0000005900597308 */ /* 0x000fe20000000800 */
[----:B------:R-:W1:Y:S07]  /*7320*/  SHFL.BFLY PT, R4, R133, 0x1, 0x1f ;  /* 0x0c201f0085047f89 */ /* 0x000e6e00000e0000 */
[----:B------:R-:W-:Y:S08]  /*7330*/  MUFU.EX2 R92, R92 ;  /* 0x0000005c005c7308 */ /* 0x000ff00000000800 */
[----:B------:R-:W-:Y:S08]  /*7340*/  MUFU.EX2 R93, R93 ;  /* 0x0000005d005d7308 */ /* 0x000ff00000000800 */
[----:B------:R-:W-:Y:S01]  /*7350*/  MUFU.EX2 R96, R96 ;  /* 0x0000006000607308 */ /* 0x000fe20000000800 */
[----:B-1----:R-:W-:Y:S01]  /*7360*/  FMNMX.FTZ R4, R133, R4, !PT ;  /* 0x0000000485047209 */ /* 0x002fe20007810000 */
[----:B------:R-:W-:-:S03]  /*7370*/  IMAD.U32 R133, RZ, RZ, UR38 ;  /* 0x00000026ff857e24 */ /* 0x000fc6000f8e00ff */
[C---:B------:R-:W-:Y:S01]  /*7380*/  FSETP.NEU.FTZ.AND P2, PT, R4.reuse, -INF , PT ;  /* 0xff8000000400780b */ /* 0x040fe20003f5d000 */
[----:B0-----:R-:W-:-:S02]  /*7390*/  FFMA.FTZ R132, R4, R133, -8 ;  /* 0xc100000004847423 */ /* 0x001fc40000010085 */
[----:B------:R-:W-:Y:S03]  /*73a0*/  MUFU.EX2 R97, R97 ;  /* 0x0000006100617308 */ /* 0x000fe60000000800 */
[----:B------:R-:W-:-:S05]  /*73b0*/  FSEL R132, R132, RZ, P2 ;  /* 0x000000ff84847208 */ /* 0x000fca0001000000 */
[----:B------:R-:W-:Y:S01]  /*73c0*/  MUFU.EX2 R100, R100 ;  /* 0x0000006400647308 */ /* 0x000fe20000000800 */
[----:B------:R-:W-:-:S01]  /*73d0*/  FFMA.FTZ R154, R159, UR38, -R132 ;  /* 0x000000269f9a7c23 */ /* 0x000fc20008010884 */
[----:B------:R-:W-:Y:S01]  /*73e0*/  FSEL R159, R4, RZ, P2 ;  /* 0x000000ff049f7208 */ /* 0x000fe20001000000 */
[----:B------:R-:W-:-:S01]  /*73f0*/  FFMA.FTZ R5, R144, UR38, -R132 ;  /* 0x0000002690057c23 */ /* 0x000fc20008010884 */
[--C-:B------:R-:W-:Y:S01]  /*7400*/  FFMA.FTZ R15, R15, UR38, -R132.reuse ;  /* 0x000000260f0f7c23 */ /* 0x100fe20008010884 */
[----:B------:R-:W-:-:S01]  /*7410*/  FFMA.FTZ R152, R155, UR38, -R132 ;  /* 0x000000269b987c23 */ /* 0x000fc20008010884 */
[----:B------:R-:W-:Y:S01]  /*7420*/  FFMA.FTZ R101, R158, UR38, -R132 ;  /* 0x000000269e657c23 */ /* 0x000fe20008010884 */
[----:B------:R-:W-:-:S01]  /*7430*/  FADD.FTZ R159, -R159, R6 ;  /* 0x000000069f9f7221 */ /* 0x000fc20000010100 */
[--C-:B------:R-:W-:Y:S01]  /*7440*/  FFMA.FTZ R133, R162, UR38, -R132.reuse ;  /* 0x00000026a2857c23 */ /* 0x100fe20008010884 */
[----:B------:R-:W0:Y:S01]  /*7450*/  MUFU.EX2 R6, R157 ;  /* 0x0000009d00067308 */ /* 0x000e220000000800 */
[----:B------:R-:W-:-:S01]  /*7460*/  FFMA.FTZ R156, R163, UR38, -R132 ;  /* 0x00000026a39c7c23 */ /* 0x000fc20008010884 */
[----:B------:R-:W-:Y:S01]  /*7470*/  FMUL.FTZ R144, R159, UR38 ;  /* 0x000000269f907c20 */ /* 0x000fe20008410000 */
        /* <DEDUP_REMOVED lines=14> */
[----:B0-----:R-:W-:-:S01]  /*7560*/  FFMA.FTZ R159, R6, R2, R9 ;  /* 0x00000002069f7223 */ /* 0x001fc20000010009 */
[--C-:B------:R-:W-:Y:S01]  /*7570*/  FFMA.FTZ R147, R147, UR38, -R132.reuse ;  /* 0x0000002693937c23 */ /* 0x100fe20008010884 */
[----:B------:R-:W-:-:S01]  /*7580*/  FFMA.FTZ R150, R150, UR38, -R132 ;  /* 0x0000002696967c23 */ /* 0x000fc20008010884 */
[----:B------:R-:W-:Y:S01]  /*7590*/  FFMA.FTZ R151, R151, UR38, -R132 ;  /* 0x0000002697977c23 */ /* 0x000fe20008010884 */
[----:B------:R-:W-:-:S01]  /*75a0*/  FADD.FTZ R159, R8, R159 ;  /* 0x0000009f089f7221 */ /* 0x000fc20000010000 */
[--C-:B------:R-:W-:Y:S01]  /*75b0*/  FFMA.FTZ R122, R122, UR38, -R132.reuse ;  /* 0x000000267a7a7c23 */ /* 0x100fe20008010884 */
[----:B------:R-:W-:-:S01]  /*75c0*/  FFMA.FTZ R123, R123, UR38, -R132 ;  /* 0x000000267b7b7c23 */ /* 0x000fc20008010884 */
[----:B------:R-:W0:Y:S01]  /*75d0*/  MUFU.EX2 R152, R152 ;  /* 0x0000009800987308 */ /* 0x000e220000000800 */
[----:B------:R-:W-:-:S01]  /*75e0*/  FADD.FTZ R2, R10, R159 ;  /* 0x0000009f0a027221 */ /* 0x000fc20000010000 */
[--C-:B------:R-:W-:Y:S01]  /*75f0*/  FFMA.FTZ R106, R106, UR38, -R132.reuse ;  /* 0x000000266a6a7c23 */ /* 0x100fe20008010884 */
[----:B------:R-:W-:-:S01]  /*7600*/  FFMA.FTZ R107, R107, UR38, -R132 ;  /* 0x000000266b6b7c23 */ /* 0x000fc20008010884 */
[--C-:B------:R-:W-:Y:S01]  /*7610*/  FFMA.FTZ R124, R124, UR38, -R132.reuse ;  /* 0x000000267c7c7c23 */ /* 0x100fe20008010884 */
[----:B------:R-:W-:-:S01]  /*7620*/  FFMA.FTZ R111, R111, UR38, -R132 ;  /* 0x000000266f6f7c23 */ /* 0x000fc20008010884 */
[--C-:B------:R-:W-:Y:S01]  /*7630*/  FFMA.FTZ R118, R118, UR38, -R132.reuse ;  /* 0x0000002676767c23 */ /* 0x100fe20008010884 */
[----:B------:R-:W-:-:S01]  /*7640*/  FFMA.FTZ R119, R119, UR38, -R132 ;  /* 0x0000002677777c23 */ /* 0x000fc20008010884 */
[----:B------:R-:W2:Y:S01]  /*7650*/  MUFU.EX2 R101, R101 ;  /* 0x0000006500657308 */ /* 0x000ea20000000800 */
[----:B-1----:R-:W-:-:S01]  /*7660*/  FFMA.FTZ R157, R144, R0, R15 ;  /* 0x00000000909d7223 */ /* 0x002fc2000001000f */
[--C-:B------:R-:W-:Y:S01]  /*7670*/  FFMA.FTZ R90, R90, UR38, -R132.reuse ;  /* 0x000000265a5a7c23 */ /* 0x100fe20008010884 */
[----:B------:R-:W-:-:S01]  /*7680*/  FFMA.FTZ R91, R91, UR38, -R132 ;  /* 0x000000265b5b7c23 */ /* 0x000fc20008010884 */
[--C-:B------:R-:W-:Y:S01]  /*7690*/  FFMA.FTZ R128, R128, UR38, -R132.reuse ;  /* 0x0000002680807c23 */ /* 0x100fe20008010884 */
[----:B------:R-:W-:-:S01]  /*76a0*/  FFMA.FTZ R99, R99, UR38, -R132 ;  /* 0x0000002663637c23 */ /* 0x000fc20008010884 */
[--C-:B------:R-:W-:Y:S01]  /*76b0*/  FFMA.FTZ R104, R104, UR38, -R132.reuse ;  /* 0x0000002668687c23 */ /* 0x100fe20008010884 */
[----:B------:R-:W-:-:S01]  /*76c0*/  FFMA.FTZ R103, R103, UR38, -R132 ;  /* 0x0000002667677c23 */ /* 0x000fc20008010884 */
[----:B------:R-:W1:Y:S01]  /*76d0*/  MUFU.EX2 R154, R154 ;  /* 0x0000009a009a7308 */ /* 0x000e620000000800 */
[----:B0-----:R-:W-:-:S01]  /*76e0*/  FADD.FTZ R0, R152, R157 ;  /* 0x0000009d98007221 */ /* 0x001fc20000010000 */
[----:B------:R-:W-:-:S04]  /*76f0*/  FADD.FTZ R157, R11, R2 ;  /* 0x000000020b9d7221 */ /* 0x000fc80000010000 */
[----:B------:R-:W-:Y:S02]  /*7700*/  FADD.FTZ R2, R12, R157 ;  /* 0x0000009d0c027221 */ /* 0x000fe40000010000 */
[----:B------:R-:W0:Y:S01]  /*7710*/  MUFU.EX2 R133, R133 ;  /* 0x0000008500857308 */ /* 0x000e220000000800 */
[----:B--2---:R-:W-:-:S01]  /*7720*/  FADD.FTZ R135, R101, R0 ;  /* 0x0000000065877221 */ /* 0x004fc20000010000 */
[----:B------:R-:W-:-:S04]  /*7730*/  FADD.FTZ R157, R13, R2 ;  /* 0x000000020d9d7221 */ /* 0x000fc80000010000 */
[----:B------:R-:W-:Y:S02]  /*7740*/  FADD.FTZ R2, R14, R157 ;  /* 0x0000009d0e027221 */ /* 0x000fe40000010000 */
        /* <DEDUP_REMOVED lines=9> */
[----:B------:R-:W-:-:S06]  /*77e0*/  FADD.FTZ R0, R20, R157 ;  /* 0x0000009d14007221 */ /* 0x000fcc0000010000 */
[----:B------:R-:W1:Y:S01]  /*77f0*/  MUFU.EX2 R139, R139 ;  /* 0x0000008b008b7308 */ /* 0x000e620000000800 */
[----:B0-----:R-:W-:-:S07]  /*7800*/  FADD.FTZ R135, R158, R135 ;  /* 0x000000879e877221 */ /* 0x001fce0000010000 */
[----:B------:R-:W0:Y:S01]  /*7810*/  MUFU.EX2 R142, R142 ;  /* 0x0000008e008e7308 */ /* 0x000e220000000800 */
[----:B--2---:R-:W-:-:S01]  /*7820*/  FADD.FTZ R2, R138, R135 ;  /* 0x000000878a027221 */ /* 0x004fc20000010000 */
[----:B------:R-:W-:-:S04]  /*7830*/  FADD.FTZ R135, R137, R0 ;  /* 0x0000000089877221 */ /* 0x000fc80000010000 */
[----:B------:R-:W-:Y:S01]  /*7840*/  FADD.FTZ R0, R136, R135 ;  /* 0x0000008788007221 */ /* 0x000fe20000010000 */
[----:B------:R-:W-:-:S01]  /*7850*/  FFMA.FTZ R135, R148, UR38, -R132 ;  /* 0x0000002694877c23 */ /* 0x000fc20008010884 */
[----:B------:R-:W2:Y:S01]  /*7860*/  MUFU.EX2 R143, R143 ;  /* 0x0000008f008f7308 */ /* 0x000ea20000000800 */
[----:B-1----:R-:W-:-:S01]  /*7870*/  FADD.FTZ R157, R139, R2 ;  /* 0x000000028b9d7221 */ /* 0x002fc20000010000 */
[----:B------:R-:W-:-:S06]  /*7880*/  FFMA.FTZ R148, R153, UR38, -R132 ;  /* 0x0000002699947c23 */ /* 0x000fcc0008010884 */
        /* <DEDUP_REMOVED lines=10> */
[----:B------:R-:W-:-:S04]  /*7930*/  FADD.FTZ R153, R149, R0 ;  /* 0x0000000095997221 */ /* 0x000fc80000010000 */
[----:B------:R-:W-:Y:S02]  /*7940*/  FADD.FTZ R0, R120, R153 ;  /* 0x0000009978007221 */ /* 0x000fe40000010000 */
[----:B------:R-:W1:Y:S01]  /*7950*/  MUFU.EX2 R151, R151 ;  /* 0x0000009700977308 */ /* 0x000e620000000800 */
[----:B0-----:R-:W-:-:S01]  /*7960*/  FADD.FTZ R159, R147, R2 ;  /* 0x00000002939f7221 */ /* 0x001fc20000010000 */
[----:B------:R-:W-:-:S04]  /*7970*/  FADD.FTZ R153, R121, R0 ;  /* 0x0000000079997221 */ /* 0x000fc80000010000 */
[----:B------:R-:W-:Y:S02]  /*7980*/  FADD.FTZ R0, R110, R153 ;  /* 0x000000996e007221 */ /* 0x000fe40000010000 */
[----:B------:R-:W0:Y:S01]  /*7990*/  MUFU.EX2 R122, R122 ;  /* 0x0000007a007a7308 */ /* 0x000e220000000800 */
[----:B--2---:R-:W-:-:S07]  /*79a0*/  FADD.FTZ R2, R150, R159 ;  /* 0x0000009f96027221 */ /* 0x004fce0000010000 */
[----:B------:R-:W2:Y:S01]  /*79b0*/  MUFU.EX2 R123, R123 ;  /* 0x0000007b007b7308 */ /* 0x000ea20000000800 */
[----:B-1----:R-:W-:-:S07]  /*79c0*/  FADD.FTZ R157, R151, R2 ;  /* 0x00000002979d7221 */ /* 0x002fce0000010000 */
[----:B------:R-:W1:Y:S01]  /*79d0*/  MUFU.EX2 R5, R5 ;  /* 0x0000000500057308 */ /* 0x000e620000000800 */
[----:B0-----:R-:W-:-:S01]  /*79e0*/  FADD.FTZ R2, R122, R157 ;  /* 0x0000009d7a027221 */ /* 0x001fc20000010000 */
[----:B------:R-:W-:-:S06]  /*79f0*/  FADD.FTZ R157, R125, R0 ;  /* 0x000000007d9d7221 */ /* 0x000fcc0000010000 */
[----:B------:R-:W0:Y:S01]  /*7a00*/  MUFU.EX2 R160, R160 ;  /* 0x000000a000a07308 */ /* 0x000e220000000800 */
[----:B--2---:R-:W-:-:S07]  /*7a10*/  FADD.FTZ R2, R123, R2 ;  /* 0x000000027b027221 */ /* 0x004fce0000010000 */
        /* <DEDUP_REMOVED lines=19> */
[----:B------:R-:W-:Y:S01]  /*7b50*/  FADD.FTZ R153, R105, R0 ;  /* 0x0000000069997221 */ /* 0x000fe20000010000 */
[----:B------:R-:W-:-:S01]  /*7b60*/  FFMA.FTZ R0, R95, UR38, -R132 ;  /* 0x000000265f007c23 */ /* 0x000fc20008010884 */
[----:B------:R-:W-:-:S04]  /*7b70*/  FFMA.FTZ R95, R98, UR38, -R132 ;  /* 0x00000026625f7c23 */ /* 0x000fc80008010884 */
        /* <DEDUP_REMOVED lines=16> */
[----:B------:R-:W1:Y:S08]  /*7c80*/  MUFU.EX2 R91, R91 ;  /* 0x0000005b005b7308 */ /* 0x000e700000000800 */
[----:B------:R3:W-:Y:S08]  /*7c90*/  MUFU.EX2 R161, R0 ;  /* 0x0000000000a17308 */ /* 0x0007f00000000800 */
[----:B------:R-:W4:Y:S01]  /*7ca0*/  MUFU.EX2 R159, R128 ;  /* 0x00000080009f7308 */ /* 0x000f220000000800 */
[----:B---3--:R-:W-:-:S01]  /*7cb0*/  FADD.FTZ R0, R116, R157 ;  /* 0x0000009d74007221 */ /* 0x008fc20000010000 */
[----:B0-----:R-:W-:-:S03]  /*7cc0*/  FADD.FTZ R157, R119, R2 ;  /* 0x00000002779d7221 */ /* 0x001fc60000010000 */
[----:B------:R-:W-:Y:S01]  /*7cd0*/  FADD.FTZ R153, R117, R0 ;  /* 0x0000000075997221 */ /* 0x000fe20000010000 */
[----:B--2---:R-:W-:-:S02]  /*7ce0*/  FADD.FTZ R2, R90, R157 ;  /* 0x0000009d5a027221 */ /* 0x004fc40000010000 */
[----:B------:R-:W0:Y:S01]  /*7cf0*/  MUFU.EX2 R95, R95 ;  /* 0x0000005f005f7308 */ /* 0x000e220000000800 */
[----:B------:R-:W-:-:S01]  /*7d00*/  FADD.FTZ R0, R88, R153 ;  /* 0x0000009958007221 */ /* 0x000fc20000010000 */
[----:B-1----:R-:W-:-:S03]  /*7d10*/  FADD.FTZ R2, R91, R2 ;  /* 0x000000025b027221 */ /* 0x002fc60000010000 */
[----:B------:R-:W-:-:S03]  /*7d20*/  FADD.FTZ R153, R89, R0 ;  /* 0x0000000059997221 */ /* 0x000fc60000010000 */
[----:B------:R1:W2:Y:S01]  /*7d30*/  MUFU.EX2 R171, R99 ;  /* 0x0000006300ab7308 */ /* 0x0002a20000000800 */
[----:B------:R-:W-:-:S01]  /*7d40*/  FADD.FTZ R0, R92, R153 ;  /* 0x000000995c007221 */ /* 0x000fc20000010000 */
[----:B----4-:R-:W-:-:S04]  /*7d50*/  FADD.FTZ R2, R159, R2 ;  /* 0x000000029f027221 */ /* 0x010fc80000010000 */
[----:B------:R-:W-:Y:S02]  /*7d60*/  FADD.FTZ R2, R161, R2 ;  /* 0x00000002a1027221 */ /* 0x000fe40000010000 */
[----:B------:R-:W3:Y:S01]  /*7d70*/  MUFU.EX2 R157, R104 ;  /* 0x00000068009d7308 */ /* 0x000ee20000000800 */
[----:B-1----:R-:W-:-:S01]  /*7d80*/  FADD.FTZ R99, R93, R0 ;  /* 0x000000005d637221 */ /* 0x002fc20000010000 */
[----:B0-----:R-:W-:-:S03]  /*7d90*/  FADD.FTZ R2, R95, R2 ;  /* 0x000000025f027221 */ /* 0x001fc60000010000 */
[----:B------:R-:W-:-:S03]  /*7da0*/  FADD.FTZ R0, R96, R99 ;  /* 0x0000006360007221 */ /* 0x000fc60000010000 */
[----:B------:R-:W0:Y:S01]  /*7db0*/  MUFU.EX2 R7, R7 ;  /* 0x0000000700077308 */ /* 0x000e220000000800 */
[----:B------:R-:W-:-:S01]  /*7dc0*/  FADD.FTZ R99, R97, R0 ;  /* 0x0000000061637221 */ /* 0x000fc20000010000 */
[----:B--2---:R-:W-:-:S03]  /*7dd0*/  FADD.FTZ R2, R171, R2 ;  /* 0x00000002ab027221 */ /* 0x004fc60000010000 */
[----:B------:R-:W-:-:S03]  /*7de0*/  FADD.FTZ R0, R100, R99 ;  /* 0x0000006364007221 */ /* 0x000fc60000010000 */
[----:B------:R-:W1:Y:S01]  /*7df0*/  MUFU.EX2 R103, R103 ;  /* 0x0000006700677308 */ /* 0x000e620000000800 */
[----:B---3--:R-:W-:-:S01]  /*7e00*/  FADD.FTZ R98, R157, R2 ;  /* 0x000000029d627221 */ /* 0x008fc20000010000 */
[----:B0-----:R-:W-:-:S03]  /*7e10*/  FADD.FTZ R2, R7, R0 ;  /* 0x0000000007027221 */ /* 0x001fc60000010000 */
[----:B-1----:R-:W-:Y:S01]  /*7e20*/  FADD.FTZ R0, R103, R98 ;  /* 0x0000006267007221 */ /* 0x002fe20000010000 */
[----:B------:R-:W-:Y:S06]  /*7e30*/  @!P0 BRA `(.L_x_2162) ;  /* 0x0000000000048947 */ /* 0x000fec0003800000 */
[----:B------:R-:W-:Y:S01]  /*7e40*/  BPT.TRAP 0x1 ;  /* 0x000000040000795c */ /* 0x000fe20000300000 */
.L_x_2162:
[----:B------:R-:W-:Y:S01]  /*7e50*/  UISETP.GT.AND UP0, UPT, UR56, UR54, UPT ;  /* 0x000000363800728c */ /* 0x000fe2000bf04270 */
[----:B------:R-:W-:Y:S01]  /*7e60*/  F2FP.SATFINITE.E4M3.F32.PACK_AB_MERGE_C R10, R11, R10, RZ ;  /* 0x0000000a0b0a723e */ /* 0x000fe200048070ff */
[----:B------:R-:W-:Y:S01]  /*7e70*/  ULEA UR6, UR55, UR41, 0x3 ;  /* 0x0000002937067291 */ /* 0x000fe2000f8e183f */
[----:B------:R-:W-:Y:S01]  /*7e80*/  F2FP.SATFINITE.E4M3.F32.PACK_AB_MERGE_C R5, R160, R5, RZ ;  /* 0x00000005a005723e */ /* 0x000fe200048070ff */
[----:B------:R-:W-:Y:S01]  /*7e90*/  UIADD3 UR56, UR56, -0x1, URZ ;  /* 0xffffffff38387890 */ /* 0x000fe2000fffe03f */
[----:B------:R-:W-:Y:S01]  /*7ea0*/  F2FP.SATFINITE.E4M3.F32.PACK_AB_MERGE_C R101, R154, R101, RZ ;  /* 0x000000659a65723e */ /* 0x000fe200048070ff */
[----:B------:R-:W-:Y:S01]  /*7eb0*/  UIADD3 UR6, UR6, 0x29860, URZ ;  /* 0x0002986006067890 */ /* 0x000fe2000fffe03f */
[----:B------:R-:W-:Y:S01]  /*7ec0*/  PLOP3.LUT P1, PT, PT, PT, UP0, 0x80, 0x0 ;  /* 0x000000000000781c */ /* 0x000fe20003f2f008 */
[----:B------:R-:W-:Y:S01]  /*7ed0*/  UMOV UR57, UR45 ;  /* 0x0000002d00397c82 */ /* 0x000fe20008000000 */
[----:B------:R-:W-:Y:S01]  /*7ee0*/  F2FP.SATFINITE.E4M3.F32.PACK_AB_MERGE_C R14, R21, R14, RZ ;  /* 0x0000000e150e723e */ /* 0x000fe200048070ff */
[----:B------:R-:W-:Y:S01]  /*7ef0*/  UPRMT UR6, UR40, 0x654, UR6 ;  /* 0x0000065428067896 */ /* 0x000fe20008000006 */
        /* <DEDUP_REMOVED lines=102> */
[----:B------:R-:W-:-:S02]  /*8560*/  IMAD.MOV.U32 R6, RZ, RZ, R4 ;  /* 0x000000ffff067224 */ /* 0x000fc400078e0004 */
[----:B------:R-:W-:Y:S01]  /*8570*/  IMAD.MOV.U32 R5, RZ, RZ, R3 ;  /* 0x000000ffff057224 */ /* 0x000fe200078e0003 */
[----:B------:R-:W-:Y:S06]  /*8580*/  @P1 BRA `(.L_x_2163) ;  /* 0xffffffc400f41947 */ /* 0x000fec000383ffff */
.L_x_2152:
[----:B------:R-:W-:-:S13]  /*8590*/  ISETP.LE.AND P1, PT, RZ, UR56, PT ;  /* 0x00000038ff007c0c */ /* 0x000fda000bf23270 */
[----:B------:R-:W-:Y:S05]  /*85a0*/  @!P1 BRA `(.L_x_2164) ;  /* 0x0000002c003c9947 */ /* 0x000fea0003800000 */
[----:B------:R-:W-:Y:S01]  /*85b0*/  IMAD.MOV.U32 R7, RZ, RZ, R4 ;  /* 0x000000ffff077224 */ /* 0x000fe200078e0004 */
[----:B------:R-:W-:Y:S01]  /*85c0*/  UMOV UR50, UR45 ;  /* 0x0000002d00327c82 */ /* 0x000fe20008000000 */
[----:B------:R-:W-:Y:S01]  /*85d0*/  IMAD.MOV.U32 R5, RZ, RZ, R3 ;  /* 0x000000ffff057224 */ /* 0x000fe200078e0003 */
[----:B------:R-:W-:-:S06]  /*85e0*/  UMOV UR49, UR44 ;  /* 0x0000002c00317c82 */ /* 0x000fcc0008000000 */
.L_x_2175:
[----:B------:R-:W-:Y:S01]  /*85f0*/  ISETP.NE.AND P2, PT, RZ, UR42, PT ;  /* 0x0000002aff007c0c */ /* 0x000fe2000bf45270 */
[----:B------:R-:W-:-:S04]  /*8600*/  UISETP.NE.AND UP0, UPT, UR49, 0x1, UPT ;  /* 0x000000013100788c */ /* 0x000fc8000bf05270 */
[----:B------:R-:W-:-:S04]  /*8610*/  USEL UR45, URZ, 0x1, UP0 ;  /* 0x000000013f2d7887 */ /* 0x000fc80008000000 */
[----:B------:R-:W-:-:S04]  /*8620*/  ULOP3.LUT UR45, UR50, UR45, URZ, 0x3c, !UPT ;  /* 0x0000002d322d7292 */ /* 0x000fc8000f8e3c3f */
[----:B------:R-:W-:Y:S08]  /*8630*/  @P2 BRA `(.L_x_2165) ;  /* 0x0000000000382947 */ /* 0x000ff00003800000 */
[----:B------:R-:W-:Y:S05]  /*8640*/  @!P0 BRA `(.L_x_2166) ;  /* 0x0000000000048947 */ /* 0x000fea0003800000 */
[----:B------:R-:W-:Y:S01]  /*8650*/  BPT.TRAP 0x1 ;  /* 0x000000040000795c */ /* 0x000fe20000300000 */
.L_x_2166:
        /* <DEDUP_REMOVED lines=9> */
.L_x_2167:
[----:B-1----:R-:W-:Y:S05]  /*86f0*/  @P1 BRA `(.L_x_2165) ;  /* 0x0000000000081947 */ /* 0x002fea0003800000 */
[----:B------:R-:W1:Y:S02]  /*8700*/  SYNCS.PHASECHK.TRANS64.TRYWAIT P1, [UR6+0x29830], R3 ;  /* 0x02983003ff0075a7 */ /* 0x000e640008020146 */
[----:B-1----:R-:W-:Y:S05]  /*8710*/  @!P1 BRA `(.L_x_2168) ;  /* 0x000000b000049947 */ /* 0x002fea0003800000 */
.L_x_2165:
        /* <DEDUP_REMOVED lines=191> */
.L_x_2170:
[----:B------:R-:W-:Y:S01]  /*9310*/  ULEA UR6, UR49, UR41, 0x3 ;  /* 0x0000002931067291 */ /* 0x000fe2000f8e183f */
[----:B------:R-:W-:-:S05]  /*9320*/  IMAD.U32 R3, RZ, RZ, UR50 ;  /* 0x00000032ff037e24 */ /* 0x000fca000f8e00ff */
[----:B------:R-:W-:-:S04]  /*9330*/  SHF.L.U32 R3, R3, 0x1f, RZ ;  /* 0x0000001f03037819 */ /* 0x000fc800000006ff */
[----:B------:R0:W1:Y:S01]  /*9340*/  SYNCS.PHASECHK.TRANS64.TRYWAIT P1, [UR6+0x29850], R3 ;  /* 0x02985003ff0075a7 */ /* 0x0000620008020146 */
[----:B------:R-:W-:Y:S05]  /*9350*/  @!P0 BRA `(.L_x_2171) ;  /* 0x0000000000048947 */ /* 0x000fea0003800000 */
[----:B------:R-:W-:Y:S01]  /*9360*/  BPT.TRAP 0x1 ;  /* 0x000000040000795c */ /* 0x000fe20000300000 */
.L_x_2171:
[----:B-1----:R-:W-:Y:S05]  /*9370*/  @P1 BRA `(.L_x_2169) ;  /* 0x0000000000081947 */ /* 0x002fea0003800000 */
[----:B------:R-:W1:Y:S02]  /*9380*/  SYNCS.PHASECHK.TRANS64.TRYWAIT P1, [UR6+0x29850], R3 ;  /* 0x02985003ff0075a7 */ /* 0x000e640008020146 */
[----:B-1----:R-:W-:Y:S05]  /*9390*/  @!P1 BRA `(.L_x_2172) ;  /* 0x000000a000fc9947 */ /* 0x002fea0003800000 */
.L_x_2169:
        /* <DEDUP_REMOVED lines=36> */
.L_x_2173:
[----:B------:R-:W-:Y:S01]  /*95e0*/  FMNMX.FTZ R4, R152, R5, !PT ;  /* 0x0000000598047209 */ /* 0x000fe20007810000 */
[----:B------:R-:W-:Y:S01]  /*95f0*/  IMAD.U32 R168, RZ, RZ, UR38 ;  /* 0x00000026ffa87e24 */ /* 0x000fe2000f8e00ff */
[----:B------:R-:W-:Y:S01]  /*9600*/  FMNMX.FTZ R6, R154, R7, !PT ;  /* 0x000000079a067209 */ /* 0x000fe20007810000 */
[----:B------:R-:W-:Y:S01]  /*9610*/  ULEA UR6, UR44, UR41, 0x3 ;  /* 0x000000292c067291 */ /* 0x000fe2000f8e183f */
[----:B0-----:R-:W-:Y:S02]  /*9620*/  FMNMX.FTZ R3, R153, R4, !PT ;  /* 0x0000000499037209 */ /* 0x001fe40007810000 */
        /* <DEDUP_REMOVED lines=106> */
[----:B------:R0:W-:Y:S01]  /*9cd0*/  MUFU.EX2 R7, R10 ;  /* 0x0000000a00077308 */ /* 0x0001e20000000800 */
[----:B------:R-:W-:-:S01]  /*9ce0*/  FFMA.FTZ R20, R140, UR38, -R168 ;  /* 0x000000268c147c23 */ /* 0x000fc200080108a8 */
[--C-:B------:R-:W-:Y:S01]  /*9cf0*/  FFMA.FTZ R140, R148, UR38, -R168.reuse ;  /* 0x00000026948c7c23 */ /* 0x100fe200080108a8 */
[----:B------:R-:W-:-:S01]  /*9d00*/  FFMA.FTZ R8, R156, UR38, -R168 ;  /* 0x000000269c087c23 */ /* 0x000fc200080108a8 */
[----:B------:R-:W-:Y:S01]  /*9d10*/  FFMA.FTZ R148, R158, UR38, -R101 ;  /* 0x000000269e947c23 */ /* 0x000fe20008010865 */
[----:B------:R-:W-:-:S01]  /*9d20*/  FFMA.FTZ R11, R157, UR38, -R168 ;  /* 0x000000269d0b7c23 */ /* 0x000fc200080108a8 */
[--C-:B------:R-:W-:Y:S01]  /*9d30*/  FFMA.FTZ R155, R159, UR38, -R101.reuse ;  /* 0x000000269f9b7c23 */ /* 0x100fe20008010865 */
[----:B------:R-:W-:-:S01]  /*9d40*/  FFMA.FTZ R152, R162, UR38, -R101 ;  /* 0x00000026a2987c23 */ /* 0x000fc20008010865 */
[----:B------:R-:W-:Y:S01]  /*9d50*/  MUFU.EX2 R5, R5 ;  /* 0x0000000500057308 */ /* 0x000fe20000000800 */
[----:B0-----:R-:W-:-:S01]  /*9d60*/  FFMA.FTZ R10, R160, UR38, -R168 ;  /* 0x00000026a00a7c23 */ /* 0x001fc200080108a8 */
[----:B------:R-:W-:Y:S01]  /*9d70*/  FFMA.FTZ R13, R161, UR38, -R168 ;  /* 0x00000026a10d7c23 */ /* 0x000fe200080108a8 */
[----:B------:R-:W-:-:S01]  /*9d80*/  FFMA.FTZ R157, R163, UR38, -R101 ;  /* 0x00000026a39d7c23 */ /* 0x000fc20008010865 */
[----:B------:R-:W-:Y:S01]  /*9d90*/  FFMA.FTZ R12, R164, UR38, -R168 ;  /* 0x00000026a40c7c23 */ /* 0x000fe200080108a8 */
[----:B------:R-:W-:-:S01]  /*9da0*/  FFMA.FTZ R154, R166, UR38, -R101 ;  /* 0x00000026a69a7c23 */ /* 0x000fc20008010865 */
[----:B------:R-:W-:Y:S01]  /*9db0*/  FFMA.FTZ R15, R165, UR38, -R168 ;  /* 0x00000026a50f7c23 */ /* 0x000fe200080108a8 */
        /* <DEDUP_REMOVED lines=71> */
[----:B------:R-:W-:-:S02]  /*a230*/  FFMA.FTZ R101, R103, UR38, -R101 ;  /* 0x0000002667657c23 */ /* 0x000fc40008010865 */
        /* <DEDUP_REMOVED lines=125> */
[----:B------:R-:W-:Y:S01]  /*aa10*/  MUFU.EX2 R94, R98 ;  /* 0x00000062005e7308 */ /* 0x000fe20000000800 */
[----:B------:R-:W-:-:S04]  /*aa20*/  FADD.FTZ R95, R89, R0 ;  /* 0x00000000595f7221 */ /* 0x000fc80000010000 */
[----:B------:R-:W-:-:S03]  /*aa30*/  FADD.FTZ R0, R92, R95 ;  /* 0x0000005f5c007221 */ /* 0x000fc60000010000 */
[----:B------:R-:W2:Y:S01]  /*aa40*/  MUFU.EX2 R97, R97 ;  /* 0x0000006100617308 */ /* 0x000ea20000000800 */
[----:B0-----:R-:W-:-:S04]  /*aa50*/  FADD.FTZ R95, R93, R0 ;  /* 0x000000005d5f7221 */ /* 0x001fc80000010000 */
[----:B-1----:R-:W-:-:S03]  /*aa60*/  FADD.FTZ R0, R96, R95 ;  /* 0x0000005f60007221 */ /* 0x002fc60000010000 */
[----:B------:R0:W1:Y:S08]  /*aa70*/  MUFU.EX2 R158, R99 ;  /* 0x00000063009e7308 */ /* 0x0000700000000800 */
[----:B------:R-:W3:Y:S01]  /*aa80*/  MUFU.EX2 R100, R100 ;  /* 0x0000006400647308 */ /* 0x000ee20000000800 */
[----:B0-----:R-:W-:-:S01]  /*aa90*/  FADD.FTZ R99, R156, R2 ;  /* 0x000000029c637221 */ /* 0x001fc20000010000 */
[----:B--2---:R-:W-:-:S03]  /*aaa0*/  FADD.FTZ R95, R97, R0 ;  /* 0x00000000615f7221 */ /* 0x004fc60000010000 */
[----:B------:R-:W-:-:S03]  /*aab0*/  FADD.FTZ R99, R94, R99 ;  /* 0x000000635e637221 */ /* 0x000fc60000010000 */
[----:B------:R-:W0:Y:S01]  /*aac0*/  MUFU.EX2 R102, R102 ;  /* 0x0000006600667308 */ /* 0x000e220000000800 */
[----:B-1----:R-:W-:-:S07]  /*aad0*/  FADD.FTZ R99, R158, R99 ;  /* 0x000000639e637221 */ /* 0x002fce0000010000 */
[----:B------:R-:W1:Y:S01]  /*aae0*/  MUFU.EX2 R149, R149 ;  /* 0x0000009500957308 */ /* 0x000e620000000800 */
[----:B---3--:R-:W-:-:S07]  /*aaf0*/  FADD.FTZ R2, R100, R95 ;  /* 0x0000005f64027221 */ /* 0x008fce0000010000 */
[----:B------:R-:W2:Y:S01]  /*ab00*/  MUFU.EX2 R101, R101 ;  /* 0x0000006500657308 */ /* 0x000ea20000000800 */
[----:B0-----:R-:W-:-:S01]  /*ab10*/  FADD.FTZ R99, R102, R99 ;  /* 0x0000006366637221 */ /* 0x001fc20000010000 */
[----:B-1----:R-:W-:-:S03]  /*ab20*/  FADD.FTZ R2, R149, R2 ;  /* 0x0000000295027221 */ /* 0x002fc60000010000 */
[----:B--2---:R-:W-:Y:S01]  /*ab30*/  FADD.FTZ R0, R101, R99 ;  /* 0x0000006365007221 */ /* 0x004fe20000010000 */
[----:B------:R-:W-:Y:S06]  /*ab40*/  @!P0 BRA `(.L_x_2174) ;  /* 0x0000000000048947 */ /* 0x000fec0003800000 */
[----:B------:R-:W-:Y:S01]  /*ab50*/  BPT.TRAP 0x1 ;  /* 0x000000040000795c */ /* 0x000fe20000300000 */
.L_x_2174:
        /* <DEDUP_REMOVED lines=116> */
.L_x_2164:
[----:B------:R-:W-:Y:S06]  /*b2a0*/  BAR.ARV 0x8, 0x180 ;  /* 0x0206000000007b1d */ /* 0x000fec0000002000 */
[----:B------:R-:W-:Y:S05]  /*b2b0*/  @!P0 BRA `(.L_x_2176) ;  /* 0x0000000000048947 */ /* 0x000fea0003800000 */
[----:B------:R-:W-:Y:S01]  /*b2c0*/  BPT.TRAP 0x1 ;  /* 0x000000040000795c */ /* 0x000fe20000300000 */
.L_x_2176:
[----:B------:R-:W-:Y:S01]  /*b2d0*/  ULEA UR9, UR44, UR41, 0x3 ;  /* 0x000000292c097291 */ /* 0x000fe2000f8e183f */
[----:B------:R-:W-:-:S05]  /*b2e0*/  IMAD.U32 R5, RZ, RZ, UR45 ;  /* 0x0000002dff057e24 */ /* 0x000fca000f8e00ff */
[----:B------:R-:W-:-:S04]  /*b2f0*/  SHF.L.U32 R5, R5, 0x1f, RZ ;  /* 0x0000001f05057819 */ /* 0x000fc800000006ff */
[----:B------:R0:W1:Y:S01]  /*b300*/  SYNCS.PHASECHK.TRANS64.TRYWAIT P1, [UR9+0x29850], R5 ;  /* 0x02985005ff0075a7 */ /* 0x0000620008020149 */
[----:B------:R-:W-:Y:S05]  /*b310*/  @!P0 BRA `(.L_x_2177) ;  /* 0x0000000000048947 */ /* 0x000fea0003800000 */
[----:B------:R-:W-:Y:S01]  /*b320*/  BPT.TRAP 0x1 ;  /* 0x000000040000795c */ /* 0x000fe20000300000 */
.L_x_2177:
[----:B-1----:R-:W-:Y:S05]  /*b330*/  @P1 BRA `(.L_x_2178) ;  /* 0x0000000000081947 */ /* 0x002fea0003800000 */
[----:B------:R-:W1:Y:S02]  /*b340*/  SYNCS.PHASECHK.TRANS64.TRYWAIT P1, [UR9+0x29850], R5 ;  /* 0x02985005ff0075a7 */ /* 0x000e640008020149 */
[----:B-1----:R-:W-:Y:S05]  /*b350*/  @!P1 BRA `(.L_x_2179) ;  /* 0x0000008400249947 */ /* 0x002fea0003800000 */
.L_x_2178:
[----:B------:R-:W-:Y:S01]  /*b360*/  UIADD3 UR41, UR41, 0x400, URZ ;  /* 0x0000040029297890 */ /* 0x000fe2000fffe03f */
[----:B------:R-:W-:Y:S01]  /*b370*/  WARPGROUP.ARRIVE ;  /* 0x00000000000079c5 */ /* 0x000fe20000000000 */
[----:B------:R-:W-:Y:S01]  /*b380*/  UMOV UR7, 0xc0000010 ;  /* 0xc000001000077882 */ /* 0x000fe20000000000 */
[----:B------:R-:W-:Y:S01]  /*b390*/  ULDC.64 UR10, c[0x0][0x9a0] ;  /* 0x00026800000a7ab9 */ /* 0x000fe20000000a00 */
[----:B------:R-:W-:Y:S01]  /*b3a0*/  USHF.R.U32.HI UR41, URZ, 0x4, UR41 ;  /* 0x000000043f297899 */ /* 0x000fe20008011629 */
[----:B01----:R-:W-:Y:S01]  /*b3b0*/  IMAD.MOV.U32 R5, RZ, RZ, 0x3f800000 ;  /* 0x3f800000ff057424 */ /* 0x003fe200078e00ff */
        /* <DEDUP_REMOVED lines=16> */
[----:B------:R-:W-:Y:S02]  /*b4c0*/  @UP0 USHF.R.S32.HI UR6, URZ, 0x1f, UR43 ;  /* 0x0000001f3f060899 */ /* 0x000fe4000801142b */
[----:B------:R-:W-:Y:S02]  /*b4d0*/  @UP0 USHF.R.S32.HI UR7, URZ, 0x1f, UR37 ;  /* 0x0000001f3f070899 */ /* 0x000fe40008011425 */
[----:B------:R-:W-:-:S04]  /*b4e0*/  @UP0 UIMAD UR6, UR6, UR12, URZ ;  /* 0x0000000c060602a4 */ /* 0x000fc8000f8e023f */
        /* <DEDUP_REMOVED lines=10> */
[----:B------:R-:W-:-:S03]  /*b590*/  IMAD.U32 R6, RZ, RZ, UR6 ;  /* 0x00000006ff067e24 */ /* 0x000fc6000f8e00ff */
[----:B------:R-:W-:Y:S01]  /*b5a0*/  IMAD.U32 R7, RZ, RZ, UR7 ;  /* 0x00000007ff077e24 */ /* 0x000fe2000f8e00ff */
[----:B------:R-:W-:Y:S02]  /*b5b0*/  UMOV UR7, 0xc0000010 ;  /* 0xc000001000077882 */ /* 0x000fe40000000000 */
[----:B------:R-:W-:Y:S02]  /*b5c0*/  UMOV UR6, UR4 ;  /* 0x0000000400067c82 */ /* 0x000fe40008000000 */
[----:B------:R0:W2:Y:S01]  /*b5d0*/  @P1 LDG.E R5, desc[UR52][R6.64] ;  /* 0x0000003406051981 */ /* 0x0000a2000c1e1900 */
[----:B------:R-:W-:Y:S02]  /*b5e0*/  WARPGROUP.DEPBAR.LE gsb0, 0x0 ;  /* 0x00008000000079c5 */ /* 0x000fe40000010000 */
[----:B------:R-:W-:-:S06]  /*b5f0*/  WARPGROUP.ARRIVE ;  /* 0x00000000000079c5 */ /* 0x000fcc0000000000 */
[----:B------:R-:W-:Y:S01]  /*b600*/  QGMMA.64x128x32.F32.E4M3.E4M3 R24, R176, gdesc[UR4], R24, gsb0 ;  /* 0x01e00004b0187df3 */ /* 0x000fe20008000818 */
[----:B------:R-:W-:Y:S01]  /*b610*/  UIADD3 UR4, UR8, 0x300, URZ ;  /* 0x0000030008047890 */ /* 0x000fe2000fffe03f */
[----:B------:R-:W-:-:S06]  /*b620*/  UMOV UR7, 0xc0000010 ;  /* 0xc000001000077882 */ /* 0x000fcc0000000000 */
[----:B------:R-:W-:Y:S01]  /*b630*/  UMOV UR6, UR4 ;  /* 0x0000000400067c82 */ /* 0x000fe20008000000 */
        /* <DEDUP_REMOVED lines=44> */
.L_x_2180:
        /* <DEDUP_REMOVED lines=74> */
.L_x_2144:
        /* <DEDUP_REMOVED lines=26> */
[----:B------:R-:W-:Y:S01]  /*bf40*/  F2FP.BF16.F32.PACK_AB R27, R54, R27 ;  /* 0x0000001b361b723e */ /* 0x000fe200000010ff */
[----:B0-----:R-:W-:Y:S01]  /*bf50*/  IMAD.SHL.U32 R24, R35, 0x4, RZ ;  /* 0x0000000423187824 */ /* 0x001fe200078e00ff */
        /* <DEDUP_REMOVED lines=15> */
[----:B------:R-:W-:Y:S01]  /*c050*/  F2FP.BF16.F32.PACK_AB R89, R88, R89 ;  /* 0x000000595859723e */ /* 0x000fe200000010ff */
[----:B------:R-:W-:Y:S01]  /*c060*/  USHF.R.S32.HI UR12, URZ, 0x1f, UR37 ;  /* 0x0000001f3f0c7899 */ /* 0x000fe20008011425 */
[----:B------:R-:W-:Y:S01]  /*c070*/  LOP3.LUT R24, R24, 0xc, RZ, 0xc0, !PT ;  /* 0x0000000c18187812 */ /* 0x000fe200078ec0ff */
[----:B------:R-:W-:Y:S01]  /*c080*/  ULDC.64 UR8, c[0x0][0xb90] ;  /* 0x0002e40000087ab9 */ /* 0x000fe20000000a00 */
[----:B------:R-:W-:Y:S01]  /*c090*/  USHF.R.S32.HI UR13, URZ, 0x1f, UR43 ;  /* 0x0000001f3f0d7899 */ /* 0x000fe2000801142b */
[----:B------:R-:W-:Y:S01]  /*c0a0*/  BAR.SYNC.DEFER_BLOCKING 0x1, 0x100 ;  /* 0x0044000000007b1d */ /* 0x000fe20000010000 */
[----:B------:R-:W-:-:S05]  /*c0b0*/  IADD3 R24, P0, R24, UR6, RZ ;  /* 0x0000000618187c10 */ /* 0x000fca000ff1e0ff */
[----:B------:R-:W-:Y:S01]  /*c0c0*/  IMAD.X R25, RZ, RZ, UR7, P0 ;  /* 0x00000007ff197e24 */ /* 0x000fe200080e06ff */
[----:B------:R-:W-:-:S04]  /*c0d0*/  ULDC.64 UR10, c[0x0][0xb98] ;  /* 0x0002e600000a7ab9 */ /* 0x000fc80000000a00 */
[----:B------:R0:W2:Y:S01]  /*c0e0*/  LDG.E.CONSTANT R24, desc[UR52][R24.64] ;  /* 0x0000003418187981 */ /* 0x0000a2000c1e9900 */
[----:B------:R-:W-:Y:S02]  /*c0f0*/  UIMAD UR5, UR12, UR8, URZ ;  /* 0x000000080c0572a4 */ /* 0x000fe4000f8e023f */
[----:B------:R-:W-:Y:S01]  /*c100*/  UIMAD.WIDE.U32 UR6, UR37, UR8, URZ ;  /* 0x00000008250672a5 */ /* 0x000fe2000f8e003f */
[----:B------:R-:W1:Y:S01]  /*c110*/  S2R R34, SR_SWINHI ;  /* 0x0000000000227919 */ /* 0x000e620000002f00 */
[----:B------:R-:W-:Y:S02]  /*c120*/  UIMAD UR5, UR37, UR9, UR5 ;  /* 0x00000009250572a4 */ /* 0x000fe4000f8e0205 */
[----:B------:R-:W-:Y:S02]  /*c130*/  UIMAD UR8, UR13, UR10, URZ ;  /* 0x0000000a0d0872a4 */ /* 0x000fe4000f8e023f */
[----:B------:R-:W-:Y:S01]  /*c140*/  UIADD3 UR7, UR7, UR5, URZ ;  /* 0x0000000507077290 */ /* 0x000fe2000fffe03f */
[----:B0-----:R-:W-:Y:S01]  /*c150*/  LOP3.LUT P0, R25, R35, 0x3, RZ, 0xc0, !PT ;  /* 0x0000000323197812 */ /* 0x001fe2000780c0ff */
[----:B------:R-:W-:-:S02]  /*c160*/  UIMAD UR8, UR43, UR11, UR8 ;  /* 0x0000000b2b0872a4 */ /* 0x000fc4000f8e0208 */
[----:B------:R-:W-:Y:S01]  /*c170*/  UIMAD.WIDE.U32 UR6, UR43, UR10, UR6 ;  /* 0x0000000a2b0672a5 */ /* 0x000fe2000f8e0006 */
[----:B------:R-:W-:Y:S01]  /*c180*/  ISETP.EQ.OR P0, PT, R25, 0x3, !P0 ;  /* 0x000000031900780c */ /* 0x000fe20004702670 */
[----:B------:R-:W-:Y:S01]  /*c190*/  ULDC UR5, c[0x0][0xa88] ;  /* 0x0002a20000057ab9 */ /* 0x000fe20000000800 */
[----:B------:R-:W-:Y:S02]  /*c1a0*/  ULDC.64 UR10, c[0x0][0xaf0] ;  /* 0x0002bc00000a7ab9 */ /* 0x000fe40000000a00 */
[----:B------:R-:W-:Y:S02]  /*c1b0*/  SEL R61, R7, R6, P0 ;  /* 0x00000006073d7207 */ /* 0x000fe40000000000 */
[----:B------:R-:W-:Y:S02]  /*c1c0*/  SEL R58, R6, R7, P0 ;  /* 0x00000007063a7207 */ /* 0x000fe40000000000 */
[----:B------:R-:W-:Y:S02]  /*c1d0*/  SEL R55, R29, R28, P0 ;  /* 0x0000001c1d377207 */ /* 0x000fe40000000000 */
[----:B------:R-:W-:Y:S01]  /*c1e0*/  SEL R52, R28, R29, P0 ;  /* 0x0000001d1c347207 */ /* 0x000fe20000000000 */
[----:B------:R-:W-:Y:S01]  /*c1f0*/  IMAD R29, R23, 0x40, R16 ;  /* 0x00000040171d7824 */ /* 0x000fe200078e0210 */
[----:B------:R-:W-:-:S02]  /*c200*/  SEL R65, R31, R30, P0 ;  /* 0x0000001e1f417207 */ /* 0x000fc40000000000 */
[----:B------:R-:W-:Y:S02]  /*c210*/  SEL R62, R30, R31, P0 ;  /* 0x0000001f1e3e7207 */ /* 0x000fe40000000000 */
[----:B------:R-:W0:Y:S01]  /*c220*/  LDC R30, c[0x0][0xbe8] ;  /* 0x0002fa00ff1e7b82 */ /* 0x000e220000000800 */
[----:B------:R-:W-:Y:S02]  /*c230*/  SEL R73, R9, R8, P0 ;  /* 0x0000000809497207 */ /* 0x000fe40000000000 */
[----:B------:R-:W-:Y:S02]  /*c240*/  SEL R70, R8, R9, P0 ;  /* 0x0000000908467207 */ /* 0x000fe40000000000 */
[----:B------:R-:W-:Y:S02]  /*c250*/  SEL R67, R27, R26, P0 ;  /* 0x0000001a1b437207 */ /* 0x000fe40000000000 */
[----:B------:R-:W-:Y:S02]  /*c260*/  MOV R4, R3 ;  /* 0x0000000300047202 */ /* 0x000fe40000000f00 */
[----:B-1----:R-:W-:-:S02]  /*c270*/  MOV R5, R34 ;  /* 0x0000002200057202 */ /* 0x002fc40000000f00 */
[----:B------:R-:W-:Y:S02]  /*c280*/  SEL R64, R26, R27, P0 ;  /* 0x0000001b1a407207 */ /* 0x000fe40000000000 */
[----:B------:R-:W-:Y:S01]  /*c290*/  SEL R57, R15, R14, P0 ;  /* 0x0000000e0f397207 */ /* 0x000fe20000000000 */
[--C-:B------:R-:W-:Y:S01]  /*c2a0*/  IMAD.WIDE R6, R191, 0x2, R4.reuse ;  /* 0x00000002bf067825 */ /* 0x100fe200078e0204 */
[----:B------:R-:W-:Y:S02]  /*c2b0*/  SEL R54, R14, R15, P0 ;  /* 0x0000000f0e367207 */ /* 0x000fe40000000000 */
[----:B------:R-:W-:Y:S01]  /*c2c0*/  SEL R69, R21, R20, P0 ;  /* 0x0000001415457207 */ /* 0x000fe20000000000 */
[----:B------:R-:W-:Y:S01]  /*c2d0*/  IMAD.WIDE R28, R29, 0x2, R4 ;  /* 0x000000021d1c7825 */ /* 0x000fe200078e0204 */
[C---:B------:R-:W-:Y:S02]  /*c2e0*/  IADD3 R43, P6, R6.reuse, 0x4060, RZ ;  /* 0x00004060062b7810 */ /* 0x040fe40007fde0ff */
[----:B------:R-:W-:-:S02]  /*c2f0*/  IADD3 R5, P2, R6, 0x20, RZ ;  /* 0x0000002006057810 */ /* 0x000fc40007f5e0ff */
[----:B------:R-:W-:Y:S02]  /*c300*/  LOP3.LUT R42, R43, 0x380, RZ, 0xc0, !PT ;  /* 0x000003802b2a7812 */ /* 0x000fe400078ec0ff */
[----:B------:R-:W-:Y:S01]  /*c310*/  SEL R66, R20, R21, P0 ;  /* 0x0000001514427207 */ /* 0x000fe20000000000 */
[--C-:B------:R-:W-:Y:S01]  /*c320*/  IMAD.X R35, RZ, RZ, R7.reuse, P2 ;  /* 0x000000ffff237224 */ /* 0x100fe200010e0607 */
[----:B------:R-:W-:Y:S02]  /*c330*/  SHF.R.U64 R42, R42, 0x3, RZ ;  /* 0x000000032a2a7819 */ /* 0x000fe400000012ff */
[----:B------:R-:W-:Y:S02]  /*c340*/  LOP3.LUT R4, R5, 0x380, RZ, 0xc0, !PT ;  /* 0x0000038005047812 */ /* 0x000fe400078ec0ff */
[----:B------:R-:W-:Y:S01]  /*c350*/  LOP3.LUT R42, R42, R43, RZ, 0x3c, !PT ;  /* 0x0000002b2a2a7212 */ /* 0x000fe200078e3cff */
[----:B------:R-:W-:Y:S01]  /*c360*/  IMAD.X R43, RZ, RZ, R7, P6 ;  /* 0x000000ffff2b7224 */ /* 0x000fe200030e0607 */
[----:B------:R-:W-:-:S02]  /*c370*/  IADD3 R9, P6, R6, 0x40, RZ ;  /* 0x0000004006097810 */ /* 0x000fc40007fde0ff */
[----:B------:R-:W-:Y:S02]  /*c380*/  IADD3 R15, P2, R28, 0x2000, RZ ;  /* 0x000020001c0f7810 */ /* 0x000fe40007f5e0ff */
[----:B------:R-:W-:Y:S01]  /*c390*/  LOP3.LUT R45, R6, 0x380, RZ, 0xc0, !PT ;  /* 0x00000380062d7812 */ /* 0x000fe200078ec0ff */
[----:B------:R-:W-:Y:S01]  /*c3a0*/  IMAD.X R27, RZ, RZ, R7, P6 ;  /* 0x000000ffff1b7224 */ /* 0x000fe200030e0607 */
[----:B------:R-:W-:Y:S02]  /*c3b0*/  IADD3 R21, P6, R28, 0x1000, RZ ;  /* 0x000010001c157810 */ /* 0x000fe40007fde0ff */
[----:B------:R-:W-:Y:S02]  /*c3c0*/  SHF.R.U64 R4, R4, 0x3, RZ ;  /* 0x0000000304047819 */ /* 0x000fe400000012ff */
[----:B------:R-:W-:Y:S02]  /*c3d0*/  LOP3.LUT R20, R21, 0x380, RZ, 0xc0, !PT ;  /* 0x0000038015147812 */ /* 0x000fe400078ec0ff */
[----:B------:R-:W-:-:S02]  /*c3e0*/  LOP3.LUT R14, R15, 0x380, RZ, 0xc0, !PT ;  /* 0x000003800f0e7812 */ /* 0x000fc400078ec0ff */
[----:B------:R-:W-:Y:S02]  /*c3f0*/  SEL R59, R11, R10, P0 ;  /* 0x0000000a0b3b7207 */ /* 0x000fe40000000000 */
[----:B------:R-:W-:Y:S02]  /*c400*/  SEL R56, R10, R11, P0 ;  /* 0x0000000b0a387207 */ /* 0x000fe40000000000 */
[----:B------:R-:W-:Y:S02]  /*c410*/  SHF.R.U64 R45, R45, 0x3, RZ ;  /* 0x000000032d2d7819 */ /* 0x000fe400000012ff */
[----:B------:R-:W-:Y:S02]  /*c420*/  IADD3 R11, P3, R6, 0x4000, RZ ;  /* 0x00004000060b7810 */ /* 0x000fe40007f7e0ff */
[----:B------:R-:W-:Y:S02]  /*c430*/  LOP3.LUT R34, R4, R5, RZ, 0x3c, !PT ;  /* 0x0000000504227212 */ /* 0x000fe400078e3cff */
[----:B------:R-:W-:-:S02]  /*c440*/  SHF.R.U64 R20, R20, 0x3, RZ ;  /* 0x0000000314147819 */ /* 0x000fc400000012ff */
[----:B------:R-:W-:Y:S02]  /*c450*/  SHF.R.U64 R14, R14, 0x3, RZ ;  /* 0x000000030e0e7819 */ /* 0x000fe400000012ff */
[----:B------:R-:W-:Y:S02]  /*c460*/  LOP3.LUT R4, R9, 0x380, RZ, 0xc0, !PT ;  /* 0x0000038009047812 */ /* 0x000fe400078ec0ff */
[----:B------:R-:W-:Y:S02]  /*c470*/  SEL R71, R13, R12, P0 ;  /* 0x0000000c0d477207 */ /* 0x000fe40000000000 */
[----:B------:R-:W-:Y:S02]  /*c480*/  SEL R68, R12, R13, P0 ;  /* 0x0000000d0c447207 */ /* 0x000fe40000000000 */
[C---:B------:R-:W-:Y:S02]  /*c490*/  IADD3 R13, P5, R6.reuse, 0x4040, RZ ;  /* 0x00004040060d7810 */ /* 0x040fe40007fbe0ff */
[----:B------:R-:W-:-:S02]  /*c4a0*/  IADD3 R10, P4, R6, 0x4020, RZ ;  /* 0x00004020060a7810 */ /* 0x000fc40007f9e0ff */
[----:B------:R-:W-:Y:S01]  /*c4b0*/  IADD3 R8, P1, R6, 0x60, RZ ;  /* 0x0000006006087810 */ /* 0x000fe20007f3e0ff */
[--C-:B------:R-:W-:Y:S01]  /*c4c0*/  IMAD.X R41, RZ, RZ, R7.reuse, P5 ;  /* 0x000000ffff297224 */ /* 0x100fe200028e0607 */
[----:B------:R-:W-:Y:S01]  /*c4d0*/  LOP3.LUT R44, R45, R6, RZ, 0x3c, !PT ;  /* 0x000000062d2c7212 */ /* 0x000fe200078e3cff */
[----:B------:R-:W-:Y:S01]  /*c4e0*/  IMAD.MOV.U32 R45, RZ, RZ, R7 ;  /* 0x000000ffff2d7224 */ /* 0x000fe200078e0007 */
[----:B------:R-:W-:Y:S02]  /*c4f0*/  LOP3.LUT R6, R11, 0x380, RZ, 0xc0, !PT ;  /* 0x000003800b067812 */ /* 0x000fe400078ec0ff */
[----:B------:R-:W-:Y:S01]  /*c500*/  LOP3.LUT R20, R20, R21, RZ, 0x3c, !PT ;  /* 0x0000001514147212 */ /* 0x000fe200078e3cff */
[--C-:B------:R-:W-:Y:S01]  /*c510*/  IMAD.X R21, RZ, RZ, R29.reuse, P6 ;  /* 0x000000ffff157224 */ /* 0x100fe200030e061d */
[----:B------:R-:W-:Y:S01]  /*c520*/  LOP3.LUT R14, R14, R15, RZ, 0x3c, !PT ;  /* 0x0000000f0e0e7212 */ /* 0x000fe200078e3cff */
[----:B------:R-:W-:Y:S01]  /*c530*/  IMAD.X R15, RZ, RZ, R29, P2 ;  /* 0x000000ffff0f7224 */ /* 0x000fe200010e061d */
[----:B------:R-:W-:-:S02]  /*c540*/  SHF.R.U64 R4, R4, 0x3, RZ ;  /* 0x0000000304047819 */ /* 0x000fc400000012ff */
[----:B------:R-:W-:Y:S02]  /*c550*/  IADD3 R31, P6, R28, 0x7000, RZ ;  /* 0x000070001c1f7810 */ /* 0x000fe40007fde0ff */
[----:B0-----:R-:W-:Y:S02]  /*c560*/  ISETP.NE.AND P2, PT, R30, 0x1, PT ;  /* 0x000000011e00780c */ /* 0x001fe40003f45270 */
[----:B------:R-:W-:Y:S02]  /*c570*/  SHF.R.U64 R6, R6, 0x3, RZ ;  /* 0x0000000306067819 */ /* 0x000fe400000012ff */
[----:B------:R-:W-:Y:S02]  /*c580*/  SEL R63, R48, R49, P0 ;  /* 0x00000031303f7207 */ /* 0x000fe40000000000 */
[----:B------:R-:W-:Y:S02]  /*c590*/  LOP3.LUT R26, R4, R9, RZ, 0x3c, !PT ;  /* 0x00000009041a7212 */ /* 0x000fe400078e3cff */
[----:B------:R-:W-:-:S02]  /*c5a0*/  SEL R48, R49, R48, P0 ;  /* 0x0000003031307207 */ /* 0x000fc40000000000 */
[----:B------:R-:W-:Y:S02]  /*c5b0*/  LOP3.LUT R4, R31, 0x380, RZ, 0xc0, !PT ;  /* 0x000003801f047812 */ /* 0x000fe400078ec0ff */
[----:B------:R-:W-:Y:S02]  /*c5c0*/  SEL R49, R38, R39, P0 ;  /* 0x0000002726317207 */ /* 0x000fe40000000000 */
[----:B------:R-:W-:Y:S01]  /*c5d0*/  SEL R60, R39, R38, P0 ;  /* 0x00000026273c7207 */ /* 0x000fe20000000000 */
[----:B------:R-:W-:Y:S01]  /*c5e0*/  IMAD.X R39, RZ, RZ, R7, P3 ;  /* 0x000000ffff277224 */ /* 0x000fe200018e0607 */
[----:B------:R-:W-:Y:S02]  /*c5f0*/  LOP3.LUT R38, R6, R11, RZ, 0x3c, !PT ;  /* 0x0000000b06267212 */ /* 0x000fe400078e3cff */
[----:B------:R-:W-:Y:S02]  /*c600*/  LOP3.LUT R6, R8, 0x380, RZ, 0xc0, !PT ;  /* 0x0000038008067812 */ /* 0x000fe400078ec0ff */
[----:B------:R-:W-:-:S02]  /*c610*/  SHF.R.U64 R4, R4, 0x3, RZ ;  /* 0x0000000304047819 */ /* 0x000fc400000012ff */
[----:B------:R-:W-:Y:S02]  /*c620*/  SHF.R.U64 R5, R6, 0x3, RZ ;  /* 0x0000000306057819 */ /* 0x000fe400000012ff */
[----:B------:R-:W-:Y:S02]  /*c630*/  LOP3.LUT R4, R4, R31, RZ, 0x3c, !PT ;  /* 0x0000001f04047212 */ /* 0x000fe400078e3cff */
[----:B------:R-:W0:Y:S01]  /*c640*/  @P2 LDC R31, c[0x0][0xbec] ;  /* 0x0002fb00ff1f2b82 */ /* 0x000e220000000800 */
[----:B------:R-:W-:Y:S02]  /*c650*/  SEL R53, R33, R32, P0 ;  /* 0x0000002021357207 */ /* 0x000fe40000000000 */
[----:B------:R-:W-:Y:S01]  /*c660*/  SEL R50, R32, R33, P0 ;  /* 0x0000002120327207 */ /* 0x000fe20000000000 */
[----:B------:R-:W-:Y:S01]  /*c670*/  IMAD.X R33, RZ, RZ, R7, P1 ;  /* 0x000000ffff217224 */ /* 0x000fe200008e0607 */
[----:B------:R-:W-:Y:S02]  /*c680*/  LOP3.LUT R32, R5, R8, RZ, 0x3c, !PT ;  /* 0x0000000805207212 */ /* 0x000fe400078e3cff */
[----:B------:R-:W-:-:S02]  /*c690*/  MOV R83, R44 ;  /* 0x0000002c00537202 */ /* 0x000fc40000000f00 */
[----:B------:R-:W-:Y:S02]  /*c6a0*/  MOV R82, R32 ;  /* 0x0000002000527202 */ /* 0x000fe40000000f00 */
[----:B------:R-:W1:Y:S01]  /*c6b0*/  @P2 LDC R32, c[0x0][0xbf0] ;  /* 0x0002fc00ff202b82 */ /* 0x000e620000000800 */
[----:B------:R-:W-:Y:S01]  /*c6c0*/  MOV R44, R34 ;  /* 0x00000022002c7202 */ /* 0x000fe20000000f00 */
[----:B------:R-:W-:Y:S01]  /*c6d0*/  VIADD R34, R18, UR39 ;  /* 0x0000002712227c36 */ /* 0x000fe20008000000 */
[----:B------:R-:W-:Y:S02]  /*c6e0*/  LOP3.LUT R12, R13, 0x380, RZ, 0xc0, !PT ;  /* 0x000003800d0c7812 */ /* 0x000fe400078ec0ff */
[----:B------:R-:W-:Y:S02]  /*c6f0*/  SEL R51, R37, R36, P0 ;  /* 0x0000002425337207 */ /* 0x000fe40000000000 */
[----:B------:R-:W-:Y:S01]  /*c700*/  SEL R46, R36, R37, P0 ;  /* 0x00000025242e7207 */ /* 0x000fe20000000000 */
[----:B------:R-:W-:Y:S01]  /*c710*/  IMAD.X R37, RZ, RZ, R7, P4 ;  /* 0x000000ffff257224 */ /* 0x000fe200020e0607 */
[----:B------:R-:W-:-:S02]  /*c720*/  SEL R25, R94, R93, P0 ;  /* 0x0000005d5e197207 */ /* 0x000fc40000000000 */
[----:B------:R-:W-:Y:S02]  /*c730*/  SEL R47, R90, R89, P0 ;  /* 0x000000595a2f7207 */ /* 0x000fe40000000000 */
[----:B------:R-:W-:Y:S01]  /*c740*/  MOV R45, R26 ;  /* 0x0000001a002d7202 */ /* 0x000fe20000000f00 */
[----:B0-----:R-:W-:Y:S01]  /*c750*/  @P2 IMAD.HI.U32 R27, R34, R31, RZ ;  /* 0x0000001f221b2227 */ /* 0x001fe200078e00ff */
[----:B------:R-:W-:Y:S02]  /*c760*/  SEL R94, R93, R94, P0 ;  /* 0x0000005e5d5e7207 */ /* 0x000fe40000000000 */
[----:B------:R-:W-:Y:S01]  /*c770*/  SEL R90, R89, R90, P0 ;  /* 0x0000005a595a7207 */ /* 0x000fe20000000000 */
[----:B------:R-:W-:Y:S01]  /*c780*/  IMAD.MOV.U32 R26, RZ, RZ, R34 ;  /* 0x000000ffff1a7224 */ /* 0x000fe200078e0022 */
[----:B------:R-:W-:Y:S02]  /*c790*/  LOP3.LUT R7, R10, 0x380, RZ, 0xc0, !PT ;  /* 0x000003800a077812 */ /* 0x000fe400078ec0ff */
[----:B------:R-:W-:-:S02]  /*c7a0*/  SHF.R.U64 R12, R12, 0x3, RZ ;  /* 0x000000030c0c7819 */ /* 0x000fc400000012ff */
[----:B------:R-:W-:Y:S02]  /*c7b0*/  SHF.R.U64 R7, R7, 0x3, RZ ;  /* 0x0000000307077819 */ /* 0x000fe400000012ff */
[----:B------:R-:W-:Y:S02]  /*c7c0*/  LOP3.LUT R40, R12, R13, RZ, 0x3c, !PT ;  /* 0x0000000d0c287212 */ /* 0x000fe400078e3cff */
[----:B------:R-:W-:Y:S02]  /*c7d0*/  IADD3 R13, P1, R28, 0x3000, RZ ;  /* 0x000030001c0d7810 */ /* 0x000fe40007f3e0ff */
[----:B------:R-:W-:Y:S02]  /*c7e0*/  LOP3.LUT R36, R7, R10, RZ, 0x3c, !PT ;  /* 0x0000000a07247212 */ /* 0x000fe400078e3cff */
[----:B-1----:R-:W-:Y:S01]  /*c7f0*/  @P2 SHF.R.U32.HI R26, RZ, R32, R27 ;  /* 0x00000020ff1a2219 */ /* 0x002fe2000001161b */
[----:B------:R-:W-:Y:S01]  /*c800*/  IMAD.U32 R27, RZ, RZ, UR8 ;  /* 0x00000008ff1b7e24 */ /* 0x000fe2000f8e00ff */
[----:B------:R-:W-:Y:S01]  /*c810*/  LOP3.LUT R12, R13, 0x380, RZ, 0xc0, !PT ;  /* 0x000003800d0c7812 */ /* 0x000fe200078ec0ff */
[----:B------:R-:W-:Y:S01]  /*c820*/  ULDC.64 UR8, c[0x0][0xae8] ;  /* 0x0002ba0000087ab9 */ /* 0x000fe20000000a00 */
[----:B------:R-:W-:Y:S01]  /*c830*/  MOV R80, R36 ;  /* 0x0000002400507202 */ /* 0x000fe20000000f00 */
[----:B------:R-:W-:Y:S01]  /*c840*/  IMAD.MOV R37, RZ, RZ, -R26 ;  /* 0x000000ffff257224 */ /* 0x000fe200078e0a1a */
[----:B------:R-:W-:-:S02]  /*c850*/  SEL R75, R86, R87, P0 ;  /* 0x00000057564b7207 */ /* 0x000fc40000000000 */
[----:B------:R-:W-:Y:S01]  /*c860*/  SHF.R.U64 R12, R12, 0x3, RZ ;  /* 0x000000030c0c7819 */ /* 0x000fe200000012ff */
[----:B------:R-:W-:Y:S01]  /*c870*/  IMAD R37, R30, R37, R34 ;  /* 0x000000251e257224 */ /* 0x000fe200078e0222 */
[----:B------:R-:W-:Y:S02]  /*c880*/  SEL R86, R87, R86, P0 ;  /* 0x0000005657567207 */ /* 0x000fe40000000000 */
[----:B------:R-:W-:Y:S01]  /*c890*/  LOP3.LUT R12, R12, R13, RZ, 0x3c, !PT ;  /* 0x0000000d0c0c7212 */ /* 0x000fe200078e3cff */
[----:B------:R-:W-:Y:S01]  /*c8a0*/  IMAD.X R13, RZ, RZ, R29, P1 ;  /* 0x000000ffff0d7224 */ /* 0x000fe200008e061d */
[----:B------:R-:W-:Y:S02]  /*c8b0*/  MOV R77, R42 ;  /* 0x0000002a004d7202 */ /* 0x000fe40000000f00 */
[----:B------:R-:W-:Y:S02]  /*c8c0*/  MOV R79, R40 ;  /* 0x00000028004f7202 */ /* 0x000fe40000000f00 */
[----:B------:R-:W-:-:S02]  /*c8d0*/  IADD3 R40, P1, R26, UR6, RZ ;  /* 0x000000061a287c10 */ /* 0x000fc4000ff3e0ff */
[----:B------:R-:W-:Y:S02]  /*c8e0*/  SHF.R.S32.HI R36, RZ, 0x1f, R37 ;  /* 0x0000001fff247819 */ /* 0x000fe40000011425 */
[C---:B------:R-:W-:Y:S02]  /*c8f0*/  IADD3 R9, P4, R28.reuse, 0x5000, RZ ;  /* 0x000050001c097810 */ /* 0x040fe40007f9e0ff */
[----:B------:R-:W-:Y:S02]  /*c900*/  IADD3 R11, P3, R28, 0x4000, RZ ;  /* 0x000040001c0b7810 */ /* 0x000fe40007f7e0ff */
[----:B------:R-:W-:Y:S02]  /*c910*/  LOP3.LUT R8, R9, 0x380, RZ, 0xc0, !PT ;  /* 0x0000038009087812 */ /* 0x000fe400078ec0ff */
[----:B------:R-:W-:Y:S02]  /*c920*/  LOP3.LUT R10, R11, 0x380, RZ, 0xc0, !PT ;  /* 0x000003800b0a7812 */ /* 0x000fe400078ec0ff */
[----:B------:R-:W-:-:S02]  /*c930*/  MOV R81, R38 ;  /* 0x0000002600517202 */ /* 0x000fc40000000f00 */
[----:B------:R-:W-:Y:S02]  /*c940*/  SHF.R.U64 R8, R8, 0x3, RZ ;  /* 0x0000000308087819 */ /* 0x000fe400000012ff */
[----:B------:R-:W-:Y:S02]  /*c950*/  SHF.R.U64 R10, R10, 0x3, RZ ;  /* 0x000000030a0a7819 */ /* 0x000fe400000012ff */
[----:B------:R-:W-:Y:S01]  /*c960*/  LOP3.LUT R8, R8, R9, RZ, 0x3c, !PT ;  /* 0x0000000908087212 */ /* 0x000fe200078e3cff */
[--C-:B------:R-:W-:Y:S01]  /*c970*/  IMAD.X R9, RZ, RZ, R29.reuse, P4 ;  /* 0x000000ffff097224 */ /* 0x100fe200020e061d */
[----:B------:R-:W-:Y:S01]  /*c980*/  LOP3.LUT R10, R10, R11, RZ, 0x3c, !PT ;  /* 0x0000000b0a0a7212 */ /* 0x000fe200078e3cff */
[----:B------:R-:W-:Y:S01]  /*c990*/  IMAD.X R11, RZ, RZ, R29, P3 ;  /* 0x000000ffff0b7224 */ /* 0x000fe200018e061d */
[C---:B------:R-:W-:Y:S02]  /*c9a0*/  IADD3 R7, P5, R28.reuse, 0x6000, RZ ;  /* 0x000060001c077810 */ /* 0x040fe40007fbe0ff */
[----:B------:R-:W-:-:S02]  /*c9b0*/  LOP3.LUT R5, R28, 0x380, RZ, 0xc0, !PT ;  /* 0x000003801c057812 */ /* 0x000fc400078ec0ff */
[----:B------:R-:W-:Y:S02]  /*c9c0*/  LOP3.LUT R6, R7, 0x380, RZ, 0xc0, !PT ;  /* 0x0000038007067812 */ /* 0x000fe400078ec0ff */
[----:B------:R-:W-:Y:S02]  /*c9d0*/  SHF.R.U64 R5, R5, 0x3, RZ ;  /* 0x0000000305057819 */ /* 0x000fe400000012ff */
[----:B------:R-:W-:Y:S02]  /*c9e0*/  SHF.R.U64 R6, R6, 0x3, RZ ;  /* 0x0000000306067819 */ /* 0x000fe400000012ff */
[----:B------:R-:W-:Y:S01]  /*c9f0*/  LOP3.LUT R28, R5, R28, RZ, 0x3c, !PT ;  /* 0x0000001c051c7212 */ /* 0x000fe200078e3cff */
[--C-:B------:R-:W-:Y:S01]  /*ca00*/  IMAD.X R5, RZ, RZ, R29.reuse, P6 ;  /* 0x000000ffff057224 */ /* 0x100fe200030e061d */
[----:B------:R-:W-:Y:S01]  /*ca10*/  LOP3.LUT R6, R6, R7, RZ, 0x3c, !PT ;  /* 0x0000000706067212 */ /* 0x000fe200078e3cff */
[----:B------:R-:W-:Y:S01]  /*ca20*/  IMAD.X R7, RZ, RZ, R29, P5 ;  /* 0x000000ffff077224 */ /* 0x000fe200028e061d */
[----:B--2---:R-:W-:Y:S01]  /*ca30*/  LOP3.LUT R31, R24, 0x2, RZ, 0x3c, !PT ;  /* 0x00000002181f7812 */ /* 0x004fe200078e3cff */
[----:B------:R-:W-:Y:S04]  /*ca40*/  SHFL.IDX PT, R25, R25, R24, 0x1c1f ;  /* 0x001c1f1819197589 */ /* 0x000fe800000e0000 */
[----:B------:R-:W-:Y:S04]  /*ca50*/  SHFL.IDX PT, R47, R47, R24, 0x1c1f ;  /* 0x001c1f182f2f7589 */ /* 0x000fe800000e0000 */
[----:B------:R-:W-:Y:S04]  /*ca60*/  SHFL.IDX PT, R94, R94, R31, 0x1c1f ;  /* 0x001c1f1f5e5e7589 */ /* 0x000fe800000e0000 */
[----:B------:R-:W0:Y:S04]  /*ca70*/  SHFL.IDX PT, R90, R90, R31, 0x1c1f ;  /* 0x001c1f1f5a5a7589 */ /* 0x000e2800000e0000 */
[----:B------:R-:W-:Y:S04]  /*ca80*/  SHFL.IDX PT, R63, R63, R24, 0x1c1f ;  /* 0x001c1f183f3f7589 */ /* 0x000fe800000e0000 */
[----:B------:R-:W-:Y:S04]  /*ca90*/  SHFL.IDX PT, R48, R48, R31, 0x1c1f ;  /* 0x001c1f1f30307589 */ /* 0x000fe800000e0000 */
[----:B------:R-:W-:Y:S04]  /*caa0*/  SHFL.IDX PT, R51, R51, R24, 0x1c1f ;  /* 0x001c1f1833337589 */ /* 0x000fe800000e0000 */
[----:B------:R-:W1:Y:S04]  /*cab0*/  SHFL.IDX PT, R46, R46, R31, 0x1c1f ;  /* 0x001c1f1f2e2e7589 */ /* 0x000e6800000e0000 */
[----:B------:R-:W-:Y:S04]  /*cac0*/  SHFL.IDX PT, R49, R49, R24, 0x1c1f ;  /* 0x001c1f1831317589 */ /* 0x000fe800000e0000 */
[----:B------:R-:W2:Y:S01]  /*cad0*/  SHFL.IDX PT, R60, R60, R31, 0x1c1f ;  /* 0x001c1f1f3c3c7589 */ /* 0x000ea200000e0000 */
[----:B0-----:R-:W-:-:S02]  /*cae0*/  SEL R32, R47, R90, P0 ;  /* 0x0000005a2f207207 */ /* 0x001fc40000000000 */
[----:B------:R-:W-:Y:S01]  /*caf0*/  SEL R34, R90, R47, P0 ;  /* 0x0000002f5a227207 */ /* 0x000fe20000000000 */
[----:B------:R-:W-:Y:S04]  /*cb00*/  SHFL.IDX PT, R65, R65, R24, 0x1c1f ;  /* 0x001c1f1841417589 */ /* 0x000fe800000e0000 */
[----:B------:R-:W0:Y:S04]  /*cb10*/  SHFL.IDX PT, R62, R62, R31, 0x1c1f ;  /* 0x001c1f1f3e3e7589 */ /* 0x000e2800000e0000 */
[----:B------:R-:W-:Y:S04]  /*cb20*/  SHFL.IDX PT, R53, R53, R24, 0x1c1f ;  /* 0x001c1f1835357589 */ /* 0x000fe800000e0000 */
[----:B------:R-:W-:Y:S01]  /*cb30*/  SHFL.IDX PT, R55, R55, R24, 0x1c1f ;  /* 0x001c1f1837377589 */ /* 0x000fe200000e0000 */
[----:B-1----:R-:W-:-:S03]  /*cb40*/  SEL R38, R46, R51, P0 ;  /* 0x000000332e267207 */ /* 0x002fc60000000000 */
[----:B------:R-:W-:Y:S04]  /*cb50*/  SHFL.IDX PT, R57, R57, R24, 0x1c1f ;  /* 0x001c1f1839397589 */ /* 0x000fe800000e0000 */
[----:B------:R-:W-:Y:S01]  /*cb60*/  SHFL.IDX PT, R59, R59, R24, 0x1c1f ;  /* 0x001c1f183b3b7589 */ /* 0x000fe200000e0000 */
[----:B--2---:R-:W-:Y:S02]  /*cb70*/  SEL R33, R49, R60, P0 ;  /* 0x0000003c31217207 */ /* 0x004fe40000000000 */
[----:B------:R-:W-:Y:S01]  /*cb80*/  SEL R35, R60, R49, P0 ;  /* 0x000000313c237207 */ /* 0x000fe20000000000 */
[----:B------:R-:W-:Y:S04]  /*cb90*/  SHFL.IDX PT, R42, R61, R24, 0x1c1f ;  /* 0x001c1f183d2a7589 */ /* 0x000fe800000e0000 */
[----:B------:R-:W-:Y:S01]  /*cba0*/  SHFL.IDX PT, R67, R67, R24, 0x1c1f ;  /* 0x001c1f1843437589 */ /* 0x000fe200000e0000 */
[----:B0-----:R-:W-:-:S03]  /*cbb0*/  SEL R39, R62, R65, P0 ;  /* 0x000000413e277207 */ /* 0x001fc60000000000 */
[----:B------:R-:W-:Y:S04]  /*cbc0*/  SHFL.IDX PT, R69, R69, R24, 0x1c1f ;  /* 0x001c1f1845457589 */ /* 0x000fe800000e0000 */
[----:B------:R-:W-:Y:S04]  /*cbd0*/  SHFL.IDX PT, R71, R71, R24, 0x1c1f ;  /* 0x001c1f1847477589 */ /* 0x000fe800000e0000 */
[----:B------:R-:W-:Y:S04]  /*cbe0*/  SHFL.IDX PT, R73, R73, R24, 0x1c1f ;  /* 0x001c1f1849497589 */ /* 0x000fe800000e0000 */
[----:B------:R0:W-:Y:S04]  /*cbf0*/  SHFL.IDX PT, R75, R75, R24, 0x1c1f ;  /* 0x001c1f184b4b7589 */ /* 0x0001e800000e0000 */
[----:B------:R-:W-:Y:S04]  /*cc00*/  SHFL.IDX PT, R50, R50, R31, 0x1c1f ;  /* 0x001c1f1f32327589 */ /* 0x000fe800000e0000 */
[----:B------:R-:W-:Y:S01]  /*cc10*/  SHFL.IDX PT, R72, R64, R31, 0x1c1f ;  /* 0x001c1f1f40487589 */ /* 0x000fe200000e0000 */
[----:B0-----:R-:W-:-:S03]  /*cc20*/  SHF.R.S32.HI R24, RZ, 0x1f, R26 ;  /* 0x0000001fff187819 */ /* 0x001fc6000001141a */
[----:B------:R-:W-:Y:S01]  /*cc30*/  SHFL.IDX PT, R52, R52, R31, 0x1c1f ;  /* 0x001c1f1f34347589 */ /* 0x000fe200000e0000 */
[----:B------:R-:W-:Y:S02]  /*cc40*/  SEL R26, R94, R25, P0 ;  /* 0x000000195e1a7207 */ /* 0x000fe40000000000 */
[----:B------:R-:W-:Y:S01]  /*cc50*/  IADD3.X R41, R24, UR7, R27, P1, !PT ;  /* 0x0000000718297c10 */ /* 0x000fe20008ffe41b */
[----:B------:R-:W-:Y:S01]  /*cc60*/  SHFL.IDX PT, R74, R66, R31, 0x1c1f ;  /* 0x001c1f1f424a7589 */ /* 0x000fe200000e0000 */
[----:B------:R-:W-:Y:S01]  /*cc70*/  ULDC.64 UR6, c[0x0][0xb88] ;  /* 0x0002e20000067ab9 */ /* 0x000fe20000000a00 */
[----:B------:R-:W-:Y:S01]  /*cc80*/  SEL R24, R25, R94, P0 ;  /* 0x0000005e19187207 */ /* 0x000fe20000000000 */
[----:B------:R-:W-:Y:S01]  /*cc90*/  IMAD R36, R36, UR6, RZ ;  /* 0x0000000624247c24 */ /* 0x000fe2000f8e02ff */
[----:B------:R-:W-:Y:S01]  /*cca0*/  SHFL.IDX PT, R54, R54, R31, 0x1c1f ;  /* 0x001c1f1f36367589 */ /* 0x000fe200000e0000 */
[----:B------:R-:W-:Y:S01]  /*ccb0*/  SEL R25, R63, R48, P0 ;  /* 0x000000303f197207 */ /* 0x000fe20000000000 */
[C---:B------:R-:W-:Y:S01]  /*ccc0*/  IMAD.WIDE.U32 R40, R37.reuse, UR6, R40 ;  /* 0x0000000625287c25 */ /* 0x040fe2000f8e0028 */
[----:B------:R-:W-:Y:S01]  /*ccd0*/  SEL R27, R48, R63, P0 ;  /* 0x0000003f301b7207 */ /* 0x000fe20000000000 */
[----:B------:R-:W-:Y:S01]  /*cce0*/  SHFL.IDX PT, R76, R68, R31, 0x1c1f ;  /* 0x001c1f1f444c7589 */ /* 0x000fe200000e0000 */
[----:B------:R-:W-:Y:S01]  /*ccf0*/  LOP3.LUT P1, RZ, R188, 0x3, RZ, 0xc0, !PT ;  /* 0x00000003bcff7812 */ /* 0x000fe2000782c0ff */
[----:B------:R-:W-:Y:S01]  /*cd00*/  IMAD R47, R37, UR7, R36 ;  /* 0x00000007252f7c24 */ /* 0x000fe2000f8e0224 */
[----:B------:R-:W-:Y:S01]  /*cd10*/  SEL R36, R51, R46, P0 ;  /* 0x0000002e33247207 */ /* 0x000fe20000000000 */
[----:B------:R-:W0:Y:S01]  /*cd20*/  SHFL.IDX PT, R56, R56, R31, 0x1c1f ;  /* 0x001c1f1f38387589 */ /* 0x000e2200000e0000 */
[----:B------:R-:W-:Y:S01]  /*cd30*/  VIADD R46, R190, UR39 ;  /* 0x00000027be2e7c36 */ /* 0x000fe20008000000 */
[----:B------:R-:W-:Y:S01]  /*cd40*/  ULDC.64 UR6, c[0x0][0xb50] ;  /* 0x0002d40000067ab9 */ /* 0x000fe20000000a00 */
[----:B------:R-:W-:Y:S01]  /*cd50*/  SEL R37, R65, R62, P0 ;  /* 0x0000003e41257207 */ /* 0x000fe20000000000 */
[----:B------:R-:W1:Y:S04]  /*cd60*/  SHFL.IDX PT, R78, R70, R31, 0x1c1f ;  /* 0x001c1f1f464e7589 */ /* 0x000e6800000e0000 */
[----:B------:R-:W2:Y:S04]  /*cd70*/  SHFL.IDX PT, R43, R58, R31, 0x1c1f ;  /* 0x001c1f1f3a2b7589 */ /* 0x000ea800000e0000 */
[----:B------:R3:W4:Y:S04]  /*cd80*/  SHFL.IDX PT, R86, R86, R31, 0x1c1f ;  /* 0x001c1f1f56567589 */ /* 0x00072800000e0000 */
[----:B------:R2:W-:Y:S04]  /*cd90*/  STSM.16.M88.4 [R83], R24 ;  /* 0x0000001853007844 */ /* 0x0005e80000000200 */
[----:B------:R4:W-:Y:S01]  /*cda0*/  STSM.16.M88.4 [R44], R32 ;  /* 0x000000202c007844 */ /* 0x0009e20000000200 */
[----:B---3--:R-:W-:-:S03]  /*cdb0*/  IMAD R31, R30, UR5, RZ ;  /* 0x000000051e1f7c24 */ /* 0x008fc6000f8e02ff */
[----:B------:R3:W-:Y:S01]  /*cdc0*/  STSM.16.M88.4 [R45], R36 ;  /* 0x000000242d007844 */ /* 0x0007e20000000200 */
[----:B0-----:R-:W-:Y:S02]  /*cdd0*/  SEL R64, R59, R56, P0 ;  /* 0x000000383b407207 */ /* 0x001fe40000000000 */
[----:B------:R-:W-:Y:S02]  /*cde0*/  ISETP.GE.OR P3, PT, R46, R31, P1 ;  /* 0x0000001f2e00720c */ /* 0x000fe40000f66670 */
[----:B------:R-:W-:Y:S02]  /*cdf0*/  SEL R66, R56, R59, P0 ;  /* 0x0000003b38427207 */ /* 0x000fe40000000000 */
[----:B-1----:R-:W-:Y:S01]  /*ce00*/  SEL R65, R73, R78, P0 ;  /* 0x0000004e49417207 */ /* 0x002fe20000000000 */
[----:B--2---:R-:W-:Y:S01]  /*ce10*/  VIADD R24, R46, 0x8 ;  /* 0x000000082e187836 */ /* 0x004fe20000000000 */
[----:B------:R-:W-:Y:S01]  /*ce20*/  SEL R26, R50, R53, P0 ;  /* 0x00000035321a7207 */ /* 0x000fe20000000000 */
[----:B------:R-:W-:Y:S01]  /*ce30*/  IMAD.IADD R25, R41, 0x1, R47 ;  /* 0x0000000129197824 */ /* 0x000fe200078e022f */
[----:B------:R-:W-:-:S02]  /*ce40*/  LEA R41, P4, R40, UR6, 0x2 ;  /* 0x0000000628297c11 */ /* 0x000fc4000f8810ff */
[----:B------:R-:W-:Y:S02]  /*ce50*/  ISETP.GE.OR P1, PT, R24, R31, P1 ;  /* 0x0000001f1800720c */ /* 0x000fe40000f26670 */
[----:B------:R-:W-:Y:S01]  /*ce60*/  LEA.HI.X R40, R40, UR7, R25, 0x2, P4 ;  /* 0x0000000728287c11 */ /* 0x000fe2000a0f1419 */
[----:B------:R-:W-:Y:S01]  /*ce70*/  SHFL.IDX PT, R60, R41, RZ, 0x1c1f ;  /* 0x001c1fff293c7589 */ /* 0x000fe200000e0000 */
[----:B------:R-:W-:Y:S02]  /*ce80*/  SEL R24, R53, R50, P0 ;  /* 0x0000003235187207 */ /* 0x000fe40000000000 */
[----:B------:R-:W-:Y:S01]  /*ce90*/  SEL R25, R67, R72, P0 ;  /* 0x0000004843197207 */ /* 0x000fe20000000000 */
[----:B------:R-:W0:Y:S01]  /*cea0*/  SHFL.IDX PT, R61, R40, RZ, 0x1c1f ;  /* 0x001c1fff283d7589 */ /* 0x000e2200000e0000 */
[----:B------:R-:W-:Y:S02]  /*ceb0*/  SEL R27, R72, R67, P0 ;  /* 0x00000043481b7207 */ /* 0x000fe40000000000 */
[----:B----4-:R-:W-:Y:S01]  /*cec0*/  SEL R32, R55, R52, P0 ;  /* 0x0000003437207207 */ /* 0x010fe20000000000 */
[----:B------:R-:W-:Y:S01]  /*ced0*/  SHFL.IDX PT, R62, R41, 0x1, 0x1c1f ;  /* 0x003c1f00293e7f89 */ /* 0x000fe200000e0000 */
[----:B------:R-:W-:-:S02]  /*cee0*/  SEL R34, R52, R55, P0 ;  /* 0x0000003734227207 */ /* 0x000fc40000000000 */
[----:B------:R-:W-:Y:S01]  /*cef0*/  SEL R33, R69, R74, P0 ;  /* 0x0000004a45217207 */ /* 0x000fe20000000000 */
[----:B------:R-:W-:Y:S01]  /*cf00*/  STSM.16.M88.4 [R82], R24 ;  /* 0x0000001852007844 */ /* 0x000fe20000000200 */
[----:B------:R-:W-:Y:S02]  /*cf10*/  SEL R35, R74, R69, P0 ;  /* 0x000000454a237207 */ /* 0x000fe40000000000 */
[----:B------:R-:W-:Y:S01]  /*cf20*/  SEL R44, R57, R54, P0 ;  /* 0x00000036392c7207 */ /* 0x000fe20000000000 */
[----:B------:R-:W1:Y:S01]  /*cf30*/  SHFL.IDX PT, R63, R40, 0x1, 0x1c1f ;  /* 0x003c1f00283f7f89 */ /* 0x000e6200000e0000 */
[----:B------:R-:W-:Y:S02]  /*cf40*/  SEL R46, R54, R57, P0 ;  /* 0x00000039362e7207 */ /* 0x000fe40000000000 */
[----:B---3--:R-:W-:Y:S01]  /*cf50*/  SEL R45, R71, R76, P0 ;  /* 0x0000004c472d7207 */ /* 0x008fe20000000000 */
[----:B------:R-:W-:Y:S01]  /*cf60*/  STSM.16.M88.4 [R81], R32 ;  /* 0x0000002051007844 */ /* 0x000fe20000000200 */
[----:B------:R-:W-:-:S02]  /*cf70*/  SEL R47, R76, R71, P0 ;  /* 0x000000474c2f7207 */ /* 0x000fc40000000000 */
[----:B------:R-:W-:Y:S02]  /*cf80*/  SEL R67, R78, R73, P0 ;  /* 0x000000494e437207 */ /* 0x000fe40000000000 */
[----:B------:R-:W-:Y:S01]  /*cf90*/  SEL R68, R42, R43, P0 ;  /* 0x0000002b2a447207 */ /* 0x000fe20000000000 */
[----:B------:R-:W-:Y:S01]  /*cfa0*/  STSM.16.M88.4 [R80], R44 ;  /* 0x0000002c50007844 */ /* 0x000fe20000000200 */
[----:B------:R-:W-:Y:S02]  /*cfb0*/  SEL R70, R43, R42, P0 ;  /* 0x0000002a2b467207 */ /* 0x000fe40000000000 */
[----:B------:R-:W-:Y:S01]  /*cfc0*/  SEL R69, R75, R86, P0 ;  /* 0x000000564b457207 */ /* 0x000fe20000000000 */
[----:B------:R2:W-:Y:S01]  /*cfd0*/  STSM.16.M88.4 [R79], R64 ;  /* 0x000000404f007844 */ /* 0x0005e20000000200 */
[----:B------:R-:W-:-:S05]  /*cfe0*/  SEL R71, R86, R75, P0 ;  /* 0x0000004b56477207 */ /* 0x000fca0000000000 */
[----:B------:R-:W-:Y:S01]  /*cff0*/  STSM.16.M88.4 [R77], R68 ;  /* 0x000000444d007844 */ /* 0x000fe20000000200 */
[----:B------:R-:W-:Y:S08]  /*d000*/  BAR.SYNC.DEFER_BLOCKING 0x1, 0x100 ;  /* 0x0044000000007b1d */ /* 0x000ff00000010000 */
[----:B--2---:R-:W2:Y:S01]  /*d010*/  @P2 LDC R65, c[0x0][0xbec] ;  /* 0x0002fb00ff412b82 */ /* 0x004ea20000000800 */
[----:B------:R-:W-:Y:S01]  /*d020*/  UIMAD UR5, UR12, UR8, URZ ;  /* 0x000000080c0572a4 */ /* 0x000fe2000f8e023f */
[----:B0-----:R0:W-:Y:S01]  /*d030*/  @!P3 ST.E desc[UR52][R60.64], R0 ;  /* 0x000000003c00b985 */ /* 0x0011e2000c101934 */
[----:B------:R-:W-:-:S03]  /*d040*/  UIMAD.WIDE.U32 UR6, UR37, UR8, URZ ;  /* 0x00000008250672a5 */ /* 0x000fc6000f8e003f */
[----:B-1----:R1:W-:Y:S02]  /*d050*/  @!P1 ST.E desc[UR52][R62.64], R2 ;  /* 0x000000023e009985 */ /* 0x0023e4000c101934 */
[----:B0-----:R-:W0:Y:S01]  /*d060*/  @P2 LDC R61, c[0x0][0xbf0] ;  /* 0x0002fc00ff3d2b82 */ /* 0x001e220000000800 */
[----:B------:R-:W-:Y:S01]  /*d070*/  IMAD R0, R22, 0x20, R23 ;  /* 0x0000002016007824 */ /* 0x000fe200078e0217 */
[----:B------:R-:W-:Y:S01]  /*d080*/  UIMAD UR5, UR37, UR9, UR5 ;  /* 0x00000009250572a4 */ /* 0x000fe2000f8e0205 */
[----:B------:R3:W5:Y:S02]  /*d090*/  LD.E.128 R44, desc[UR52][R6.64] ;  /* 0x00000034062c7980 */ /* 0x000764000c101d00 */
[----:B-1----:R-:W-:Y:S01]  /*d0a0*/  VIADD R2, R0, UR39 ;  /* 0x0000002700027c36 */ /* 0x002fe20008000000 */
[----:B------:R-:W-:Y:S01]  /*d0b0*/  UIMAD UR8, UR13, UR10, URZ ;  /* 0x0000000a0d0872a4 */ /* 0x000fe2000f8e023f */
[----:B------:R1:W5:Y:S02]  /*d0c0*/  LD.E.128 R52, desc[UR52][R8.64] ;  /* 0x0000003408347980 */ /* 0x000364000c101d00 */
[----:B--2---:R-:W-:Y:S01]  /*d0d0*/  @P2 IMAD.HI.U32 R0, R2, R65, RZ ;  /* 0x0000004102002227 */ /* 0x004fe200078e00ff */
[----:B------:R-:W-:Y:S01]  /*d0e0*/  UIADD3 UR7, UR7, UR5, URZ ;  /* 0x0000000507077290 */ /* 0x000fe2000fffe03f */
[----:B------:R2:W5:Y:S02]  /*d0f0*/  LD.E.128 R32, desc[UR52][R4.64] ;  /* 0x0000003404207980 */ /* 0x000564000c101d00 */
[----:B---3--:R-:W-:Y:S01]  /*d100*/  IMAD.MOV.U32 R7, RZ, RZ, R2 ;  /* 0x000000ffff077224 */ /* 0x008fe200078e0002 */
[----:B------:R-:W-:Y:S01]  /*d110*/  UIMAD UR5, UR43, UR11, UR8 ;  /* 0x0000000b2b0572a4 */ /* 0x000fe2000f8e0208 */
[----:B------:R-:W5:Y:S01]  /*d120*/  LD.E.128 R48, desc[UR52][R28.64] ;  /* 0x000000341c307980 */ /* 0x000f62000c101d00 */
[----:B------:R-:W-:Y:S01]  /*d130*/  UIMAD.WIDE.U32 UR6, UR43, UR10, UR6 ;  /* 0x0000000a2b0672a5 */ /* 0x000fe2000f8e0006 */
[----:B------:R-:W-:-:S02]  /*d140*/  ULDC.64 UR8, c[0x0][0xae0] ;  /* 0x0002b80000087ab9 */ /* 0x000fc40000000a00 */
[----:B------:R-:W5:Y:S04]  /*d150*/  LD.E.128 R40, desc[UR52][R20.64] ;  /* 0x0000003414287980 */ /* 0x000f68000c101d00 */
[----:B------:R-:W5:Y:S01]  /*d160*/  LD.E.128 R36, desc[UR52][R14.64] ;  /* 0x000000340e247980 */ /* 0x000f62000c101d00 */
[----:B0-----:R-:W-:Y:S01]  /*d170*/  @P2 SHF.R.U32.HI R7, RZ, R61, R0 ;  /* 0x0000003dff072219 */ /* 0x001fe20000011600 */
[----:B------:R-:W-:Y:S02]  /*d180*/  UIADD3 UR5, UR7, UR5, URZ ;  /* 0x0000000507057290 */ /* 0x000fe4000fffe03f */
[----:B------:R-:W5:Y:S01]  /*d190*/  LD.E.128 R24, desc[UR52][R12.64] ;  /* 0x000000340c187980 */ /* 0x000f62000c101d00 */
[--C-:B------:R-:W-:Y:S01]  /*d1a0*/  SHF.R.S32.HI R0, RZ, 0x1f, R7.reuse ;  /* 0x0000001fff007819 */ /* 0x100fe20000011407 */
[----:B-1----:R-:W-:-:S02]  /*d1b0*/  IMAD.MOV R9, RZ, RZ, -R7 ;  /* 0x000000ffff097224 */ /* 0x002fc400078e0a07 */
[----:B--2---:R-:W-:Y:S01]  /*d1c0*/  IMAD.U32 R5, RZ, RZ, UR7 ;  /* 0x00000007ff057e24 */ /* 0x004fe2000f8e00ff */
        /* <DEDUP_REMOVED lines=8> */
[----:B-1----:R-:W1:Y:S01]  /*d250*/  FENCE.VIEW.ASYNC.S ;  /* 0x00000000000073c6 */ /* 0x002e620000000000 */
[----:B------:R-:W-:Y:S01]  /*d260*/  IMAD.U32 R4, RZ, RZ, UR6 ;  /* 0x00000006ff047e24 */ /* 0x000fe2000f8e00ff */
[----:B------:R-:W-:Y:S01]  /*d270*/  ULDC.64 UR6, c[0x0][0xad8] ;  /* 0x0002b60000067ab9 */ /* 0x000fe20000000a00 */
[----:B------:R-:W-:-:S02]  /*d280*/  IMAD.U32 R5, RZ, RZ, UR5 ;  /* 0x00000005ff057e24 */ /* 0x000fc4000f8e00ff */
[C---:B0-----:R-:W-:Y:S01]  /*d290*/  IMAD R11, R7.reuse, UR9, R0 ;  /* 0x00000009070b7c24 */ /* 0x041fe2000f8e0200 */
[----:B------:R-:W-:Y:S01]  /*d2a0*/  SHF.R.S32.HI R0, RZ, 0x1f, R9 ;  /* 0x0000001fff007819 */ /* 0x000fe20000011409 */
[----:B------:R-:W-:-:S04]  /*d2b0*/  IMAD.WIDE.U32 R4, R7, UR8, R4 ;  /* 0x0000000807047c25 */ /* 0x000fc8000f8e0004 */
        /* <DEDUP_REMOVED lines=15> */
[----:B-1----:R0:W1:Y:S01]  /*d3b0*/  SHFL.IDX PT, R4, R6, RZ, 0x181f ;  /* 0x00181fff06047589 */ /* 0x00206200000e0000 */
        /* <DEDUP_REMOVED lines=8> */
[CC--:B-1----:R-:W-:Y:S02]  /*d440*/  @!P2 LEA R2, P4, R16.reuse, R4.reuse, 0x1 ;  /* 0x000000041002a211 */ /* 0x0c2fe400078808ff */
[C---:B------:R-:W-:Y:S02]  /*d450*/  @!P3 LEA R4, P5, R19.reuse, R4, 0x1 ;  /* 0x000000041304b211 */ /* 0x040fe400078a08ff */
[-C--:B0-2---:R-:W-:Y:S02]  /*d460*/  @!P2 LEA.HI.X R3, R16, R0.reuse, R193, 0x1, P4 ;  /* 0x000000001003a211 */ /* 0x085fe400020f0cc1 */
[----:B------:R-:W-:-:S03]  /*d470*/  @!P3 LEA.HI.X R5, R19, R0, R192, 0x1, P5 ;  /* 0x000000001305b211 */ /* 0x000fc600028f0cc0 */
[----:B-----5:R3:W-:Y:S04]  /*d480*/  @!P2 ST.E.128 desc[UR52][R2.64], R48 ;  /* 0x000000300200a985 */ /* 0x0207e8000c101d34 */
[----:B------:R3:W-:Y:S02]  /*d490*/  @!P3 ST.E.128 desc[UR52][R4.64], R56 ;  /* 0x000000380400b985 */ /* 0x0007e4000c101d34 */
.L_x_2184:
[----:B------:R-:W-:Y:S05]  /*d4a0*/  BSYNC B1 ;  /* 0x0000000000017941 */ /* 0x000fea0003800000 */
.L_x_2183:
[----:B--2---:R2:W4:Y:S01]  /*d4b0*/  SHFL.IDX PT, R0, R7, 0x1, 0x181f ;  /* 0x00381f0007007f89 */ /* 0x00452200000e0000 */
[----:B------:R-:W-:Y:S03]  /*d4c0*/  BSSY B1, `(.L_x_2185) ;  /* 0x000000c000017945 */ /* 0x000fe60003800000 */
[----:B-1-3--:R2:W1:Y:S01]  /*d4d0*/  SHFL.IDX PT, R4, R6, 0x1, 0x181f ;  /* 0x00381f0006047f89 */ /* 0x00a46200000e0000 */
[----:B------:R-:W-:Y:S05]  /*d4e0*/  @P0 BRA `(.L_x_2186) ;  /* 0x0000000000240947 */ /* 0x000fea0003800000 */
[----:B------:R-:W-:Y:S02]  /*d4f0*/  ULDC UR5, c[0x0][0xac8] ;  /* 0x0002b20000057ab9 */ /* 0x000fe40000000800 */
[----:B------:R-:W-:Y:S02]  /*d500*/  ISETP.GE.AND P3, PT, R16, UR5, PT ;  /* 0x0000000510007c0c */ /* 0x000fe4000bf66270 */
[----:B------:R-:W-:-:S11]  /*d510*/  ISETP.GE.AND P4, PT, R19, UR5, PT ;  /* 0x0000000513007c0c */ /* 0x000fd6000bf86270 */
[CC--:B-1----:R-:W-:Y:S02]  /*d520*/  @!P3 LEA R2, P0, R16.reuse, R4.reuse, 0x1 ;  /* 0x000000041002b211 */ /* 0x0c2fe400078008ff */
[C---:B------:R-:W-:Y:S02]  /*d530*/  @!P4 LEA R4, P2, R19.reuse, R4, 0x1 ;  /* 0x000000041304c211 */ /* 0x040fe400078408ff */
[-C--:B0---4-:R-:W-:Y:S02]  /*d540*/  @!P3 LEA.HI.X R3, R16, R0.reuse, R193, 0x1, P0 ;  /* 0x000000001003b211 */ /* 0x091fe400000f0cc1 */
[----:B------:R-:W-:-:S03]  /*d550*/  @!P4 LEA.HI.X R5, R19, R0, R192, 0x1, P2 ;  /* 0x000000001305c211 */ /* 0x000fc600010f0cc0 */
[----:B-----5:R3:W-:Y:S04]  /*d560*/  @!P3 ST.E.128 desc[UR52][R2.64], R40 ;  /* 0x000000280200b985 */ /* 0x0207e8000c101d34 */
[----:B------:R3:W-:Y:S02]  /*d570*/  @!P4 ST.E.128 desc[UR52][R4.64], R52 ;  /* 0x000000340400c985 */ /* 0x0007e4000c101d34 */
.L_x_2186:
[----:B------:R-:W-:Y:S05]  /*d580*/  BSYNC B1 ;  /* 0x0000000000017941 */ /* 0x000fea0003800000 */
.L_x_2185:
[----:B----4-:R4:W0:Y:S01]  /*d590*/  SHFL.IDX PT, R0, R7, 0x2, 0x181f ;  /* 0x00581f0007007f89 */ /* 0x01082200000e0000 */
        /* <DEDUP_REMOVED lines=8> */
[-C--:B0-----:R-:W-:Y:S02]  /*d620*/  @!P2 LEA.HI.X R3, R16, R0.reuse, R193, 0x1, P0 ;  /* 0x000000001003a211 */ /* 0x081fe400000f0cc1 */
[----:B------:R-:W-:-:S03]  /*d630*/  @!P3 LEA.HI.X R5, R19, R0, R192, 0x1, P1 ;  /* 0x000000001305b211 */ /* 0x000fc600008f0cc0 */
[----:B-----5:R3:W-:Y:S04]  /*d640*/  @!P2 ST.E.128 desc[UR52][R2.64], R36 ;  /* 0x000000240200a985 */ /* 0x0207e8000c101d34 */
[----:B------:R3:W-:Y:S02]  /*d650*/  @!P3 ST.E.128 desc[UR52][R4.64], R44 ;  /* 0x0000002c0400b985 */ /* 0x0007e4000c101d34 */
.L_x_2188:
[----:B------:R-:W-:Y:S05]  /*d660*/  BSYNC B1 ;  /* 0x0000000000017941 */ /* 0x000fea0003800000 */
.L_x_2187:
[----:B0-----:R-:W-:Y:S01]  /*d670*/  VIADD R0, R8, 0x60 ;  /* 0x0000006008007836 */ /* 0x001fe20000000000 */
[----:B--2-4-:R-:W0:Y:S04]  /*d680*/  SHFL.IDX PT, R7, R7, 0x3, 0x181f ;  /* 0x00781f0007077f89 */ /* 0x014e2800000e0000 */
[----:B------:R-:W-:Y:S01]  /*d690*/  ISETP.GE.AND P0, PT, R0, R31, PT ;  /* 0x0000001f0000720c */ /* 0x000fe20003f06270 */
[----:B------:R-:W2:-:S12]  /*d6a0*/  SHFL.IDX PT, R6, R6, 0x3, 0x181f ;  /* 0x00781f0006067f89 */ /* 0x000e9800000e0000 */
[----:B------:R-:W-:Y:S05]  /*d6b0*/  @P0 BRA `(.L_x_2189) ;  /* 0x0000000800800947 */ /* 0x000fea0003800000 */
[----:B------:R-:W-:Y:S02]  /*d6c0*/  ULDC UR5, c[0x0][0xac8] ;  /* 0x0002b20000057ab9 */ /* 0x000fe40000000800 */
[----:B------:R-:W-:-:S13]  /*d6d0*/  ISETP.GE.AND P1, PT, R16, UR5, PT ;  /* 0x0000000510007c0c */ /* 0x000fda000bf26270 */
[----:B--23--:R-:W-:-:S04]  /*d6e0*/  @!P1 LEA R2, P0, R16, R6, 0x1 ;  /* 0x0000000610029211 */ /* 0x00cfc800078008ff */
[----:B0-----:R-:W-:Y:S02]  /*d6f0*/  @!P1 LEA.HI.X R3, R16, R7, R193, 0x1, P0 ;  /* 0x0000000710039211 */ /* 0x001fe400000f0cc1 */
[----:B------:R-:W-:-:S03]  /*d700*/  ISETP.GE.AND P0, PT, R19, UR5, PT ;  /* 0x0000000513007c0c */ /* 0x000fc6000bf06270 */
[----:B-----5:R4:W-:Y:S10]  /*d710*/  @!P1 ST.E.128 desc[UR52][R2.64], R24 ;  /* 0x0000001802009985 */ /* 0x0209f4000c101d34 */
[----:B------:R-:W-:Y:S05]  /*d720*/  @P0 BRA `(.L_x_2189) ;  /* 0x0000000800640947 */ /* 0x000fea0003800000 */
[----:B----4-:R-:W-:-:S04]  /*d730*/  LEA R2, P0, R19, R6, 0x1 ;  /* 0x0000000613027211 */ /* 0x010fc800078008ff */
[----:B------:R-:W-:-:S05]  /*d740*/  LEA.HI.X R3, R19, R7, R192, 0x1, P0 ;  /* 0x0000000713037211 */ /* 0x000fca00000f0cc0 */
[----:B------:R0:W-:Y:S01]  /*d750*/  ST.E.128 desc[UR52][R2.64], R32 ;  /* 0x0000002002007985 */ /* 0x0001e2000c101d34 */
[----:B------:R-:W-:Y:S05]  /*d760*/  BRA `(.L_x_2189) ;  /* 0x0000000800547947 */ /* 0x000fea0003800000 */
.L_x_2182:
[----:B------:R-:W0:Y:S01]  /*d770*/  LDC R8, c[0x0][0xbe8] ;  /* 0x0002fa00ff087b82 */ /* 0x000e220000000800 */
[----:B------:R-:W-:Y:S01]  /*d780*/  ISETP.GE.AND P0, PT, R194, 0x80, PT ;  /* 0x00000080c200780c */ /* 0x000fe20003f06270 */
[----:B------:R-:W-:Y:S01]  /*d790*/  USHF.R.S32.HI UR8, URZ, 0x1f, UR37 ;  /* 0x0000001f3f087899 */ /* 0x000fe20008011425 */
[----:B------:R-:W-:Y:S01]  /*d7a0*/  BSSY B1, `(.L_x_2190) ;  /* 0x000002f000017945 */ /* 0x000fe20003800000 */
[----:B------:R-:W-:Y:S01]  /*d7b0*/  USHF.R.S32.HI UR9, URZ, 0x1f, UR43 ;  /* 0x0000001f3f097899 */ /* 0x000fe2000801142b */
[----:B------:R-:W-:Y:S01]  /*d7c0*/  IMAD R6, R22, 0x20, R23 ;  /* 0x0000002016067824 */ /* 0x000fe200078e0217 */
        /* <DEDUP_REMOVED lines=14> */
[----:B------:R-:W-:Y:S01]  /*d8b0*/  IMAD.MOV.U32 R2, RZ, RZ, R4 ;  /* 0x000000ffff027224 */ /* 0x000fe200078e0004 */
[----:B------:R-:W-:Y:S02]  /*d8c0*/  UIMAD UR5, UR8, UR10, URZ ;  /* 0x0000000a080572a4 */ /* 0x000fe4000f8e023f */
[----:B------:R-:W-:Y:S02]  /*d8d0*/  UIMAD.WIDE.U32 UR6, UR37, UR10, URZ ;  /* 0x0000000a250672a5 */ /* 0x000fe4000f8e003f */
[----:B------:R-:W-:-:S03]  /*d8e0*/  UIMAD UR5, UR37, UR11, UR5 ;  /* 0x0000000b250572a4 */ /* 0x000fc6000f8e0205 */
[----:B------:R-:W-:Y:S01]  /*d8f0*/  ULDC.64 UR10, c[0x0][0xb98] ;  /* 0x0002e600000a7ab9 */ /* 0x000fe20000000a00 */
[----:B------:R-:W-:Y:S02]  /*d900*/  UIADD3 UR7, UR7, UR5, URZ ;  /* 0x0000000507077290 */ /* 0x000fe4000fffe03f */
[----:B------:R-:W2:Y:S01]  /*d910*/  @P0 LDC R5, c[0x0][0xbec] ;  /* 0x0002fb00ff050b82 */ /* 0x000ea20000000800 */
[----:B------:R-:W-:Y:S02]  /*d920*/  UIMAD UR5, UR9, UR10, URZ ;  /* 0x0000000a090572a4 */ /* 0x000fe4000f8e023f */
[----:B------:R-:W-:Y:S02]  /*d930*/  UIMAD.WIDE.U32 UR6, UR43, UR10, UR6 ;  /* 0x0000000a2b0672a5 */ /* 0x000fe4000f8e0006 */
[----:B------:R-:W-:-:S03]  /*d940*/  UIMAD UR5, UR43, UR11, UR5 ;  /* 0x0000000b2b0572a4 */ /* 0x000fc6000f8e0205 */
[----:B------:R-:W3:Y:S01]  /*d950*/  @P0 LDC R7, c[0x0][0xbf0] ;  /* 0x0002fc00ff070b82 */ /* 0x000ee20000000800 */
[----:B------:R-:W-:Y:S01]  /*d960*/  ULDC.64 UR10, c[0x0][0xb88] ;  /* 0x0002e200000a7ab9 */ /* 0x000fe20000000a00 */
[----:B--2---:R-:W-:-:S05]  /*d970*/  @P0 IMAD.HI.U32 R0, R4, R5, RZ ;  /* 0x0000000504000227 */ /* 0x004fca00078e00ff */
[----:B---3--:R-:W-:-:S05]  /*d980*/  @P0 SHF.R.U32.HI R2, RZ, R7, R0 ;  /* 0x00000007ff020219 */ /* 0x008fca0000011600 */
[----:B------:R-:W-:-:S04]  /*d990*/  IMAD.MOV R5, RZ, RZ, -R2 ;  /* 0x000000ffff057224 */ /* 0x000fc800078e0a02 */
[----:B------:R-:W-:Y:S01]  /*d9a0*/  IMAD R5, R3, R5, R4 ;  /* 0x0000000503057224 */ /* 0x000fe200078e0204 */
[----:B------:R-:W-:Y:S01]  /*d9b0*/  SHF.R.S32.HI R3, RZ, 0x1f, R2 ;  /* 0x0000001fff037819 */ /* 0x000fe20000011402 */
[----:B------:R-:W-:Y:S01]  /*d9c0*/  IMAD.U32 R4, RZ, RZ, UR5 ;  /* 0x00000005ff047e24 */ /* 0x000fe2000f8e00ff */
        /* <DEDUP_REMOVED lines=12> */
.L_x_2191:
[----:B------:R-:W-:Y:S05]  /*da90*/  BSYNC B1 ;  /* 0x0000000000017941 */ /* 0x000fea0003800000 */
.L_x_2190:
[----:B------:R-:W-:Y:S01]  /*daa0*/  ULDC.64 UR10, c[0x0][0xae8] ;  /* 0x0002ba00000a7ab9 */ /* 0x000fe20000000a00 */
[----:B------:R-:W-:Y:S01]  /*dab0*/  VIADD R6, R6, UR39 ;  /* 0x0000002706067c36 */ /* 0x000fe20008000000 */
[----:B------:R-:W-:Y:S01]  /*dac0*/  UIMAD UR5, UR8, UR10, URZ ;  /* 0x0000000a080572a4 */ /* 0x000fe2000f8e023f */
[----:B------:R-:W-:Y:S01]  /*dad0*/  BSSY B1, `(.L_x_2192) ;  /* 0x0000034000017945 */ /* 0x000fe20003800000 */
[----:B------:R-:W-:Y:S01]  /*dae0*/  UIMAD.WIDE.U32 UR6, UR37, UR10, URZ ;  /* 0x0000000a250672a5 */ /* 0x000fe2000f8e003f */
[----:B0-----:R-:W-:Y:S01]  /*daf0*/  @P1 IMAD.HI.U32 R0, R6, R9, RZ ;  /* 0x0000000906001227 */ /* 0x001fe200078e00ff */
[----:B------:R-:W-:-:S03]  /*db00*/  UIMAD UR5, UR37, UR11, UR5 ;  /* 0x0000000b250572a4 */ /* 0x000fc6000f8e0205 */
[----:B------:R-:W-:Y:S01]  /*db10*/  ULDC.64 UR10, c[0x0][0xaf0] ;  /* 0x0002bc00000a7ab9 */ /* 0x000fe20000000a00 */
[----:B------:R-:W-:Y:S01]  /*db20*/  UIADD3 UR7, UR7, UR5, URZ ;  /* 0x0000000507077290 */ /* 0x000fe2000fffe03f */
[----:B--2---:R-:W-:Y:S01]  /*db30*/  IMAD.MOV.U32 R5, RZ, RZ, R6 ;  /* 0x000000ffff057224 */ /* 0x004fe200078e0006 */
        /* <DEDUP_REMOVED lines=10> */
[----:B------:R-:W-:Y:S02]  /*dbe0*/  IMAD R7, R8, R7, R6 ;  /* 0x0000000708077224 */ /* 0x000fe400078e0206 */
[----:B------:R-:W-:Y:S01]  /*dbf0*/  IMAD.U32 R2, RZ, RZ, UR6 ;  /* 0x00000006ff027e24 */ /* 0x000fe2000f8e00ff */
[----:B------:R-:W-:Y:S01]  /*dc00*/  ULDC.64 UR6, c[0x0][0xad8] ;  /* 0x0002b60000067ab9 */ /* 0x000fe20000000a00 */
[----:B------:R-:W-:Y:S01]  /*dc10*/  IMAD.U32 R3, RZ, RZ, UR5 ;  /* 0x00000005ff037e24 */ /* 0x000fe2000f8e00ff */
[----:B------:R-:W-:Y:S01]  /*dc20*/  ULDC UR5, c[0x0][0xa88] ;  /* 0x0002a20000057ab9 */ /* 0x000fe20000000800 */
[C---:B------:R-:W-:Y:S01]  /*dc30*/  IMAD R9, R5.reuse, UR9, R0 ;  /* 0x0000000905097c24 */ /* 0x040fe2000f8e0200 */
[----:B------:R-:W-:Y:S01]  /*dc40*/  SHF.R.S32.HI R0, RZ, 0x1f, R7 ;  /* 0x0000001fff007819 */ /* 0x000fe20000011407 */
[----:B------:R-:W-:-:S04]  /*dc50*/  IMAD.WIDE.U32 R2, R5, UR8, R2 ;  /* 0x0000000805027c25 */ /* 0x000fc8000f8e0002 */
        /* <DEDUP_REMOVED lines=14> */
[----:B------:R0:W1:Y:S02]  /*dd40*/  SHFL.IDX PT, R2, R4, RZ, 0x181f ;  /* 0x00181fff04027589 */ /* 0x00006400000e0000 */
[----:B------:R-:W-:Y:S02]  /*dd50*/  ISETP.GE.AND P0, PT, R0, R9, PT ;  /* 0x000000090000720c */ /* 0x000fe40003f06270 */
[----:B------:R0:W2:Y:S01]  /*dd60*/  SHFL.IDX PT, R0, R5, RZ, 0x181f ;  /* 0x00181fff05007589 */ /* 0x0000a200000e0000 */
[----:B------:R-:W-:Y:S10]  /*dd70*/  @P2 BRA `(.L_x_2193) ;  /* 0x0000000000242947 */ /* 0x000ff40003800000 */
[----:B------:R-:W-:Y:S02]  /*dd80*/  ULDC UR5, c[0x0][0xac8] ;  /* 0x0002b20000057ab9 */ /* 0x000fe40000000800 */
[----:B------:R-:W-:Y:S02]  /*dd90*/  ISETP.GE.AND P4, PT, R16, UR5, PT ;  /* 0x0000000510007c0c */ /* 0x000fe4000bf86270 */
[----:B------:R-:W-:-:S11]  /*dda0*/  ISETP.GE.AND P5, PT, R19, UR5, PT ;  /* 0x0000000513007c0c */ /* 0x000fd6000bfa6270 */
[CC--:B-1----:R-:W-:Y:S02]  /*ddb0*/  @!P4 LEA R10, P2, R16.reuse, R2.reuse, 0x1 ;  /* 0x00000002100ac211 */ /* 0x0c2fe400078408ff */
[C---:B------:R-:W-:Y:S02]  /*ddc0*/  @!P5 LEA R2, P3, R19.reuse, R2, 0x1 ;  /* 0x000000021302d211 */ /* 0x040fe400078608ff */
[-C--:B--2---:R-:W-:Y:S02]  /*ddd0*/  @!P4 LEA.HI.X R11, R16, R0.reuse, R193, 0x1, P2 ;  /* 0x00000000100bc211 */ /* 0x084fe400010f0cc1 */
[----:B------:R-:W-:-:S03]  /*dde0*/  @!P5 LEA.HI.X R3, R19, R0, R192, 0x1, P3 ;  /* 0x000000001303d211 */ /* 0x000fc600018f0cc0 */
[----:B------:R3:W-:Y:S04]  /*ddf0*/  @!P4 ST.E.128 desc[UR52][R10.64], RZ ;  /* 0x000000ff0a00c985 */ /* 0x0007e8000c101d34 */
[----:B------:R3:W-:Y:S02]  /*de00*/  @!P5 ST.E.128 desc[UR52][R2.64], RZ ;  /* 0x000000ff0200d985 */ /* 0x0007e4000c101d34 */
.L_x_2193:
[----:B------:R-:W-:Y:S05]  /*de10*/  BSYNC B1 ;  /* 0x0000000000017941 */ /* 0x000fea0003800000 */
.L_x_2192:
        /* <DEDUP_REMOVED lines=9> */
[-C--:B----4-:R-:W-:Y:S02]  /*deb0*/  @!P3 LEA.HI.X R11, R16, R0.reuse, R193, 0x1, P1 ;  /* 0x00000000100bb211 */ /* 0x090fe400008f0cc1 */
[----:B------:R-:W-:-:S03]  /*dec0*/  @!P4 LEA.HI.X R3, R19, R0, R192, 0x1, P2 ;  /* 0x000000001303c211 */ /* 0x000fc600010f0cc0 */
[----:B------:R3:W-:Y:S04]  /*ded0*/  @!P3 ST.E.128 desc[UR52][R10.64], RZ ;  /* 0x000000ff0a00b985 */ /* 0x0007e8000c101d34 */
[----:B------:R3:W-:Y:S02]  /*dee0*/  @!P4 ST.E.128 desc[UR52][R2.64], RZ ;  /* 0x000000ff0200c985 */ /* 0x0007e4000c101d34 */
.L_x_2195:
[----:B------:R-:W-:Y:S05]  /*def0*/  BSYNC B1 ;  /* 0x0000000000017941 */ /* 0x000fea0003800000 */
.L_x_2194:
        /* <DEDUP_REMOVED lines=11> */
[----:B------:R3:W-:Y:S04]  /*dfb0*/  @!P2 ST.E.128 desc[UR52][R10.64], RZ ;  /* 0x000000ff0a00a985 */ /* 0x0007e8000c101d34 */
[----:B------:R3:W-:Y:S02]  /*dfc0*/  @!P3 ST.E.128 desc[UR52][R2.64], RZ ;  /* 0x000000ff0200b985 */ /* 0x0007e4000c101d34 */
.L_x_2197:
[----:B------:R-:W-:Y:S05]  /*dfd0*/  BSYNC B1 ;  /* 0x0000000000017941 */ /* 0x000fea0003800000 */
.L_x_2196:
[----:B---3--:R-:W-:Y:S01]  /*dfe0*/  VIADD R3, R6, 0x60 ;  /* 0x0000006006037836 */ /* 0x008fe20000000000 */
[----:B0-----:R0:W3:Y:S04]  /*dff0*/  SHFL.IDX PT, R0, R5, 0x3, 0x181f ;  /* 0x00781f0005007f89 */ /* 0x0010e800000e0000 */
[----:B------:R-:W-:Y:S01]  /*e000*/  ISETP.GE.AND P0, PT, R3, R9, PT ;  /* 0x000000090300720c */ /* 0x000fe20003f06270 */
[----:B-1----:R0:W1:-:S12]  /*e010*/  SHFL.IDX PT, R2, R4, 0x3, 0x181f ;  /* 0x00781f0004027f89 */ /* 0x00205800000e0000 */
[----:B0-----:R-:W-:Y:S05]  /*e020*/  @P0 BRA `(.L_x_2189) ;  /* 0x0000000000240947 */ /* 0x001fea0003800000 */
[----:B------:R-:W-:Y:S02]  /*e030*/  ULDC UR5, c[0x0][0xac8] ;  /* 0x0002b20000057ab9 */ /* 0x000fe40000000800 */
[----:B------:R-:W-:Y:S02]  /*e040*/  ISETP.GE.AND P2, PT, R16, UR5, PT ;  /* 0x0000000510007c0c */ /* 0x000fe4000bf46270 */
[----:B------:R-:W-:-:S11]  /*e050*/  ISETP.GE.AND P3, PT, R19, UR5, PT ;  /* 0x0000000513007c0c */ /* 0x000fd6000bf66270 */
[CC--:B-12-4-:R-:W-:Y:S02]  /*e060*/  @!P2 LEA R4, P0, R16.reuse, R2.reuse, 0x1 ;  /* 0x000000021004a211 */ /* 0x0d6fe400078008ff */
[C---:B------:R-:W-:Y:S02]  /*e070*/  @!P3 LEA R2, P1, R19.reuse, R2, 0x1 ;  /* 0x000000021302b211 */ /* 0x040fe400078208ff */
[-C--:B---3--:R-:W-:Y:S02]  /*e080*/  @!P2 LEA.HI.X R5, R16, R0.reuse, R193, 0x1, P0 ;  /* 0x000000001005a211 */ /* 0x088fe400000f0cc1 */
[----:B------:R-:W-:-:S03]  /*e090*/  @!P3 LEA.HI.X R3, R19, R0, R192, 0x1, P1 ;  /* 0x000000001303b211 */ /* 0x000fc600008f0cc0 */
[----:B------:R0:W-:Y:S04]  /*e0a0*/  @!P2 ST.E.128 desc[UR52][R4.64], RZ ;  /* 0x000000ff0400a985 */ /* 0x0001e8000c101d34 */
[----:B------:R0:W-:Y:S02]  /*e0b0*/  @!P3 ST.E.128 desc[UR52][R2.64], RZ ;  /* 0x000000ff0200b985 */ /* 0x0001e4000c101d34 */
.L_x_2189:
[----:B------:R-:W-:Y:S05]  /*e0c0*/  BSYNC B0 ;  /* 0x0000000000007941 */ /* 0x000fea0003800000 */
.L_x_2181:
[----:B------:R-:W-:Y:S02]  /*e0d0*/  ULDC UR5, c[0x0][0xc38] ;  /* 0x00030e0000057ab9 */ /* 0x000fe40000000800 */
[----:B------:R-:W-:-:S06]  /*e0e0*/  UISETP.GE.AND UP0, UPT, UR4, UR5, UPT ;  /* 0x000000050400728c */ /* 0x000fcc000bf06270 */
[----:B------:R-:W-:-:S13]  /*e0f0*/  PLOP3.LUT P0, PT, PT, PT, UP0, 0x80, 0x0 ;  /* 0x000000000000781c */ /* 0x000fda0003f0f008 */
[----:B------:R-:W-:Y:S05]  /*e100*/  @!P0 BRA `(.L_x_2198) ;  /* 0xffffff2800fc8947 */ /* 0x000fea000383ffff */
[----:B------:R-:W-:Y:S05]  /*e110*/  EXIT ;  /* 0x000000000000794d */ /* 0x000fea0003800000 */
.L_x_2140:
[----:B------:R-:W-:-:S08]  /*e120*/  NOP ;  /* 0x0000000000007918 */ /* 0x000fd00000000000 */
[----:B------:R-:W0:-:S00]  /*e130*/  USETMAXREG.DEALLOC.CTAPOOL 0x28 ;  /* 0x00000028000079c8 */ /* 0x000e0000080e0500 */
[----:B0-----:R-:W-:-:S06]  /*e140*/  LOP3.LUT R0, R0, 0x3, RZ, 0xc0, !PT ;  /* 0x0000000300007812 */ /* 0x001fcc00078ec0ff */
[----:B------:R-:W0:Y:S01]  /*e150*/  S2UR UR5, SR_CTAID.X ;  /* 0x00000000000579c3 */ /* 0x000e220000002500 */
[----:B------:R-:W-:Y:S01]  /*e160*/  LOP3.LUT R16, R16, 0xffffefff, RZ, 0xc0, !PT ;  /* 0xffffefff10107812 */ /* 0x000fe200078ec0ff */
[----:B------:R-:W-:Y:S01]  /*e170*/  STL [R1+0x1c], RZ ;  /* 0x00001cff01007387 */ /* 0x000fe20000100800 */
[----:B------:R-:W-:Y:S02]  /*e180*/  IMAD.MOV.U32 R32, RZ, RZ, 0x1 ;  /* 0x00000001ff207424 */ /* 0x000fe400078e00ff */
[----:B------:R-:W-:Y:S01]  /*e190*/  IMAD.MOV.U32 R19, RZ, RZ, RZ ;  /* 0x000000ffff137224 */ /* 0x000fe200078e00ff */
[----:B------:R1:W2:Y:S02]  /*e1a0*/  SHFL.IDX PT, R2, R0, RZ, 0x1f ;  /* 0x00001fff00027589 */ /* 0x0002a400000e0000 */
[----:B-1----:R-:W0:Y:S01]  /*e1b0*/  LDC R0, c[0x0][0xc38] ;  /* 0x00030e00ff007b82 */ /* 0x002e220000000800 */
[----:B--2---:R-:W-:-:S13]  /*e1c0*/  ISETP.NE.AND P0, PT, R2, RZ, PT ;  /* 0x000000ff0200720c */ /* 0x004fda0003f05270 */
[----:B------:R-:W-:Y:S01]  /*e1d0*/  @P0 LOP3.LUT R16, R16, 0x1000, RZ, 0xfc, !PT ;  /* 0x0000100010100812 */ /* 0x000fe200078efcff */
[----:B------:R-:W-:Y:S06]  /*e1e0*/  @P0 BAR.ARV 0x4, 0x180 ;  /* 0x0106000000000b1d */ /* 0x000fec0000002000 */
[----:B0-----:R-:W-:-:S13]  /*e1f0*/  ISETP.LE.AND P0, PT, R0, UR5, PT ;  /* 0x0000000500007c0c */ /* 0x001fda000bf03270 */
[----:B------:R-:W-:Y:S05]  /*e200*/  @P0 BRA `(.L_x_2199) ;  /* 0x0000004c00e40947 */ /* 0x000fea0003800000 */
[----:B------:R-:W2:Y:S01]  /*e210*/  LDL R10, [R1+0x4] ;  /* 0x00000400010a7983 */ /* 0x000ea20000100800 */
[----:B------:R-:W-:Y:S01]  /*e220*/  ULDC.64 UR6, c[0x0][0x2f0] ;  /* 0x0000bc0000067ab9 */ /* 0x000fe20000000a00 */
[----:B------:R-:W-:Y:S01]  /*e230*/  ULDC UR8, c[0x0][0x320] ;  /* 0x0000c80000087ab9 */ /* 0x000fe20000000800 */
[----:B------:R-:W-:Y:S01]  /*e240*/  LOP3.LUT R16, R16, 0xfffffff7, RZ, 0xc0, !PT ;  /* 0xfffffff710107812 */ /* 0x000fe200078ec0ff */
[----:B------:R-:W0:Y:S01]  /*e250*/  S2R R7, SR_TID.X ;  /* 0x0000000000077919 */ /* 0x000e220000002100 */
[----:B------:R-:W-:Y:S01]  /*e260*/  ULDC UR9, c[0x0][0x2b8] ;  /* 0x0000ae0000097ab9 */ /* 0x000fe20000000800 */
[----:B------:R-:W-:Y:S01]  /*e270*/  IMAD.MOV.U32 R35, RZ, RZ, 0x40 ;  /* 0x00000040ff237424 */ /* 0x000fe200078e00ff */
[----:B------:R-:W-:Y:S01]  /*e280*/  ULDC.64 UR10, c[0x0][0x418] ;  /* 0x00010600000a7ab9 */ /* 0x000fe20000000a00 */
[----:B------:R-:W-:Y:S01]  /*e290*/  ULDC UR4, c[0x0][0x424] ;  /* 0x0001090000047ab9 */ /* 0x000fe20000000800 */
[----:B------:R-:W-:Y:S01]  /*e2a0*/  ULDC UR39, c[0x0][0x288] ;  /* 0x0000a20000277ab9 */ /* 0x000fe20000000800 */
[----:B------:R-:W-:Y:S01]  /*e2b0*/  ULDC UR38, c[0x0][0x448] ;  /* 0x0001120000267ab9 */ /* 0x000fe20000000800 */
[C---:B0-----:R-:W-:Y:S01]  /*e2c0*/  IMAD.SHL.U32 R4, R7.reuse, 0x10, RZ ;  /* 0x0000001007047824 */ /* 0x041fe200078e00ff */
[C---:B------:R-:W-:Y:S01]  /*e2d0*/  LOP3.LUT R11, R7.reuse, 0x7f, RZ, 0xc0, !PT ;  /* 0x0000007f070b7812 */ /* 0x040fe200078ec0ff */
[C---:B------:R-:W-:Y:S01]  /*e2e0*/  IMAD.SHL.U32 R6, R7.reuse, 0x2, RZ ;  /* 0x0000000207067824 */ /* 0x040fe200078e00ff */
[C---:B------:R-:W-:Y:S01]  /*e2f0*/  LOP3.LUT P1, RZ, R7.reuse, 0x4, RZ, 0xc0, !PT ;  /* 0x0000000407ff7812 */ /* 0x040fe2000782c0ff */
[C---:B------:R-:W-:Y:S01]  /*e300*/  IMAD.SHL.U32 R0, R7.reuse, 0x20, RZ ;  /* 0x0000002007007824 */ /* 0x040fe200078e00ff */
[C---:B------:R-:W-:Y:S01]  /*e310*/  LOP3.LUT R3, R4.reuse, 0x1b0, RZ, 0xc0, !PT ;  /* 0x000001b004037812 */ /* 0x040fe200078ec0ff */
[----:B------:R-:W-:Y:S01]  /*e320*/  IMAD.SHL.U32 R34, R7, 0x4, RZ ;  /* 0x0000000407227824 */ /* 0x000fe200078e00ff */
[----:B------:R-:W-:-:S02]  /*e330*/  LOP3.LUT R36, R4, 0x30, RZ, 0xc0, !PT ;  /* 0x0000003004247812 */ /* 0x000fc400078ec0ff */
[----:B------:R-:W-:Y:S01]  /*e340*/  LOP3.LUT R9, R3, 0x30, R6, 0x78, !PT ;  /* 0x0000003003097812 */ /* 0x000fe200078e7806 */
[----:B------:R-:W-:Y:S01]  /*e350*/  IMAD.SHL.U32 R3, R7, 0x80, RZ ;  /* 0x0000008007037824 */ /* 0x000fe200078e00ff */
[----:B------:R-:W-:Y:S02]  /*e360*/  LOP3.LUT R6, R36, 0x40, RZ, 0xfc, !PT ;  /* 0x0000004024067812 */ /* 0x000fe400078efcff */
[----:B------:R-:W-:Y:S02]  /*e370*/  LOP3.LUT R2, R0, 0x80, RZ, 0xc0, !PT ;  /* 0x0000008000027812 */ /* 0x000fe400078ec0ff */
[C---:B------:R-:W-:Y:S02]  /*e380*/  ISETP.GE.AND P4, PT, R6.reuse, UR7, PT ;  /* 0x0000000706007c0c */ /* 0x040fe4000bf86270 */
[----:B------:R-:W-:Y:S02]  /*e390*/  ISETP.GE.AND P3, PT, R6, UR8, PT ;  /* 0x0000000806007c0c */ /* 0x000fe4000bf66270 */
[----:B------:R-:W-:-:S02]  /*e3a0*/  LOP3.LUT R5, R0, 0x380, RZ, 0xc0, !PT ;  /* 0x0000038000057812 */ /* 0x000fc400078ec0ff */
[----:B------:R-:W-:Y:S02]  /*e3b0*/  ISETP.GE.AND P2, PT, R6, UR9, PT ;  /* 0x0000000906007c0c */ /* 0x000fe4000bf46270 */
[----:B------:R-:W-:Y:S02]  /*e3c0*/  LOP3.LUT R2, R2, 0x10, R7, 0xf8, !PT ;  /* 0x0000001002027812 */ /* 0x000fe400078ef807 */
[----:B------:R-:W-:Y:S02]  /*e3d0*/  LOP3.LUT R5, R5, 0x30, R4, 0xf8, !PT ;  /* 0x0000003005057812 */ /* 0x000fe400078ef804 */
[--C-:B------:R-:W-:Y:S02]  /*e3e0*/  LOP3.LUT R8, R2, 0x10, R34.reuse, 0x78, !PT ;  /* 0x0000001002087812 */ /* 0x100fe400078e7822 */
[----:B------:R-:W-:Y:S02]  /*e3f0*/  @P4 LOP3.LUT R16, R16, 0x8, RZ, 0xfc, !PT ;  /* 0x0000000810104812 */ /* 0x000fe400078efcff */
[----:B------:R-:W-:-:S02]  /*e400*/  LOP3.LUT R34, R5, 0x70, R34, 0x78, !PT ;  /* 0x0000007005227812 */ /* 0x000fc400078e7822 */
[----:B------:R-:W-:Y:S02]  /*e410*/  LOP3.LUT R16, R16, 0xfffffffe, RZ, 0xc0, !PT ;  /* 0xfffffffe10107812 */ /* 0x000fe400078ec0ff */
[----:B------:R-:W-:Y:S02]  /*e420*/  LOP3.LUT P0, RZ, R7, 0x10, RZ, 0xc0, !PT ;  /* 0x0000001007ff7812 */ /* 0x000fe4000780c0ff */
[----:B------:R-:W-:Y:S02]  /*e430*/  @P3 LOP3.LUT R16, R16, 0x1, RZ, 0xfc, !PT ;  /* 0x0000000110103812 */ /* 0x000fe400078efcff */
[----:B------:R-:W-:Y:S02]  /*e440*/  SHF.R.U32.HI R2, RZ, 0x5, R11 ;  /* 0x00000005ff027819 */ /* 0x000fe4000001160b */
[----:B------:R-:W-:Y:S02]  /*e450*/  LOP3.LUT R5, R3, 0x380, RZ, 0xc0, !PT ;  /* 0x0000038003057812 */ /* 0x000fe400078ec0ff */
[----:B------:R-:W-:-:S02]  /*e460*/  LOP3.LUT R16, R16, 0xfffffbff, RZ, 0xc0, !PT ;  /* 0xfffffbff10107812 */ /* 0x000fc400078ec0ff */
[----:B------:R-:W-:Y:S01]  /*e470*/  LOP3.LUT R7, R36, 0x80, RZ, 0xfc, !PT ;  /* 0x0000008024077812 */ /* 0x000fe200078efcff */
[----:B------:R-:W-:Y:S01]  /*e480*/  IMAD R5, R2, 0x10, R5 ;  /* 0x0000001002057824 */ /* 0x000fe200078e0205 */
[----:B------:R-:W-:Y:S02]  /*e490*/  SEL R6, R35, 0xffffffc0, !P1 ;  /* 0xffffffc023067807 */ /* 0x000fe40004800000 */
[----:B------:R-:W-:Y:S02]  /*e4a0*/  @P2 LOP3.LUT R16, R16, 0x400, RZ, 0xfc, !PT ;  /* 0x0000040010102812 */ /* 0x000fe400078efcff */
[C---:B------:R-:W-:Y:S02]  /*e4b0*/  ISETP.GE.AND P2, PT, R7.reuse, UR7, PT ;  /* 0x0000000707007c0c */ /* 0x040fe4000bf46270 */
[----:B------:R-:W-:Y:S01]  /*e4c0*/  ISETP.GE.AND P1, PT, R7, UR9, PT ;  /* 0x0000000907007c0c */ /* 0x000fe2000bf26270 */
[----:B------:R-:W-:Y:S01]  /*e4d0*/  IMAD.SHL.U32 R7, R2, 0x200, RZ ;  /* 0x0000020002077824 */ /* 0x000fe200078e00ff */
[----:B------:R-:W-:-:S04]  /*e4e0*/  LOP3.LUT R6, R5, 0x70, R4, 0x78, !PT ;  /* 0x0000007005067812 */ /* 0x000fc800078e7804 */
[C---:B------:R-:W-:Y:S02]  /*e4f0*/  LOP3.LUT R4, R7.reuse, 0x40, R4, 0xf8, !PT ;  /* 0x0000004007047812 */ /* 0x040fe400078ef804 */
[--C-:B------:R-:W-:Y:S02]  /*e500*/  LOP3.LUT R7, R7, 0x60, R0.reuse, 0xf8, !PT ;  /* 0x0000006007077812 */ /* 0x100fe400078ef800 */
[----:B------:R-:W-:Y:S02]  /*e510*/  LOP3.LUT R3, R6, 0xc00, R3, 0xf8, !PT ;  /* 0x00000c0006037812 */ /* 0x000fe400078ef803 */
[----:B------:R-:W-:Y:S02]  /*e520*/  LOP3.LUT R7, R7, 0x100, R0, 0xf8, !PT ;  /* 0x0000010007077812 */ /* 0x000fe400078ef800 */
[----:B------:R-:W-:Y:S01]  /*e530*/  LOP3.LUT R4, R4, R9, RZ, 0xfc, !PT ;  /* 0x0000000904047212 */ /* 0x000fe200078efcff */
[----:B------:R0:W-:Y:S04]  /*e540*/  STL [R1+0x10], R3 ;  /* 0x0000100301007387 */ /* 0x0001e80000100800 */
[----:B------:R-:W-:Y:S01]  /*e550*/  STL [R1+0x8], R4 ;  /* 0x0000080401007387 */ /* 0x000fe20000100800 */
[----:B0-----:R-:W-:-:S05]  /*e560*/  LOP3.LUT R3, R7, R8, RZ, 0xfc, !PT ;  /* 0x0000000807037212 */ /* 0x001fca00078efcff */
[----:B------:R0:W-:Y:S01]  /*e570*/  STL [R1+0xc], R3 ;  /* 0x00000c0301007387 */ /* 0x0001e20000100800 */
[----:B------:R-:W-:Y:S02]  /*e580*/  LOP3.LUT R16, R16, 0xfffffffb, RZ, 0xc0, !PT ;  /* 0xfffffffb10107812 */ /* 0x000fe400078ec0ff */
[----:B------:R-:W-:Y:S01]  /*e590*/  MOV R17, 0x400 ;  /* 0x0000040000117802 */ /* 0x000fe20000000f00 */
[----:B0-----:R-:W-:Y:S01]  /*e5a0*/  IMAD.U32 R3, RZ, RZ, UR5 ;  /* 0x00000005ff037e24 */ /* 0x001fe2000f8e00ff */
[----:B------:R-:W-:-:S04]  /*e5b0*/  @P2 LOP3.LUT R16, R16, 0x4, RZ, 0xfc, !PT ;  /* 0x0000000410102812 */ /* 0x000fc800078efcff */
[----:B------:R0:W-:Y:S01]  /*e5c0*/  STL [R1+0x18], R3 ;  /* 0x0000180301007387 */ /* 0x0001e20000100800 */
[----:B------:R-:W-:Y:S02]  /*e5d0*/  SEL R35, R35, 0xffffffc0, !P0 ;  /* 0xffffffc023237807 */ /* 0x000fe40004000000 */
[----:B------:R-:W-:Y:S02]  /*e5e0*/  ISETP.GE.AND P0, PT, R36, UR7, PT ;  /* 0x0000000724007c0c */ /* 0x000fe4000bf06270 */
[----:B0-----:R-:W-:Y:S01]  /*e5f0*/  SHF.R.U32.HI R3, RZ, 0x2, R11 ;  /* 0x00000002ff037819 */ /* 0x001fe2000001160b */
[----:B------:R-:W-:Y:S01]  /*e600*/  IMAD.SHL.U32 R2, R2, 0x400, RZ ;  /* 0x0000040002027824 */ /* 0x000fe200078e00ff */
[----:B------:R-:W-:Y:S02]  /*e610*/  LOP3.LUT R16, R16, 0xfffffdff, RZ, 0xc0, !PT ;  /* 0xfffffdff10107812 */ /* 0x000fe400078ec0ff */
[----:B------:R-:W-:Y:S01]  /*e620*/  LOP3.LUT R0, R3, 0x60, R0, 0xf8, !PT ;  /* 0x0000006003007812 */ /* 0x000fe200078ef800 */
[----:B------:R-:W-:Y:S01]  /*e630*/  UISETP.NE.U32.AND UP0, UPT, UR10, URZ, UPT ;  /* 0x0000003f0a00728c */ /* 0x000fe2000bf05070 */
[----:B------:R-:W-:-:S02]  /*e640*/  @P1 LOP3.LUT R16, R16, 0x200, RZ, 0xfc, !PT ;  /* 0x0000020010101812 */ /* 0x000fc400078efcff */
[----:B------:R-:W-:Y:S01]  /*e650*/  LOP3.LUT R2, R0, 0x80, RZ, 0xfc, !PT ;  /* 0x0000008000027812 */ /* 0x000fe200078efcff */
[----:B------:R-:W-:Y:S01]  /*e660*/  UISETP.NE.AND.EX UP0, UPT, UR11, URZ, UPT, UP0 ;  /* 0x0000003f0b00728c */ /* 0x000fe2000bf05300 */
[----:B------:R0:W-:Y:S01]  /*e670*/  STL [R1+0x1c], RZ ;  /* 0x00001cff01007387 */ /* 0x0001e20000100800 */
[----:B------:R-:W-:Y:S02]  /*e680*/  ISETP.GE.AND P1, PT, R36, UR8, PT ;  /* 0x0000000824007c0c */ /* 0x000fe4000bf26270 */
[----:B------:R-:W-:Y:S01]  /*e690*/  LOP3.LUT R16, R16, 0xffffffef, RZ, 0xc0, !PT ;  /* 0xffffffef10107812 */ /* 0x000fe200078ec0ff */
[----:B------:R-:W-:-:S03]  /*e6a0*/  USEL UR4, UR4, 0x1, UP0 ;  /* 0x0000000104047887 */ /* 0x000fc60008000000 */
[----:B------:R-:W-:Y:S01]  /*e6b0*/  @P0 LOP3.LUT R16, R16, 0x10, RZ, 0xfc, !PT ;  /* 0x0000001010100812 */ /* 0x000fe200078efcff */
[----:B------:R-:W-:Y:S01]  /*e6c0*/  UIMAD UR37, UR4, UR6, URZ ;  /* 0x00000006042572a4 */ /* 0x000fe2000f8e023f */
[----:B------:R-:W-:Y:S02]  /*e6d0*/  ISETP.GE.AND P0, PT, R36, UR9, PT ;  /* 0x0000000924007c0c */ /* 0x000fe4000bf06270 */
[----:B------:R-:W-:Y:S01]  /*e6e0*/  LOP3.LUT R16, R16, 0xfffffffd, RZ, 0xc0, !PT ;  /* 0xfffffffd10107812 */ /* 0x000fe200078ec0ff */
[----:B------:R-:W-:-:S03]  /*e6f0*/  UIADD3 UR4, UR37, 0x9f, URZ ;  /* 0x0000009f25047890 */ /* 0x000fc6000fffe03f */
[----:B------:R-:W-:Y:S01]  /*e700*/  @P1 LOP3.LUT R16, R16, 0x2, RZ, 0xfc, !PT ;  /* 0x0000000210101812 */ /* 0x000fe200078efcff */
[----:B------:R-:W-:-:S03]  /*e710*/  UIMAD.WIDE UR4, UR4, 0x66666667, URZ ;  /* 0x66666667040478a5 */ /* 0x000fc6000f8e023f */
[----:B------:R-:W-:Y:S01]  /*e720*/  LOP3.LUT R16, R16, 0xfffff7ff, RZ, 0xc0, !PT ;  /* 0xfffff7ff10107812 */ /* 0x000fe200078ec0ff */
[----:B------:R-:W-:Y:S01]  /*e730*/  USHF.R.U32.HI UR40, URZ, 0x1f, UR5 ;  /* 0x0000001f3f287899 */ /* 0x000fe20008011605 */
[----:B------:R-:W-:Y:S02]  /*e740*/  IMAD.MOV.U32 R32, RZ, RZ, 0x1 ;  /* 0x00000001ff207424 */ /* 0x000fe400078e00ff */
[----:B------:R-:W-:Y:S01]  /*e750*/  IMAD.MOV.U32 R19, RZ, RZ, RZ ;  /* 0x000000ffff137224 */ /* 0x000fe200078e00ff */
[----:B------:R-:W-:Y:S01]  /*e760*/  @P0 LOP3.LUT R16, R16, 0x800, RZ, 0xfc, !PT ;  /* 0x0000080010100812 */ /* 0x000fe200078efcff */
[----:B------:R-:W-:Y:S01]  /*e770*/  UIMAD UR38, UR38, UR39, URZ ;  /* 0x00000027262672a4 */ /* 0x000fe2000f8e023f */
[----:B------:R-:W-:Y:S01]  /*e780*/  ULDC UR45, c[0x0][0xc] ;  /* 0x00000300002d7ab9 */ /* 0x000fe20000000800 */
[----:B------:R-:W-:Y:S02]  /*e790*/  ULOP3.LUT UR46, UR36, 0x2, URZ, 0xfc, !UPT ;  /* 0x00000002242e7892 */ /* 0x000fe4000f8efc3f */
[----:B------:R-:W-:-:S02]  /*e7a0*/  ULOP3.LUT UR47, UR36, 0x1, URZ, 0xfc, !UPT ;  /* 0x00000001242f7892 */ /* 0x000fc4000f8efc3f */
[----:B------:R-:W-:Y:S02]  /*e7b0*/  UIADD3 UR39, UR37, 0xa0, -UR39 ;  /* 0x000000a025277890 */ /* 0x000fe4000fffe827 */
[----:B------:R-:W-:Y:S01]  /*e7c0*/  ULEA.HI.SX32 UR40, UR5, UR40, 0x1a ;  /* 0x0000002805287291 */ /* 0x000fe2000f8fd23f */
[----:B--2---:R-:W-:-:S05]  /*e7d0*/  LEA R17, R10, R17, 0x18 ;  /* 0x000000110a117211 */ /* 0x004fca00078ec0ff */
[----:B------:R-:W-:-:S05]  /*e7e0*/  IMAD.IADD R0, R17, 0x1, R4 ;  /* 0x0000000111007824 */ /* 0x000fca00078e0204 */
[----:B------:R0:W-:Y:S02]  /*e7f0*/  STL [R1+0x14], R0 ;  /* 0x0000140001007387 */ /* 0x0001e40000100800 */
.L_x_2266:
[----:B0-----:R-:W2:Y:S01]  /*e800*/  LDL R0, [R1+0x18] ;  /* 0x0000180001007983 */ /* 0x001ea20000100800 */
        /* <DEDUP_REMOVED lines=13> */
[----:B-1----:R-:W-:Y:S05]  /*e8e0*/  @P0 BRA `(.L_x_2200) ;  /* 0x0000000000200947 */ /* 0x002fea0003800000 */
        /* <DEDUP_REMOVED lines=8> */
.L_x_2200:
[----:B------:R-:W-:Y:S01]  /*e970*/  ULDC UR8, c[0x0][0xc54] ;  /* 0x0003150000087ab9 */ /* 0x000fe20000000800 */
[----:B------:R-:W-:Y:S01]  /*e980*/  UMOV UR6, UR7 ;  /* 0x0000000700067c82 */ /* 0x000fe20008000000 */
[----:B------:R-:W-:-:S11]  /*e990*/  UISETP.NE.AND UP0, UPT, UR8, 0x1, UPT ;  /* 0x000000010800788c */ /* 0x000fd6000bf05270 */
[----:B------:R-:W-:Y:S02]  /*e9a0*/  @UP0 ULDC.64 UR10, c[0x0][0xc58] ;  /* 0x00031600000a0ab9 */ /* 0x000fe40000000a00 */
[----:B------:R-:W-:-:S04]  /*e9b0*/  UIMAD.WIDE.U32 UR4, UR7, UR10, URZ ;  /* 0x0000000a070472a5 */ /* 0x000fc8000f8e003f */
[----:B------:R-:W-:-:S04]  /*e9c0*/  @UP0 USHF.R.U32.HI UR6, URZ, UR11, UR5 ;  /* 0x0000000b3f060299 */ /* 0x000fc80008011605 */
[----:B------:R-:W-:-:S12]  /*e9d0*/  UIMAD UR4, UR6, UR8, URZ ;  /* 0x00000008060472a4 */ /* 0x000fd8000f8e023f */
.L_x_2201:
        /* <DEDUP_REMOVED lines=13> */
[----:B------:R-:W-:Y:S01]  /*eab0*/  PLOP3.LUT P0, PT, PT, PT, UP0, 0x80, 0x0 ;  /* 0x000000000000781c */ /* 0x000fe20003f0f008 */
[----:B------:R-:W-:-:S03]  /*eac0*/  @UP1 USHF.R.U32.HI UR42, URZ, UR7, UR5 ;  /* 0x000000073f2a1299 */ /* 0x000fc60008011605 */
[----:B------:R-:W-:Y:S02]  /*ead0*/  @UP0 ULDC.64 UR4, c[0x0][0xa28] ;  /* 0x00028a0000040ab9 */ /* 0x000fe40000000a00 */
[----:B------:R-:W-:-:S06]  /*eae0*/  @UP0 UIMAD.WIDE UR4, UR42, 0x4, UR4 ;  /* 0x000000042a0408a5 */ /* 0x000fcc000f8e0204 */
[----:B------:R-:W-:Y:S01]  /*eaf0*/  IMAD.U32 R2, RZ, RZ, UR4 ;  /* 0x00000004ff027e24 */ /* 0x000fe2000f8e00ff */
[----:B------:R-:W-:Y:S01]  /*eb00*/  ULOP3.LUT UR43, UR6, 0x1ffffff, URZ, 0x3c, !UPT ;  /* 0x01ffffff062b7892 */ /* 0x000fe2000f8e3c3f */
[----:B------:R-:W-:Y:S01]  /*eb10*/  IMAD.U32 R3, RZ, RZ, UR5 ;  /* 0x00000005ff037e24 */ /* 0x000fe2000f8e00ff */
[----:B------:R-:W-:Y:S01]  /*eb20*/  ULDC UR5, c[0x0][0x448] ;  /* 0x0001120000057ab9 */ /* 0x000fe20000000800 */
[----:B------:R-:W-:-:S03]  /*eb30*/  ULDC UR4, c[0x0][0xc3c] ;  /* 0x00030f0000047ab9 */ /* 0x000fc60000000800 */
[----:B------:R-:W2:Y:S01]  /*eb40*/  @P0 LDG.E R22, desc[UR52][R2.64] ;  /* 0x0000003402160981 */ /* 0x000ea2000c1e1900 */
[----:B------:R-:W-:Y:S01]  /*eb50*/  UISETP.NE.AND UP2, UPT, UR5, 0x1, UPT ;  /* 0x000000010500788c */ /* 0x000fe2000bf45270 */
[----:B------:R-:W-:Y:S01]  /*eb60*/  BSSY B7, `(.L_x_2202) ;  /* 0x0000447000077945 */ /* 0x000fe20003800000 */
[----:B------:R-:W-:Y:S02]  /*eb70*/  UIADD3 UR43, UR43, UR4, URZ ;  /* 0x000000042b2b7290 */ /* 0x000fe4000fffe03f */
[----:B------:R-:W-:Y:S02]  /*eb80*/  UP2UR UR48, UPR, URZ, 0x4 ;  /* 0x000000043f307883 */ /* 0x000fe40008000000 */
[----:B------:R-:W-:-:S04]  /*eb90*/  USHF.L.U32 UR6, UR43, 0x7, URZ ;  /* 0x000000072b067899 */ /* 0x000fc8000800063f */
[----:B------:R-:W-:Y:S01]  /*eba0*/  UIADD3 UR6, UR6, 0x7f, URZ ;  /* 0x0000007f06067890 */ /* 0x000fe2000fffe03f */
[----:B------:R-:W-:Y:S01]  /*ebb0*/  @UP2 ULDC UR4, c[0x0][0x44c] ;  /* 0x0001130000042ab9 */ /* 0x000fe20000000800 */
[----:B------:R-:W-:Y:S02]  /*ebc0*/  @UP2 ULDC UR7, c[0x0][0x450] ;  /* 0x0001140000072ab9 */ /* 0x000fe40000000800 */
[----:B------:R-:W-:-:S04]  /*ebd0*/  UIMAD.WIDE.U32 UR4, UR6, UR4, URZ ;  /* 0x00000004060472a5 */ /* 0x000fc8000f8e003f */
[----:B------:R-:W-:-:S04]  /*ebe0*/  @UP2 USHF.R.U32.HI UR6, URZ, UR7, UR5 ;  /* 0x000000073f062299 */ /* 0x000fc80008011605 */
[----:B------:R-:W-:-:S04]  /*ebf0*/  UIADD3 UR4, UR39, UR6, URZ ;  /* 0x0000000627047290 */ /* 0x000fc8000fffe03f */
[----:B------:R-:W-:-:S04]  /*ec00*/  UIMAD.WIDE UR4, UR4, 0x66666667, URZ ;  /* 0x66666667040478a5 */ /* 0x000fc8000f8e023f */
[----:B------:R-:W-:-:S04]  /*ec10*/  USHF.R.U32.HI UR4, URZ, 0x1f, UR5 ;  /* 0x0000001f3f047899 */ /* 0x000fc80008011605 */
[----:B------:R-:W-:-:S04]  /*ec20*/  ULEA.HI.SX32 UR4, UR5, UR4, 0x1a ;  /* 0x0000000405047291 */ /* 0x000fc8000f8fd23f */
[----:B------:R-:W-:-:S04]  /*ec30*/  UISETP.LT.AND UP0, UPT, UR40, UR4, UPT ;  /* 0x000000042800728c */ /* 0x000fc8000bf01270 */
[----:B------:R-:W-:-:S06]  /*ec40*/  USEL UR44, UR40, UR4, UP0 ;  /* 0x00000004282c7287 */ /* 0x000fcc0008000000 */
[----:B------:R-:W-:Y:S01]  /*ec50*/  ISETP.LT.AND P0, PT, RZ, UR44, PT ;  /* 0x0000002cff007c0c */ /* 0x000fe2000bf01270 */
[----:B--2---:R0:W-:-:S12]  /*ec60*/  STL [R1], R22 ;  /* 0x0000001601007387 */ /* 0x0041d80000100800 */
[----:B------:R-:W-:Y:S05]  /*ec70*/  @P0 BRA `(.L_x_2203) ;  /* 0x0000000000480947 */ /* 0x000fea0003800000 */
[----:B------:R-:W1:Y:S02]  /*ec80*/  S2R R0, SR_TID.X ;  /* 0x0000000000007919 */ /* 0x000e640000002100 */
[----:B-1----:R-:W-:-:S04]  /*ec90*/  LOP3.LUT R0, R0, 0x7f, RZ, 0xc0, !PT ;  /* 0x0000007f00007812 */ /* 0x002fc800078ec0ff */
[----:B------:R-:W-:-:S13]  /*eca0*/  ISETP.NE.AND P1, PT, R0, RZ, PT ;  /* 0x000000ff0000720c */ /* 0x000fda0003f25270 */
[----:B------:R-:W-:Y:S05]  /*ecb0*/  @P1 BRA `(.L_x_2204) ;  /* 0x0000004000c41947 */ /* 0x000fea0003800000 */
[----:B------:R-:W1:Y:S01]  /*ecc0*/  S2R R7, SR_LANEID ;  /* 0x0000000000077919 */ /* 0x000e620000000000 */
[----:B------:R-:W-:Y:S01]  /*ecd0*/  VOTEU.ANY UR4, UPT, PT ;  /* 0x0000000000047886 */ /* 0x000fe200038e0100 */
[----:B------:R-:W2:Y:S01]  /*ece0*/  LDC.64 R2, c[0x0][0xc80] ;  /* 0x00032000ff027b82 */ /* 0x000ea20000000a00 */
[----:B------:R-:W1:Y:S08]  /*ecf0*/  FLO.U32 R0, UR4 ;  /* 0x0000000400007d00 */ /* 0x000e7000080e0000 */
[----:B------:R-:W2:Y:S01]  /*ed00*/  POPC R5, UR4 ;  /* 0x0000000400057d09 */ /* 0x000ea20008000000 */
[----:B-1----:R-:W-:-:S13]  /*ed10*/  ISETP.EQ.U32.AND P0, PT, R0, R7, PT ;  /* 0x000000070000720c */ /* 0x002fda0003f02070 */
[----:B--2---:R-:W2:Y:S01]  /*ed20*/  @P0 ATOMG.E.ADD.STRONG.GPU PT, R3, desc[UR52][R2.64], R5 ;  /* 0x00000005020309a8 */ /* 0x004ea200081ee1f4 */
[----:B------:R-:W1:Y:S02]  /*ed30*/  S2R R4, SR_LTMASK ;  /* 0x0000000000047919 */ /* 0x000e640000003900 */
[----:B-1----:R-:W-:-:S04]  /*ed40*/  LOP3.LUT R4, R4, UR4, RZ, 0xc0, !PT ;  /* 0x0000000404047c12 */ /* 0x002fc8000f8ec0ff */
[----:B------:R-:W1:Y:S01]  /*ed50*/  POPC R7, R4 ;  /* 0x0000000400077309 */ /* 0x000e620000000000 */
[----:B--2---:R-:W1:Y:S02]  /*ed60*/  SHFL.IDX PT, R0, R3, R0, 0x1f ;  /* 0x00001f0003007589 */ /* 0x004e6400000e0000 */
[----:B-1----:R-:W-:-:S05]  /*ed70*/  IADD3 R0, R0, UR45, R7 ;  /* 0x0000002d00007c10 */ /* 0x002fca000fffe007 */
[----:B------:R1:W-:Y:S01]  /*ed80*/  STL [R1+0x18], R0 ;  /* 0x0000180001007387 */ /* 0x0003e20000100800 */
[----:B------:R-:W-:Y:S05]  /*ed90*/  BRA `(.L_x_2204) ;  /* 0x00000040008c7947 */ /* 0x000fea0003800000 */
.L_x_2203:
        /* <DEDUP_REMOVED lines=20> */
.L_x_2206:
[----:B------:R-:W-:Y:S05]  /*eee0*/  BSYNC B6 ;  /* 0x0000000000067941 */ /* 0x000fea0003800000 */
.L_x_2205:
        /* <DEDUP_REMOVED lines=22> */
.L_x_2208:
[----:B------:R-:W-:Y:S05]  /*f050*/  BSYNC B6 ;  /* 0x0000000000067941 */ /* 0x000fea0003800000 */
.L_x_2207:
        /* <DEDUP_REMOVED lines=20> */
.L_x_2210:
[----:B------:R-:W-:Y:S05]  /*f1a0*/  BSYNC B6 ;  /* 0x0000000000067941 */ /* 0x000fea0003800000 */
.L_x_2209:
        /* <DEDUP_REMOVED lines=19> */
.L_x_2212:
[----:B------:R-:W-:Y:S05]  /*f2e0*/  BSYNC B6 ;  /* 0x0000000000067941 */ /* 0x000fea0003800000 */
.L_x_2211:
        /* <DEDUP_REMOVED lines=12> */
[----:B------:R-:W-:Y:S01]  /*f3b0*/  UMOV UR5, 0xffffffff ;  /* 0xffffffff00057882 */ /* 0x000fe20000000000 */
[----:B------:R-:W-:Y:S02]  /*f3c0*/  IMAD.U32 R18, RZ, RZ, UR4 ;  /* 0x00000004ff127e24 */ /* 0x000fe4000f8e00ff */
[----:B------:R-:W-:Y:S05]  /*f3d0*/  BRA.DIV UR5, `(.L_x_2213) ;  /* 0x00000046051c7947 */ /* 0x000fea000b800000 */
.L_x_2286:
[----:B------:R-:W3:Y:S01]  /*f3e0*/  S2R R0, SR_TID.X ;  /* 0x0000000000007919 */ /* 0x000ee20000002100 */
[----:B------:R-:W-:Y:S01]  /*f3f0*/  UMOV UR4, 0xa0 ;  /* 0x000000a000047882 */ /* 0x000fe20000000000 */
[----:B-1----:R-:W-:Y:S01]  /*f400*/  ISETP.NE.AND P2, PT, R20, 0x1, PT ;  /* 0x000000011400780c */ /* 0x002fe20003f45270 */
[----:B------:R-:W-:Y:S01]  /*f410*/  UIMAD UR4, UR44, UR4, -0xa0 ;  /* 0xffffff602c0474a4 */ /* 0x000fe2000f8e0204 */
[----:B------:R-:W1:Y:S01]  /*f420*/  S2R R10, SR_TID.X ;  /* 0x00000000000a7919 */ /* 0x000e620000002100 */
[----:B-----5:R-:W-:Y:S02]  /*f430*/  SHF.R.S32.HI R37, RZ, 0x1f, R31 ;  /* 0x0000001fff257819 */ /* 0x020fe4000001141f */
[----:B------:R-:W-:-:S08]  /*f440*/  LOP3.LUT R16, R16, 0xffffff7f, RZ, 0xc0, !PT ;  /* 0xffffff7f10107812 */ /* 0x000fd000078ec0ff */
[----:B------:R-:W4:Y:S01]  /*f450*/  @P2 LDC R5, c[0x0][0x434] ;  /* 0x00010d00ff052b82 */ /* 0x000f220000000800 */
[----:B------:R-:W-:-:S07]  /*f460*/  @P2 LOP3.LUT R16, R16, 0x80, RZ, 0xfc, !PT ;  /* 0x0000008010102812 */ /* 0x000fce00078efcff */
[----:B------:R-:W0:Y:S01]  /*f470*/  @P2 LDC R7, c[0x0][0x438] ;  /* 0x00010e00ff072b82 */ /* 0x000e220000000800 */
[----:B---3--:R-:W-:Y:S01]  /*f480*/  LOP3.LUT R0, R0, 0x7f, RZ, 0xc0, !PT ;  /* 0x0000007f00007812 */ /* 0x008fe200078ec0ff */
[----:B-1----:R-:W-:-:S03]  /*f490*/  IMAD.SHL.U32 R13, R10, 0x20, RZ ;  /* 0x000000200a0d7824 */ /* 0x002fc600078e00ff */
[----:B------:R-:W-:Y:S01]  /*f4a0*/  SHF.R.U32.HI R11, RZ, 0x2, R0 ;  /* 0x00000002ff0b7819 */ /* 0x000fe20000011600 */
[----:B------:R-:W-:-:S03]  /*f4b0*/  IMAD.SHL.U32 R10, R10, 0x20, RZ ;  /* 0x000000200a0a7824 */ /* 0x000fc600078e00ff */
[C---:B------:R-:W-:Y:S02]  /*f4c0*/  LOP3.LUT R13, R11.reuse, 0x60, R13, 0xf8, !PT ;  /* 0x000000600b0d7812 */ /* 0x040fe400078ef80d */
[----:B------:R-:W-:Y:S02]  /*f4d0*/  LOP3.LUT R10, R11, 0x60, R10, 0xf8, !PT ;  /* 0x000000600b0a7812 */ /* 0x000fe400078ef80a */
[----:B------:R-:W-:Y:S01]  /*f4e0*/  LOP3.LUT R13, R13, 0x80, RZ, 0xfc, !PT ;  /* 0x000000800d0d7812 */ /* 0x000fe200078efcff */
[----:B------:R-:W1:Y:S04]  /*f4f0*/  @P2 LDC R11, c[0x0][0x438] ;  /* 0x00010e00ff0b2b82 */ /* 0x000e680000000800 */
[----:B------:R-:W-:-:S05]  /*f500*/  VIADD R0, R13, UR4 ;  /* 0x000000040d007c36 */ /* 0x000fca0008000000 */
[C---:B------:R-:W-:Y:S01]  /*f510*/  ISETP.GE.AND P0, PT, R0.reuse, UR37, PT ;  /* 0x0000002500007c0c */ /* 0x040fe2000bf06270 */
[----:B------:R-:W-:-:S03]  /*f520*/  IMAD.IADD R0, R0, 0x1, R22 ;  /* 0x0000000100007824 */ /* 0x000fc600078e0216 */
[----:B------:R-:W-:Y:S01]  /*f530*/  ISETP.GT.U32.OR P0, PT, R13, 0x9f, P0 ;  /* 0x0000009f0d00780c */ /* 0x000fe20000704470 */
[----:B----4-:R-:W-:-:S04]  /*f540*/  @P2 IMAD.HI.U32 R4, R0, R5, RZ ;  /* 0x0000000500042227 */ /* 0x010fc800078e00ff */
[----:B------:R-:W-:Y:S01]  /*f550*/  IMAD.MOV.U32 R8, RZ, RZ, R0 ;  /* 0x000000ffff087224 */ /* 0x000fe200078e0000 */
[----:B0-----:R-:W-:-:S07]  /*f560*/  @P2 SHF.R.U32.HI R8, RZ, R7, R4 ;  /* 0x00000007ff082219 */ /* 0x001fce0000011604 */
[----:B--2---:R-:W0:Y:S01]  /*f570*/  @!P0 LDC.64 R2, c[0x0][0x428] ;  /* 0x00010a00ff028b82 */ /* 0x004e220000000a00 */
[----:B------:R-:W-:-:S07]  /*f580*/  @!P0 SHF.R.S32.HI R7, RZ, 0x1f, R8 ;  /* 0x0000001fff078819 */ /* 0x000fce0000011408 */
[----:B------:R-:W2:Y:S01]  /*f590*/  @!P0 LDC.64 R4, c[0x0][0x418] ;  /* 0x00010600ff048b82 */ /* 0x000ea20000000a00 */
[----:B0-----:R-:W-:-:S04]  /*f5a0*/  @!P0 IMAD R6, R37, R2, RZ ;  /* 0x0000000225068224 */ /* 0x001fc800078e02ff */
[----:B------:R-:W-:Y:S02]  /*f5b0*/  @!P0 IMAD R9, R31, R3, R6 ;  /* 0x000000031f098224 */ /* 0x000fe400078e0206 */
[----:B------:R-:W-:-:S04]  /*f5c0*/  @!P0 IMAD.MOV.U32 R6, RZ, RZ, R8 ;  /* 0x000000ffff068224 */ /* 0x000fc800078e0008 */
[----:B------:R-:W-:-:S04]  /*f5d0*/  @!P0 IMAD.WIDE.U32 R2, R31, R2, R6 ;  /* 0x000000021f028225 */ /* 0x000fc800078e0006 */
[----:B------:R-:W-:Y:S01]  /*f5e0*/  @!P0 IMAD.IADD R3, R9, 0x1, R3 ;  /* 0x0000000109038824 */ /* 0x000fe200078e0203 */
[----:B--2---:R-:W-:Y:S01]  /*f5f0*/  @!P0 LEA R4, P1, R2, R4, 0x2 ;  /* 0x0000000402048211 */ /* 0x004fe200078210ff */
[----:B------:R-:W-:Y:S02]  /*f600*/  IMAD.MOV.U32 R6, RZ, RZ, RZ ;  /* 0x000000ffff067224 */ /* 0x000fe400078e00ff */
[----:B------:R-:W-:Y:S01]  /*f610*/  VIADD R7, R10, UR4 ;  /* 0x000000040a077c36 */ /* 0x000fe20008000000 */
[----:B------:R-:W-:Y:S01]  /*f620*/  @!P0 LEA.HI.X R5, R2, R5, R3, 0x2, P1 ;  /* 0x0000000502058211 */ /* 0x000fe200008f1403 */
[----:B------:R-:W0:Y:S04]  /*f630*/  @P2 LDC R10, c[0x0][0x434] ;  /* 0x00010d00ff0a2b82 */ /* 0x000e280000000800 */
[----:B------:R2:W5:Y:S01]  /*f640*/  @!P0 LDG.E R6, desc[UR52][R4.64] ;  /* 0x0000003404068981 */ /* 0x000562000c1e1900 */
[C---:B------:R-:W-:Y:S01]  /*f650*/  ISETP.GE.AND P0, PT, R7.reuse, UR37, PT ;  /* 0x0000002507007c0c */ /* 0x040fe2000bf06270 */
[----:B------:R-:W-:-:S04]  /*f660*/  IMAD.IADD R7, R7, 0x1, R22 ;  /* 0x0000000107077824 */ /* 0x000fc800078e0216 */
[----:B------:R-:W-:-:S08]  /*f670*/  IMAD.MOV.U32 R9, RZ, RZ, R7 ;  /* 0x000000ffff097224 */ /* 0x000fd000078e0007 */
[----:B------:R-:W3:Y:S01]  /*f680*/  @!P0 LDC.64 R2, c[0x0][0x428] ;  /* 0x00010a00ff028b82 */ /* 0x000ee20000000a00 */
[----:B0-----:R-:W-:-:S05]  /*f690*/  @P2 IMAD.HI.U32 R10, R7, R10, RZ ;  /* 0x0000000a070a2227 */ /* 0x001fca00078e00ff */
[----:B-1----:R-:W-:-:S04]  /*f6a0*/  @P2 SHF.R.U32.HI R9, RZ, R11, R10 ;  /* 0x0000000bff092219 */ /* 0x002fc8000001160a */
[--C-:B--2---:R-:W-:Y:S01]  /*f6b0*/  @!P0 SHF.R.S32.HI R5, RZ, 0x1f, R9.reuse ;  /* 0x0000001fff058819 */ /* 0x104fe20000011409 */
[----:B------:R-:W-:Y:S02]  /*f6c0*/  @!P0 IMAD.MOV.U32 R4, RZ, RZ, R9 ;  /* 0x000000ffff048224 */ /* 0x000fe400078e0009 */
[-C--:B---3--:R-:W-:Y:S02]  /*f6d0*/  @!P0 IMAD R10, R37, R2.reuse, RZ ;  /* 0x00000002250a8224 */ /* 0x088fe400078e02ff */
[----:B------:R-:W-:-:S04]  /*f6e0*/  @!P0 IMAD.WIDE.U32 R4, R31, R2, R4 ;  /* 0x000000021f048225 */ /* 0x000fc800078e0004 */
[----:B------:R-:W-:Y:S02]  /*f6f0*/  @!P0 IMAD R10, R31, R3, R10 ;  /* 0x000000031f0a8224 */ /* 0x000fe400078e020a */
[----:B------:R-:W0:Y:S02]  /*f700*/  @!P0 LDC.64 R2, c[0x0][0x418] ;  /* 0x00010600ff028b82 */ /* 0x000e240000000a00 */
[----:B------:R-:W-:Y:S02]  /*f710*/  @!P0 IMAD.IADD R10, R5, 0x1, R10 ;  /* 0x00000001050a8824 */ /* 0x000fe400078e020a */
[----:B------:R-:W-:-:S04]  /*f720*/  IMAD.MOV R5, RZ, RZ, -R8 ;  /* 0x000000ffff057224 */ /* 0x000fc800078e0a08 */
[----:B------:R-:W-:Y:S02]  /*f730*/  IMAD R5, R20, R5, R0 ;  /* 0x0000000514057224 */ /* 0x000fe400078e0200 */
[----:B------:R-:W-:-:S05]  /*f740*/  IMAD.U32 R0, RZ, RZ, UR46 ;  /* 0x0000002eff007e24 */ /* 0x000fca000f8e00ff */
[----:B------:R-:W-:Y:S02]  /*f750*/  ISETP.NE.AND P2, PT, R0, 0x3, PT ;  /* 0x000000030000780c */ /* 0x000fe40003f45270 */
[----:B0-----:R-:W-:-:S04]  /*f760*/  @!P0 LEA R2, P1, R4, R2, 0x2 ;  /* 0x0000000204028211 */ /* 0x001fc800078210ff */
[----:B------:R-:W-:Y:S01]  /*f770*/  @!P0 LEA.HI.X R3, R4, R3, R10, 0x2, P1 ;  /* 0x0000000304038211 */ /* 0x000fe200008f140a */
[----:B------:R-:W-:Y:S01]  /*f780*/  IMAD.MOV.U32 R4, RZ, RZ, RZ ;  /* 0x000000ffff047224 */ /* 0x000fe200078e00ff */
[----:B------:R-:W-:Y:S01]  /*f790*/  LOP3.LUT R16, R16, 0xffffffbf, RZ, 0xc0, !PT ;  /* 0xffffffbf10107812 */ /* 0x000fe200078ec0ff */
[----:B------:R-:W-:-:S04]  /*f7a0*/  IMAD.MOV R8, RZ, RZ, -R9 ;  /* 0x000000ffff087224 */ /* 0x000fc800078e0a09 */
[----:B------:R0:W5:Y:S01]  /*f7b0*/  @!P0 LDG.E R4, desc[UR52][R2.64] ;  /* 0x0000003402048981 */ /* 0x000162000c1e1900 */
[----:B------:R-:W-:Y:S01]  /*f7c0*/  ISETP.GT.U32.AND P0, PT, R13, 0x9f, PT ;  /* 0x0000009f0d00780c */ /* 0x000fe20003f04070 */
[----:B------:R-:W-:Y:S01]  /*f7d0*/  IMAD R9, RZ, RZ, -UR42 ;  /* 0x8000002aff097e24 */ /* 0x000fe2000f8e02ff */
[----:B------:R-:W-:Y:S01]  /*f7e0*/  @P2 LOP3.LUT R16, R16, 0x40, RZ, 0xfc, !PT ;  /* 0x0000004010102812 */ /* 0x000fe200078efcff */
[----:B------:R-:W-:Y:S02]  /*f7f0*/  IMAD.U32 R12, RZ, RZ, UR44 ;  /* 0x0000002cff0c7e24 */ /* 0x000fe4000f8e00ff */
[----:B------:R-:W-:Y:S01]  /*f800*/  IMAD R18, R18, R9, UR41 ;  /* 0x0000002912127e24 */ /* 0x000fe2000f8e0209 */
[----:B------:R-:W-:Y:S01]  /*f810*/  LOP3.LUT R16, R16, 0xffffffdf, RZ, 0xc0, !PT ;  /* 0xffffffdf10107812 */ /* 0x000fe200078ec0ff */
[----:B------:R-:W-:Y:S02]  /*f820*/  IMAD R7, R20, R8, R7 ;  /* 0x0000000814077224 */ /* 0x000fe400078e0207 */
[----:B------:R-:W-:Y:S01]  /*f830*/  VIADD R12, R12, 0xffffffff ;  /* 0xffffffff0c0c7836 */ /* 0x000fe20000000000 */
[----:B------:R-:W-:-:S03]  /*f840*/  SHF.R.S32.HI R33, RZ, 0x1f, R18 ;  /* 0x0000001fff217819 */ /* 0x000fc60000011412 */
[----:B------:R-:W-:Y:S01]  /*f850*/  @P0 LOP3.LUT R16, R16, 0x20, RZ, 0xfc, !PT ;  /* 0x0000002010100812 */ /* 0x000fe200078efcff */
[----:B0-----:R-:W-:Y:S06]  /*f860*/  @!P2 BRA `(.L_x_2214) ;  /* 0x000000000004a947 */ /* 0x001fec0003800000 */
[----:B------:R-:W-:Y:S01]  /*f870*/  BPT.TRAP 0x1 ;  /* 0x000000040000795c */ /* 0x000fe20000300000 */
.L_x_2214:
[----:B------:R-:W-:Y:S01]  /*f880*/  IMAD R0, R19, 0x8, R17 ;  /* 0x0000000813007824 */ /* 0x000fe200078e0211 */
[----:B------:R-:W-:Y:S01]  /*f890*/  SHF.L.U32 R28, R32, 0x1f, RZ ;  /* 0x0000001f201c7819 */ /* 0x000fe200000006ff */
[----:B------:R-:W-:Y:S01]  /*f8a0*/  BSSY B0, `(.L_x_2215) ;  /* 0x0000004000007945 */ /* 0x000fe20003800000 */
[----:B------:R-:W-:Y:S02]  /*f8b0*/  SHF.R.S32.HI R24, RZ, 0x1f, R7 ;  /* 0x0000001fff187819 */ /* 0x000fe40000011407 */
[----:B------:R-:W0:Y:S02]  /*f8c0*/  SYNCS.PHASECHK.TRANS64.TRYWAIT P0, [R0+URZ+0x29880], R28 ;  /* 0x0298801c000075a7 */ /* 0x000e24000800017f */
[----:B0-----:R-:W-:Y:S05]  /*f8d0*/  @!P0 BRA `(.L_x_2216) ;  /* 0x0000004000088947 */ /* 0x001fea0003800000 */
.L_x_2287:
[----:B------:R-:W-:Y:S05]  /*f8e0*/  BSYNC B0 ;  /* 0x0000000000007941 */ /* 0x000fea0003800000 */
.L_x_2215:
        /* <DEDUP_REMOVED lines=87> */
.L_x_2299:
        /* <DEDUP_REMOVED lines=12> */
.L_x_2218:
        /* <DEDUP_REMOVED lines=11> */
.L_x_2219:
[----:B------:R2:W-:Y:S01]  /*ffd0*/  SYNCS.ARRIVE.TRANS64.A1T0 RZ, [R0+URZ+0x29870], RZ ;  /* 0x029870ff00ff79a7 */ /* 0x0005e2000810003f */
[----:B------:R-:W-:Y:S05]  /*ffe0*/  @!P6 BRA `(.L_x_2220) ;  /* 0x000000000004e947 */ /* 0x000fea0003800000 */
[----:B------:R-:W-:Y:S01]  /*fff0*/  BPT.TRAP 0x1 ;  /* 0x000000040000795c */ /* 0x000fe20000300000 */
.L_x_2220:
[----:B------:R-:W3:Y:S01]  /*10000*/  SYNCS.PHASECHK.TRANS64.TRYWAIT P0, [R0+URZ+0x29840], R28 ;  /* 0x0298401c000075a7 */ /* 0x000ee2000800017f */
[----:B------:R-:W-:Y:S04]  /*10010*/  BSSY B0, `(.L_x_2221) ;  /* 0x0000002000007945 */ /* 0x000fe80003800000 */
[----:B---3--:R-:W-:Y:S05]  /*10020*/  @!P0 BRA `(.L_x_2222) ;  /* 0x0000004000108947 */ /* 0x008fea0003800000 */
.L_x_2300:
[----:B------:R-:W-:Y:S05]  /*10030*/  BSYNC B0 ;  /* 0x0000000000007941 */ /* 0x000fea0003800000 */
.L_x_2221:
[----:B------:R-:W4:Y:S01]  /*10040*/  LDL R10, [R1+0x8] ;  /* 0x00000800010a7983 */ /* 0x000f220000100800 */
[----:B------:R-:W-:Y:S01]  /*10050*/  ULDC.64 UR4, c[0x0][0x300] ;  /* 0x0000c00000047ab9 */ /* 0x000fe20000000a00 */
[----:B------:R-:W-:Y:S01]  /*10060*/  ULDC.64 UR6, c[0x0][0x310] ;  /* 0x0000c40000067ab9 */ /* 0x000fe20000000a00 */
        /* <DEDUP_REMOVED lines=34> */
[----:B-1----:R-:W-:-:S03]  /*10290*/  @P4 IMAD.IADD R23, R17, 0x1, R5 ;  /* 0x0000000111174824 */ /* 0x002fc600078e0205 */
[----:B------:R-:W-:Y:S01]  /*102a0*/  SHFL.IDX PT, R6, R6, RZ, 0x1c1f ;  /* 0x001c1fff06067589 */ /* 0x000fe200000e0000 */
[----:B----4-:R-:W-:-:S03]  /*102b0*/  @P5 IADD3 R8, P0, R36, R14, RZ ;  /* 0x0000000e24085210 */ /* 0x010fc60007f1e0ff */
[----:B------:R-:W1:Y:S02]  /*102c0*/  SHFL.IDX PT, R14, R4, 0x1, 0x1c1f ;  /* 0x003c1f00040e7f89 */ /* 0x000e6400000e0000 */
[----:B-----5:R-:W-:Y:S01]  /*102d0*/  @P5 IMAD.X R3, RZ, RZ, R2, P0 ;  /* 0x000000ffff035224 */ /* 0x020fe200000e0602 */
[----:B------:R-:W-:Y:S01]  /*102e0*/  LOP3.LUT P0, RZ, R16, 0x10, RZ, 0xc0, !PT ;  /* 0x0000001010ff7812 */ /* 0x000fe2000780c0ff */
[----:B------:R-:W-:-:S12]  /*102f0*/  @P5 IMAD.MOV.U32 R2, RZ, RZ, R8 ;  /* 0x000000ffff025224 */ /* 0x000fd800078e0008 */
[----:B------:R-:W-:Y:S04]  /*10300*/  @P5 LDGSTS.E.BYPASS.LTC128B.128 [R21+0x1a400], desc[UR52][R2.64], !P0 ;  /* 0x1a40000002155fae */ /* 0x000fe8000c101d74 */
[----:B------:R-:W-:Y:S01]  /*10310*/  @P5 LDGSTS.E.BYPASS.LTC128B.128 [R21+0x1cc00], desc[UR52][R2.64+0x40], !P6 ;  /* 0x1cc0004002155fae */ /* 0x000fe2000f101d74 */
[----:B-1----:R-:W-:-:S03]  /*10320*/  @P4 IADD3 R8, P0, R36, R14, RZ ;  /* 0x0000000e24084210 */ /* 0x002fc60007f1e0ff */
[----:B------:R1:W-:Y:S01]  /*10330*/  @P5 LDGSTS.E.BYPASS.LTC128B.128 [R21+0x1f400], desc[UR52][R2.64+0x80], !P1 ;  /* 0x1f40008002155fae */ /* 0x0003e2000c901d74 */
[----:B------:R-:W-:-:S03]  /*10340*/  LOP3.LUT P5, RZ, R16, 0x10, RZ, 0xc0, !PT ;  /* 0x0000001010ff7812 */ /* 0x000fc600078ac0ff */
[----:B------:R-:W-:Y:S04]  /*10350*/  SHFL.IDX PT, R14, R4, 0x2, 0x1c1f ;  /* 0x005c1f00040e7f89 */ /* 0x000fe800000e0000 */
[----:B-1----:R-:W1:Y:S01]  /*10360*/  SHFL.IDX PT, R2, R7, 0x1, 0x1c1f ;  /* 0x003c1f0007027f89 */ /* 0x002e6200000e0000 */
[----:B------:R-:W-:Y:S02]  /*10370*/  @P3 IMAD.IADD R21, R17, 0x1, R5 ;  /* 0x0000000111153824 */ /* 0x000fe400078e0205 */
[----:B-1----:R-:W-:Y:S02]  /*10380*/  @P4 IMAD.X R25, RZ, RZ, R2, P0 ;  /* 0x000000ffff194224 */ /* 0x002fe400000e0602 */
[----:B------:R-:W-:Y:S01]  /*10390*/  @P4 IMAD.MOV.U32 R2, RZ, RZ, R8 ;  /* 0x000000ffff024224 */ /* 0x000fe200078e0008 */
[C---:B------:R-:W-:Y:S01]  /*103a0*/  @P3 IADD3 R8, P0, R36.reuse, R14, RZ ;  /* 0x0000000e24083210 */ /* 0x040fe20007f1e0ff */
[----:B------:R-:W-:Y:S01]  /*103b0*/  @P4 IMAD.MOV.U32 R3, RZ, RZ, R25 ;  /* 0x000000ffff034224 */ /* 0x000fe200078e0019 */
[----:B------:R-:W-:Y:S04]  /*103c0*/  SHFL.IDX PT, R14, R4, 0x3, 0x1c1f ;  /* 0x007c1f00040e7f89 */ /* 0x000fe800000e0000 */
[----:B------:R-:W-:Y:S04]  /*103d0*/  @P4 LDGSTS.E.BYPASS.LTC128B.128 [R23+0x1ac00], desc[UR52][R2.64], !P5 ;  /* 0x1ac0000002174fae */ /* 0x000fe8000e901d74 */
[----:B------:R-:W-:Y:S04]  /*103e0*/  @P4 LDGSTS.E.BYPASS.LTC128B.128 [R23+0x1d400], desc[UR52][R2.64+0x40], !P6 ;  /* 0x1d40004002174fae */ /* 0x000fe8000f101d74 */
[----:B------:R1:W-:Y:S04]  /*103f0*/  @P4 LDGSTS.E.BYPASS.LTC128B.128 [R23+0x1fc00], desc[UR52][R2.64+0x80], !P1 ;  /* 0x1fc0008002174fae */ /* 0x0003e8000c901d74 */
[----:B-1----:R-:W1:Y:S04]  /*10400*/  SHFL.IDX PT, R2, R7, 0x2, 0x1c1f ;  /* 0x005c1f0007027f89 */ /* 0x002e6800000e0000 */
[----:B------:R-:W4:Y:S01]  /*10410*/  SHFL.IDX PT, R7, R7, 0x3, 0x1c1f ;  /* 0x007c1f0007077f89 */ /* 0x000f2200000e0000 */
[----:B-1----:R-:W-:Y:S01]  /*10420*/  @P3 IMAD.X R25, RZ, RZ, R2, P0 ;  /* 0x000000ffff193224 */ /* 0x002fe200000e0602 */
[----:B------:R-:W-:Y:S01]  /*10430*/  @P2 IADD3 R14, P0, R36, R14, RZ ;  /* 0x0000000e240e2210 */ /* 0x000fe20007f1e0ff */
[----:B------:R-:W-:-:S02]  /*10440*/  @P3 IMAD.MOV.U32 R2, RZ, RZ, R8 ;  /* 0x000000ffff023224 */ /* 0x000fc400078e0008 */
[----:B------:R-:W-:Y:S02]  /*10450*/  @P3 IMAD.MOV.U32 R3, RZ, RZ, R25 ;  /* 0x000000ffff033224 */ /* 0x000fe400078e0019 */
[----:B----4-:R-:W-:Y:S02]  /*10460*/  @P2 IMAD.X R23, RZ, RZ, R7, P0 ;  /* 0x000000ffff172224 */ /* 0x010fe400000e0607 */
[----:B------:R-:W-:Y:S01]  /*10470*/  @P2 IMAD.IADD R25, R17, 0x1, R5 ;  /* 0x0000000111192824 */ /* 0x000fe200078e0205 */
[----:B------:R-:W-:Y:S04]  /*10480*/  @P3 LDGSTS.E.BYPASS.LTC128B.128 [R21+0x1b400], desc[UR52][R2.64], !P5 ;  /* 0x1b40000002153fae */ /* 0x000fe8000e901d74 */
[----:B------:R-:W-:Y:S04]  /*10490*/  @P3 LDGSTS.E.BYPASS.LTC128B.128 [R21+0x1dc00], desc[UR52][R2.64+0x40], !P6 ;  /* 0x1dc0004002153fae */ /* 0x000fe8000f101d74 */
[----:B------:R1:W-:Y:S02]  /*104a0*/  @P3 LDGSTS.E.BYPASS.LTC128B.128 [R21+0x20400], desc[UR52][R2.64+0x80], !P1 ;  /* 0x2040008002153fae */ /* 0x0003e4000c901d74 */
[----:B-1----:R-:W-:-:S02]  /*104b0*/  @P2 IMAD.MOV.U32 R2, RZ, RZ, R14 ;  /* 0x000000ffff022224 */ /* 0x002fc400078e000e */
[----:B------:R-:W-:Y:S01]  /*104c0*/  @P2 IMAD.MOV.U32 R3, RZ, RZ, R23 ;  /* 0x000000ffff032224 */ /* 0x000fe200078e0017 */
[----:B------:R1:W4:Y:S04]  /*104d0*/  SHFL.IDX PT, R14, R9, RZ, 0x1c1f ;  /* 0x001c1fff090e7589 */ /* 0x00032800000e0000 */
[----:B------:R1:W-:Y:S04]  /*104e0*/  @P2 LDGSTS.E.BYPASS.LTC128B.128 [R25+0x1bc00], desc[UR52][R2.64], !P5 ;  /* 0x1bc0000002192fae */ /* 0x0003e8000e901d74 */
[----:B------:R1:W-:Y:S04]  /*104f0*/  @P2 LDGSTS.E.BYPASS.LTC128B.128 [R25+0x1e400], desc[UR52][R2.64+0x40], !P6 ;  /* 0x1e40004002192fae */ /* 0x0003e8000f101d74 */
[----:B------:R1:W-:Y:S02]  /*10500*/  @P2 LDGSTS.E.BYPASS.LTC128B.128 [R25+0x20c00], desc[UR52][R2.64+0x80], !P1 ;  /* 0x20c0008002192fae */ /* 0x0003e4000c901d74 */
.L_x_2312:
[----:B------:R-:W-:Y:S01]  /*10510*/  LOP3.LUT P0, RZ, R16, 0x100, RZ, 0xc0, !PT ;  /* 0x0000010010ff7812 */ /* 0x000fe2000780c0ff */
[----:B------:R-:W-:-:S12]  /*10520*/  BSSY B0, `(.L_x_2224) ;  /* 0x000000e000007945 */ /* 0x000fd80003800000 */
[----:B------:R-:W-:Y:S05]  /*10530*/  @!P0 BRA `(.L_x_2225) ;  /* 0x0000000000308947 */ /* 0x000fea0003800000 */
[C---:B------:R-:W-:Y:S01]  /*10540*/  LOP3.LUT P3, RZ, R16.reuse, 0x10, RZ, 0xc0, !PT ;  /* 0x0000001010ff7812 */ /* 0x040fe2000786c0ff */
[----:B------:R-:W-:Y:S01]  /*10550*/  IMAD.IADD R5, R17, 0x1, R5 ;  /* 0x0000000111057824 */ /* 0x000fe200078e0205 */
[C---:B------:R-:W-:Y:S02]  /*10560*/  LOP3.LUT P2, RZ, R16.reuse, 0x8, RZ, 0xc0, !PT ;  /* 0x0000000810ff7812 */ /* 0x040fe4000784c0ff */
[----:B------:R-:W-:Y:S02]  /*10570*/  LOP3.LUT P1, RZ, R16, 0x4, RZ, 0xc0, !PT ;  /* 0x0000000410ff7812 */ /* 0x000fe4000782c0ff */
[----:B-1--4-:R-:W-:-:S05]  /*10580*/  IADD3 R2, P0, R36, R14, RZ ;  /* 0x0000000e24027210 */ /* 0x012fca0007f1e0ff */
[----:B------:R-:W-:-:S05]  /*10590*/  IMAD.X R3, RZ, RZ, R6, P0 ;  /* 0x000000ffff037224 */ /* 0x000fca00000e0606 */
[----:B------:R-:W-:Y:S01]  /*105a0*/  @!PT LDS RZ, [RZ] ;  /* 0x00000000fffff984 */ /* 0x000fe20000000800 */
[----:B------:R-:W-:Y:S01]  /*105b0*/  @!PT LDS RZ, [RZ] ;  /* 0x00000000fffff984 */ /* 0x000fe20000000800 */
[----:B------:R-:W-:Y:S01]  /*105c0*/  @!PT LDS RZ, [RZ] ;  /* 0x00000000fffff984 */ /* 0x000fe20000000800 */
[----:B------:R1:W-:Y:S04]  /*105d0*/  LDGSTS.E.BYPASS.LTC128B.128 [R5+0x1c400], desc[UR52][R2.64], !P3 ;  /* 0x1c40000002057fae */ /* 0x0003e8000d901d74 */
[----:B------:R1:W-:Y:S04]  /*105e0*/  LDGSTS.E.BYPASS.LTC128B.128 [R5+0x1ec00], desc[UR52][R2.64+0x40], !P2 ;  /* 0x1ec0004002057fae */ /* 0x0003e8000d101d74 */
[----:B------:R1:W-:Y:S02]  /*105f0*/  LDGSTS.E.BYPASS.LTC128B.128 [R5+0x21400], desc[UR52][R2.64+0x80], !P1 ;  /* 0x2140008002057fae */ /* 0x0003e4000c901d74 */
.L_x_2225:
[----:B------:R-:W-:Y:S05]  /*10600*/  BSYNC B0 ;  /* 0x0000000000007941 */ /* 0x000fea0003800000 */
.L_x_2224:
[----:B------:R-:W-:Y:S01]  /*10610*/  NOP ;  /* 0x0000000000007918 */ /* 0x000fe20000000000 */
[----:B------:R-:W-:-:S13]  /*10620*/  PLOP3.LUT P0, PT, PT, PT, PT, 0x80, 0x0 ;  /* 0x000000000000781c */ /* 0x000fda0003f0f070 */
.L_x_2226:
[----:B------:R-:W-:Y:S02]  /*10630*/  PLOP3.LUT P1, PT, P1, P0, PT, 0xa2, 0x0 ;  /* 0x000000000000781c */ /* 0x000fe40000f21472 */
[----:B------:R-:W-:-:S08]  /*10640*/  @P0 R2UR P1, UR4, R0 ;  /* 0x00000000000402ca */ /* 0x000fd00000020000 */
[----:B------:R-:W-:-:S05]  /*10650*/  @P0 PLOP3.LUT P0, PT, P1, PT, PT, 0x80, 0x0 ;  /* 0x000000000000081c */ /* 0x000fca0000f0f070 */
[----:B------:R-:W-:Y:S01]  /*10660*/  @!P1 SYNCS.ARRIVE.TRANS64.RED.A0T1 RZ, [UR4+0x29830], RZ ;  /* 0x029830ffffff99a7 */ /* 0x000fe20008200404 */
[----:B------:R-:W-:Y:S07]  /*10670*/  @!P1 ARRIVES.LDGSTSBAR.64.TRANSCNT [UR4+0x29830] ;  /* 0x02983000ff0099b0 */ /* 0x000fee0008000a84 */
[----:B------:R-:W-:Y:S05]  /*10680*/  @P0 BRA.U.ANY `(.L_x_2226) ;  /* 0xfffffffd00e80947 */ /* 0x000fea000393ffff */
[----:B------:R-:W-:Y:S01]  /*10690*/  NOP ;  /* 0x0000000000007918 */ /* 0x000fe20000000000 */
[----:B-1----:R-:W-:-:S05]  /*106a0*/  IMAD.U32 R2, RZ, RZ, UR46 ;  /* 0x0000002eff027e24 */ /* 0x002fca000f8e00ff */
[----:B------:R-:W-:-:S13]  /*106b0*/  ISETP.NE.AND P2, PT, R2, 0x3, PT ;  /* 0x000000030200780c */ /* 0x000fda0003f45270 */
[----:B------:R-:W-:Y:S05]  /*106c0*/  @!P2 BRA `(.L_x_2227) ;  /* 0x000000000004a947 */ /* 0x000fea0003800000 */
[----:B------:R-:W-:Y:S01]  /*106d0*/  BPT.TRAP 0x1 ;  /* 0x000000040000795c */ /* 0x000fe20000300000 */
.L_x_2227:
[----:B------:R1:W-:Y:S02]  /*106e0*/  SYNCS.ARRIVE.TRANS64.A1T0 RZ, [R0+URZ+0x29830], RZ ;  /* 0x029830ff00ff79a7 */ /* 0x0003e4000810003f */
[----:B------:R-:W-:Y:S05]  /*106f0*/  WARPSYNC.ALL ;  /* 0x0000000000007948 */ /* 0x000fea0003800000 */
[----:B------:R-:W-:Y:S01]  /*10700*/  BSSY B6, `(.L_x_2228) ;  /* 0x0000015000067945 */ /* 0x000fe20003800000 */
[----:B0123--:R-:W-:Y:S01]  /*10710*/  VIADD R0, R17, 0x14400 ;  /* 0x0001440011007836 */ /* 0x00ffe20000000000 */
        /* <DEDUP_REMOVED lines=18> */
[----:B0---4-:R-:W-:Y:S05]  /*10840*/  CALL.ABS.NOINC R2 ;  /* 0x0000000002007343 */ /* 0x011fea0003c00000 */
.L_x_2229:
[----:B------:R-:W-:Y:S05]  /*10850*/  BSYNC B6 ;  /* 0x0000000000067941 */ /* 0x000fea0003800000 */
.L_x_2228:
[----:B------:R0:W5:Y:S01]  /*10860*/  LDL R8, [R1+0x14] ;  /* 0x0000140001087983 */ /* 0x0001620000100800 */
[----:B------:R-:W-:Y:S01]  /*10870*/  UISETP.NE.AND UP0, UPT, UR48, URZ, UPT ;  /* 0x0000003f3000728c */ /* 0x000fe2000bf05270 */
[----:B------:R-:W-:Y:S01]  /*10880*/  IMAD.U32 R5, RZ, RZ, UR43 ;  /* 0x0000002bff057e24 */ /* 0x000fe2000f8e00ff */
[----:B------:R-:W1:Y:S01]  /*10890*/  S2R R2, SR_TID.X ;  /* 0x0000000000027919 */ /* 0x000e620000002100 */
[----:B------:R-:W-:Y:S01]  /*108a0*/  R2UR UR6, R33 ;  /* 0x00000000210672ca */ /* 0x000fe200000e0000 */
[----:B------:R-:W-:Y:S02]  /*108b0*/  ULDC.64 UR8, c[0x0][0x2d8] ;  /* 0x0000b60000087ab9 */ /* 0x000fe40000000a00 */
[----:B------:R-:W-:Y:S02]  /*108c0*/  PLOP3.LUT P0, PT, PT, PT, UP0, 0x80, 0x0 ;  /* 0x000000000000781c */ /* 0x000fe40003f0f008 */
[C---:B------:R-:W-:Y:S02]  /*108d0*/  LOP3.LUT P3, RZ, R16.reuse, 0x800, RZ, 0xc0, !PT ;  /* 0x0000080010ff7812 */ /* 0x040fe4000786c0ff */
[C---:B------:R-:W-:Y:S01]  /*108e0*/  LOP3.LUT P4, RZ, R16.reuse, 0x400, RZ, 0xc0, !PT ;  /* 0x0000040010ff7812 */ /* 0x040fe2000788c0ff */
[----:B------:R-:W-:Y:S01]  /*108f0*/  @UP0 ULDC UR4, c[0x0][0x44c] ;  /* 0x0001130000040ab9 */ /* 0x000fe20000000800 */
[----:B------:R-:W-:-:S02]  /*10900*/  LOP3.LUT P5, RZ, R16, 0x200, RZ, 0xc0, !PT ;  /* 0x0000020010ff7812 */ /* 0x000fc400078ac0ff */
[C---:B-1----:R-:W-:Y:S01]  /*10910*/  LOP3.LUT R20, R2.reuse, 0x7f, RZ, 0xc0, !PT ;  /* 0x0000007f02147812 */ /* 0x042fe200078ec0ff */
[----:B------:R-:W-:-:S03]  /*10920*/  IMAD.SHL.U32 R2, R2, 0x20, RZ ;  /* 0x0000002002027824 */ /* 0x000fc600078e00ff */
[----:B------:R-:W-:-:S04]  /*10930*/  SHF.R.U32.HI R20, RZ, 0x2, R20 ;  /* 0x00000002ff147819 */ /* 0x000fc80000011614 */
[----:B------:R-:W-:-:S05]  /*10940*/  LOP3.LUT R2, R20, 0x60, R2, 0xf8, !PT ;  /* 0x0000006014027812 */ /* 0x000fca00078ef802 */
[----:B------:R-:W-:-:S04]  /*10950*/  IMAD R5, R5, 0x80, R2 ;  /* 0x0000008005057824 */ /* 0x000fc800078e0202 */
        /* <DEDUP_REMOVED lines=15> */
[----:B------:R-:W1:Y:S01]  /*10a50*/  S2R R20, SR_TID.X ;  /* 0x0000000000147919 */ /* 0x000e620000002100 */
        /* <DEDUP_REMOVED lines=20> */
[----:B-1----:R-:W-:Y:S02]  /*10ba0*/  LOP3.LUT R20, R20, 0x7f, RZ, 0xc0, !PT ;  /* 0x0000007f14147812 */ /* 0x002fe400078ec0ff */
[----:B------:R-:W-:Y:S02]  /*10bb0*/  IADD3.X R4, R3, UR5, R5, P0, !PT ;  /* 0x0000000503047c10 */ /* 0x000fe400087fe405 */
[----:B------:R-:W-:Y:S01]  /*10bc0*/  SHF.R.U32.HI R10, RZ, 0x2, R20 ;  /* 0x00000002ff0a7819 */ /* 0x000fe20000011614 */
[----:B0-----:R-:W-:Y:S06]  /*10bd0*/  BRA.DIV UR4, `(.L_x_2230) ;  /* 0x0000003a04fc7947 */ /* 0x001fec000b800000 */
[----:B----4-:R-:W0:Y:S01]  /*10be0*/  SHFL.IDX PT, R14, R0, RZ, 0x1c1f ;  /* 0x001c1fff000e7589 */ /* 0x010e2200000e0000 */
[----:B------:R-:W-:-:S03]  /*10bf0*/  IMAD.U32 R5, RZ, RZ, UR43 ;  /* 0x0000002bff057e24 */ /* 0x000fc6000f8e00ff */
[----:B------:R-:W1:Y:S01]  /*10c00*/  SHFL.IDX PT, R2, R4, RZ, 0x1c1f ;  /* 0x001c1fff04027589 */ /* 0x000e6200000e0000 */
[----:B------:R-:W-:-:S03]  /*10c10*/  IMAD R5, R5, 0x80, R10 ;  /* 0x0000008005057824 */ /* 0x000fc600078e020a */
[----:B------:R-:W-:Y:S01]  /*10c20*/  SHFL.IDX PT, R6, R4, 0x1, 0x1c1f ;  /* 0x003c1f0004067f89 */ /* 0x000fe200000e0000 */
        /* <DEDUP_REMOVED lines=20> */
[----:B------:R-:W-:-:S03]  /*10d70*/  ISETP.GE.AND P0, PT, R7, UR38, PT ;  /* 0x0000002607007c0c */ /* 0x000fc6000bf06270 */
[----:B------:R-:W2:Y:S10]  /*10d80*/  SHFL.IDX PT, R4, R4, 0x3, 0x1c1f ;  /* 0x007c1f0004047f89 */ /* 0x000eb400000e0000 */
[----:B0-----:R-:W-:-:S05]  /*10d90*/  @!P0 IADD3 R14, P1, R36, R14, RZ ;  /* 0x0000000e240e8210 */ /* 0x001fca0007f3e0ff */
[----:B------:R-:W-:Y:S02]  /*10da0*/  @!P0 IMAD.X R7, RZ, RZ, R6, P1 ;  /* 0x000000ffff078224 */ /* 0x000fe400008e0606 */
[----:B-1----:R-:W-:Y:S02]  /*10db0*/  @!P0 IMAD.MOV.U32 R2, RZ, RZ, R14 ;  /* 0x000000ffff028224 */ /* 0x002fe400078e000e */
[----:B------:R-:W-:Y:S01]  /*10dc0*/  @!P0 IMAD.MOV.U32 R3, RZ, RZ, R7 ;  /* 0x000000ffff038224 */ /* 0x000fe200078e0007 */
[----:B------:R0:W1:Y:S04]  /*10dd0*/  SHFL.IDX PT, R14, R0, 0x3, 0x1c1f ;  /* 0x007c1f00000e7f89 */ /* 0x00006800000e0000 */
[----:B------:R0:W-:Y:S04]  /*10de0*/  @!P0 LDGSTS.E.BYPASS.LTC128B.128 [R8+0x15400], desc[UR52][R2.64], !P3 ;  /* 0x1540000002088fae */ /* 0x0001e8000d901d74 */
[----:B------:R0:W-:Y:S04]  /*10df0*/  @!P0 LDGSTS.E.BYPASS.LTC128B.128 [R8+0x17400], desc[UR52][R2.64+0x40], !P4 ;  /* 0x1740004002088fae */ /* 0x0001e8000e101d74 */
[----:B--2---:R0:W-:Y:S02]  /*10e00*/  @!P0 LDGSTS.E.BYPASS.LTC128B.128 [R8+0x19400], desc[UR52][R2.64+0x80], !P5 ;  /* 0x1940008002088fae */ /* 0x0041e4000e901d74 */
.L_x_2321:
[----:B------:R-:W-:-:S05]  /*10e10*/  VIADD R5, R5, 0x60 ;  /* 0x0000006005057836 */ /* 0x000fca0000000000 */
[----:B------:R-:W-:-:S13]  /*10e20*/  ISETP.GE.AND P0, PT, R5, UR38, PT ;  /* 0x0000002605007c0c */ /* 0x000fda000bf06270 */
[----:B01----:R-:W-:-:S05]  /*10e30*/  @!P0 IADD3 R2, P1, R36, R14, RZ ;  /* 0x0000000e24028210 */ /* 0x003fca0007f3e0ff */
        /* <DEDUP_REMOVED lines=9> */
.L_x_2231:
        /* <DEDUP_REMOVED lines=18> */
.L_x_2322:
[----:B------:R-:W-:Y:S05]  /*10ff0*/  BSYNC B0 ;  /* 0x0000000000007941 */ /* 0x000fea0003800000 */
.L_x_2232:
[----:B------:R-:W-:-:S06]  /*11000*/  UISETP.GE.AND UP0, UPT, UR44, 0x2, UPT ;  /* 0x000000022c00788c */ /* 0x000fcc000bf06270 */
[----:B------:R-:W-:-:S13]  /*11010*/  PLOP3.LUT P0, PT, PT, PT, UP0, 0x40, 0x0 ;  /* 0x000000000000781c */ /* 0x000fda0003f0e808 */
[----:B------:R-:W-:Y:S05]  /*11020*/  @P0 BRA `(.L_x_2234) ;  /* 0x0000001400d40947 */ /* 0x000fea0003800000 */
[----:B------:R-:W-:Y:S01]  /*11030*/  UIADD3 UR4, UR44, -0x2, URZ ;  /* 0xfffffffe2c047890 */ /* 0x000fe2000fffe03f */
[----:B------:R-:W-:Y:S02]  /*11040*/  IMAD.MOV.U32 R22, RZ, RZ, R32 ;  /* 0x000000ffff167224 */ /* 0x000fe400078e0020 */
[----:B------:R-:W-:-:S03]  /*11050*/  IMAD.MOV.U32 R10, RZ, RZ, R19 ;  /* 0x000000ffff0a7224 */ /* 0x000fc600078e0013 */
[----:B------:R-:W-:-:S07]  /*11060*/  IMAD.U32 R30, RZ, RZ, UR4 ;  /* 0x00000004ff1e7e24 */ /* 0x000fce000f8e00ff */
.L_x_2254:
[----:B------:R-:W2:Y:S01]  /*11070*/  LDL R2, [R1] ;  /* 0x0000000001027983 */ /* 0x000ea20000100800 */
[----:B01----:R-:W0:Y:S01]  /*11080*/  LDC R0, c[0x0][0x430] ;  /* 0x00010c00ff007b82 */ /* 0x003e220000000800 */
[----:B------:R-:W1:Y:S01]  /*11090*/  S2R R3, SR_TID.X ;  /* 0x0000000000037919 */ /* 0x000e620000002100 */
[----:B------:R-:W3:Y:S01]  /*110a0*/  S2R R7, SR_TID.X ;  /* 0x0000000000077919 */ /* 0x000ee20000002100 */
[----:B------:R-:W4:Y:S01]  /*110b0*/  S2R R8, SR_TID.X ;  /* 0x0000000000087919 */ /* 0x000f220000002100 */
[----:B0-----:R-:W-:Y:S02]  /*110c0*/  ISETP.NE.AND P0, PT, R0, 0x1, PT ;  /* 0x000000010000780c */ /* 0x001fe40003f05270 */
[----:B-1----:R-:W-:-:S11]  /*110d0*/  LOP3.LUT R4, R3, 0x7f, RZ, 0xc0, !PT ;  /* 0x0000007f03047812 */ /* 0x002fd600078ec0ff */
[----:B------:R-:W0:Y:S01]  /*110e0*/  @P0 LDC R0, c[0x0][0x434] ;  /* 0x00010d00ff000b82 */ /* 0x000e220000000800 */
[----:B------:R-:W-:-:S07]  /*110f0*/  SHF.R.U32.HI R6, RZ, 0x2, R4 ;  /* 0x00000002ff067819 */ /* 0x000fce0000011604 */
[----:B------:R-:W1:Y:S01]  /*11100*/  @P0 LDC R5, c[0x0][0x438] ;  /* 0x00010e00ff050b82 */ /* 0x000e620000000800 */
[----:B----4-:R-:W-:-:S07]  /*11110*/  IMAD.SHL.U32 R9, R8, 0x20, RZ ;  /* 0x0000002008097824 */ /* 0x010fce00078e00ff */
[----:B------:R-:W4:Y:S01]  /*11120*/  @P0 LDC R3, c[0x0][0x434] ;  /* 0x00010d00ff030b82 */ /* 0x000f220000000800 */
[----:B------:R-:W-:Y:S05]  /*11130*/  YIELD ;  /* 0x0000000000007946 */ /* 0x000fea0003800000 */
[----:B------:R-:W-:Y:S01]  /*11140*/  ULDC.64 UR4, c[0x0][0x428] ;  /* 0x00010a0000047ab9 */ /* 0x000fe20000000a00 */
[----:B------:R-:W-:Y:S01]  /*11150*/  ULDC.64 UR6, c[0x0][0x418] ;  /* 0x0001060000067ab9 */ /* 0x000fe20000000a00 */
[----:B------:R-:W-:-:S04]  /*11160*/  IMAD R8, R37, UR4, RZ ;  /* 0x0000000425087c24 */ /* 0x000fc8000f8e02ff */
[----:B------:R-:W-:Y:S02]  /*11170*/  IMAD R8, R31, UR5, R8 ;  /* 0x000000051f087c24 */ /* 0x000fe4000f8e0208 */
[----:B--2---:R-:W-:Y:S01]  /*11180*/  IMAD R4, R30, 0xa0, R2 ;  /* 0x000000a01e047824 */ /* 0x004fe200078e0202 */
[C---:B---3--:R-:W-:Y:S01]  /*11190*/  LOP3.LUT R2, R7.reuse, 0x7f, RZ, 0xc0, !PT ;  /* 0x0000007f07027812 */ /* 0x048fe200078ec0ff */
[----:B------:R-:W-:-:S05]  /*111a0*/  IMAD.SHL.U32 R7, R7, 0x20, RZ ;  /* 0x0000002007077824 */ /* 0x000fca00078e00ff */
[----:B------:R-:W-:Y:S02]  /*111b0*/  LOP3.LUT R7, R6, 0x60, R7, 0xf8, !PT ;  /* 0x0000006006077812 */ /* 0x000fe400078ef807 */
[----:B------:R-:W-:Y:S02]  /*111c0*/  SHF.R.U32.HI R6, RZ, 0x2, R2 ;  /* 0x00000002ff067819 */ /* 0x000fe40000011602 */
[----:B------:R-:W2:Y:S01]  /*111d0*/  @P0 LDC R2, c[0x0][0x438] ;  /* 0x00010e00ff020b82 */ /* 0x000ea20000000800 */
[----:B------:R-:W-:Y:S01]  /*111e0*/  IMAD.IADD R7, R7, 0x1, R4 ;  /* 0x0000000107077824 */ /* 0x000fe200078e0204 */
[----:B------:R-:W-:-:S03]  /*111f0*/  LOP3.LUT R9, R6, 0x60, R9, 0xf8, !PT ;  /* 0x0000006006097812 */ /* 0x000fc600078ef809 */
[----:B0-----:R-:W-:Y:S01]  /*11200*/  @P0 IMAD.HI.U32 R0, R7, R0, RZ ;  /* 0x0000000007000227 */ /* 0x001fe200078e00ff */
[----:B------:R-:W-:-:S03]  /*11210*/  LOP3.LUT R9, R9, 0x80, RZ, 0xfc, !PT ;  /* 0x0000008009097812 */ /* 0x000fc600078efcff */
[----:B------:R-:W-:Y:S01]  /*11220*/  IMAD.MOV.U32 R6, RZ, RZ, R7 ;  /* 0x000000ffff067224 */ /* 0x000fe200078e0007 */
[----:B-1----:R-:W-:Y:S01]  /*11230*/  @P0 SHF.R.U32.HI R6, RZ, R5, R0 ;  /* 0x00000005ff060219 */ /* 0x002fe20000011600 */
[----:B------:R-:W-:-:S04]  /*11240*/  IMAD.IADD R0, R9, 0x1, R4 ;  /* 0x0000000109007824 */ /* 0x000fc800078e0204 */
[----:B----4-:R-:W-:-:S04]  /*11250*/  @P0 IMAD.HI.U32 R3, R0, R3, RZ ;  /* 0x0000000300030227 */ /* 0x010fc800078e00ff */
[----:B------:R-:W-:Y:S01]  /*11260*/  IMAD.MOV.U32 R11, RZ, RZ, R0 ;  /* 0x000000ffff0b7224 */ /* 0x000fe200078e0000 */
[----:B------:R-:W-:Y:S02]  /*11270*/  ISETP.GT.U32.AND P1, PT, R9, 0x9f, PT ;  /* 0x0000009f0900780c */ /* 0x000fe40003f24070 */
[----:B--2---:R-:W-:Y:S01]  /*11280*/  @P0 SHF.R.U32.HI R11, RZ, R2, R3 ;  /* 0x00000002ff0b0219 */ /* 0x004fe20000011603 */
[--C-:B------:R-:W-:Y:S01]  /*11290*/  IMAD.MOV.U32 R2, RZ, RZ, R6.reuse ;  /* 0x000000ffff027224 */ /* 0x100fe200078e0006 */
[----:B------:R-:W-:-:S03]  /*112a0*/  SHF.R.S32.HI R3, RZ, 0x1f, R6 ;  /* 0x0000001fff037819 */ /* 0x000fc60000011406 */
[----:B------:R-:W-:-:S04]  /*112b0*/  IMAD.WIDE.U32 R2, R31, UR4, R2 ;  /* 0x000000041f027c25 */ /* 0x000fc8000f8e0002 */
[----:B------:R-:W-:Y:S01]  /*112c0*/  IMAD.IADD R3, R8, 0x1, R3 ;  /* 0x0000000108037824 */ /* 0x000fe200078e0203 */
[----:B------:R-:W-:-:S04]  /*112d0*/  LEA R4, P0, R2, UR6, 0x2 ;  /* 0x0000000602047c11 */ /* 0x000fc8000f8010ff */
[----:B------:R-:W-:Y:S01]  /*112e0*/  LEA.HI.X R5, R2, UR7, R3, 0x2, P0 ;  /* 0x0000000702057c11 */ /* 0x000fe200080f1403 */
[--C-:B------:R-:W-:Y:S01]  /*112f0*/  @!P1 IMAD.MOV.U32 R2, RZ, RZ, R11.reuse ;  /* 0x000000ffff029224 */ /* 0x100fe200078e000b */
[----:B------:R-:W-:-:S03]  /*11300*/  @!P1 SHF.R.S32.HI R3, RZ, 0x1f, R11 ;  /* 0x0000001fff039819 */ /* 0x000fc6000001140b */
[----:B------:R-:W-:Y:S01]  /*11310*/  @!P1 IMAD.WIDE.U32 R2, R31, UR4, R2 ;  /* 0x000000041f029c25 */ /* 0x000fe2000f8e0002 */
[----:B------:R-:W-:-:S03]  /*11320*/  ULDC UR4, c[0x0][0x430] ;  /* 0x00010c0000047ab9 */ /* 0x000fc60000000800 */
[----:B------:R-:W-:Y:S01]  /*11330*/  @!P1 IMAD.IADD R3, R8, 0x1, R3 ;  /* 0x0000000108039824 */ /* 0x000fe200078e0203 */
[----:B------:R-:W-:-:S04]  /*11340*/  @!P1 LEA R8, P0, R2, UR6, 0x2 ;  /* 0x0000000602089c11 */ /* 0x000fc8000f8010ff */
[----:B------:R-:W-:Y:S01]  /*11350*/  @!P1 LEA.HI.X R9, R2, UR7, R3, 0x2, P0 ;  /* 0x0000000702099c11 */ /* 0x000fe200080f1403 */
[----:B------:R-:W-:Y:S02]  /*11360*/  IMAD.MOV R2, RZ, RZ, -R6 ;  /* 0x000000ffff027224 */ /* 0x000fe400078e0a06 */
        /* <DEDUP_REMOVED lines=10> */
[----:B------:R-:W-:Y:S02]  /*11410*/  IMAD.MOV.U32 R0, RZ, RZ, R30 ;  /* 0x000000ffff007224 */ /* 0x000fe400078e001e */
[----:B------:R-:W-:Y:S01]  /*11420*/  IMAD R7, R2, UR4, R7 ;  /* 0x0000000402077c24 */ /* 0x000fe2000f8e0207 */
[----:B------:R-:W-:Y:S01]  /*11430*/  SEL R19, R19, RZ, P0 ;  /* 0x000000ff13137207 */ /* 0x000fe20000000000 */
[----:B------:R-:W-:Y:S01]  /*11440*/  VIADD R30, R30, 0xffffffff ;  /* 0xffffffff1e1e7836 */ /* 0x000fe20000000000 */
[----:B------:R-:W-:Y:S02]  /*11450*/  LOP3.LUT R32, R22, R32, RZ, 0x3c, !PT ;  /* 0x0000002016207212 */ /* 0x000fe400078e3cff */
[----:B------:R-:W-:Y:S02]  /*11460*/  ISETP.GT.AND P2, PT, R0, RZ, PT ;  /* 0x000000ff0000720c */ /* 0x000fe40003f44270 */
[----:B--2---:R-:W-:Y:S01]  /*11470*/  SHF.R.S32.HI R28, RZ, 0x1f, R6 ;  /* 0x0000001fff1c7819 */ /* 0x004fe20000011406 */
[----:B0-----:R-:W-:Y:S10]  /*11480*/  @!P1 BRA `(.L_x_2235) ;  /* 0x0000000000049947 */ /* 0x001ff40003800000 */
[----:B------:R-:W-:Y:S01]  /*11490*/  BPT.TRAP 0x1 ;  /* 0x000000040000795c */ /* 0x000fe20000300000 */
.L_x_2235:
[----:B------:R-:W-:Y:S01]  /*114a0*/  IMAD R0, R19, 0x8, R17 ;  /* 0x0000000813007824 */ /* 0x000fe200078e0211 */
[----:B------:R-:W-:Y:S01]  /*114b0*/  SHF.L.U32 R29, R32, 0x1f, RZ ;  /* 0x0000001f201d7819 */ /* 0x000fe200000006ff */
[----:B------:R-:W-:Y:S01]  /*114c0*/  BSSY B0, `(.L_x_2236) ;  /* 0x0000004000007945 */ /* 0x000fe20003800000 */
[----:B------:R-:W-:Y:S02]  /*114d0*/  SHF.R.S32.HI R27, RZ, 0x1f, R7 ;  /* 0x0000001fff1b7819 */ /* 0x000fe40000011407 */
[----:B------:R-:W0:Y:S02]  /*114e0*/  SYNCS.PHASECHK.TRANS64.TRYWAIT P0, [R0+URZ+0x29880], R29 ;  /* 0x0298801d000075a7 */ /* 0x000e24000800017f */
[----:B0-----:R-:W-:Y:S05]  /*114f0*/  @!P0 BRA `(.L_x_2237) ;  /* 0x0000003800048947 */ /* 0x001fea0003800000 */
.L_x_2323:
[----:B------:R-:W-:Y:S05]  /*11500*/  BSYNC B0 ;  /* 0x0000000000007941 */ /* 0x000fea0003800000 */
.L_x_2236:
        /* <DEDUP_REMOVED lines=67> */
.L_x_2335:
        /* <DEDUP_REMOVED lines=9> */
.L_x_2239:
        /* <DEDUP_REMOVED lines=11> */
.L_x_2240:
[----:B------:R2:W-:Y:S01]  /*11a80*/  SYNCS.ARRIVE.TRANS64.A1T0 RZ, [R0+URZ+0x29870], RZ ;  /* 0x029870ff00ff79a7 */ /* 0x0005e2000810003f */
[----:B------:R-:W-:Y:S05]  /*11a90*/  @!P3 BRA `(.L_x_2241) ;  /* 0x000000000004b947 */ /* 0x000fea0003800000 */
[----:B------:R-:W-:Y:S01]  /*11aa0*/  BPT.TRAP 0x1 ;  /* 0x000000040000795c */ /* 0x000fe20000300000 */
.L_x_2241:
[----:B------:R-:W3:Y:S01]  /*11ab0*/  SYNCS.PHASECHK.TRANS64.TRYWAIT P0, [R0+URZ+0x29840], R29 ;  /* 0x0298401d000075a7 */ /* 0x000ee2000800017f */
[----:B------:R-:W-:Y:S04]  /*11ac0*/  BSSY B0, `(.L_x_2242) ;  /* 0x0000002000007945 */ /* 0x000fe80003800000 */
[----:B---3--:R-:W-:Y:S05]  /*11ad0*/  @!P0 BRA `(.L_x_2243) ;  /* 0x0000003800148947 */ /* 0x008fea0003800000 */
.L_x_2336:
[----:B------:R-:W-:Y:S05]  /*11ae0*/  BSYNC B0 ;  /* 0x0000000000007941 */ /* 0x000fea0003800000 */
.L_x_2242:
        /* <DEDUP_REMOVED lines=67> */
.L_x_2348:
        /* <DEDUP_REMOVED lines=10> */
.L_x_2245:
        /* <DEDUP_REMOVED lines=11> */
.L_x_2246:
[----:B------:R0:W-:Y:S02]  /*12070*/  SYNCS.ARRIVE.TRANS64.A1T0 RZ, [R0+URZ+0x29830], RZ ;  /* 0x029830ff00ff79a7 */ /* 0x0001e4000810003f */
[----:B0-23--:R-:W-:-:S05]  /*12080*/  IMAD.U32 R0, RZ, RZ, UR47 ;  /* 0x0000002fff007e24 */ /* 0x00dfca000f8e00ff */
[----:B------:R-:W-:-:S13]  /*12090*/  ISETP.NE.AND P0, PT, R0, 0x3, PT ;  /* 0x000000030000780c */ /* 0x000fda0003f05270 */
[----:B------:R-:W-:Y:S05]  /*120a0*/  @!P0 BRA `(.L_x_2247) ;  /* 0x0000000000048947 */ /* 0x000fea0003800000 */
[----:B------:R-:W-:Y:S01]  /*120b0*/  BPT.TRAP 0x1 ;  /* 0x000000040000795c */ /* 0x000fe20000300000 */
.L_x_2247:
[----:B------:R-:W-:Y:S01]  /*120c0*/  LOP3.LUT R3, R22, 0x1, RZ, 0x3c, !PT ;  /* 0x0000000116037812 */ /* 0x000fe200078e3cff */
[----:B------:R-:W-:Y:S01]  /*120d0*/  IMAD R0, R10, 0x8, R17 ;  /* 0x000000080a007824 */ /* 0x000fe200078e0211 */
[----:B------:R-:W-:Y:S02]  /*120e0*/  BSSY B0, `(.L_x_2248) ;  /* 0x0000004000007945 */ /* 0x000fe40003800000 */
[----:B------:R-:W-:-:S04]  /*120f0*/  SHF.L.U32 R3, R3, 0x1f, RZ ;  /* 0x0000001f03037819 */ /* 0x000fc800000006ff */
[----:B------:R-:W0:Y:S02]  /*12100*/  SYNCS.PHASECHK.TRANS64.TRYWAIT P1, [R0+URZ+0x29870], R3 ;  /* 0x02987003000075a7 */ /* 0x000e24000802017f */
[----:B0-----:R-:W-:Y:S05]  /*12110*/  @!P1 BRA `(.L_x_2249) ;  /* 0x0000003800149947 */ /* 0x001fea0003800000 */
.L_x_2349:
[----:B------:R-:W-:Y:S05]  /*12120*/  BSYNC B0 ;  /* 0x0000000000007941 */ /* 0x000fea0003800000 */
.L_x_2248:
[----:B------:R-:W-:-:S05]  /*12130*/  IMAD.U32 R2, RZ, RZ, UR46 ;  /* 0x0000002eff027e24 */ /* 0x000fca000f8e00ff */
[----:B------:R-:W-:-:S13]  /*12140*/  ISETP.NE.AND P1, PT, R2, 0x3, PT ;  /* 0x000000030200780c */ /* 0x000fda0003f25270 */
[----:B------:R-:W-:Y:S05]  /*12150*/  @!P1 BRA `(.L_x_2250) ;  /* 0x0000000000049947 */ /* 0x000fea0003800000 */
[----:B------:R-:W-:Y:S01]  /*12160*/  BPT.TRAP 0x1 ;  /* 0x000000040000795c */ /* 0x000fe20000300000 */
.L_x_2250:
[----:B0-----:R-:W-:Y:S01]  /*12170*/  SHF.L.U32 R3, R22, 0x1f, RZ ;  /* 0x0000001f16037819 */ /* 0x001fe200000006ff */
[----:B------:R-:W-:-:S03]  /*12180*/  IMAD R12, R10, 0x5000, RZ ;  /* 0x000050000a0c7824 */ /* 0x000fc600078e02ff */
[----:B------:R-:W0:Y:S02]  /*12190*/  SYNCS.PHASECHK.TRANS64.TRYWAIT P1, [R0+URZ+0x29860], R3 ;  /* 0x02986003000075a7 */ /* 0x000e24000802017f */
[----:B0-----:R-:W-:Y:S05]  /*121a0*/  @!P1 BRA `(.L_x_2251) ;  /* 0x0000003800049947 */ /* 0x001fea0003800000 */
.L_x_2350:
[----:B------:R-:W2:Y:S04]  /*121b0*/  LDL R2, [R1+0x10] ;  /* 0x0000100001027983 */ /* 0x000ea80000100800 */
[----:B------:R-:W1:Y:S01]  /*121c0*/  LDL R13, [R1+0xc] ;  /* 0x00000c00010d7983 */ /* 0x000e620000100800 */
[----:B------:R-:W-:Y:S05]  /*121d0*/  WARPSYNC.ALL ;  /* 0x0000000000007948 */ /* 0x000fea0003800000 */
[----:B------:R-:W3:Y:S01]  /*121e0*/  S2R R9, SR_TID.X ;  /* 0x0000000000097919 */ /* 0x000ee20000002100 */
[----:B------:R-:W-:-:S02]  /*121f0*/  IMAD.MOV.U32 R14, RZ, RZ, 0x40 ;  /* 0x00000040ff0e7424 */ /* 0x000fc400078e00ff */
[----:B------:R-:W-:Y:S01]  /*12200*/  IMAD.U32 R25, RZ, RZ, UR46 ;  /* 0x0000002eff197e24 */ /* 0x000fe2000f8e00ff */
[----:B---3--:R-:W-:-:S04]  /*12210*/  LOP3.LUT P1, RZ, R9, 0x4, RZ, 0xc0, !PT ;  /* 0x0000000409ff7812 */ /* 0x008fc8000782c0ff */
[----:B------:R-:W-:Y:S02]  /*12220*/  SEL R14, R14, 0xffffffc0, !P1 ;  /* 0xffffffc00e0e7807 */ /* 0x000fe40004800000 */
[----:B------:R-:W-:Y:S02]  /*12230*/  ISETP.NE.AND P1, PT, R25, 0x3, PT ;  /* 0x000000031900780c */ /* 0x000fe40003f25270 */
[C---:B--2---:R-:W-:Y:S02]  /*12240*/  LOP3.LUT R2, R12.reuse, R2, RZ, 0xfc, !PT ;  /* 0x000000020c027212 */ /* 0x044fe400078efcff */
[----:B-1----:R-:W-:-:S03]  /*12250*/  LOP3.LUT R24, R12, R13, RZ, 0xfc, !PT ;  /* 0x0000000d0c187212 */ /* 0x002fc600078efcff */
[----:B0-----:R-:W-:-:S04]  /*12260*/  IMAD.IADD R3, R17, 0x1, R2 ;  /* 0x0000000111037824 */ /* 0x001fc800078e0202 */
[----:B------:R-:W-:Y:S01]  /*12270*/  IMAD.IADD R2, R14, 0x1, R3 ;  /* 0x000000010e027824 */ /* 0x000fe200078e0203 */
        /* <DEDUP_REMOVED lines=69> */
.L_x_2252:
[----:B-1----:R1:W-:Y:S01]  /*126d0*/  SYNCS.ARRIVE.TRANS64.A1T0 RZ, [R0+URZ+0x29850], RZ ;  /* 0x029850ff00ff79a7 */ /* 0x0023e2000810003f */
[----:B------:R-:W-:Y:S06]  /*126e0*/  BAR.SYNC.DEFER_BLOCKING 0x2, 0x80 ;  /* 0x0082000000007b1d */ /* 0x000fec0000010000 */
[----:B------:R-:W-:Y:S05]  /*126f0*/  @!P0 BRA `(.L_x_2253) ;  /* 0x0000000000048947 */ /* 0x000fea0003800000 */
[----:B------:R-:W-:Y:S01]  /*12700*/  BPT.TRAP 0x1 ;  /* 0x000000040000795c */ /* 0x000fe20000300000 */
.L_x_2253:
[----:B------:R-:W2:Y:S01]  /*12710*/  LDL R2, [R1+0x4] ;  /* 0x0000040001027983 */ /* 0x000ea20000100800 */
[----:B-1----:R-:W-:Y:S02]  /*12720*/  VIADD R0, R0, 0x29880 ;  /* 0x0002988000007836 */ /* 0x002fe40000000000 */
[----:B------:R-:W-:Y:S02]  /*12730*/  IMAD.MOV.U32 R22, RZ, RZ, R32 ;  /* 0x000000ffff167224 */ /* 0x000fe400078e0020 */
[----:B0-----:R-:W-:Y:S01]  /*12740*/  IMAD.MOV.U32 R10, RZ, RZ, R19 ;  /* 0x000000ffff0a7224 */ /* 0x001fe200078e0013 */
[----:B--2---:R-:W-:-:S04]  /*12750*/  PRMT R0, R2, 0x654, R0 ;  /* 0x0000065402007816 */ /* 0x004fc80000000000 */
[----:B------:R1:W-:Y:S01]  /*12760*/  SYNCS.ARRIVE.TRANS64.RED.A1T0 RZ, [R0+URZ], RZ ;  /* 0x000000ff00ff79a7 */ /* 0x0003e2000810043f */
[----:B------:R-:W-:Y:S05]  /*12770*/  @P2 BRA `(.L_x_2254) ;  /* 0xffffffe8003c2947 */ /* 0x000fea000383ffff */
.L_x_2234:
[----:B01----:R-:W0:Y:S01]  /*12780*/  S2R R0, SR_TID.X ;  /* 0x0000000000007919 */ /* 0x003e220000002100 */
[----:B------:R-:W-:Y:S01]  /*12790*/  BSSY B0, `(.L_x_2255) ;  /* 0x0000012000007945 */ /* 0x000fe20003800000 */
[----:B------:R-:W-:Y:S01]  /*127a0*/  IMAD.U32 R6, RZ, RZ, UR47 ;  /* 0x0000002fff067e24 */ /* 0x000fe2000f8e00ff */
        /* <DEDUP_REMOVED lines=15> */
[----:B------:R0:W-:Y:S02]  /*128a0*/  STL [R1+0x18], R0 ;  /* 0x0000180001007387 */ /* 0x0001e40000100800 */
.L_x_2256:
[----:B------:R-:W-:Y:S05]  /*128b0*/  BSYNC B0 ;  /* 0x0000000000007941 */ /* 0x000fea0003800000 */
.L_x_2255:
[----:B------:R-:W-:-:S13]  /*128c0*/  ISETP.NE.AND P2, PT, R6, 0x3, PT ;  /* 0x000000030600780c */ /* 0x000fda0003f45270 */
[----:B------:R-:W-:Y:S05]  /*128d0*/  @!P2 BRA `(.L_x_2257) ;  /* 0x000000000004a947 */ /* 0x000fea0003800000 */
[----:B------:R-:W-:Y:S01]  /*128e0*/  BPT.TRAP 0x1 ;  /* 0x000000040000795c */ /* 0x000fe20000300000 */
.L_x_2257:
[----:B------:R-:W-:Y:S01]  /*128f0*/  LOP3.LUT R3, R32, 0x1, RZ, 0x3c, !PT ;  /* 0x0000000120037812 */ /* 0x000fe200078e3cff */
[----:B------:R-:W-:Y:S01]  /*12900*/  IMAD R18, R19, 0x8, R17 ;  /* 0x0000000813127824 */ /* 0x000fe200078e0211 */
[----:B------:R-:W-:Y:S02]  /*12910*/  BSSY B0, `(.L_x_2258) ;  /* 0x0000004000007945 */ /* 0x000fe40003800000 */
[----:B------:R-:W-:-:S04]  /*12920*/  SHF.L.U32 R3, R3, 0x1f, RZ ;  /* 0x0000001f03037819 */ /* 0x000fc800000006ff */
[----:B------:R-:W1:Y:S02]  /*12930*/  SYNCS.PHASECHK.TRANS64.TRYWAIT P0, [R18+URZ+0x29870], R3 ;  /* 0x02987003120075a7 */ /* 0x000e64000800017f */
[----:B-1----:R-:W-:Y:S05]  /*12940*/  @!P0 BRA `(.L_x_2259) ;  /* 0x0000003000308947 */ /* 0x002fea0003800000 */
.L_x_2351:
[----:B------:R-:W-:Y:S05]  /*12950*/  BSYNC B0 ;  /* 0x0000000000007941 */ /* 0x000fea0003800000 */
.L_x_2258:
[----:B0-----:R-:W-:-:S05]  /*12960*/  IMAD.U32 R0, RZ, RZ, UR46 ;  /* 0x0000002eff007e24 */ /* 0x001fca000f8e00ff */
[----:B------:R-:W-:-:S13]  /*12970*/  ISETP.NE.AND P0, PT, R0, 0x3, PT ;  /* 0x000000030000780c */ /* 0x000fda0003f05270 */
[----:B------:R-:W-:Y:S05]  /*12980*/  @!P0 BRA `(.L_x_2260) ;  /* 0x0000000000048947 */ /* 0x000fea0003800000 */
[----:B------:R-:W-:Y:S01]  /*12990*/  BPT.TRAP 0x1 ;  /* 0x000000040000795c */ /* 0x000fe20000300000 */
.L_x_2260:
[----:B-1----:R-:W-:-:S04]  /*129a0*/  SHF.L.U32 R3, R32, 0x1f, RZ ;  /* 0x0000001f20037819 */ /* 0x002fc800000006ff */
[----:B------:R-:W0:Y:S02]  /*129b0*/  SYNCS.PHASECHK.TRANS64.TRYWAIT P0, [R18+URZ+0x29860], R3 ;  /* 0x02986003120075a7 */ /* 0x000e24000800017f */
[----:B0-----:R-:W-:Y:S05]  /*129c0*/  @!P0 BRA `(.L_x_2261) ;  /* 0x0000003000248947 */ /* 0x001fea0003800000 */
.L_x_2352:
[----:B------:R-:W2:Y:S04]  /*129d0*/  LDL R2, [R1+0x10] ;  /* 0x0000100001027983 */ /* 0x000ea80000100800 */
[----:B------:R-:W3:Y:S01]  /*129e0*/  LDL R14, [R1+0xc] ;  /* 0x00000c00010e7983 */ /* 0x000ee20000100800 */
[----:B------:R-:W1:Y:S01]  /*129f0*/  S2R R4, SR_TID.X ;  /* 0x0000000000047919 */ /* 0x000e620000002100 */
[----:B------:R-:W-:Y:S02]  /*12a00*/  IMAD R0, R19, 0x5000, RZ ;  /* 0x0000500013007824 */ /* 0x000fe400078e02ff */
[----:B------:R-:W-:Y:S01]  /*12a10*/  IMAD.MOV.U32 R8, RZ, RZ, 0x40 ;  /* 0x00000040ff087424 */ /* 0x000fe200078e00ff */
[----:B------:R-:W-:Y:S05]  /*12a20*/  WARPSYNC.ALL ;  /* 0x0000000000007948 */ /* 0x000fea0003800000 */
[----:B-1----:R-:W-:-:S04]  /*12a30*/  LOP3.LUT P0, RZ, R4, 0x4, RZ, 0xc0, !PT ;  /* 0x0000000404ff7812 */ /* 0x002fc8000780c0ff */
[----:B------:R-:W-:Y:S01]  /*12a40*/  SEL R8, R8, 0xffffffc0, !P0 ;  /* 0xffffffc008087807 */ /* 0x000fe20004000000 */
[----:B------:R-:W-:-:S05]  /*12a50*/  IMAD.U32 R28, RZ, RZ, UR46 ;  /* 0x0000002eff1c7e24 */ /* 0x000fca000f8e00ff */
[----:B------:R-:W-:Y:S02]  /*12a60*/  ISETP.NE.AND P0, PT, R28, 0x3, PT ;  /* 0x000000031c00780c */ /* 0x000fe40003f05270 */
[----:B--2---:R-:W-:-:S05]  /*12a70*/  LOP3.LUT R2, R0, R2, RZ, 0xfc, !PT ;  /* 0x0000000200027212 */ /* 0x004fca00078efcff */
[----:B------:R-:W-:-:S04]  /*12a80*/  IMAD.IADD R2, R17, 0x1, R2 ;  /* 0x0000000111027824 */ /* 0x000fc800078e0202 */
[----:B0-----:R-:W-:Y:S01]  /*12a90*/  IMAD.IADD R3, R8, 0x1, R2 ;  /* 0x0000000108037824 */ /* 0x001fe200078e0202 */
[----:B------:R-:W0:Y:S04]  /*12aa0*/  LDSM.16.MT88.4 R4, [R2+0xa400] ;  /* 0x00a400000204783b */ /* 0x000e280000004200 */
[----:B------:R-:W1:Y:S01]  /*12ab0*/  LDSM.16.MT88.4 R8, [R3+0xa400] ;  /* 0x00a400000308783b */ /* 0x000e620000004200 */
[----:B---3--:R-:W-:-:S05]  /*12ac0*/  LOP3.LUT R0, R0, R14, RZ, 0xfc, !PT ;  /* 0x0000000e00007212 */ /* 0x008fca00078efcff */
[----:B------:R-:W-:Y:S01]  /*12ad0*/  IMAD.IADD R0, R17, 0x1, R0 ;  /* 0x0000000111007824 */ /* 0x000fe200078e0200 */
[C-C-:B0-----:R-:W-:Y:S02]  /*12ae0*/  PRMT R12, R4.reuse, 0x6420, R5.reuse ;  /* 0x00006420040c7816 */ /* 0x141fe40000000005 */
[----:B------:R-:W-:Y:S02]  /*12af0*/  PRMT R13, R4, 0x7531, R5 ;  /* 0x00007531040d7816 */ /* 0x000fe40000000005 */
[C-C-:B------:R-:W-:Y:S02]  /*12b00*/  PRMT R14, R6.reuse, 0x6420, R7.reuse ;  /* 0x00006420060e7816 */ /* 0x140fe40000000007 */
[----:B------:R-:W-:Y:S02]  /*12b10*/  PRMT R15, R6, 0x7531, R7 ;  /* 0x00007531060f7816 */ /* 0x000fe40000000007 */
[C-C-:B-1----:R-:W-:Y:S02]  /*12b20*/  PRMT R20, R8.reuse, 0x6420, R9.reuse ;  /* 0x0000642008147816 */ /* 0x142fe40000000009 */
[----:B------:R-:W-:-:S02]  /*12b30*/  PRMT R21, R8, 0x7531, R9 ;  /* 0x0000753108157816 */ /* 0x000fc40000000009 */
[C-C-:B------:R-:W-:Y:S02]  /*12b40*/  PRMT R22, R10.reuse, 0x6420, R11.reuse ;  /* 0x000064200a167816 */ /* 0x140fe4000000000b */
[----:B------:R-:W-:Y:S01]  /*12b50*/  PRMT R23, R10, 0x7531, R11 ;  /* 0x000075310a177816 */ /* 0x000fe2000000000b */
[----:B------:R-:W-:Y:S04]  /*12b60*/  STSM.16.M88.4 [R0+0x400], R12 ;  /* 0x0004000c00007844 */ /* 0x000fe80000000200 */
[----:B------:R-:W-:Y:S04]  /*12b70*/  STSM.16.M88.4 [R0+0xc00], R20 ;  /* 0x000c001400007844 */ /* 0x000fe80000000200 */
[----:B------:R-:W0:Y:S04]  /*12b80*/  LDSM.16.MT88.4 R4, [R2+0xb400] ;  /* 0x00b400000204783b */ /* 0x000e280000004200 */
[----:B------:R-:W1:Y:S01]  /*12b90*/  LDSM.16.MT88.4 R8, [R3+0xb400] ;  /* 0x00b400000308783b */ /* 0x000e620000004200 */
[----:B0-----:R-:W-:-:S02]  /*12ba0*/  PRMT R12, R4, 0x6420, R5 ;  /* 0x00006420040c7816 */ /* 0x001fc40000000005 */
[----:B------:R-:W-:Y:S02]  /*12bb0*/  PRMT R13, R4, 0x7531, R5 ;  /* 0x00007531040d7816 */ /* 0x000fe40000000005 */
[C-C-:B------:R-:W-:Y:S02]  /*12bc0*/  PRMT R14, R6.reuse, 0x6420, R7.reuse ;  /* 0x00006420060e7816 */ /* 0x140fe40000000007 */
[----:B------:R-:W-:Y:S02]  /*12bd0*/  PRMT R15, R6, 0x7531, R7 ;  /* 0x00007531060f7816 */ /* 0x000fe40000000007 */
[C-C-:B-1----:R-:W-:Y:S02]  /*12be0*/  PRMT R24, R8.reuse, 0x6420, R9.reuse ;  /* 0x0000642008187816 */ /* 0x142fe40000000009 */
[----:B------:R-:W-:Y:S02]  /*12bf0*/  PRMT R25, R8, 0x7531, R9 ;  /* 0x0000753108197816 */ /* 0x000fe40000000009 */
[----:B------:R-:W-:-:S02]  /*12c00*/  PRMT R26, R10, 0x6420, R11 ;  /* 0x000064200a1a7816 */ /* 0x000fc4000000000b */
        /* <DEDUP_REMOVED lines=37> */
[----:B------:R0:W-:Y:S04]  /*12e60*/  STSM.16.M88.4 [R0+0x4400], R12 ;  /* 0x0044000c00007844 */ /* 0x0001e80000000200 */
        /* <DEDUP_REMOVED lines=9> */
.L_x_2262:
[----:B-1----:R1:W-:Y:S01]  /*12f00*/  SYNCS.ARRIVE.TRANS64.A1T0 RZ, [R18+URZ+0x29850], RZ ;  /* 0x029850ff12ff79a7 */ /* 0x0023e2000810003f */
[----:B------:R-:W-:Y:S06]  /*12f10*/  BAR.SYNC.DEFER_BLOCKING 0x2, 0x80 ;  /* 0x0082000000007b1d */ /* 0x000fec0000010000 */
[----:B------:R-:W-:Y:S05]  /*12f20*/  @!P2 BRA `(.L_x_2263) ;  /* 0x000000000004a947 */ /* 0x000fea0003800000 */
[----:B------:R-:W-:Y:S01]  /*12f30*/  BPT.TRAP 0x1 ;  /* 0x000000040000795c */ /* 0x000fe20000300000 */
.L_x_2263:
[----:B0-----:R-:W2:Y:S01]  /*12f40*/  LDL R0, [R1+0x4] ;  /* 0x0000040001007983 */ /* 0x001ea20000100800 */
[----:B-1----:R-:W-:Y:S02]  /*12f50*/  VIADD R18, R18, 0x29880 ;  /* 0x0002988012127836 */ /* 0x002fe40000000000 */
[----:B------:R-:W-:-:S05]  /*12f60*/  VIADD R19, R19, 0x1 ;  /* 0x0000000113137836 */ /* 0x000fca0000000000 */
[----:B------:R-:W-:-:S04]  /*12f70*/  ISETP.NE.AND P0, PT, R19, 0x2, PT ;  /* 0x000000021300780c */ /* 0x000fc80003f05270 */
[----:B------:R-:W-:Y:S02]  /*12f80*/  SEL R3, RZ, 0x1, P0 ;  /* 0x00000001ff037807 */ /* 0x000fe40000000000 */
[----:B------:R-:W-:Y:S02]  /*12f90*/  SEL R19, R19, RZ, P0 ;  /* 0x000000ff13137207 */ /* 0x000fe40000000000 */
[----:B------:R-:W-:Y:S02]  /*12fa0*/  LOP3.LUT R32, R32, R3, RZ, 0x3c, !PT ;  /* 0x0000000320207212 */ /* 0x000fe400078e3cff */
[----:B--2---:R-:W-:-:S04]  /*12fb0*/  PRMT R18, R0, 0x654, R18 ;  /* 0x0000065400127816 */ /* 0x004fc80000000012 */
[----:B------:R0:W-:Y:S03]  /*12fc0*/  SYNCS.ARRIVE.TRANS64.RED.A1T0 RZ, [R18+URZ], RZ ;  /* 0x000000ff12ff79a7 */ /* 0x0001e6000810043f */
.L_x_2204:
[----:B------:R-:W-:Y:S05]  /*12fd0*/  BSYNC B7 ;  /* 0x0000000000077941 */ /* 0x000fea0003800000 */
.L_x_2202:
[----:B-1----:R1:W5:Y:S04]  /*12fe0*/  LDL R0, [R1+0x4] ;  /* 0x0000040001007983 */ /* 0x0023680000100800 */
[----:B------:R1:W5:Y:S01]  /*12ff0*/  LDL R2, [R1+0x18] ;  /* 0x0000180001027983 */ /* 0x0003620000100800 */
[----:B------:R-:W-:-:S13]  /*13000*/  LOP3.LUT P0, RZ, R16, 0x1000, RZ, 0xc0, !PT ;  /* 0x0000100010ff7812 */ /* 0x000fda000780c0ff */
[----:B-1----:R-:W-:Y:S05]  /*13010*/  @!P0 BRA `(.L_x_2264) ;  /* 0x0000000000288947 */ /* 0x002fea0003800000 */
[----:B------:R-:W1:Y:S08]  /*13020*/  S2UR UR4, SR_CgaCtaId ;  /* 0x00000000000479c3 */ /* 0x000e700000008800 */
[----:B------:R-:W-:Y:S01]  /*13030*/  BAR.SYNC.DEFER_BLOCKING 0x5, 0x180 ;  /* 0x0146000000007b1d */ /* 0x000fe20000010000 */
[----:B------:R-:W-:Y:S01]  /*13040*/  MOV R17, 0x400 ;  /* 0x0000040000117802 */ /* 0x000fe20000000f00 */
[----:B-1---5:R-:W-:-:S05]  /*13050*/  IMAD.U32 R0, RZ, RZ, UR4 ;  /* 0x00000004ff007e24 */ /* 0x022fca000f8e00ff */
[----:B------:R-:W-:Y:S01]  /*13060*/  LEA R17, R0, R17, 0x18 ;  /* 0x0000001100117211 */ /* 0x000fe200078ec0ff */
[----:B------:R-:W-:Y:S04]  /*13070*/  STL [R1+0x4], R0 ;  /* 0x0000040001007387 */ /* 0x000fe80000100800 */
[----:B------:R-:W1:Y:S04]  /*13080*/  LDS R2, [R17+0x298d0] ;  /* 0x0298d00011027984 */ /* 0x000e680000000800 */
[----:B-1----:R1:W-:Y:S01]  /*13090*/  STL [R1+0x18], R2 ;  /* 0x0000180201007387 */ /* 0x0023e20000100800 */
[----:B------:R-:W-:Y:S06]  /*130a0*/  BAR.ARV 0x4, 0x180 ;  /* 0x0106000000007b1d */ /* 0x000fec0000002000 */
[----:B------:R-:W-:Y:S05]  /*130b0*/  BRA `(.L_x_2265) ;  /* 0x0000000000287947 */ /* 0x000fea0003800000 */
.L_x_2264:
[----:B-----5:R-:W-:Y:S01]  /*130c0*/  IMAD.MOV.U32 R3, RZ, RZ, R0 ;  /* 0x000000ffff037224 */ /* 0x020fe200078e0000 */
[----:B------:R-:W-:Y:S01]  /*130d0*/  @!P1 MOV R0, 0x400 ;  /* 0x0000040000009802 */ /* 0x000fe20000000f00 */
[----:B------:R-:W-:Y:S06]  /*130e0*/  BAR.SYNC.DEFER_BLOCKING 0x4, 0x180 ;  /* 0x0106000000007b1d */ /* 0x000fec0000010000 */
[----:B------:R-:W1:Y:S02]  /*130f0*/  @!P1 S2R R3, SR_CgaCtaId ;  /* 0x0000000000039919 */ /* 0x000e640000008800 */
[----:B-1----:R-:W-:Y:S01]  /*13100*/  @!P1 LEA R17, R3, R0, 0x18 ;  /* 0x0000000003119211 */ /* 0x002fe200078ec0ff */
[----:B------:R-:W-:Y:S04]  /*13110*/  @!P1 STL [R1+0x4], R3 ;  /* 0x0000040301009387 */ /* 0x000fe80000100800 */
[----:B------:R-:W1:Y:S04]  /*13120*/  SHFL.IDX PT, R0, R2, RZ, 0x1f ;  /* 0x00001fff02007589 */ /* 0x000e6800000e0000 */
[----:B------:R2:W-:Y:S04]  /*13130*/  @!P1 STS [R17+0x298d0], R2 ;  /* 0x0298d00211009388 */ /* 0x0005e80000000800 */
[----:B-1----:R2:W-:Y:S01]  /*13140*/  STL [R1+0x18], R0 ;  /* 0x0000180001007387 */ /* 0x0025e20000100800 */
[----:B------:R-:W-:Y:S06]  /*13150*/  BAR.ARV 0x5, 0x180 ;  /* 0x0146000000007b1d */ /* 0x000fec0000002000 */
.L_x_2265:
[----:B--2---:R-:W2:Y:S01]  /*13160*/  LDL R0, [R1+0x18] ;  /* 0x0000180001007983 */ /* 0x004ea20000100800 */
[----:B------:R-:W-:Y:S02]  /*13170*/  ULDC UR4, c[0x0][0xc38] ;  /* 0x00030e0000047ab9 */ /* 0x000fe40000000800 */
[----:B--2---:R-:W-:-:S13]  /*13180*/  ISETP.GE.AND P0, PT, R0, UR4, PT ;  /* 0x0000000400007c0c */ /* 0x004fda000bf06270 */
[----:B------:R-:W-:Y:S05]  /*13190*/  @!P0 BRA `(.L_x_2266) ;  /* 0xffffffb400988947 */ /* 0x000fea000383ffff */
.L_x_2199:
[----:B------:R-:W2:Y:S01]  /*131a0*/  LDL.LU R0, [R1+0x1c] ;  /* 0x00001c0001007983 */ /* 0x000ea20000300800 */
[----:B------:R-:W-:Y:S01]  /*131b0*/  BSSY B0, `(.L_x_2267) ;  /* 0x000000b000007945 */ /* 0x000fe20003800000 */
[----:B------:R-:W3:Y:S01]  /*131c0*/  S2R R5, SR_CgaCtaId ;  /* 0x0000000000057919 */ /* 0x000ee20000008800 */
[----:B--2---:R-:W-:-:S05]  /*131d0*/  VIADD R0, R0, 0x1 ;  /* 0x0000000100007836 */ /* 0x004fca0000000000 */
[----:B-1----:R-:W-:-:S04]  /*131e0*/  LEA.HI R2, R0, R0, RZ, 0x1 ;  /* 0x0000000000027211 */ /* 0x002fc800078f08ff */
[----:B------:R-:W-:Y:S02]  /*131f0*/  LOP3.LUT R3, R2, 0xfffffffe, RZ, 0xc0, !PT ;  /* 0xfffffffe02037812 */ /* 0x000fe400078ec0ff */
[----:B------:R-:W-:-:S03]  /*13200*/  MOV R2, 0x400 ;  /* 0x0000040000027802 */ /* 0x000fc60000000f00 */
[----:B------:R-:W-:Y:S01]  /*13210*/  IMAD.IADD R0, R0, 0x1, -R3 ;  /* 0x0000000100007824 */ /* 0x000fe200078e0a03 */
[----:B---3--:R-:W-:-:S04]  /*13220*/  LEA R4, R5, R2, 0x18 ;  /* 0x0000000205047211 */ /* 0x008fc800078ec0ff */
[----:B------:R-:W-:-:S04]  /*13230*/  SHF.L.U32 R0, R0, 0x1f, RZ ;  /* 0x0000001f00007819 */ /* 0x000fc800000006ff */
[----:B------:R-:W1:Y:S02]  /*13240*/  SYNCS.PHASECHK.TRANS64.TRYWAIT P0, [R4+URZ+0x29820], R0 ;  /* 0x02982000040075a7 */ /* 0x000e64000800017f */
[----:B-1----:R-:W-:Y:S05]  /*13250*/  @!P0 BRA `(.L_x_2268) ;  /* 0x0000002800148947 */ /* 0x002fea0003800000 */
.L_x_2353:
[----:B------:R-:W-:Y:S05]  /*13260*/  BSYNC B0 ;  /* 0x0000000000007941 */ /* 0x000fea0003800000 */
.L_x_2267:
[----:B------:R-:W-:-:S03]  /*13270*/  UMOV UR4, 0xffffffff ;  /* 0xffffffff00047882 */ /* 0x000fc60000000000 */
[----:B------:R-:W-:Y:S05]  /*13280*/  BRA.DIV UR4, `(.L_x_2269) ;  /* 0x0000002a041c7947 */ /* 0x000fea000b800000 */
[----:B-1----:R-:W1:Y:S02]  /*13290*/  S2R R0, SR_TID.X ;  /* 0x0000000000007919 */ /* 0x002e640000002100 */
[----:B-1----:R-:W-:-:S04]  /*132a0*/  SHF.R.U32.HI R0, RZ, 0x5, R0 ;  /* 0x00000005ff007819 */ /* 0x002fc80000011600 */
[----:B------:R-:W-:-:S05]  /*132b0*/  LOP3.LUT R0, R0, 0x3, RZ, 0xc0, !PT ;  /* 0x0000000300007812 */ /* 0x000fca00078ec0ff */
[----:B------:R1:W2:Y:S02]  /*132c0*/  SHFL.IDX PT, R14, R0, RZ, 0x1f ;  /* 0x00001fff000e7589 */ /* 0x0002a400000e0000 */
.L_x_2356:
[----:B--2---:R-:W-:Y:S01]  /*132d0*/  ISETP.NE.AND P0, PT, R14, RZ, PT ;  /* 0x000000ff0e00720c */ /* 0x004fe20003f05270 */
[----:B------:R-:W-:-:S12]  /*132e0*/  BSSY B0, `(.L_x_2270) ;  /* 0x000002c000007945 */ /* 0x000fd80003800000 */
[----:B------:R-:W-:Y:S05]  /*132f0*/  @P0 BRA `(.L_x_2271) ;  /* 0x0000000000a80947 */ /* 0x000fea0003800000 */
[----:B------:R-:W-:-:S03]  /*13300*/  UMOV UR4, 0xffffffff ;  /* 0xffffffff00047882 */ /* 0x000fc60000000000 */
[----:B------:R-:W-:Y:S05]  /*13310*/  BRA.DIV UR4, `(.L_x_2272) ;  /* 0x0000002a042c7947 */ /* 0x000fea000b800000 */
[----:B------:R-:W-:-:S13]  /*13320*/  ELECT P6, URZ, PT ;  /* 0x00000000003f782f */ /* 0x000fda00038c0000 */
.L_x_2359:
[----:B------:R-:W-:Y:S05]  /*13330*/  @!P6 BRA `(.L_x_2271) ;  /* 0x000000000098e947 */ /* 0x000fea0003800000 */
[----:B------:R-:W-:-:S06]  /*13340*/  ULOP3.LUT UR4, UR36, 0x2, URZ, 0xfc, !UPT ;  /* 0x0000000224047892 */ /* 0x000fcc000f8efc3f */
[----:B-1----:R-:W-:-:S05]  /*13350*/  IMAD.U32 R0, RZ, RZ, UR4 ;  /* 0x00000004ff007e24 */ /* 0x002fca000f8e00ff */
[----:B------:R-:W-:-:S13]  /*13360*/  ISETP.NE.AND P0, PT, R0, 0x3, PT ;  /* 0x000000030000780c */ /* 0x000fda0003f05270 */
[----:B------:R-:W-:Y:S05]  /*13370*/  @!P0 BRA `(.L_x_2273) ;  /* 0x0000000000048947 */ /* 0x000fea0003800000 */
[----:B------:R-:W-:Y:S01]  /*13380*/  BPT.TRAP 0x1 ;  /* 0x000000040000795c */ /* 0x000fe20000300000 */
.L_x_2273:
[C---:B------:R-:W-:Y:S01]  /*13390*/  IMAD R5, R19.reuse, 0x8, R4 ;  /* 0x0000000813057824 */ /* 0x040fe200078e0204 */
[----:B------:R-:W-:Y:S01]  /*133a0*/  SHF.L.U32 R0, R32, 0x1f, RZ ;  /* 0x0000001f20007819 */ /* 0x000fe200000006ff */
[----:B------:R-:W-:-:S03]  /*133b0*/  VIADD R19, R19, 0x1 ;  /* 0x0000000113137836 */ /* 0x000fc60000000000 */
[----:B------:R-:W1:Y:S02]  /*133c0*/  SYNCS.PHASECHK.TRANS64.TRYWAIT P1, [R5+URZ+0x29840], R0 ;  /* 0x02984000050075a7 */ /* 0x000e64000802017f */
[----:B------:R-:W-:-:S04]  /*133d0*/  ISETP.NE.AND P2, PT, R19, 0x2, PT ;  /* 0x000000021300780c */ /* 0x000fc80003f45270 */
[----:B------:R-:W-:Y:S01]  /*133e0*/  SEL R3, RZ, 0x1, P2 ;  /* 0x00000001ff037807 */ /* 0x000fe20001000000 */
[----:B-1----:R-:W-:Y:S08]  /*133f0*/  @!P1 BRA `(.L_x_2274) ;  /* 0x0000002800149947 */ /* 0x002ff00003800000 */
.L_x_2360:
[----:B------:R-:W-:Y:S02]  /*13400*/  SEL R19, R19, RZ, P2 ;  /* 0x000000ff13137207 */ /* 0x000fe40001000000 */
[----:B------:R-:W-:Y:S01]  /*13410*/  LOP3.LUT R2, R32, R3, RZ, 0x3c, !PT ;  /* 0x0000000320027212 */ /* 0x000fe200078e3cff */
[----:B------:R-:W-:Y:S06]  /*13420*/  @!P0 BRA `(.L_x_2275) ;  /* 0x0000000000048947 */ /* 0x000fec0003800000 */
[----:B------:R-:W-:Y:S01]  /*13430*/  BPT.TRAP 0x1 ;  /* 0x000000040000795c */ /* 0x000fe20000300000 */
.L_x_2275:
[----:B------:R-:W-:Y:S01]  /*13440*/  IMAD R19, R19, 0x8, R4 ;  /* 0x0000000813137824 */ /* 0x000fe200078e0204 */
[----:B------:R-:W-:-:S04]  /*13450*/  SHF.L.U32 R2, R2, 0x1f, RZ ;  /* 0x0000001f02027819 */ /* 0x000fc800000006ff */
[----:B------:R-:W2:Y:S02]  /*13460*/  SYNCS.PHASECHK.TRANS64.TRYWAIT P1, [R19+URZ+0x29840], R2 ;  /* 0x02984002130075a7 */ /* 0x000ea4000802017f */
[----:B--2---:R-:W-:Y:S05]  /*13470*/  @!P1 BRA `(.L_x_2276) ;  /* 0x0000002800089947 */ /* 0x004fea0003800000 */
.L_x_2361:
[----:B------:R-:W-:Y:S05]  /*13480*/  @!P0 BRA `(.L_x_2277) ;  /* 0x0000000000048947 */ /* 0x000fea0003800000 */
[----:B------:R-:W-:Y:S01]  /*13490*/  BPT.TRAP 0x1 ;  /* 0x000000040000795c */ /* 0x000fe20000300000 */
.L_x_2277:
[----:B------:R-:W3:Y:S02]  /*134a0*/  SYNCS.PHASECHK.TRANS64.TRYWAIT P1, [R5+URZ+0x29860], R0 ;  /* 0x02986000050075a7 */ /* 0x000ee4000802017f */
[----:B---3--:R-:W-:Y:S05]  /*134b0*/  @!P1 BRA `(.L_x_2278) ;  /* 0x00000028000c9947 */ /* 0x008fea0003800000 */
.L_x_2362:
[----:B------:R-:W-:Y:S05]  /*134c0*/  @!P0 BRA `(.L_x_2279) ;  /* 0x0000000000048947 */ /* 0x000fea0003800000 */
[----:B------:R-:W-:Y:S01]  /*134d0*/  BPT.TRAP 0x1 ;  /* 0x000000040000795c */ /* 0x000fe20000300000 */
.L_x_2279:
[----:B------:R-:W4:Y:S02]  /*134e0*/  SYNCS.PHASECHK.TRANS64.TRYWAIT P1, [R19+URZ+0x29860], R2 ;  /* 0x02986002130075a7 */ /* 0x000f24000802017f */
[----:B----4-:R-:W-:Y:S05]  /*134f0*/  @!P1 BRA `(.L_x_2280) ;  /* 0x0000002800109947 */ /* 0x010fea0003800000 */
.L_x_2363:
[----:B------:R-:W-:Y:S05]  /*13500*/  @!P0 BRA `(.L_x_2281) ;  /* 0x0000000000048947 */ /* 0x000fea0003800000 */
[----:B------:R-:W-:Y:S01]  /*13510*/  BPT.TRAP 0x1 ;  /* 0x000000040000795c */ /* 0x000fe20000300000 */
.L_x_2281:
[----:B------:R-:W5:Y:S02]  /*13520*/  SYNCS.PHASECHK.TRANS64.TRYWAIT P1, [R5+URZ+0x29880], R0 ;  /* 0x02988000050075a7 */ /* 0x000f64000802017f */
[----:B-----5:R-:W-:Y:S05]  /*13530*/  @!P1 BRA `(.L_x_2282) ;  /* 0x0000002800149947 */ /* 0x020fea0003800000 */
.L_x_2364:
[----:B------:R-:W-:Y:S05]  /*13540*/  @!P0 BRA `(.L_x_2283) ;  /* 0x0000000000048947 */ /* 0x000fea0003800000 */
[----:B------:R-:W-:Y:S01]  /*13550*/  BPT.TRAP 0x1 ;  /* 0x000000040000795c */ /* 0x000fe20000300000 */
.L_x_2283:
[----:B------:R0:W0:Y:S02]  /*13560*/  SYNCS.PHASECHK.TRANS64.TRYWAIT P0, [R19+URZ+0x29880], R2 ;  /* 0x02988002130075a7 */ /* 0x000024000800017f */
[----:B0-----:R-:W-:Y:S05]  /*13570*/  @!P0 NANOSLEEP.SYNCS 0x989680 ;  /* 0x009896800000895d */ /* 0x001fea0003900000 */
[----:B------:R-:W0:Y:S02]  /*13580*/  @!P0 SYNCS.PHASECHK.TRANS64 P0, [R19+URZ+0x29880], R2 ;  /* 0x02988002130085a7 */ /* 0x000e24000800007f */
[----:B0-----:R-:W-:Y:S05]  /*13590*/  @!P0 BRA `(.L_x_2283) ;  /* 0xfffffffc00f08947 */ /* 0x001fea000383ffff */
.L_x_2271:
[----:B------:R-:W-:Y:S05]  /*135a0*/  BSYNC B0 ;  /* 0x0000000000007941 */ /* 0x000fea0003800000 */
.L_x_2270:
[----:B------:R-:W-:Y:S05]  /*135b0*/  EXIT ;  /* 0x000000000000794d */ /* 0x000fea0003800000 */
.L_x_2146:
[----:B0-----:R-:W-:-:S04]  /*135c0*/  IMAD.U32 R3, RZ, RZ, UR41 ;  /* 0x00000029ff037e24 */ /* 0x001fc8000f8e00ff */
[----:B------:R0:W1:Y:S03]  /*135d0*/  SYNCS.PHASECHK.TRANS64.TRYWAIT P1, [R3+URZ+0x29800], R0 ;  /* 0x02980000030075a7 */ /* 0x000066000802017f */
[----:B-1----:R-:W-:Y:S05]  /*135e0*/  @!P1 NANOSLEEP.SYNCS 0x989680 ;  /* 0x009896800000995d */ /* 0x002fea0003900000 */
[----:B------:R-:W1:Y:S02]  /*135f0*/  @!P1 SYNCS.PHASECHK.TRANS64 P1, [R3+URZ+0x29800], R0 ;  /* 0x02980000030095a7 */ /* 0x000e64000802007f */
[----:B-1----:R-:W-:Y:S05]  /*13600*/  @!P1 BRA `(.L_x_2146) ;  /* 0xfffffffc00ec9947 */ /* 0x002fea000383ffff */
[----:B------:R-:W-:Y:S05]  /*13610*/  BRA `(.L_x_2284) ;  /* 0xfffffee000d07947 */ /* 0x000fea000383ffff */
.L_x_2150:
[----:B-1----:R1:W2:Y:S02]  /*13620*/  SYNCS.PHASECHK.TRANS64.TRYWAIT P1, [R0+URZ+0x29830], R3 ;  /* 0x02983003000075a7 */ /* 0x0022a4000802017f */
[----:B--2---:R-:W-:Y:S05]  /*13630*/  @!P1 NANOSLEEP.SYNCS 0x989680 ;  /* 0x009896800000995d */ /* 0x004fea0003900000 */
[----:B------:R-:W2:Y:S02]  /*13640*/  @!P1 SYNCS.PHASECHK.TRANS64 P1, [R0+URZ+0x29830], R3 ;  /* 0x02983003000095a7 */ /* 0x000ea4000802007f */
[----:B--2---:R-:W-:Y:S05]  /*13650*/  @!P1 BRA `(.L_x_2150) ;  /* 0xfffffffc00f09947 */ /* 0x004fea000383ffff */
[----:B------:R-:W-:Y:S05]  /*13660*/  BRA `(.L_x_2149) ;  /* 0xfffffee000ec7947 */ /* 0x000fea000383ffff */
.L_x_2156:
[----:B-1----:R-:W-:-:S04]  /*13670*/  IMAD.U32 R4, RZ, RZ, UR6 ;  /* 0x00000006ff047e24 */ /* 0x002fc8000f8e00ff */
[----:B------:R1:W2:Y:S03]  /*13680*/  SYNCS.PHASECHK.TRANS64.TRYWAIT P1, [R4+URZ+0x29830], R3 ;  /* 0x02983003040075a7 */ /* 0x0002a6000802017f */
[----:B--2---:R-:W-:Y:S05]  /*13690*/  @!P1 NANOSLEEP.SYNCS 0x989680 ;  /* 0x009896800000995d */ /* 0x004fea0003900000 */
[----:B------:R-:W2:Y:S02]  /*136a0*/  @!P1 SYNCS.PHASECHK.TRANS64 P1, [R4+URZ+0x29830], R3 ;  /* 0x02983003040095a7 */ /* 0x000ea4000802007f */
[----:B--2---:R-:W-:Y:S05]  /*136b0*/  @!P1 BRA `(.L_x_2156) ;  /* 0xfffffffc00ec9947 */ /* 0x004fea000383ffff */
[----:B------:R-:W-:Y:S05]  /*136c0*/  BRA `(.L_x_2153) ;  /* 0xffffff1400f07947 */ /* 0x000fea000383ffff */
.L_x_2160:
[----:B-1----:R-:W-:-:S04]  /*136d0*/  IMAD.U32 R4, RZ, RZ, UR6 ;  /* 0x00000006ff047e24 */ /* 0x002fc8000f8e00ff */
[----:B------:R1:W2:Y:S03]  /*136e0*/  SYNCS.PHASECHK.TRANS64.TRYWAIT P1, [R4+URZ+0x29850], R3 ;  /* 0x02985003040075a7 */ /* 0x0002a6000802017f */
[----:B--2---:R-:W-:Y:S05]  /*136f0*/  @!P1 NANOSLEEP.SYNCS 0x989680 ;  /* 0x009896800000995d */ /* 0x004fea0003900000 */
[----:B------:R-:W2:Y:S02]  /*13700*/  @!P1 SYNCS.PHASECHK.TRANS64 P1, [R4+URZ+0x29850], R3 ;  /* 0x02985003040095a7 */ /* 0x000ea4000802007f */
[----:B--2---:R-:W-:Y:S05]  /*13710*/  @!P1 BRA `(.L_x_2160) ;  /* 0xfffffffc00ec9947 */ /* 0x004fea000383ffff */
[----:B------:R-:W-:Y:S05]  /*13720*/  BRA `(.L_x_2157) ;  /* 0xffffff2000f87947 */ /* 0x000fea000383ffff */
.L_x_2168:
[----:B-1----:R-:W-:-:S04]  /*13730*/  IMAD.U32 R4, RZ, RZ, UR6 ;  /* 0x00000006ff047e24 */ /* 0x002fc8000f8e00ff */
[----:B------:R1:W2:Y:S03]  /*13740*/  SYNCS.PHASECHK.TRANS64.TRYWAIT P1, [R4+URZ+0x29830], R3 ;  /* 0x02983003040075a7 */ /* 0x0002a6000802017f */
[----:B--2---:R-:W-:Y:S05]  /*13750*/  @!P1 NANOSLEEP.SYNCS 0x989680 ;  /* 0x009896800000995d */ /* 0x004fea0003900000 */
[----:B------:R-:W2:Y:S02]  /*13760*/  @!P1 SYNCS.PHASECHK.TRANS64 P1, [R4+URZ+0x29830], R3 ;  /* 0x02983003040095a7 */ /* 0x000ea4000802007f */
[----:B--2---:R-:W-:Y:S05]  /*13770*/  @!P1 BRA `(.L_x_2168) ;  /* 0xfffffffc00ec9947 */ /* 0x004fea000383ffff */
[----:B------:R-:W-:Y:S05]  /*13780*/  BRA `(.L_x_2165) ;  /* 0xffffff4c00e47947 */ /* 0x000fea000383ffff */
.L_x_2172:
[----:B-1----:R-:W-:-:S04]  /*13790*/  IMAD.U32 R4, RZ, RZ, UR6 ;  /* 0x00000006ff047e24 */ /* 0x002fc8000f8e00ff */
[----:B------:R1:W2:Y:S03]  /*137a0*/  SYNCS.PHASECHK.TRANS64.TRYWAIT P1, [R4+URZ+0x29850], R3 ;  /* 0x02985003040075a7 */ /* 0x0002a6000802017f */
[----:B--2---:R-:W-:Y:S05]  /*137b0*/  @!P1 NANOSLEEP.SYNCS 0x989680 ;  /* 0x009896800000995d */ /* 0x004fea0003900000 */
[----:B------:R-:W2:Y:S02]  /*137c0*/  @!P1 SYNCS.PHASECHK.TRANS64 P1, [R4+URZ+0x29850], R3 ;  /* 0x02985003040095a7 */ /* 0x000ea4000802007f */
[----:B--2---:R-:W-:Y:S05]  /*137d0*/  @!P1 BRA `(.L_x_2172) ;  /* 0xfffffffc00ec9947 */ /* 0x004fea000383ffff */
[----:B------:R-:W-:Y:S05]  /*137e0*/  BRA `(.L_x_2169) ;  /* 0xffffff5800ec7947 */ /* 0x000fea000383ffff */
.L_x_2179:
[----:B-1----:R-:W-:-:S04]  /*137f0*/  IMAD.U32 R6, RZ, RZ, UR9 ;  /* 0x00000009ff067e24 */ /* 0x002fc8000f8e00ff */
[----:B------:R1:W2:Y:S03]  /*13800*/  SYNCS.PHASECHK.TRANS64.TRYWAIT P1, [R6+URZ+0x29850], R5 ;  /* 0x02985005060075a7 */ /* 0x0002a6000802017f */
[----:B--2---:R-:W-:Y:S05]  /*13810*/  @!P1 NANOSLEEP.SYNCS 0x989680 ;  /* 0x009896800000995d */ /* 0x004fea0003900000 */
[----:B------:R-:W2:Y:S02]  /*13820*/  @!P1 SYNCS.PHASECHK.TRANS64 P1, [R6+URZ+0x29850], R5 ;  /* 0x02985005060095a7 */ /* 0x000ea4000802007f */
[----:B--2---:R-:W-:Y:S05]  /*13830*/  @!P1 BRA `(.L_x_2179) ;  /* 0xfffffffc00ec9947 */ /* 0x004fea000383ffff */
[----:B------:R-:W-:Y:S05]  /*13840*/  BRA `(.L_x_2178) ;  /* 0xffffff7800c47947 */ /* 0x000fea000383ffff */
.L_x_2213:
        /* <DEDUP_REMOVED lines=10> */
.L_x_2285:
[----:B------:R-:W-:Y:S05]  /*138f0*/  BRA `(.L_x_2286) ;  /* 0xffffffb800b87947 */ /* 0x000fea000383ffff */
.L_x_2216:
[----:B0-----:R0:W1:Y:S02]  /*13900*/  SYNCS.PHASECHK.TRANS64.TRYWAIT P0, [R0+URZ+0x29880], R28 ;  /* 0x0298801c000075a7 */ /* 0x001064000800017f */
[----:B-1----:R-:W-:Y:S05]  /*13910*/  @!P0 NANOSLEEP.SYNCS 0x989680 ;  /* 0x009896800000895d */ /* 0x002fea0003900000 */
[----:B------:R-:W1:Y:S02]  /*13920*/  @!P0 SYNCS.PHASECHK.TRANS64 P0, [R0+URZ+0x29880], R28 ;  /* 0x0298801c000085a7 */ /* 0x000e64000800007f */
[----:B-1----:R-:W-:Y:S05]  /*13930*/  @!P0 BRA `(.L_x_2216) ;  /* 0xfffffffc00f08947 */ /* 0x002fea000383ffff */
[----:B------:R-:W-:Y:S05]  /*13940*/  BRA `(.L_x_2287) ;  /* 0xffffffbc00e47947 */ /* 0x000fea000383ffff */
.L_x_2217:
        /* <DEDUP_REMOVED lines=8> */
.L_x_2289:
[----:B------:R-:W-:Y:S05]  /*139d0*/  BSYNC B0 ;  /* 0x0000000000007941 */ /* 0x000fea0003800000 */
.L_x_2288:
        /* <DEDUP_REMOVED lines=14> */
.L_x_2290:
[----:B------:R-:W-:Y:S02]  /*13ac0*/  IMAD.MOV.U32 R13, RZ, RZ, R8 ;  /* 0x000000ffff0d7224 */ /* 0x000fe400078e0008 */
[----:B------:R-:W-:Y:S02]  /*13ad0*/  IMAD.MOV.U32 R12, RZ, RZ, 0x1 ;  /* 0x00000001ff0c7424 */ /* 0x000fe400078e00ff */
[----:B------:R-:W-:-:S07]  /*13ae0*/  IMAD.MOV.U32 R2, RZ, RZ, R14 ;  /* 0x000000ffff027224 */ /* 0x000fce00078e000e */
[----:B------:R-:W-:Y:S05]  /*13af0*/  WARPSYNC.COLLECTIVE R15, `(.L_x_2291) ;  /* 0x000000000f087348 */ /* 0x000fea0003c00000 */
[----:B------:R0:W1:Y:S02]  /*13b00*/  SHFL.IDX P6, R14, R13, R12, R11 ;  /* 0x0000000c0d0e7389 */ /* 0x00006400000c000b */
[----:B01----:R-:W-:Y:S01]  /*13b10*/  ENDCOLLECTIVE ;  /* 0x000000000000791b */ /* 0x003fe20003800000 */
.L_x_2291:
        /* <DEDUP_REMOVED lines=14> */
.L_x_2292:
[----:B------:R-:W-:Y:S02]  /*13c00*/  IMAD.MOV.U32 R13, RZ, RZ, R8 ;  /* 0x000000ffff0d7224 */ /* 0x000fe400078e0008 */
[----:B------:R-:W-:Y:S02]  /*13c10*/  IMAD.MOV.U32 R12, RZ, RZ, 0x2 ;  /* 0x00000002ff0c7424 */ /* 0x000fe400078e00ff */
[----:B------:R-:W-:-:S07]  /*13c20*/  IMAD.MOV.U32 R2, RZ, RZ, R14 ;  /* 0x000000ffff027224 */ /* 0x000fce00078e000e */
[----:B------:R-:W-:Y:S05]  /*13c30*/  WARPSYNC.COLLECTIVE R15, `(.L_x_2293) ;  /* 0x000000000f087348 */ /* 0x000fea0003c00000 */
[----:B------:R0:W1:Y:S02]  /*13c40*/  SHFL.IDX P6, R14, R13, R12, R11 ;  /* 0x0000000c0d0e7389 */ /* 0x00006400000c000b */
[----:B01----:R-:W-:Y:S01]  /*13c50*/  ENDCOLLECTIVE ;  /* 0x000000000000791b */ /* 0x003fe20003800000 */
.L_x_2293:
        /* <DEDUP_REMOVED lines=14> */
.L_x_2294:
[----:B------:R-:W-:Y:S02]  /*13d40*/  IMAD.MOV.U32 R13, RZ, RZ, R8 ;  /* 0x000000ffff0d7224 */ /* 0x000fe400078e0008 */
[----:B------:R-:W-:Y:S02]  /*13d50*/  IMAD.MOV.U32 R12, RZ, RZ, 0x3 ;  /* 0x00000003ff0c7424 */ /* 0x000fe400078e00ff */
[----:B------:R-:W-:-:S07]  /*13d60*/  IMAD.MOV.U32 R2, RZ, RZ, R14 ;  /* 0x000000ffff027224 */ /* 0x000fce00078e000e */
[----:B------:R-:W-:Y:S05]  /*13d70*/  WARPSYNC.COLLECTIVE R15, `(.L_x_2295) ;  /* 0x000000000f087348 */ /* 0x000fea0003c00000 */
[----:B------:R0:W1:Y:S02]  /*13d80*/  SHFL.IDX P6, R14, R13, R12, R11 ;  /* 0x0000000c0d0e7389 */ /* 0x00006400000c000b */
[----:B01----:R-:W-:Y:S01]  /*13d90*/  ENDCOLLECTIVE ;  /* 0x000000000000791b */ /* 0x003fe20003800000 */
.L_x_2295:
        /* <DEDUP_REMOVED lines=13> */
.L_x_2296:
        /* <DEDUP_REMOVED lines=10> */
.L_x_2297:
        /* <DEDUP_REMOVED lines=14> */
.L_x_2298:
        /* <DEDUP_REMOVED lines=8> */
.L_x_2222:
[----:B---3--:R3:W4:Y:S02]  /*14070*/  SYNCS.PHASECHK.TRANS64.TRYWAIT P0, [R0+URZ+0x29840], R28 ;  /* 0x0298401c000075a7 */ /* 0x008724000800017f */
[----:B----4-:R-:W-:Y:S05]  /*14080*/  @!P0 NANOSLEEP.SYNCS 0x989680 ;  /* 0x009896800000895d */ /* 0x010fea0003900000 */
[----:B------:R-:W4:Y:S02]  /*14090*/  @!P0 SYNCS.PHASECHK.TRANS64 P0, [R0+URZ+0x29840], R28 ;  /* 0x0298401c000085a7 */ /* 0x000f24000800007f */
[----:B----4-:R-:W-:Y:S05]  /*140a0*/  @!P0 BRA `(.L_x_2222) ;  /* 0xfffffffc00f08947 */ /* 0x010fea000383ffff */
[----:B------:R-:W-:Y:S05]  /*140b0*/  BRA `(.L_x_2300) ;  /* 0xffffffbc00dc7947 */ /* 0x000fea000383ffff */
.L_x_2223:
        /* <DEDUP_REMOVED lines=8> */
.L_x_2302:
[----:B------:R-:W-:Y:S05]  /*14140*/  BSYNC B0 ;  /* 0x0000000000007941 */ /* 0x000fea0003800000 */
.L_x_2301:
        /* <DEDUP_REMOVED lines=10> */
.L_x_2303:
[----:B------:R-:W-:Y:S02]  /*141f0*/  @P4 IMAD.IADD R23, R17, 0x1, R5 ;  /* 0x0000000111174824 */ /* 0x000fe400078e0205 */
[----:B------:R-:W-:Y:S02]  /*14200*/  IMAD.MOV.U32 R13, RZ, RZ, R7 ;  /* 0x000000ffff0d7224 */ /* 0x000fe400078e0007 */
[----:B------:R-:W-:Y:S01]  /*14210*/  IMAD.MOV.U32 R12, RZ, RZ, 0x1 ;  /* 0x00000001ff0c7424 */ /* 0x000fe200078e00ff */
[----:B------:R-:W-:Y:S02]  /*14220*/  @P5 IADD3 R8, P0, R36, R14, RZ ;  /* 0x0000000e24085210 */ /* 0x000fe40007f1e0ff */
[----:B------:R-:W-:-:S03]  /*14230*/  LOP3.LUT P6, RZ, R16, 0x8, RZ, 0xc0, !PT ;  /* 0x0000000810ff7812 */ /* 0x000fc600078cc0ff */
[----:B------:R-:W-:Y:S01]  /*14240*/  @P5 IMAD.X R3, RZ, RZ, R2, P0 ;  /* 0x000000ffff035224 */ /* 0x000fe200000e0602 */
[----:B------:R-:W-:Y:S01]  /*14250*/  LOP3.LUT P0, RZ, R16, 0x10, RZ, 0xc0, !PT ;  /* 0x0000001010ff7812 */ /* 0x000fe2000780c0ff */
[----:B------:R-:W-:-:S12]  /*14260*/  @P5 IMAD.MOV.U32 R2, RZ, RZ, R8 ;  /* 0x000000ffff025224 */ /* 0x000fd800078e0008 */
        /* <DEDUP_REMOVED lines=8> */
.L_x_2304:
        /* <DEDUP_REMOVED lines=11> */
.L_x_2305:
[----:B------:R-:W-:Y:S02]  /*143a0*/  IMAD.MOV.U32 R13, RZ, RZ, R7 ;  /* 0x000000ffff0d7224 */ /* 0x000fe400078e0007 */
[----:B------:R-:W-:Y:S01]  /*143b0*/  IMAD.MOV.U32 R12, RZ, RZ, 0x2 ;  /* 0x00000002ff0c7424 */ /* 0x000fe200078e00ff */
[----:B------:R-:W-:Y:S02]  /*143c0*/  @P4 IADD3 R8, P0, R36, R14, RZ ;  /* 0x0000000e24084210 */ /* 0x000fe40007f1e0ff */
[----:B------:R-:W-:-:S03]  /*143d0*/  LOP3.LUT P6, RZ, R16, 0x10, RZ, 0xc0, !PT ;  /* 0x0000001010ff7812 */ /* 0x000fc600078cc0ff */
[----:B------:R-:W-:Y:S02]  /*143e0*/  @P4 IMAD.X R25, RZ, RZ, R2, P0 ;  /* 0x000000ffff194224 */ /* 0x000fe400000e0602 */
[----:B------:R-:W-:Y:S02]  /*143f0*/  @P4 IMAD.MOV.U32 R2, RZ, RZ, R8 ;  /* 0x000000ffff024224 */ /* 0x000fe400078e0008 */
[----:B------:R-:W-:-:S06]  /*14400*/  @P4 IMAD.MOV.U32 R3, RZ, RZ, R25 ;  /* 0x000000ffff034224 */ /* 0x000fcc00078e0019 */
[----:B------:R-:W-:Y:S01]  /*14410*/  @!PT LDS RZ, [RZ] ;  /* 0x00000000fffff984 */ /* 0x000fe20000000800 */
[----:B------:R-:W-:Y:S01]  /*14420*/  @!PT LDS RZ, [RZ] ;  /* 0x00000000fffff984 */ /* 0x000fe20000000800 */
[----:B------:R-:W-:Y:S01]  /*14430*/  @!PT LDS RZ, [RZ] ;  /* 0x00000000fffff984 */ /* 0x000fe20000000800 */
[----:B------:R0:W-:Y:S02]  /*14440*/  @P4 LDGSTS.E.BYPASS.LTC128B.128 [R23+0x1ac00], desc[UR52][R2.64], !P6 ;  /* 0x1ac0000002174fae */ /* 0x0001e4000f101d74 */
[----:B0-----:R-:W-:Y:S05]  /*14450*/  WARPSYNC.COLLECTIVE R15, `(.L_x_2306) ;  /* 0x000000000f087348 */ /* 0x001fea0003c00000 */
[----:B------:R1:W2:Y:S02]  /*14460*/  SHFL.IDX P6, R14, R13, R12, R11 ;  /* 0x0000000c0d0e7389 */ /* 0x0002a400000c000b */
[----:B012---:R-:W-:Y:S01]  /*14470*/  ENDCOLLECTIVE ;  /* 0x000000000000791b */ /* 0x007fe20003800000 */
.L_x_2306:
[----:B------:R-:W-:Y:S01]  /*14480*/  @!PT LDS RZ, [RZ] ;  /* 0x00000000fffff984 */ /* 0x000fe20000000800 */
[----:B------:R-:W-:Y:S01]  /*14490*/  @!PT LDS RZ, [RZ] ;  /* 0x00000000fffff984 */ /* 0x000fe20000000800 */
[----:B------:R-:W-:Y:S01]  /*144a0*/  @!PT LDS RZ, [RZ] ;  /* 0x00000000fffff984 */ /* 0x000fe20000000800 */
[----:B------:R-:W-:Y:S04]  /*144b0*/  @P4 LDGSTS.E.BYPASS.LTC128B.128 [R23+0x1d400], desc[UR52][R2.64+0x40], !P5 ;  /* 0x1d40004002174fae */ /* 0x000fe8000e901d74 */
[----:B------:R0:W-:Y:S01]  /*144c0*/  @P4 LDGSTS.E.BYPASS.LTC128B.128 [R23+0x1fc00], desc[UR52][R2.64+0x80], !P1 ;  /* 0x1fc0008002174fae */ /* 0x0001e2000c901d74 */
[----:B------:R-:W-:Y:S01]  /*144d0*/  LOP3.LUT P4, RZ, R16, 0x10, RZ, 0xc0, !PT ;  /* 0x0000001010ff7812 */ /* 0x000fe2000788c0ff */
[----:B------:R-:W-:Y:S02]  /*144e0*/  IMAD.MOV.U32 R13, RZ, RZ, R4 ;  /* 0x000000ffff0d7224 */ /* 0x000fe400078e0004 */
[----:B0-----:R-:W-:-:S10]  /*144f0*/  IMAD.MOV.U32 R2, RZ, RZ, R14 ;  /* 0x000000ffff027224 */ /* 0x001fd400078e000e */
[----:B------:R-:W-:Y:S05]  /*14500*/  WARPSYNC.COLLECTIVE R15, `(.L_x_2307) ;  /* 0x000000000f087348 */ /* 0x000fea0003c00000 */
[----:B------:R0:W1:Y:S02]  /*14510*/  SHFL.IDX P6, R14, R13, R12, R11 ;  /* 0x0000000c0d0e7389 */ /* 0x00006400000c000b */
[----:B01----:R-:W-:Y:S01]  /*14520*/  ENDCOLLECTIVE ;  /* 0x000000000000791b */ /* 0x003fe20003800000 */
.L_x_2307:
[----:B------:R-:W-:Y:S02]  /*14530*/  IMAD.MOV.U32 R13, RZ, RZ, R7 ;  /* 0x000000ffff0d7224 */ /* 0x000fe400078e0007 */
[----:B------:R-:W-:Y:S01]  /*14540*/  IMAD.MOV.U32 R12, RZ, RZ, 0x3 ;  /* 0x00000003ff0c7424 */ /* 0x000fe200078e00ff */
[----:B------:R-:W-:-:S13]  /*14550*/  @P3 IADD3 R8, P0, R36, R14, RZ ;  /* 0x0000000e24083210 */ /* 0x000fda0007f1e0ff */
[----:B------:R-:W-:Y:S05]  /*14560*/  WARPSYNC.COLLECTIVE R15, `(.L_x_2308) ;  /* 0x000000000f087348 */ /* 0x000fea0003c00000 */
[----:B------:R0:W1:Y:S02]  /*14570*/  SHFL.IDX P6, R14, R13, R12, R11 ;  /* 0x0000000c0d0e7389 */ /* 0x00006400000c000b */
[----:B01----:R-:W-:Y:S01]  /*14580*/  ENDCOLLECTIVE ;  /* 0x000000000000791b */ /* 0x003fe20003800000 */
.L_x_2308:
[----:B------:R-:W-:Y:S02]  /*14590*/  @P3 IMAD.X R25, RZ, RZ, R2, P0 ;  /* 0x000000ffff193224 */ /* 0x000fe400000e0602 */
[----:B------:R-:W-:Y:S02]  /*145a0*/  @P3 IMAD.MOV.U32 R2, RZ, RZ, R8 ;  /* 0x000000ffff023224 */ /* 0x000fe400078e0008 */
[----:B------:R-:W-:Y:S02]  /*145b0*/  @P3 IMAD.MOV.U32 R3, RZ, RZ, R25 ;  /* 0x000000ffff033224 */ /* 0x000fe400078e0019 */
[----:B------:R-:W-:-:S03]  /*145c0*/  @P2 IMAD.IADD R25, R17, 0x1, R5 ;  /* 0x0000000111192824 */ /* 0x000fc600078e0205 */
        /* <DEDUP_REMOVED lines=11> */
.L_x_2309:
[----:B------:R-:W-:Y:S02]  /*14680*/  IMAD.MOV.U32 R13, RZ, RZ, R6 ;  /* 0x000000ffff0d7224 */ /* 0x000fe400078e0006 */
[----:B------:R-:W-:Y:S01]  /*14690*/  IMAD.MOV.U32 R12, RZ, RZ, RZ ;  /* 0x000000ffff0c7224 */ /* 0x000fe200078e00ff */
[----:B------:R-:W-:-:S05]  /*146a0*/  @P2 IADD3 R14, P0, R36, R14, RZ ;  /* 0x0000000e240e2210 */ /* 0x000fca0007f1e0ff */
[----:B------:R-:W-:-:S08]  /*146b0*/  @P2 IMAD.MOV.U32 R2, RZ, RZ, R14 ;  /* 0x000000ffff022224 */ /* 0x000fd000078e000e */
[----:B------:R-:W-:Y:S05]  /*146c0*/  WARPSYNC.COLLECTIVE R15, `(.L_x_2310) ;  /* 0x000000000f087348 */ /* 0x000fea0003c00000 */
[----:B------:R0:W1:Y:S02]  /*146d0*/  SHFL.IDX P6, R14, R13, R12, R11 ;  /* 0x0000000c0d0e7389 */ /* 0x00006400000c000b */
[----:B01----:R-:W-:Y:S01]  /*146e0*/  ENDCOLLECTIVE ;  /* 0x000000000000791b */ /* 0x003fe20003800000 */
.L_x_2310:
[----:B------:R-:W-:-:S04]  /*146f0*/  @P2 IMAD.X R23, RZ, RZ, R7, P0 ;  /* 0x000000ffff172224 */ /* 0x000fc800000e0607 */
        /* <DEDUP_REMOVED lines=12> */
.L_x_2311:
[----:B------:R-:W-:Y:S05]  /*147c0*/  BRA `(.L_x_2312) ;  /* 0xffffffbc00507947 */ /* 0x000fea000383ffff */
.L_x_2230:
[----:B------:R-:W-:Y:S02]  /*147d0*/  IMAD.MOV.U32 R13, RZ, RZ, R4 ;  /* 0x000000ffff0d7224 */ /* 0x000fe400078e0004 */
[----:B------:R-:W-:Y:S02]  /*147e0*/  IMAD.MOV.U32 R12, RZ, RZ, RZ ;  /* 0x000000ffff0c7224 */ /* 0x000fe400078e00ff */
[----:B------:R-:W-:Y:S02]  /*147f0*/  IMAD.MOV.U32 R11, RZ, RZ, 0x1c1f ;  /* 0x00001c1fff0b7424 */ /* 0x000fe400078e00ff */
[----:B------:R-:W-:Y:S02]  /*14800*/  IMAD.MOV.U32 R15, RZ, RZ, -0x1 ;  /* 0xffffffffff0f7424 */ /* 0x000fe400078e00ff */
[----:B------:R-:W-:-:S07]  /*14810*/  IMAD.U32 R5, RZ, RZ, UR43 ;  /* 0x0000002bff057e24 */ /* 0x000fce000f8e00ff */
[----:B----45:R-:W-:Y:S05]  /*14820*/  WARPSYNC.COLLECTIVE R15, `(.L_x_2313) ;  /* 0x000000000f087348 */ /* 0x030fea0003c00000 */
[----:B----4-:R0:W1:Y:S02]  /*14830*/  SHFL.IDX P6, R14, R13, R12, R11 ;  /* 0x0000000c0d0e7389 */ /* 0x01006400000c000b */
[----:B01---5:R-:W-:Y:S01]  /*14840*/  ENDCOLLECTIVE ;  /* 0x000000000000791b */ /* 0x023fe20003800000 */
.L_x_2313:
[----:B------:R-:W-:-:S04]  /*14850*/  IMAD R5, R5, 0x80, R10 ;  /* 0x0000008005057824 */ /* 0x000fc800078e020a */
[C---:B------:R-:W-:Y:S01]  /*14860*/  VIADD R6, R5.reuse, 0x20 ;  /* 0x0000002005067836 */ /* 0x040fe20000000000 */
[----:B------:R-:W-:Y:S01]  /*14870*/  ISETP.GE.AND P0, PT, R5, UR38, PT ;  /* 0x0000002605007c0c */ /* 0x000fe2000bf06270 */
[----:B------:R-:W-:Y:S02]  /*14880*/  IMAD.MOV.U32 R13, RZ, RZ, R0 ;  /* 0x000000ffff0d7224 */ /* 0x000fe400078e0000 */
[----:B------:R-:W-:-:S10]  /*14890*/  IMAD.MOV.U32 R2, RZ, RZ, R14 ;  /* 0x000000ffff027224 */ /* 0x000fd400078e000e */
[----:B------:R-:W-:Y:S05]  /*148a0*/  WARPSYNC.COLLECTIVE R15, `(.L_x_2314) ;  /* 0x000000000f087348 */ /* 0x000fea0003c00000 */
[----:B------:R0:W1:Y:S02]  /*148b0*/  SHFL.IDX P6, R14, R13, R12, R11 ;  /* 0x0000000c0d0e7389 */ /* 0x00006400000c000b */
[----:B01----:R-:W-:Y:S01]  /*148c0*/  ENDCOLLECTIVE ;  /* 0x000000000000791b */ /* 0x003fe20003800000 */
.L_x_2314:
        /* <DEDUP_REMOVED lines=8> */
.L_x_2315:
        /* <DEDUP_REMOVED lines=12> */
.L_x_2316:
[----:B------:R-:W-:Y:S02]  /*14a10*/  IMAD.MOV.U32 R13, RZ, RZ, R4 ;  /* 0x000000ffff0d7224 */ /* 0x000fe400078e0004 */
[----:B------:R-:W-:Y:S01]  /*14a20*/  IMAD.MOV.U32 R12, RZ, RZ, 0x2 ;  /* 0x00000002ff0c7424 */ /* 0x000fe200078e00ff */
[----:B------:R-:W-:-:S05]  /*14a30*/  @!P0 IADD3 R14, P1, R36, R14, RZ ;  /* 0x0000000e240e8210 */ /* 0x000fca0007f3e0ff */
[----:B------:R-:W-:-:S08]  /*14a40*/  @!P0 IMAD.MOV.U32 R2, RZ, RZ, R14 ;  /* 0x000000ffff028224 */ /* 0x000fd000078e000e */
[----:B------:R-:W-:Y:S05]  /*14a50*/  WARPSYNC.COLLECTIVE R15, `(.L_x_2317) ;  /* 0x000000000f087348 */ /* 0x000fea0003c00000 */
[----:B------:R0:W1:Y:S02]  /*14a60*/  SHFL.IDX P6, R14, R13, R12, R11 ;  /* 0x0000000c0d0e7389 */ /* 0x00006400000c000b */
[----:B01----:R-:W-:Y:S01]  /*14a70*/  ENDCOLLECTIVE ;  /* 0x000000000000791b */ /* 0x003fe20003800000 */
.L_x_2317:
        /* <DEDUP_REMOVED lines=15> */
.L_x_2318:
[----:B------:R-:W-:Y:S02]  /*14b70*/  IMAD.MOV.U32 R13, RZ, RZ, R4 ;  /* 0x000000ffff0d7224 */ /* 0x000fe400078e0004 */
[----:B------:R-:W-:Y:S01]  /*14b80*/  IMAD.MOV.U32 R12, RZ, RZ, 0x3 ;  /* 0x00000003ff0c7424 */ /* 0x000fe200078e00ff */
[----:B------:R-:W-:-:S05]  /*14b90*/  @!P0 IADD3 R14, P1, R36, R14, RZ ;  /* 0x0000000e240e8210 */ /* 0x000fca0007f3e0ff */
[----:B------:R-:W-:-:S08]  /*14ba0*/  @!P0 IMAD.MOV.U32 R2, RZ, RZ, R14 ;  /* 0x000000ffff028224 */ /* 0x000fd000078e000e */
[----:B------:R-:W-:Y:S05]  /*14bb0*/  WARPSYNC.COLLECTIVE R15, `(.L_x_2319) ;  /* 0x000000000f087348 */ /* 0x000fea0003c00000 */
[----:B------:R0:W1:Y:S02]  /*14bc0*/  SHFL.IDX P6, R14, R13, R12, R11 ;  /* 0x0000000c0d0e7389 */ /* 0x00006400000c000b */
[----:B01----:R-:W-:Y:S01]  /*14bd0*/  ENDCOLLECTIVE ;  /* 0x000000000000791b */ /* 0x003fe20003800000 */
.L_x_2319:
        /* <DEDUP_REMOVED lines=13> */
.L_x_2320:
[----:B------:R-:W-:Y:S05]  /*14cb0*/  BRA `(.L_x_2321) ;  /* 0xffffffc000547947 */ /* 0x000fea000383ffff */
.L_x_2233:
[----:B0-----:R0:W1:Y:S02]  /*14cc0*/  SYNCS.PHASECHK.TRANS64.TRYWAIT P0, [R17+URZ+0x29820], R0 ;  /* 0x02982000110075a7 */ /* 0x001064000800017f */
[----:B-1----:R-:W-:Y:S05]  /*14cd0*/  @!P0 NANOSLEEP.SYNCS 0x989680 ;  /* 0x009896800000895d */ /* 0x002fea0003900000 */
[----:B------:R-:W1:Y:S02]  /*14ce0*/  @!P0 SYNCS.PHASECHK.TRANS64 P0, [R17+URZ+0x29820], R0 ;  /* 0x02982000110085a7 */ /* 0x000e64000800007f */
[----:B-1----:R-:W-:Y:S05]  /*14cf0*/  @!P0 BRA `(.L_x_2233) ;  /* 0xfffffffc00f08947 */ /* 0x002fea000383ffff */
[----:B------:R-:W-:Y:S05]  /*14d00*/  BRA `(.L_x_2322) ;  /* 0xffffffc000b87947 */ /* 0x000fea000383ffff */
.L_x_2237:
[----:B0-----:R0:W1:Y:S02]  /*14d10*/  SYNCS.PHASECHK.TRANS64.TRYWAIT P0, [R0+URZ+0x29880], R29 ;  /* 0x0298801d000075a7 */ /* 0x001064000800017f */
[----:B-1----:R-:W-:Y:S05]  /*14d20*/  @!P0 NANOSLEEP.SYNCS 0x989680 ;  /* 0x009896800000895d */ /* 0x002fea0003900000 */
[----:B------:R-:W1:Y:S02]  /*14d30*/  @!P0 SYNCS.PHASECHK.TRANS64 P0, [R0+URZ+0x29880], R29 ;  /* 0x0298801d000085a7 */ /* 0x000e64000800007f */
[----:B-1----:R-:W-:Y:S05]  /*14d40*/  @!P0 BRA `(.L_x_2237) ;  /* 0xfffffffc00f08947 */ /* 0x002fea000383ffff */
[----:B------:R-:W-:Y:S05]  /*14d50*/  BRA `(.L_x_2323) ;  /* 0xffffffc400e87947 */ /* 0x000fea000383ffff */
.L_x_2238:
        /* <DEDUP_REMOVED lines=8> */
.L_x_2325:
[----:B------:R-:W-:Y:S05]  /*14de0*/  BSYNC B0 ;  /* 0x0000000000007941 */ /* 0x000fea0003800000 */
.L_x_2324:
        /* <DEDUP_REMOVED lines=10> */
.L_x_2326:
[----:B------:R-:W-:Y:S02]  /*14e90*/  IMAD.MOV.U32 R13, RZ, RZ, R9 ;  /* 0x000000ffff0d7224 */ /* 0x000fe400078e0009 */
[----:B------:R-:W-:Y:S02]  /*14ea0*/  IMAD.MOV.U32 R12, RZ, RZ, 0x1 ;  /* 0x00000001ff0c7424 */ /* 0x000fe400078e00ff */
[----:B------:R-:W-:-:S07]  /*14eb0*/  IMAD.MOV.U32 R2, RZ, RZ, R14 ;  /* 0x000000ffff027224 */ /* 0x000fce00078e000e */
[----:B------:R-:W-:Y:S05]  /*14ec0*/  WARPSYNC.COLLECTIVE R15, `(.L_x_2327) ;  /* 0x000000000f087348 */ /* 0x000fea0003c00000 */
[----:B------:R0:W1:Y:S02]  /*14ed0*/  SHFL.IDX P6, R14, R13, R12, R11 ;  /* 0x0000000c0d0e7389 */ /* 0x00006400000c000b */
[----:B01----:R-:W-:Y:S01]  /*14ee0*/  ENDCOLLECTIVE ;  /* 0x000000000000791b */ /* 0x003fe20003800000 */
.L_x_2327:
        /* <DEDUP_REMOVED lines=12> */
.L_x_2328:
[----:B------:R-:W-:Y:S02]  /*14fb0*/  IMAD.MOV.U32 R13, RZ, RZ, R9 ;  /* 0x000000ffff0d7224 */ /* 0x000fe400078e0009 */
[----:B------:R-:W-:Y:S02]  /*14fc0*/  IMAD.MOV.U32 R12, RZ, RZ, 0x2 ;  /* 0x00000002ff0c7424 */ /* 0x000fe400078e00ff */
[----:B------:R-:W-:-:S07]  /*14fd0*/  IMAD.MOV.U32 R2, RZ, RZ, R14 ;  /* 0x000000ffff027224 */ /* 0x000fce00078e000e */
[----:B------:R-:W-:Y:S05]  /*14fe0*/  WARPSYNC.COLLECTIVE R15, `(.L_x_2329) ;  /* 0x000000000f087348 */ /* 0x000fea0003c00000 */
[----:B------:R0:W1:Y:S02]  /*14ff0*/  SHFL.IDX P6, R14, R13, R12, R11 ;  /* 0x0000000c0d0e7389 */ /* 0x00006400000c000b */
[----:B01----:R-:W-:Y:S01]  /*15000*/  ENDCOLLECTIVE ;  /* 0x000000000000791b */ /* 0x003fe20003800000 */
.L_x_2329:
        /* <DEDUP_REMOVED lines=12> */
.L_x_2330:
[----:B------:R-:W-:Y:S02]  /*150d0*/  IMAD.MOV.U32 R13, RZ, RZ, R9 ;  /* 0x000000ffff0d7224 */ /* 0x000fe400078e0009 */
[----:B------:R-:W-:Y:S02]  /*150e0*/  IMAD.MOV.U32 R12, RZ, RZ, 0x3 ;  /* 0x00000003ff0c7424 */ /* 0x000fe400078e00ff */
[----:B------:R-:W-:-:S07]  /*150f0*/  IMAD.MOV.U32 R2, RZ, RZ, R14 ;  /* 0x000000ffff027224 */ /* 0x000fce00078e000e */
[----:B------:R-:W-:Y:S05]  /*15100*/  WARPSYNC.COLLECTIVE R15, `(.L_x_2331) ;  /* 0x000000000f087348 */ /* 0x000fea0003c00000 */
[----:B------:R0:W1:Y:S02]  /*15110*/  SHFL.IDX P6, R14, R13, R12, R11 ;  /* 0x0000000c0d0e7389 */ /* 0x00006400000c000b */
[----:B01----:R-:W-:Y:S01]  /*15120*/  ENDCOLLECTIVE ;  /* 0x000000000000791b */ /* 0x003fe20003800000 */
.L_x_2331:
        /* <DEDUP_REMOVED lines=12> */
.L_x_2332:
[----:B------:R-:W-:Y:S02]  /*151f0*/  IMAD.MOV.U32 R13, RZ, RZ, R23 ;  /* 0x000000ffff0d7224 */ /* 0x000fe400078e0017 */
[----:B------:R-:W-:Y:S02]  /*15200*/  IMAD.MOV.U32 R12, RZ, RZ, RZ ;  /* 0x000000ffff0c7224 */ /* 0x000fe400078e00ff */
[----:B------:R-:W-:-:S07]  /*15210*/  IMAD.MOV.U32 R2, RZ, RZ, R14 ;  /* 0x000000ffff027224 */ /* 0x000fce00078e000e */
[----:B------:R-:W-:Y:S05]  /*15220*/  WARPSYNC.COLLECTIVE R15, `(.L_x_2333) ;  /* 0x000000000f087348 */ /* 0x000fea0003c00000 */
[----:B------:R0:W1:Y:S02]  /*15230*/  SHFL.IDX P6, R14, R13, R12, R11 ;  /* 0x0000000c0d0e7389 */ /* 0x00006400000c000b */
[----:B01----:R-:W-:Y:S01]  /*15240*/  ENDCOLLECTIVE ;  /* 0x000000000000791b */ /* 0x003fe20003800000 */
.L_x_2333:
        /* <DEDUP_REMOVED lines=12> */
.L_x_2334:
[----:B------:R-:W-:Y:S01]  /*15310*/  IMAD.MOV.U32 R2, RZ, RZ, R14 ;  /* 0x000000ffff027224 */ /* 0x000fe200078e000e */
[----:B------:R-:W-:Y:S06]  /*15320*/  BRA `(.L_x_2335) ;  /* 0xffffffc400847947 */ /* 0x000fec000383ffff */
.L_x_2243:
[----:B---3--:R3:W4:Y:S02]  /*15330*/  SYNCS.PHASECHK.TRANS64.TRYWAIT P0, [R0+URZ+0x29840], R29 ;  /* 0x0298401d000075a7 */ /* 0x008724000800017f */
[----:B----4-:R-:W-:Y:S05]  /*15340*/  @!P0 NANOSLEEP.SYNCS 0x989680 ;  /* 0x009896800000895d */ /* 0x010fea0003900000 */
[----:B------:R-:W4:Y:S02]  /*15350*/  @!P0 SYNCS.PHASECHK.TRANS64 P0, [R0+URZ+0x29840], R29 ;  /* 0x0298401d000085a7 */ /* 0x000f24000800007f */
[----:B----4-:R-:W-:Y:S05]  /*15360*/  @!P0 BRA `(.L_x_2243) ;  /* 0xfffffffc00f08947 */ /* 0x010fea000383ffff */
[----:B------:R-:W-:Y:S05]  /*15370*/  BRA `(.L_x_2336) ;  /* 0xffffffc400d87947 */ /* 0x000fea000383ffff */
.L_x_2244:
        /* <DEDUP_REMOVED lines=8> */
.L_x_2338:
[----:B------:R-:W-:Y:S05]  /*15400*/  BSYNC B0 ;  /* 0x0000000000007941 */ /* 0x000fea0003800000 */
.L_x_2337:
        /* <DEDUP_REMOVED lines=9> */
.L_x_2339:
[----:B------:R-:W-:Y:S02]  /*154a0*/  IMAD.MOV.U32 R13, RZ, RZ, R6 ;  /* 0x000000ffff0d7224 */ /* 0x000fe400078e0006 */
[----:B------:R-:W-:Y:S02]  /*154b0*/  IMAD.MOV.U32 R12, RZ, RZ, 0x1 ;  /* 0x00000001ff0c7424 */ /* 0x000fe400078e00ff */
[----:B------:R-:W-:-:S07]  /*154c0*/  IMAD.MOV.U32 R2, RZ, RZ, R14 ;  /* 0x000000ffff027224 */ /* 0x000fce00078e000e */
[----:B------:R-:W-:Y:S05]  /*154d0*/  WARPSYNC.COLLECTIVE R15, `(.L_x_2340) ;  /* 0x000000000f087348 */ /* 0x000fea0003c00000 */
[----:B------:R0:W1:Y:S02]  /*154e0*/  SHFL.IDX P6, R14, R13, R12, R11 ;  /* 0x0000000c0d0e7389 */ /* 0x00006400000c000b */
[----:B01----:R-:W-:Y:S01]  /*154f0*/  ENDCOLLECTIVE ;  /* 0x000000000000791b */ /* 0x003fe20003800000 */
.L_x_2340:
        /* <DEDUP_REMOVED lines=13> */
.L_x_2341:
[----:B------:R-:W-:Y:S02]  /*155d0*/  IMAD.MOV.U32 R13, RZ, RZ, R6 ;  /* 0x000000ffff0d7224 */ /* 0x000fe400078e0006 */
[----:B------:R-:W-:Y:S02]  /*155e0*/  IMAD.MOV.U32 R12, RZ, RZ, 0x2 ;  /* 0x00000002ff0c7424 */ /* 0x000fe400078e00ff */
[----:B------:R-:W-:-:S07]  /*155f0*/  IMAD.MOV.U32 R2, RZ, RZ, R14 ;  /* 0x000000ffff027224 */ /* 0x000fce00078e000e */
[----:B------:R-:W-:Y:S05]  /*15600*/  WARPSYNC.COLLECTIVE R15, `(.L_x_2342) ;  /* 0x000000000f087348 */ /* 0x000fea0003c00000 */
[----:B------:R0:W1:Y:S02]  /*15610*/  SHFL.IDX P6, R14, R13, R12, R11 ;  /* 0x0000000c0d0e7389 */ /* 0x00006400000c000b */
[----:B01----:R-:W-:Y:S01]  /*15620*/  ENDCOLLECTIVE ;  /* 0x000000000000791b */ /* 0x003fe20003800000 */
.L_x_2342:
        /* <DEDUP_REMOVED lines=13> */
.L_x_2343:
[----:B------:R-:W-:Y:S02]  /*15700*/  IMAD.MOV.U32 R13, RZ, RZ, R6 ;  /* 0x000000ffff0d7224 */ /* 0x000fe400078e0006 */
[----:B------:R-:W-:Y:S02]  /*15710*/  IMAD.MOV.U32 R12, RZ, RZ, 0x3 ;  /* 0x00000003ff0c7424 */ /* 0x000fe400078e00ff */
[----:B------:R-:W-:-:S07]  /*15720*/  IMAD.MOV.U32 R2, RZ, RZ, R14 ;  /* 0x000000ffff027224 */ /* 0x000fce00078e000e */
[----:B------:R-:W-:Y:S05]  /*15730*/  WARPSYNC.COLLECTIVE R15, `(.L_x_2344) ;  /* 0x000000000f087348 */ /* 0x000fea0003c00000 */
[----:B------:R0:W1:Y:S02]  /*15740*/  SHFL.IDX P6, R14, R13, R12, R11 ;  /* 0x0000000c0d0e7389 */ /* 0x00006400000c000b */
[----:B01----:R-:W-:Y:S01]  /*15750*/  ENDCOLLECTIVE ;  /* 0x000000000000791b */ /* 0x003fe20003800000 */
.L_x_2344:
        /* <DEDUP_REMOVED lines=13> */
.L_x_2345:
[----:B------:R-:W-:Y:S02]  /*15830*/  IMAD.MOV.U32 R13, RZ, RZ, R8 ;  /* 0x000000ffff0d7224 */ /* 0x000fe400078e0008 */
[----:B------:R-:W-:Y:S02]  /*15840*/  IMAD.MOV.U32 R12, RZ, RZ, RZ ;  /* 0x000000ffff0c7224 */ /* 0x000fe400078e00ff */
[----:B------:R-:W-:-:S07]  /*15850*/  IMAD.MOV.U32 R2, RZ, RZ, R14 ;  /* 0x000000ffff027224 */ /* 0x000fce00078e000e */
[----:B------:R-:W-:Y:S05]  /*15860*/  WARPSYNC.COLLECTIVE R15, `(.L_x_2346) ;  /* 0x000000000f087348 */ /* 0x000fea0003c00000 */
[----:B------:R0:W1:Y:S02]  /*15870*/  SHFL.IDX P6, R14, R13, R12, R11 ;  /* 0x0000000c0d0e7389 */ /* 0x00006400000c000b */
[----:B01----:R-:W-:Y:S01]  /*15880*/  ENDCOLLECTIVE ;  /* 0x000000000000791b */ /* 0x003fe20003800000 */
.L_x_2346:
        /* <DEDUP_REMOVED lines=13> */
.L_x_2347:
[----:B------:R-:W-:Y:S05]  /*15960*/  BRA `(.L_x_2348) ;  /* 0xffffffc4006c7947 */ /* 0x000fea000383ffff */
.L_x_2249:
[----:B0-----:R0:W2:Y:S02]  /*15970*/  SYNCS.PHASECHK.TRANS64.TRYWAIT P1, [R0+URZ+0x29870], R3 ;  /* 0x02987003000075a7 */ /* 0x0010a4000802017f */
[----:B--2---:R-:W-:Y:S05]  /*15980*/  @!P1 NANOSLEEP.SYNCS 0x989680 ;  /* 0x009896800000995d */ /* 0x004fea0003900000 */
[----:B------:R-:W2:Y:S02]  /*15990*/  @!P1 SYNCS.PHASECHK.TRANS64 P1, [R0+URZ+0x29870], R3 ;  /* 0x02987003000095a7 */ /* 0x000ea4000802007f */
[----:B--2---:R-:W-:Y:S05]  /*159a0*/  @!P1 BRA `(.L_x_2249) ;  /* 0xfffffffc00f09947 */ /* 0x004fea000383ffff */
[----:B------:R-:W-:Y:S05]  /*159b0*/  BRA `(.L_x_2349) ;  /* 0xffffffc400d87947 */ /* 0x000fea000383ffff */
.L_x_2251:
[----:B0-----:R0:W2:Y:S02]  /*159c0*/  SYNCS.PHASECHK.TRANS64.TRYWAIT P1, [R0+URZ+0x29860], R3 ;  /* 0x02986003000075a7 */ /* 0x0010a4000802017f */
[----:B--2---:R-:W-:Y:S05]  /*159d0*/  @!P1 NANOSLEEP.SYNCS 0x989680 ;  /* 0x009896800000995d */ /* 0x004fea0003900000 */
[----:B------:R-:W2:Y:S02]  /*159e0*/  @!P1 SYNCS.PHASECHK.TRANS64 P1, [R0+URZ+0x29860], R3 ;  /* 0x02986003000095a7 */ /* 0x000ea4000802007f */
[----:B--2---:R-:W-:Y:S05]  /*159f0*/  @!P1 BRA `(.L_x_2251) ;  /* 0xfffffffc00f09947 */ /* 0x004fea000383ffff */
[----:B------:R-:W-:Y:S05]  /*15a00*/  BRA `(.L_x_2350) ;  /* 0xffffffc400e87947 */ /* 0x000fea000383ffff */
.L_x_2259:
[----:B-1----:R1:W2:Y:S02]  /*15a10*/  SYNCS.PHASECHK.TRANS64.TRYWAIT P0, [R18+URZ+0x29870], R3 ;  /* 0x02987003120075a7 */ /* 0x0022a4000800017f */
[----:B--2---:R-:W-:Y:S05]  /*15a20*/  @!P0 NANOSLEEP.SYNCS 0x989680 ;  /* 0x009896800000895d */ /* 0x004fea0003900000 */
[----:B------:R-:W2:Y:S02]  /*15a30*/  @!P0 SYNCS.PHASECHK.TRANS64 P0, [R18+URZ+0x29870], R3 ;  /* 0x02987003120085a7 */ /* 0x000ea4000800007f */
[----:B--2---:R-:W-:Y:S05]  /*15a40*/  @!P0 BRA `(.L_x_2259) ;  /* 0xfffffffc00f08947 */ /* 0x004fea000383ffff */
[----:B------:R-:W-:Y:S05]  /*15a50*/  BRA `(.L_x_2351) ;  /* 0xffffffcc00bc7947 */ /* 0x000fea000383ffff */
.L_x_2261:
[----:B0-----:R0:W1:Y:S02]  /*15a60*/  SYNCS.PHASECHK.TRANS64.TRYWAIT P0, [R18+URZ+0x29860], R3 ;  /* 0x02986003120075a7 */ /* 0x001064000800017f */
[----:B-1----:R-:W-:Y:S05]  /*15a70*/  @!P0 NANOSLEEP.SYNCS 0x989680 ;  /* 0x009896800000895d */ /* 0x002fea0003900000 */
[----:B------:R-:W1:Y:S02]  /*15a80*/  @!P0 SYNCS.PHASECHK.TRANS64 P0, [R18+URZ+0x29860], R3 ;  /* 0x02986003120085a7 */ /* 0x000e64000800007f */
[----:B-1----:R-:W-:Y:S05]  /*15a90*/  @!P0 BRA `(.L_x_2261) ;  /* 0xfffffffc00f08947 */ /* 0x002fea000383ffff */
[----:B------:R-:W-:Y:S05]  /*15aa0*/  BRA `(.L_x_2352) ;  /* 0xffffffcc00c87947 */ /* 0x000fea000383ffff */
.L_x_2268:
[----:B-1----:R1:W2:Y:S02]  /*15ab0*/  SYNCS.PHASECHK.TRANS64.TRYWAIT P0, [R4+URZ+0x29820], R0 ;  /* 0x02982000040075a7 */ /* 0x0022a4000800017f */
[----:B--2---:R-:W-:Y:S05]  /*15ac0*/  @!P0 NANOSLEEP.SYNCS 0x989680 ;  /* 0x009896800000895d */ /* 0x004fea0003900000 */
[----:B------:R-:W2:Y:S02]  /*15ad0*/  @!P0 SYNCS.PHASECHK.TRANS64 P0, [R4+URZ+0x29820], R0 ;  /* 0x02982000040085a7 */ /* 0x000ea4000800007f */
[----:B--2---:R-:W-:Y:S05]  /*15ae0*/  @!P0 BRA `(.L_x_2268) ;  /* 0xfffffffc00f08947 */ /* 0x004fea000383ffff */
[----:B------:R-:W-:Y:S05]  /*15af0*/  BRA `(.L_x_2353) ;  /* 0xffffffd400d87947 */ /* 0x000fea000383ffff */
.L_x_2269:
        /* <DEDUP_REMOVED lines=11> */
.L_x_2355:
[----:B------:R-:W-:Y:S05]  /*15bb0*/  BSYNC B0 ;  /* 0x0000000000007941 */ /* 0x000fea0003800000 */
.L_x_2354:
[----:B------:R-:W-:Y:S05]  /*15bc0*/  BRA `(.L_x_2356) ;  /* 0xffffffd400c07947 */ /* 0x000fea000383ffff */
.L_x_2272:
[----:B------:R-:W-:Y:S01]  /*15bd0*/  BSSY B1, `(.L_x_2357) ;  /* 0x0000006000017945 */ /* 0x000fe20003800000 */
[----:B------:R-:W-:-:S07]  /*15be0*/  IMAD.MOV.U32 R15, RZ, RZ, -0x1 ;  /* 0xffffffffff0f7424 */ /* 0x000fce00078e00ff */
[----:B01----:R-:W-:Y:S05]  /*15bf0*/  WARPSYNC.COLLECTIVE R15, `(.L_x_2358) ;  /* 0x000000000f0c7348 */ /* 0x003fea0003c00000 */
[----:B------:R-:W-:Y:S02]  /*15c00*/  ELECT P6, UR62, PT ;  /* 0x00000000003e782f */ /* 0x000fe400038c0000 */
[----:B------:R-:W-:Y:S01]  /*15c10*/  MOV R14, UR62 ;  /* 0x0000003e000e7c02 */ /* 0x000fe20008000f00 */
[----:B01----:R-:W-:Y:S10]  /*15c20*/  ENDCOLLECTIVE ;  /* 0x000000000000791b */ /* 0x003ff40003800000 */
.L_x_2358:
[----:B------:R-:W-:Y:S05]  /*15c30*/  BSYNC B1 ;  /* 0x0000000000017941 */ /* 0x000fea0003800000 */
.L_x_2357:
[----:B------:R-:W-:Y:S05]  /*15c40*/  BRA `(.L_x_2359) ;  /* 0xffffffd400b87947 */ /* 0x000fea000383ffff */
.L_x_2274:
[----:B-1----:R1:W2:Y:S02]  /*15c50*/  SYNCS.PHASECHK.TRANS64.TRYWAIT P1, [R5+URZ+0x29840], R0 ;  /* 0x02984000050075a7 */ /* 0x0022a4000802017f */
[----:B--2---:R-:W-:Y:S05]  /*15c60*/  @!P1 NANOSLEEP.SYNCS 0x989680 ;  /* 0x009896800000995d */ /* 0x004fea0003900000 */
[----:B------:R-:W2:Y:S02]  /*15c70*/  @!P1 SYNCS.PHASECHK.TRANS64 P1, [R5+URZ+0x29840], R0 ;  /* 0x02984000050095a7 */ /* 0x000ea4000802007f */
[----:B--2---:R-:W-:Y:S05]  /*15c80*/  @!P1 BRA `(.L_x_2274) ;  /* 0xfffffffc00f09947 */ /* 0x004fea000383ffff */
[----:B------:R-:W-:Y:S05]  /*15c90*/  BRA `(.L_x_2360) ;  /* 0xffffffd400d87947 */ /* 0x000fea000383ffff */
.L_x_2276:
[----:B--2---:R2:W3:Y:S02]  /*15ca0*/  SYNCS.PHASECHK.TRANS64.TRYWAIT P1, [R19+URZ+0x29840], R2 ;  /* 0x02984002130075a7 */ /* 0x0044e4000802017f */
[----:B---3--:R-:W-:Y:S05]  /*15cb0*/  @!P1 NANOSLEEP.SYNCS 0x989680 ;  /* 0x009896800000995d */ /* 0x008fea0003900000 */
[----:B------:R-:W3:Y:S02]  /*15cc0*/  @!P1 SYNCS.PHASECHK.TRANS64 P1, [R19+URZ+0x29840], R2 ;  /* 0x02984002130095a7 */ /* 0x000ee4000802007f */
[----:B---3--:R-:W-:Y:S05]  /*15cd0*/  @!P1 BRA `(.L_x_2276) ;  /* 0xfffffffc00f09947 */ /* 0x008fea000383ffff */
[----:B------:R-:W-:Y:S05]  /*15ce0*/  BRA `(.L_x_2361) ;  /* 0xffffffd400e47947 */ /* 0x000fea000383ffff */
.L_x_2278:
[----:B---3--:R3:W4:Y:S02]  /*15cf0*/  SYNCS.PHASECHK.TRANS64.TRYWAIT P1, [R5+URZ+0x29860], R0 ;  /* 0x02986000050075a7 */ /* 0x008724000802017f */
[----:B----4-:R-:W-:Y:S05]  /*15d00*/  @!P1 NANOSLEEP.SYNCS 0x989680 ;  /* 0x009896800000995d */ /* 0x010fea0003900000 */
[----:B------:R-:W4:Y:S02]  /*15d10*/  @!P1 SYNCS.PHASECHK.TRANS64 P1, [R5+URZ+0x29860], R0 ;  /* 0x02986000050095a7 */ /* 0x000f24000802007f */
[----:B----4-:R-:W-:Y:S05]  /*15d20*/  @!P1 BRA `(.L_x_2278) ;  /* 0xfffffffc00f09947 */ /* 0x010fea000383ffff */
[----:B------:R-:W-:Y:S05]  /*15d30*/  BRA `(.L_x_2362) ;  /* 0xffffffd400e07947 */ /* 0x000fea000383ffff */
.L_x_2280:
[----:B----4-:R4:W0:Y:S02]  /*15d40*/  SYNCS.PHASECHK.TRANS64.TRYWAIT P1, [R19+URZ+0x29860], R2 ;  /* 0x02986002130075a7 */ /* 0x010824000802017f */
[----:B0-----:R-:W-:Y:S05]  /*15d50*/  @!P1 NANOSLEEP.SYNCS 0x989680 ;  /* 0x009896800000995d */ /* 0x001fea0003900000 */
[----:B------:R-:W0:Y:S02]  /*15d60*/  @!P1 SYNCS.PHASECHK.TRANS64 P1, [R19+URZ+0x29860], R2 ;  /* 0x02986002130095a7 */ /* 0x000e24000802007f */
[----:B0-----:R-:W-:Y:S05]  /*15d70*/  @!P1 BRA `(.L_x_2280) ;  /* 0xfffffffc00f09947 */ /* 0x001fea000383ffff */
[----:B------:R-:W-:Y:S05]  /*15d80*/  BRA `(.L_x_2363) ;  /* 0xffffffd400dc7947 */ /* 0x000fea000383ffff */
.L_x_2282:
[----:B------:R0:W0:Y:S02]  /*15d90*/  SYNCS.PHASECHK.TRANS64.TRYWAIT P1, [R5+URZ+0x29880], R0 ;  /* 0x02988000050075a7 */ /* 0x000024000802017f */
[----:B0-----:R-:W-:Y:S05]  /*15da0*/  @!P1 NANOSLEEP.SYNCS 0x989680 ;  /* 0x009896800000995d */ /* 0x001fea0003900000 */
[----:B------:R-:W0:Y:S02]  /*15db0*/  @!P1 SYNCS.PHASECHK.TRANS64 P1, [R5+URZ+0x29880], R0 ;  /* 0x02988000050095a7 */ /* 0x000e24000802007f */
[----:B0-----:R-:W-:Y:S05]  /*15dc0*/  @!P1 BRA `(.L_x_2282) ;  /* 0xfffffffc00f09947 */ /* 0x001fea000383ffff */
[----:B------:R-:W-:Y:S05]  /*15dd0*/  BRA `(.L_x_2364) ;  /* 0xffffffd400d87947 */ /* 0x000fea000383ffff */
.L_x_2365:
        /* <DEDUP_REMOVED lines=10> */
.L_x_3196:


//--------------------- .text._ZN7cutlass13device_kernelIN5flash11enable_sm90INS1_16FlashAttnFwdSm90INS1_25CollectiveMainloopFwdSm90ILi2EN4cute5tupleIJNS5_1CILi1EEES8_S8_EEENS6_IJNS7_ILi128EEENS7_ILi160EEENS7_ILi192EEEEEELi128ENS_12float_e4m3_tEfNS_4arch4Sm90ELb1ELb0ELb0ELb1ELb1ELb0ELb0ELb1ELb1ELb1ELb0ELb0EEENS1_21CollectiveEpilogueFwdINS6_IJSA_SA_SB_EEES9_NS_10bfloat16_tESG_Li256ELb1ELb1ELb0ELb1EEENS1_36VarlenDynamicPersistentTileSchedulerILi128ELi160ELi256ELi128ELb0ELb1ELb1ELb1ELb1ELb1EEEEEEEEEvNT_6ParamsE --------------------------
	.section	.text._ZN7cutlass13device_kernelIN5flash11enable_sm90INS1_16FlashAttnFwdSm90INS1_25CollectiveMainloopFwdSm90ILi2EN4cute5tupleIJNS5_1CILi1EEES8_S8_EEENS6_IJNS7_ILi128EEENS7_ILi160EEENS7_ILi192EEEEEELi128ENS_12float_e4m3_tEfNS_4arch4Sm90ELb1ELb0ELb0ELb1ELb1ELb0ELb0ELb1ELb1ELb1ELb0ELb0EEENS1_21CollectiveEpilogueFwdINS6_IJSA_SA_SB_EEES9_NS_10bfloat16_tESG_Li256ELb1ELb1ELb0ELb1EEENS1_36VarlenDynamicPersistentTileSchedulerILi128ELi160ELi256ELi128ELb0ELb1ELb1ELb1ELb1ELb1EEEEEEEEEvNT_6ParamsE,"ax",@progbits
	.align	128
.text._ZN7cutlass13device_kernelIN5flash11enable_sm90INS1_16FlashAttnFwdSm90INS1_25CollectiveMainloopFwdSm90ILi2EN4cute5tupleIJNS5_1CILi1EEES8_S8_EEENS6_IJNS7_ILi128EEENS7_ILi160EEENS7_ILi192EEEEEELi128ENS_12float_e4m3_tEfNS_4arch4Sm90ELb1ELb0ELb0ELb1ELb1ELb0ELb0ELb1ELb1ELb1ELb0ELb0EEENS1_21CollectiveEpilogueFwdINS6_IJSA_SA_SB_EEES9_NS_10bfloat16_tESG_Li256ELb1ELb1ELb0ELb1EEENS1_36VarlenDynamicPersistentTileSchedulerILi128ELi160ELi256ELi128ELb0ELb1ELb1ELb1ELb1ELb1EEEEEEEEEvNT_6ParamsE:
        .type           _ZN7cutlass13device_kernelIN5flash11enable_sm90INS1_16FlashAttnFwdSm90INS1_25CollectiveMainloopFwdSm90ILi2EN4cute5tupleIJNS5_1CILi1EEES8_S8_EEENS6_IJNS7_ILi128EEENS7_ILi160EEENS7_ILi192EEEEEELi128ENS_12float_e4m3_tEfNS_4arch4Sm90ELb1ELb0ELb0ELb1ELb1ELb0ELb0ELb1ELb1ELb1ELb0ELb0EEENS1_21CollectiveEpilogueFwdINS6_IJSA_SA_SB_EEES9_NS_10bfloat16_tESG_Li256ELb1ELb1ELb0ELb1EEENS1_36VarlenDynamicPersistentTileSchedulerILi128ELi160ELi256ELi128ELb0ELb1ELb1ELb1ELb1ELb1EEEEEEEEEvNT_6ParamsE,@function
        .size           _ZN7cutlass13device_kernelIN5flash11enable_sm90INS1_16FlashAttnFwdSm90INS1_25CollectiveMainloopFwdSm90ILi2EN4cute5tupleIJNS5_1CILi1EEES8_S8_EEENS6_IJNS7_ILi128EEENS7_ILi160EEENS7_ILi192EEEEEELi128ENS_12float_e4m3_tEfNS_4arch4Sm90ELb1ELb0ELb0ELb1ELb1ELb0ELb0ELb1ELb1ELb1ELb0ELb0EEENS1_21CollectiveEpilogueFwdINS6_IJSA_SA_SB_EEES9_NS_10bfloat16_tESG_Li256ELb1ELb1ELb0ELb1EEENS1_36VarlenDynamicPersistentTileSchedulerILi128ELi160ELi256ELi128ELb0ELb1ELb1ELb1ELb1ELb1EEEEEEEEEvNT_6ParamsE,(.L_x_3197 - _ZN7cutlass13device_kernelIN5flash11enable_sm90INS1_16FlashAttnFwdSm90INS1_25CollectiveMainloopFwdSm90ILi2EN4cute5tupleIJNS5_1CILi1EEES8_S8_EEENS6_IJNS7_ILi128EEENS7_ILi160EEENS7_ILi192EEEEEELi128ENS_12float_e4m3_tEfNS_4arch4Sm90ELb1ELb0ELb0ELb1ELb1ELb0ELb0ELb1ELb1ELb1ELb0ELb0EEENS1_21CollectiveEpilogueFwdINS6_IJSA_SA_SB_EEES9_NS_10bfloat16_tESG_Li256ELb1ELb1ELb0ELb1EEENS1_36VarlenDynamicPersistentTileSchedulerILi128ELi160ELi256ELi128ELb0ELb1ELb1ELb1ELb1ELb1EEEEEEEEEvNT_6ParamsE)
        .other          _ZN7cutlass13device_kernelIN5flash11enable_sm90INS1_16FlashAttnFwdSm90INS1_25CollectiveMainloopFwdSm90ILi2EN4cute5tupleIJNS5_1CILi1EEES8_S8_EEENS6_IJNS7_ILi128EEENS7_ILi160EEENS7_ILi192EEEEEELi128ENS_12float_e4m3_tEfNS_4arch4Sm90ELb1ELb0ELb0ELb1ELb1ELb0ELb0ELb1ELb1ELb1ELb0ELb0EEENS1_21CollectiveEpilogueFwdINS6_IJSA_SA_SB_EEES9_NS_10bfloat16_tESG_Li256ELb1ELb1ELb0ELb1EEENS1_36VarlenDynamicPersistentTileSchedulerILi128ELi160ELi256ELi128ELb0ELb1ELb1ELb1ELb1ELb1EEEEEEEEEvNT_6ParamsE,@"STO_CUDA_ENTRY STV_DEFAULT"
_ZN7cutlass13device_kernelIN5flash11enable_sm90INS1_16FlashAttnFwdSm90INS1_25CollectiveMainloopFwdSm90ILi2EN4cute5tupleIJNS5_1CILi1EEES8_S8_EEENS6_IJNS7_ILi128EEENS7_ILi160EEENS7_ILi192EEEEEELi128ENS_12float_e4m3_tEfNS_4arch4Sm90ELb1ELb0ELb0ELb1ELb1ELb0ELb0ELb1ELb1ELb1ELb0ELb0EEENS1_21CollectiveEpilogueFwdINS6_IJSA_SA_SB_EEES9_NS_10bfloat16_tESG_Li256ELb1ELb1ELb0ELb1EEENS1_36VarlenDynamicPersistentTileSchedulerILi128ELi160ELi256ELi128ELb0ELb1ELb1ELb1ELb1ELb1EEEEEEEEEvNT_6ParamsE:
        /* <DEDUP_REMOVED lines=45> */
.L_x_2366:
        /* <DEDUP_REMOVED lines=22> */
.L_x_2367:
        /* <DEDUP_REMOVED lines=18> */
.L_x_2368:
        /* <DEDUP_REMOVED lines=22> */
.L_x_2369:
        /* <DEDUP_REMOVED lines=24> */
.L_x_2370:
        /* <DEDUP_REMOVED lines=8> */
.L_x_2372:
        /* <DEDUP_REMOVED lines=20> */
[----:B------:R-:W-:Y:S01]  /*09f0*/  ULOP3.LUT UR48, UR43, 0x1, URZ, 0xfc, !UPT ;  /* 0x000000012b307892 */ /* 0x000fe2000f8efc3f */
[----:B------:R-:W-:Y:S01]  /*0a00*/  R2UR UR49, R46 ;  /* 0x000000002e3172ca */ /* 0x000fe200000e0000 */
[----:B------:R-:W-:Y:S01]  /*0a10*/  UMOV UR47, URZ ;  /* 0x0000003f002f7c82 */ /* 0x000fe20008000000 */
[----:B------:R-:W-:Y:S01]  /*0a20*/  SHF.R.S32.HI R3, RZ, 0x1f, R194 ;  /* 0x0000001fff037819 */ /* 0x000fe200000114c2 */
[----:B------:R-:W-:Y:S01]  /*0a30*/  UMOV UR46, URZ ;  /* 0x0000003f002e7c82 */ /* 0x000fe20008000000 */
[----:B------:R-:W-:Y:S02]  /*0a40*/  UMOV UR45, URZ ;  /* 0x0000003f002d7c82 */ /* 0x000fe40008000000 */
[CC--:B------:R-:W-:Y:S02]  /*0a50*/  LEA.HI R0, R3.reuse, R194.reuse, RZ, 0x7 ;  /* 0x000000c203007211 */ /* 0x0c0fe400078f38ff */
[----:B------:R-:W-:-:S02]  /*0a60*/  LEA.HI R4, R3, R194, RZ, 0x5 ;  /* 0x000000c203047211 */ /* 0x000fc400078f28ff */
[----:B------:R-:W-:Y:S02]  /*0a70*/  LOP3.LUT R5, R0, 0xffffff80, RZ, 0xc0, !PT ;  /* 0xffffff8000057812 */ /* 0x000fe400078ec0ff */
[CC--:B------:R-:W-:Y:S01]  /*0a80*/  LEA.HI R2, R3.reuse, R194.reuse, RZ, 0x4 ;  /* 0x000000c203027211 */ /* 0x0c0fe200078f20ff */
[----:B------:R-:W-:Y:S01]  /*0a90*/  IMAD.SHL.U32 R4, R4, 0x20, RZ ;  /* 0x0000002004047824 */ /* 0x000fe200078e00ff */
[----:B------:R-:W-:Y:S01]  /*0aa0*/  LEA.HI R10, R3, R194, RZ, 0x2 ;  /* 0x000000c2030a7211 */ /* 0x000fe200078f10ff */
[----:B------:R-:W-:Y:S01]  /*0ab0*/  IMAD.IADD R188, R194, 0x1, -R5 ;  /* 0x00000001c2bc7824 */ /* 0x000fe200078e0a05 */
[----:B------:R-:W-:Y:S02]  /*0ac0*/  LOP3.LUT R5, R2, 0x3fffff0, RZ, 0xc0, !PT ;  /* 0x03fffff002057812 */ /* 0x000fe400078ec0ff */
[----:B------:R-:W-:Y:S02]  /*0ad0*/  LOP3.LUT R4, R4, 0xfffffc00, RZ, 0xc0, !PT ;  /* 0xfffffc0004047812 */ /* 0x000fe400078ec0ff */
[----:B------:R-:W-:Y:S01]  /*0ae0*/  SHF.R.S32.HI R9, RZ, 0x1f, R188 ;  /* 0x0000001fff097819 */ /* 0x000fe200000114bc */
[----:B------:R-:W-:Y:S01]  /*0af0*/  IMAD.IADD R5, R194, 0x1, -R5 ;  /* 0x00000001c2057824 */ /* 0x000fe200078e0a05 */
[----:B------:R-:W-:-:S02]  /*0b00*/  SHF.R.S32.HI R7, RZ, 0x4, R2 ;  /* 0x00000004ff077819 */ /* 0x000fc40000011402 */
[----:B------:R-:W-:Y:S01]  /*0b10*/  LEA.HI R6, R9, R188, RZ, 0x2 ;  /* 0x000000bc09067211 */ /* 0x000fe200078f10ff */
[----:B------:R-:W-:Y:S01]  /*0b20*/  IMAD R191, R5, 0x40, R4 ;  /* 0x0000004005bf7824 */ /* 0x000fe200078e0204 */
[----:B------:R-:W-:Y:S02]  /*0b30*/  LOP3.LUT R5, R10, 0xfffffffc, RZ, 0xc0, !PT ;  /* 0xfffffffc0a057812 */ /* 0x000fe400078ec0ff */
[--C-:B------:R-:W-:Y:S02]  /*0b40*/  SHF.R.S32.HI R8, RZ, 0x2, R6.reuse ;  /* 0x00000002ff087819 */ /* 0x100fe40000011406 */
[----:B------:R-:W-:Y:S01]  /*0b50*/  SHF.R.S32.HI R11, RZ, 0x1f, R6 ;  /* 0x0000001fff0b7819 */ /* 0x000fe20000011406 */
[----:B------:R-:W-:Y:S01]  /*0b60*/  IMAD.IADD R4, R194, 0x1, -R5 ;  /* 0x00000001c2047824 */ /* 0x000fe200078e0a05 */
[----:B------:R-:W-:Y:S02]  /*0b70*/  LEA.HI R2, R2, R7, RZ, 0x1 ;  /* 0x0000000702027211 */ /* 0x000fe400078f08ff */
[----:B------:R-:W-:-:S02]  /*0b80*/  LEA.HI R3, R3, R194, RZ, 0x3 ;  /* 0x000000c203037211 */ /* 0x000fc400078f18ff */
[----:B------:R-:W-:Y:S02]  /*0b90*/  LEA.HI R11, R11, R8, RZ, 0x3 ;  /* 0x000000080b0b7211 */ /* 0x000fe400078f18ff */
[----:B------:R-:W-:Y:S02]  /*0ba0*/  SHF.R.S32.HI R189, RZ, 0x7, R0 ;  /* 0x00000007ffbd7819 */ /* 0x000fe40000011400 */
[----:B------:R-:W-:Y:S02]  /*0bb0*/  LOP3.LUT R2, R2, 0x1ffffffe, RZ, 0xc0, !PT ;  /* 0x1ffffffe02027812 */ /* 0x000fe400078ec0ff */
[----:B------:R-:W-:Y:S02]  /*0bc0*/  LOP3.LUT R5, R3, 0xfffffff8, RZ, 0xc0, !PT ;  /* 0xfffffff803057812 */ /* 0x000fe400078ec0ff */
[----:B------:R-:W-:Y:S01]  /*0bd0*/  LOP3.LUT R11, R11, 0xfffffff8, RZ, 0xc0, !PT ;  /* 0xfffffff80b0b7812 */ /* 0x000fe200078ec0ff */
[----:B------:R-:W-:Y:S01]  /*0be0*/  IMAD.IADD R2, R7, 0x1, -R2 ;  /* 0x0000000107027824 */ /* 0x000fe200078e0a02 */
[----:B------:R-:W-:Y:S01]  /*0bf0*/  LEA.HI R9, R9, R188, RZ, 0x5 ;  /* 0x000000bc09097211 */ /* 0x000fe200078f28ff */
[----:B------:R-:W-:Y:S01]  /*0c00*/  IMAD.IADD R22, R194, 0x1, -R5 ;  /* 0x00000001c2167824 */ /* 0x000fe200078e0a05 */
[----:B------:R-:W-:Y:S01]  /*0c10*/  LEA.HI R0, R0, R189, RZ, 0x1 ;  /* 0x000000bd00007211 */ /* 0x000fe200078f08ff */
[----:B------:R-:W-:Y:S01]  /*0c20*/  IMAD.IADD R8, R8, 0x1, -R11 ;  /* 0x0000000108087824 */ /* 0x000fe200078e0a0b */
[----:B------:R-:W-:Y:S01]  /*0c30*/  SHF.R.S32.HI R9, RZ, 0x5, R9 ;  /* 0x00000005ff097819 */ /* 0x000fe20000011409 */
[----:B------:R-:W-:Y:S01]  /*0c40*/  IMAD.SHL.U32 R16, R22, 0x8, RZ ;  /* 0x0000000816107824 */ /* 0x000fe200078e00ff */
[----:B------:R-:W-:Y:S01]  /*0c50*/  LEA.HI R7, R4, R4, RZ, 0x1 ;  /* 0x0000000404077211 */ /* 0x000fe200078f08ff */
[----:B------:R-:W-:Y:S01]  /*0c60*/  IMAD R191, R2, 0x8, R191 ;  /* 0x0000000802bf7824 */ /* 0x000fe200078e02bf */
[----:B------:R-:W-:Y:S01]  /*0c70*/  LOP3.LUT R0, R0, 0x3fffffe, RZ, 0xc0, !PT ;  /* 0x03fffffe00007812 */ /* 0x000fe200078ec0ff */
[----:B------:R-:W-:Y:S01]  /*0c80*/  IMAD R9, R9, 0x10, R8 ;  /* 0x0000001009097824 */ /* 0x000fe200078e0208 */
[----:B------:R-:W-:Y:S01]  /*0c90*/  LOP3.LUT R7, R7, 0x1ffffffe, RZ, 0xc0, !PT ;  /* 0x1ffffffe07077812 */ /* 0x000fe200078ec0ff */
[----:B------:R-:W-:Y:S01]  /*0ca0*/  VIADD R19, R16, 0x40 ;  /* 0x0000004010137836 */ /* 0x000fe20000000000 */
        /* <DEDUP_REMOVED lines=9> */
.L_x_2432:
[----:B012---:R-:W0:Y:S01]  /*0d40*/  LDC.64 R2, c[0x0][0xc88] ;  /* 0x00032200ff027b82 */ /* 0x007e220000000a00 */
[----:B------:R-:W-:Y:S01]  /*0d50*/  ULDC.64 UR6, c[0x0][0xa28] ;  /* 0x00028a0000067ab9 */ /* 0x000fe20000000a00 */
[----:B------:R-:W-:Y:S01]  /*0d60*/  ULDC.64 UR8, c[0x0][0xa18] ;  /* 0x0002860000087ab9 */ /* 0x000fe20000000a00 */
[----:B------:R-:W-:Y:S01]  /*0d70*/  ULDC UR4, c[0x0][0x424] ;  /* 0x0001090000047ab9 */ /* 0x000fe20000000800 */
[----:B0-----:R-:W-:-:S06]  /*0d80*/  IMAD.WIDE R2, R47, 0x4, R2 ;  /* 0x000000042f027825 */ /* 0x001fcc00078e0202 */
[----:B------:R-:W2:Y:S01]  /*0d90*/  LDG.E R2, desc[UR54][R2.64] ;  /* 0x0000003602027981 */ /* 0x000ea2000c1e1900 */
[----:B------:R-:W-:Y:S02]  /*0da0*/  UISETP.NE.U32.AND UP0, UPT, UR6, URZ, UPT ;  /* 0x0000003f0600728c */ /* 0x000fe4000bf05070 */
[----:B------:R-:W-:Y:S02]  /*0db0*/  UISETP.NE.U32.AND UP1, UPT, UR8, URZ, UPT ;  /* 0x0000003f0800728c */ /* 0x000fe4000bf25070 */
[----:B------:R-:W-:Y:S02]  /*0dc0*/  UISETP.NE.AND.EX UP0, UPT, UR7, URZ, UPT, UP0 ;  /* 0x0000003f0700728c */ /* 0x000fe4000bf05300 */
[----:B------:R-:W-:-:S04]  /*0dd0*/  UISETP.NE.AND.EX UP1, UPT, UR9, URZ, UPT, UP1 ;  /* 0x0000003f0900728c */ /* 0x000fc8000bf25310 */
[----:B------:R-:W-:Y:S02]  /*0de0*/  PLOP3.LUT P0, PT, PT, PT, UP0, 0x80, 0x0 ;  /* 0x000000000000781c */ /* 0x000fe40003f0f008 */
[----:B------:R-:W-:Y:S02]  /*0df0*/  PLOP3.LUT P2, PT, PT, PT, UP1, 0x80, 0x0 ;  /* 0x000000000000781c */ /* 0x000fe40003f4f018 */
[----:B--2---:R-:W-:-:S13]  /*0e00*/  R2UR UR36, R2 ;  /* 0x00000000022472ca */ /* 0x004fda00000e0000 */
[----:B------:R-:W-:Y:S02]  /*0e10*/  USHF.R.S32.HI UR37, URZ, 0x1f, UR36 ;  /* 0x0000001f3f257899 */ /* 0x000fe40008011424 */
[----:B------:R-:W-:-:S04]  /*0e20*/  @UP0 ULEA UR6, UP2, UR36, UR6, 0x2 ;  /* 0x0000000624060291 */ /* 0x000fc8000f84103f */
[----:B------:R-:W-:Y:S02]  /*0e30*/  @UP0 ULEA.HI.X UR7, UR36, UR7, UR37, 0x2, UP2 ;  /* 0x0000000724070291 */ /* 0x000fe400090f1425 */
[----:B------:R-:W-:Y:S01]  /*0e40*/  @UP1 ULEA UR8, UP0, UR36, UR8, 0x2 ;  /* 0x0000000824081291 */ /* 0x000fe2000f80103f */
[----:B------:R-:W-:-:S03]  /*0e50*/  IMAD.U32 R2, RZ, RZ, UR6 ;  /* 0x00000006ff027e24 */ /* 0x000fc6000f8e00ff */
[----:B------:R-:W-:Y:S01]  /*0e60*/  @UP1 ULEA.HI.X UR9, UR36, UR9, UR37, 0x2, UP0 ;  /* 0x0000000924091291 */ /* 0x000fe200080f1425 */
[----:B------:R-:W-:Y:S01]  /*0e70*/  IMAD.U32 R3, RZ, RZ, UR7 ;  /* 0x00000007ff037e24 */ /* 0x000fe2000f8e00ff */
[----:B------:R-:W-:Y:S01]  /*0e80*/  ULDC.64 UR6, c[0x0][0x418] ;  /* 0x0001060000067ab9 */ /* 0x000fe20000000a00 */
[----:B------:R-:W-:-:S03]  /*0e90*/  IMAD.U32 R4, RZ, RZ, UR8 ;  /* 0x00000008ff047e24 */ /* 0x000fc6000f8e00ff */
[----:B------:R-:W-:Y:S01]  /*0ea0*/  IMAD.U32 R5, RZ, RZ, UR9 ;  /* 0x00000009ff057e24 */ /* 0x000fe2000f8e00ff */
[----:B------:R-:W2:Y:S01]  /*0eb0*/  @P0 LDG.E R2, desc[UR54][R2.64] ;  /* 0x0000003602020981 */ /* 0x000ea2000c1e1900 */
[----:B------:R-:W-:Y:S01]  /*0ec0*/  UISETP.NE.U32.AND UP0, UPT, UR6, URZ, UPT ;  /* 0x0000003f0600728c */ /* 0x000fe2000bf05070 */
[----:B------:R-:W-:Y:S02]  /*0ed0*/  ULDC.64 UR8, c[0x0][0xa20] ;  /* 0x0002880000087ab9 */ /* 0x000fe40000000a00 */
[----:B---3--:R-:W3:Y:S01]  /*0ee0*/  @P2 LDG.E R4, desc[UR54][R4.64] ;  /* 0x0000003604042981 */ /* 0x008ee2000c1e1900 */
[----:B------:R-:W-:Y:S01]  /*0ef0*/  UISETP.NE.AND.EX UP0, UPT, UR7, URZ, UPT, UP0 ;  /* 0x0000003f0700728c */ /* 0x000fe2000bf05300 */
[----:B------:R-:W-:Y:S01]  /*0f00*/  ISETP.NE.U32.AND P1, PT, RZ, UR8, PT ;  /* 0x00000008ff007c0c */ /* 0x000fe2000bf25070 */
[----:B------:R-:W-:Y:S01]  /*0f10*/  ULDC UR6, c[0x0][0x2f0] ;  /* 0x0000bc0000067ab9 */ /* 0x000fe20000000800 */
[----:B------:R-:W-:Y:S01]  /*0f20*/  UMOV UR51, URZ ;  /* 0x0000003f00337c82 */ /* 0x000fe20008000000 */
[----:B------:R-:W-:Y:S01]  /*0f30*/  USEL UR4, UR4, 0x1, UP0 ;  /* 0x0000000104047887 */ /* 0x000fe20008000000 */
[----:B------:R-:W-:-:S03]  /*0f40*/  ISETP.NE.AND.EX P1, PT, RZ, UR9, PT, P1 ;  /* 0x00000009ff007c0c */ /* 0x000fc6000bf25310 */
[----:B------:R-:W-:Y:S01]  /*0f50*/  UIMAD UR4, UR4, UR6, URZ ;  /* 0x00000006040472a4 */ /* 0x000fe2000f8e023f */
[----:B--2---:R-:W-:Y:S02]  /*0f60*/  @P0 R2UR UR51, R2 ;  /* 0x00000000023302ca */ /* 0x004fe400000e0000 */
[----:B---3--:R-:W-:Y:S01]  /*0f70*/  @P2 R2UR UR52, R4 ;  /* 0x00000000043422ca */ /* 0x008fe200000e0000 */
[----:B----4-:R-:W-:-:S14]  /*0f80*/  @P2 BRA `(.L_x_2373) ;  /* 0x0000000000382947 */ /* 0x010fdc0003800000 */
[----:B------:R-:W-:Y:S01]  /*0f90*/  ULDC.64 UR6, c[0x0][0xa00] ;  /* 0x0002800000067ab9 */ /* 0x000fe20000000a00 */
[----:B------:R-:W-:Y:S01]  /*0fa0*/  ULDC UR52, c[0x0][0x288] ;  /* 0x0000a20000347ab9 */ /* 0x000fe20000000800 */
        /* <DEDUP_REMOVED lines=12> */
.L_x_2373:
[----:B------:R-:W-:Y:S01]  /*1070*/  UMOV UR42, UR49 ;  /* 0x00000031002a7c82 */ /* 0x000fe20008000000 */
[----:B------:R-:W-:Y:S05]  /*1080*/  @!P1 BRA `(.L_x_2374) ;  /* 0x00000000001c9947 */ /* 0x000fea0003800000 */
[----:B------:R-:W-:-:S04]  /*1090*/  ULEA UR4, UP0, UR36, UR8, 0x2 ;  /* 0x0000000824047291 */ /* 0x000fc8000f80103f */
[----:B------:R-:W-:Y:S02]  /*10a0*/  ULEA.HI.X UR6, UR36, UR9, UR37, 0x2, UP0 ;  /* 0x0000000924067291 */ /* 0x000fe400080f1425 */
[----:B------:R-:W-:-:S04]  /*10b0*/  IMAD.U32 R2, RZ, RZ, UR4 ;  /* 0x00000004ff027e24 */ /* 0x000fc8000f8e00ff */
[----:B------:R-:W-:-:S05]  /*10c0*/  IMAD.U32 R3, RZ, RZ, UR6 ;  /* 0x00000006ff037e24 */ /* 0x000fca000f8e00ff */
[----:B------:R-:W2:Y:S02]  /*10d0*/  LDG.E R2, desc[UR54][R2.64] ;  /* 0x0000003602027981 */ /* 0x000ea4000c1e1900 */
[----:B--2---:R-:W-:Y:S01]  /*10e0*/  R2UR UR4, R2 ;  /* 0x00000000020472ca */ /* 0x004fe200000e0000 */
[----:B------:R-:W-:-:S14]  /*10f0*/  BRA `(.L_x_2375) ;  /* 0x0000000000347947 */ /* 0x000fdc0003800000 */
.L_x_2374:
        /* <DEDUP_REMOVED lines=13> */
.L_x_2375:
[----:B------:R-:W-:Y:S01]  /*11d0*/  ULDC.64 UR8, c[0x0][0x990] ;  /* 0x0002640000087ab9 */ /* 0x000fe20000000a00 */
[----:B------:R-:W-:Y:S01]  /*11e0*/  ULDC.64 UR6, c[0x0][0x998] ;  /* 0x0002660000067ab9 */ /* 0x000fe20000000a00 */
        /* <DEDUP_REMOVED lines=11> */
[----:B------:R-:W-:Y:S02]  /*12a0*/  @UP0 UIMAD UR10, UR37, UR16, URZ ;  /* 0x00000010250a02a4 */ /* 0x000fe4000f8e023f */
[----:B------:R-:W-:Y:S02]  /*12b0*/  @UP1 UIMAD UR12, UR37, UR18, URZ ;  /* 0x00000012250c12a4 */ /* 0x000fe4000f8e023f */
[----:B------:R-:W-:Y:S02]  /*12c0*/  @UP0 UIMAD UR17, UR36, UR17, UR10 ;  /* 0x00000011241102a4 */ /* 0x000fe4000f8e020a */
[----:B------:R-:W-:Y:S02]  /*12d0*/  @UP1 UIMAD.WIDE.U32 UR10, UR36, UR18, URZ ;  /* 0x00000012240a12a5 */ /* 0x000fe4000f8e003f */
[----:B------:R-:W-:-:S02]  /*12e0*/  @UP0 UIMAD.WIDE.U32 UR14, UR36, UR16, URZ ;  /* 0x00000010240e02a5 */ /* 0x000fc4000f8e003f */
[----:B------:R-:W-:Y:S02]  /*12f0*/  @UP1 UIMAD UR18, UR36, UR19, UR12 ;  /* 0x00000013241212a4 */ /* 0x000fe4000f8e020c */
[----:B------:R-:W-:Y:S02]  /*1300*/  @UP1 USHF.R.S32.HI UR19, URZ, 0x1f, UR49 ;  /* 0x0000001f3f131899 */ /* 0x000fe40008011431 */
[----:B------:R-:W-:Y:S01]  /*1310*/  @UP0 USHF.R.S32.HI UR16, URZ, 0x1f, UR49 ;  /* 0x0000001f3f100899 */ /* 0x000fe20008011431 */
[----:B------:R-:W-:Y:S01]  /*1320*/  @UP1 ULDC.64 UR12, c[0x0][0x9c0] ;  /* 0x00027000000c1ab9 */ /* 0x000fe20000000a00 */
[----:B------:R-:W-:Y:S02]  /*1330*/  @UP0 UIADD3 UR15, UR15, UR17, URZ ;  /* 0x000000110f0f0290 */ /* 0x000fe4000fffe03f */
[----:B------:R-:W-:Y:S02]  /*1340*/  @UP1 UIMAD UR17, UR19, UR12, URZ ;  /* 0x0000000c131112a4 */ /* 0x000fe4000f8e023f */
[----:B------:R-:W-:-:S02]  /*1350*/  @UP0 UIMAD UR16, UR16, UR20, URZ ;  /* 0x00000014101002a4 */ /* 0x000fc4000f8e023f */
[----:B------:R-:W-:Y:S02]  /*1360*/  @UP1 UIADD3 UR11, UR11, UR18, URZ ;  /* 0x000000120b0b1290 */ /* 0x000fe4000fffe03f */
[----:B------:R-:W-:Y:S02]  /*1370*/  @UP1 UIMAD UR17, UR49, UR13, UR17 ;  /* 0x0000000d311112a4 */ /* 0x000fe4000f8e0211 */
[----:B------:R-:W-:Y:S02]  /*1380*/  @UP0 UIMAD UR16, UR49, UR21, UR16 ;  /* 0x00000015311002a4 */ /* 0x000fe4000f8e0210 */
[----:B------:R-:W-:Y:S02]  /*1390*/  @UP0 UIMAD.WIDE.U32 UR14, UR49, UR20, UR14 ;  /* 0x00000014310e02a5 */ /* 0x000fe4000f8e000e */
[----:B------:R-:W-:Y:S02]  /*13a0*/  @UP1 UIMAD.WIDE.U32 UR12, UR49, UR12, UR10 ;  /* 0x0000000c310c12a5 */ /* 0x000fe4000f8e000a */
[----:B------:R-:W-:-:S02]  /*13b0*/  @UP0 UIADD3 UR11, UR15, UR16, URZ ;  /* 0x000000100f0b0290 */ /* 0x000fc4000fffe03f */
[----:B------:R-:W-:Y:S02]  /*13c0*/  @UP0 ULEA UR8, UP2, UR14, UR8, 0x2 ;  /* 0x000000080e080291 */ /* 0x000fe4000f84103f */
[----:B------:R-:W-:Y:S02]  /*13d0*/  @UP1 UIADD3 UR10, UR13, UR17, URZ ;  /* 0x000000110d0a1290 */ /* 0x000fe4000fffe03f */
[----:B------:R-:W-:Y:S02]  /*13e0*/  @UP1 ULEA UR6, UP3, UR12, UR6, 0x2 ;  /* 0x000000060c061291 */ /* 0x000fe4000f86103f */
[----:B------:R-:W-:Y:S01]  /*13f0*/  @UP0 ULEA.HI.X UR9, UR14, UR9, UR11, 0x2, UP2 ;  /* 0x000000090e090291 */ /* 0x000fe200090f140b */
[----:B------:R-:W-:Y:S01]  /*1400*/  IMAD.U32 R2, RZ, RZ, UR8 ;  /* 0x00000008ff027e24 */ /* 0x000fe2000f8e00ff */
[----:B------:R-:W-:Y:S02]  /*1410*/  @UP1 ULEA.HI.X UR7, UR12, UR7, UR10, 0x2, UP3 ;  /* 0x000000070c071291 */ /* 0x000fe400098f140a */
[----:B------:R-:W-:Y:S01]  /*1420*/  IMAD.U32 R4, RZ, RZ, UR6 ;  /* 0x00000006ff047e24 */ /* 0x000fe2000f8e00ff */
[----:B------:R-:W-:Y:S01]  /*1430*/  USHF.L.U32 UR38, UR5, 0x7, URZ ;  /* 0x0000000705267899 */ /* 0x000fe2000800063f */
[----:B------:R-:W-:Y:S01]  /*1440*/  IMAD.U32 R3, RZ, RZ, UR9 ;  /* 0x00000009ff037e24 */ /* 0x000fe2000f8e00ff */
[----:B------:R-:W-:Y:S01]  /*1450*/  ULDC UR6, c[0x0][0x988] ;  /* 0x0002620000067ab9 */ /* 0x000fe20000000800 */
[----:B------:R-:W-:Y:S01]  /*1460*/  IMAD.U32 R5, RZ, RZ, UR7 ;  /* 0x00000007ff057e24 */ /* 0x000fe2000f8e00ff */
[----:B------:R-:W-:-:S02]  /*1470*/  ULDC UR5, c[0x0][0x448] ;  /* 0x0001120000057ab9 */ /* 0x000fc40000000800 */
[----:B------:R0:W2:Y:S04]  /*1480*/  @P0 LDG.E R7, desc[UR54][R2.64] ;  /* 0x0000003602070981 */ /* 0x0000a8000c1e1900 */
[----:B------:R-:W2:Y:S01]  /*1490*/  @P1 LDG.E R0, desc[UR54][R4.64] ;  /* 0x0000003604001981 */ /* 0x000ea2000c1e1900 */
[----:B------:R-:W-:Y:S01]  /*14a0*/  UISETP.NE.AND UP4, UPT, UR5, 0x1, UPT ;  /* 0x000000010500788c */ /* 0x000fe2000bf85270 */
[----:B------:R-:W-:Y:S01]  /*14b0*/  PLOP3.LUT P0, PT, PT, PT, PT, 0x80, 0x0 ;  /* 0x000000000000781c */ /* 0x000fe20003f0f070 */
[----:B------:R-:W-:Y:S01]  /*14c0*/  UIADD3 UR51, -UR51, UR4, URZ ;  /* 0x0000000433337290 */ /* 0x000fe2000fffe13f */
[----:B------:R-:W-:Y:S01]  /*14d0*/  CS2R R86, SRZ ;  /* 0x0000000000567805 */ /* 0x000fe2000001ff00 */
[----:B------:R-:W-:Y:S01]  /*14e0*/  UP2UR UR53, UPR, URZ, 0x10 ;  /* 0x000000103f357883 */ /* 0x000fe20008000000 */
[----:B0-----:R-:W-:Y:S01]  /*14f0*/  IMAD.MOV.U32 R2, RZ, RZ, RZ ;  /* 0x000000ffff027224 */ /* 0x001fe200078e00ff */
[----:B------:R-:W-:Y:S01]  /*1500*/  UIADD3 UR7, UR51, 0xa0, -UR52 ;  /* 0x000000a033077890 */ /* 0x000fe2000fffe834 */
[----:B------:R-:W-:-:S02]  /*1510*/  CS2R R84, SRZ ;  /* 0x0000000000547805 */ /* 0x000fc4000001ff00 */
[----:B------:R-:W-:Y:S02]  /*1520*/  CS2R R8, SRZ ;  /* 0x0000000000087805 */ /* 0x000fe4000001ff00 */
[----:B------:R-:W-:Y:S02]  /*1530*/  CS2R R78, SRZ ;  /* 0x00000000004e7805 */ /* 0x000fe4000001ff00 */
[----:B------:R-:W-:Y:S01]  /*1540*/  CS2R R10, SRZ ;  /* 0x00000000000a7805 */ /* 0x000fe2000001ff00 */
[----:B------:R-:W-:Y:S01]  /*1550*/  @UP4 ULDC UR4, c[0x0][0x44c] ;  /* 0x0001130000044ab9 */ /* 0x000fe20000000800 */
[----:B------:R-:W-:Y:S01]  /*1560*/  @UP4 ULDC UR8, c[0x0][0x450] ;  /* 0x0001140000084ab9 */ /* 0x000fe20000000800 */
        /* <DEDUP_REMOVED lines=20> */
[----:B------:R-:W-:Y:S02]  /*16b0*/  CS2R R88, SRZ ;  /* 0x0000000000587805 */ /* 0x000fe4000001ff00 */
[----:B------:R-:W-:-:S02]  /*16c0*/  CS2R R48, SRZ ;  /* 0x0000000000307805 */ /* 0x000fc4000001ff00 */
[----:B------:R-:W-:Y:S02]  /*16d0*/  CS2R R90, SRZ ;  /* 0x00000000005a7805 */ /* 0x000fe4000001ff00 */
[----:B------:R-:W-:Y:S02]  /*16e0*/  CS2R R56, SRZ ;  /* 0x0000000000387805 */ /* 0x000fe4000001ff00 */
[----:B------:R-:W-:Y:S01]  /*16f0*/  CS2R R92, SRZ ;  /* 0x00000000005c7805 */ /* 0x000fe2000001ff00 */
[----:B------:R-:W-:Y:S01]  /*1700*/  IMAD.MOV.U32 R65, RZ, RZ, RZ ;  /* 0x000000ffff417224 */ /* 0x000fe200078e00ff */
[----:B------:R-:W-:Y:S01]  /*1710*/  CS2R R94, SRZ ;  /* 0x00000000005e7805 */ /* 0x000fe2000001ff00 */
[----:B--2---:R-:W-:Y:S01]  /*1720*/  FMUL.FTZ R0, R7, R0 ;  /* 0x0000000007007220 */ /* 0x004fe20000410000 */
[----:B------:R-:W-:-:S03]  /*1730*/  CS2R R6, SRZ ;  /* 0x0000000000067805 */ /* 0x000fc6000001ff00 */
[----:B------:R-:W-:Y:S01]  /*1740*/  FMUL.FTZ R0, R0, UR6 ;  /* 0x0000000600007c20 */ /* 0x000fe20008410000 */
[----:B------:R-:W-:-:S04]  /*1750*/  UIADD3 UR6, UR38, 0x7f, URZ ;  /* 0x0000007f26067890 */ /* 0x000fc8000fffe03f */
[----:B------:R-:W-:Y:S01]  /*1760*/  UIMAD.WIDE.U32 UR4, UR6, UR4, URZ ;  /* 0x00000004060472a5 */ /* 0x000fe2000f8e003f */
[----:B------:R-:W-:Y:S01]  /*1770*/  R2UR UR39, R0 ;  /* 0x00000000002772ca */ /* 0x000fe200000e0000 */
[----:B------:R-:W-:Y:S01]  /*1780*/  UIADD3 UR4, UR51, 0x9f, URZ ;  /* 0x0000009f33047890 */ /* 0x000fe2000fffe03f */
[----:B------:R-:W-:Y:S01]  /*1790*/  IMAD.MOV.U32 R0, RZ, RZ, RZ ;  /* 0x000000ffff007224 */ /* 0x000fe200078e00ff */
        /* <DEDUP_REMOVED lines=44> */
.L_x_2377:
        /* <DEDUP_REMOVED lines=9> */
.L_x_2536:
[----:B------:R-:W-:Y:S05]  /*1af0*/  @!P0 BRA `(.L_x_2379) ;  /* 0x0000000000048947 */ /* 0x000fea0003800000 */
[----:B------:R-:W-:Y:S01]  /*1b00*/  BPT.TRAP 0x1 ;  /* 0x000000040000795c */ /* 0x000fe20000300000 */
.L_x_2379:
[----:B0-----:R-:W-:Y:S02]  /*1b10*/  IMAD.U32 R0, RZ, RZ, UR45 ;  /* 0x0000002dff007e24 */ /* 0x001fe4000f8e00ff */
[----:B------:R-:W-:-:S03]  /*1b20*/  IMAD.U32 R3, RZ, RZ, UR46 ;  /* 0x0000002eff037e24 */ /* 0x000fc6000f8e00ff */
[----:B------:R-:W-:Y:S02]  /*1b30*/  LEA R0, R0, UR41, 0x3 ;  /* 0x0000002900007c11 */ /* 0x000fe4000f8e18ff */
[----:B------:R-:W-:-:S04]  /*1b40*/  SHF.L.U32 R3, R3, 0x1f, RZ ;  /* 0x0000001f03037819 */ /* 0x000fc800000006ff */
[----:B------:R0:W1:Y:S01]  /*1b50*/  SYNCS.PHASECHK.TRANS64.TRYWAIT P1, [R0+URZ+0x29830], R3 ;  /* 0x02983003000075a7 */ /* 0x000062000802017f */
[----:B------:R-:W-:Y:S05]  /*1b60*/  @!P0 BRA `(.L_x_2380) ;  /* 0x0000000000048947 */ /* 0x000fea0003800000 */
[----:B------:R-:W-:Y:S01]  /*1b70*/  BPT.TRAP 0x1 ;  /* 0x000000040000795c */ /* 0x000fe20000300000 */
.L_x_2380:
[----:B-1----:R-:W-:Y:S05]  /*1b80*/  @P1 BRA `(.L_x_2381) ;  /* 0x0000000000081947 */ /* 0x002fea0003800000 */
[----:B------:R-:W1:Y:S02]  /*1b90*/  SYNCS.PHASECHK.TRANS64.TRYWAIT P1, [R0+URZ+0x29830], R3 ;  /* 0x02983003000075a7 */ /* 0x000e64000802017f */
[----:B-1----:R-:W-:Y:S05]  /*1ba0*/  @!P1 BRA `(.L_x_2382) ;  /* 0x0000013400789947 */ /* 0x002fea0003800000 */
.L_x_2381:
        /* <DEDUP_REMOVED lines=204> */
.L_x_2383:
[----:B------:R-:W-:Y:S01]  /*2870*/  UISETP.NE.AND UP0, UPT, UR53, URZ, UPT ;  /* 0x0000003f3500728c */ /* 0x000fe2000bf05270 */
[----:B------:R-:W-:Y:S01]  /*2880*/  VIADD R9, R18, UR38 ;  /* 0x0000002612097c36 */ /* 0x000fe20008000000 */
[----:B------:R-:W-:Y:S01]  /*2890*/  UMOV UR7, 0xffffff60 ;  /* 0xffffff6000077882 */ /* 0x000fe20000000000 */
[----:B------:R-:W-:Y:S01]  /*28a0*/  IMAD.U32 R11, RZ, RZ, UR52 ;  /* 0x00000034ff0b7e24 */ /* 0x000fe2000f8e00ff */
[----:B------:R-:W-:Y:S01]  /*28b0*/  UIMAD UR7, UR56, UR7, 0xa1 ;  /* 0x000000a1380774a4 */ /* 0x000fe2000f8e0207 */
[----:B------:R-:W-:Y:S01]  /*28c0*/  IMAD.U32 R117, RZ, RZ, UR39 ;  /* 0x00000027ff757e24 */ /* 0x000fe2000f8e00ff */
[----:B------:R-:W-:Y:S01]  /*28d0*/  PLOP3.LUT P1, PT, PT, PT, UP0, 0x80, 0x0 ;  /* 0x000000000000781c */ /* 0x000fe20003f2f008 */
[----:B------:R-:W-:Y:S01]  /*28e0*/  UMOV UR10, UR38 ;  /* 0x00000026000a7c82 */ /* 0x000fe20008000000 */
[----:B------:R-:W-:Y:S01]  /*28f0*/  PLOP3.LUT P2, PT, PT, PT, UP0, 0x80, 0x0 ;  /* 0x000000000000781c */ /* 0x000fe20003f4f008 */
[----:B------:R-:W-:Y:S01]  /*2900*/  UIADD3 UR58, UR56, -0x2, URZ ;  /* 0xfffffffe383a7890 */ /* 0x000fe2000fffe03f */
[----:B------:R-:W-:Y:S01]  /*2910*/  R2UR UR11, R0 ;  /* 0x00000000000b72ca */ /* 0x000fe200000e0000 */
[----:B------:R-:W-:Y:S01]  /*2920*/  @UP0 ULDC UR6, c[0x0][0x44c] ;  /* 0x0001130000060ab9 */ /* 0x000fe20000000800 */
[----:B------:R-:W-:-:S07]  /*2930*/  @UP0 ULDC UR14, c[0x0][0x450] ;  /* 0x00011400000e0ab9 */ /* 0x000fce0000000800 */
[----:B------:R-:W-:Y:S01]  /*2940*/  @P1 IMAD.HI.U32 R2, R9, UR6, RZ ;  /* 0x0000000609021c27 */ /* 0x000fe2000f8e00ff */
[----:B------:R-:W-:-:S04]  /*2950*/  @UP0 ULDC UR6, c[0x0][0x450] ;  /* 0x0001140000060ab9 */ /* 0x000fc80000000800 */
[----:B------:R-:W-:Y:S01]  /*2960*/  @P2 SHF.R.U32.HI R9, RZ, UR6, R2 ;  /* 0x00000006ff092c19 */ /* 0x000fe20008011602 */
[----:B------:R-:W-:Y:S01]  /*2970*/  UIMAD UR6, UR56, -0xa0, UR51 ;  /* 0xffffff60380678a4 */ /* 0x000fe2000f8e0233 */
[----:B------:R-:W-:-:S03]  /*2980*/  IMAD.U32 R2, RZ, RZ, UR7 ;  /* 0x00000007ff027e24 */ /* 0x000fc6000f8e00ff */
[----:B01----:R-:W0:Y:S01]  /*2990*/  SHFL.IDX PT, R3, R9, 0x1, 0x1c1f ;  /* 0x003c1f0009037f89 */ /* 0x003e2200000e0000 */
[----:B------:R-:W-:Y:S01]  /*29a0*/  UIADD3 UR6, UR6, 0xa0, URZ ;  /* 0x000000a006067890 */ /* 0x000fe2000fffe03f */
[----:B------:R-:W-:Y:S02]  /*29b0*/  IMAD R2, R17, -0x2, R2 ;  /* 0xfffffffe11027824 */ /* 0x000fe400078e0202 */
[----:B------:R-:W-:Y:S03]  /*29c0*/  SHFL.IDX PT, R9, R9, RZ, 0x1c1f ;  /* 0x001c1fff09097589 */ /* 0x000fe600000e0000 */
[----:B------:R-:W-:Y:S01]  /*29d0*/  IMAD.U32 R10, RZ, RZ, UR6 ;  /* 0x00000006ff0a7e24 */ /* 0x000fe2000f8e00ff */
[----:B------:R-:W-:Y:S01]  /*29e0*/  IADD3 R11, -R11, UR51, R2 ;  /* 0x000000330b0b7c10 */ /* 0x000fe2000fffe102 */
[----:B------:R-:W-:Y:S02]  /*29f0*/  @UP0 ULDC UR6, c[0x0][0x44c] ;  /* 0x0001130000060ab9 */ /* 0x000fe40000000800 */
[----:B------:R-:W-:Y:S01]  /*2a00*/  IMAD R10, R17, -0x2, R10 ;  /* 0xfffffffe110a7824 */ /* 0x000fe200078e020a */
[----:B------:R-:W-:-:S04]  /*2a10*/  UIMAD.WIDE.U32 UR6, UR38, UR6, URZ ;  /* 0x00000006260672a5 */ /* 0x000fc8000f8e003f */
[----:B------:R-:W-:-:S04]  /*2a20*/  @UP0 USHF.R.U32.HI UR10, URZ, UR14, UR7 ;  /* 0x0000000e3f0a0299 */ /* 0x000fc80008011607 */
[----:B------:R-:W-:Y:S01]  /*2a30*/  UIADD3 UR6, UR10, UR51, -UR52 ;  /* 0x000000330a067290 */ /* 0x000fe2000fffe834 */
[----:B0-----:R-:W-:-:S03]  /*2a40*/  VIADDMNMX R2, R3, R11, R10, PT ;  /* 0x0000000b03027246 */ /* 0x001fc6000380010a */
        /* <DEDUP_REMOVED lines=131> */
[----:B0-----:R-:W-:Y:S02]  /*3280*/  FMNMX.FTZ R4, R83, R4, !PT ;  /* 0x0000000453047209 */ /* 0x001fe40007810000 */
[----:B------:R-:W-:Y:S02]  /*3290*/  VIADDMNMX R83, R9, R11, R10, PT ;  /* 0x0000000b09537246 */ /* 0x000fe4000380010a */
[C---:B------:R-:W-:Y:S01]  /*32a0*/  FSETP.NEU.FTZ.AND P1, PT, R4.reuse, -INF , PT ;  /* 0xff8000000400780b */ /* 0x040fe20003f3d000 */
[----:B------:R-:W-:-:S01]  /*32b0*/  FFMA.FTZ R2, R4, R117, -8 ;  /* 0xc100000004027423 */ /* 0x000fc20000010075 */
[C---:B------:R-:W-:Y:S02]  /*32c0*/  ISETP.GT.AND P2, PT, R83.reuse, 0x1, PT ;  /* 0x000000015300780c */ /* 0x040fe40003f44270 */
[----:B------:R-:W-:-:S02]  /*32d0*/  ISETP.GT.AND P3, PT, R83, 0x8, PT ;  /* 0x000000085300780c */ /* 0x000fc40003f64270 */
[----:B------:R-:W-:Y:S02]  /*32e0*/  FSEL R2, R2, RZ, P1 ;  /* 0x000000ff02027208 */ /* 0x000fe40000800000 */
[----:B------:R-:W-:Y:S02]  /*32f0*/  ISETP.GT.AND P1, PT, R83, RZ, PT ;  /* 0x000000ff5300720c */ /* 0x000fe40003f24270 */
[----:B------:R-:W-:Y:S01]  /*3300*/  FSEL R89, R89, -INF , P2 ;  /* 0xff80000059597808 */ /* 0x000fe20001000000 */
[----:B------:R-:W-:-:S01]  /*3310*/  FFMA.FTZ R13, R13, UR39, -R2 ;  /* 0x000000270d0d7c23 */ /* 0x000fc20008010802 */
[----:B------:R-:W-:Y:S01]  /*3320*/  FSEL R88, R88, -INF , P1 ;  /* 0xff80000058587808 */ /* 0x000fe20000800000 */
[----:B------:R-:W-:-:S01]  /*3330*/  FFMA.FTZ R15, R15, UR39, -R2 ;  /* 0x000000270f0f7c23 */ /* 0x000fc20008010802 */
[----:B------:R-:W-:Y:S01]  /*3340*/  ISETP.GT.AND P1, PT, R83, 0x9, PT ;  /* 0x000000095300780c */ /* 0x000fe20003f24270 */
[----:B------:R0:W-:Y:S01]  /*3350*/  MUFU.EX2 R9, R13 ;  /* 0x0000000d00097308 */ /* 0x0001e20000000800 */
[----:B------:R-:W-:Y:S01]  /*3360*/  FSEL R92, R92, -INF , P3 ;  /* 0xff8000005c5c7808 */ /* 0x000fe20001800000 */
[--C-:B------:R-:W-:Y:S01]  /*3370*/  FFMA.FTZ R21, R21, UR39, -R2.reuse ;  /* 0x0000002715157c23 */ /* 0x100fe20008010802 */
[----:B------:R-:W-:Y:S01]  /*3380*/  FMNMX.FTZ R11, R88, R89, !PT ;  /* 0x00000059580b7209 */ /* 0x000fe20007810000 */
[--C-:B------:R-:W-:Y:S01]  /*3390*/  FFMA.FTZ R6, R91, UR39, -R2.reuse ;  /* 0x000000275b067c23 */ /* 0x100fe20008010802 */
[----:B------:R-:W-:Y:S01]  /*33a0*/  ISETP.GT.AND P2, PT, R83, 0x10, PT ;  /* 0x000000105300780c */ /* 0x000fe20003f44270 */
[--C-:B------:R-:W-:Y:S01]  /*33b0*/  FFMA.FTZ R82, R79, UR39, -R2.reuse ;  /* 0x000000274f527c23 */ /* 0x100fe20008010802 */
[----:B------:R-:W-:Y:S01]  /*33c0*/  FSEL R93, R93, -INF , P1 ;  /* 0xff8000005d5d7808 */ /* 0x000fe20000800000 */
[--C-:B------:R-:W-:Y:S01]  /*33d0*/  FFMA.FTZ R86, R59, UR39, -R2.reuse ;  /* 0x000000273b567c23 */ /* 0x100fe20008010802 */
[----:B------:R-:W-:Y:S01]  /*33e0*/  FMNMX.FTZ R12, R92, R11, !PT ;  /* 0x0000000b5c0c7209 */ /* 0x000fe20007810000 */
[--C-:B------:R-:W-:Y:S01]  /*33f0*/  FFMA.FTZ R63, R63, UR39, -R2.reuse ;  /* 0x000000273f3f7c23 */ /* 0x100fe20008010802 */
[----:B------:R-:W-:Y:S01]  /*3400*/  ISETP.GT.AND P1, PT, R83, 0x11, PT ;  /* 0x000000115300780c */ /* 0x000fe20003f24270 */
[----:B------:R1:W-:Y:S01]  /*3410*/  MUFU.EX2 R11, R15 ;  /* 0x0000000f000b7308 */ /* 0x0003e20000000800 */
[----:B------:R-:W-:Y:S01]  /*3420*/  FSEL R96, R96, -INF , P2 ;  /* 0xff80000060607808 */ /* 0x000fe20001000000 */
[--C-:B------:R-:W-:Y:S01]  /*3430*/  FFMA.FTZ R3, R3, UR39, -R2.reuse ;  /* 0x0000002703037c23 */ /* 0x100fe20008010802 */
[----:B0-----:R-:W-:Y:S01]  /*3440*/  FMNMX.FTZ R13, R93, R12, !PT ;  /* 0x0000000c5d0d7209 */ /* 0x001fe20007810000 */
[--C-:B------:R-:W-:Y:S01]  /*3450*/  FFMA.FTZ R5, R5, UR39, -R2.reuse ;  /* 0x0000002705057c23 */ /* 0x100fe20008010802 */
[----:B------:R-:W-:Y:S01]  /*3460*/  ISETP.GT.AND P2, PT, R83, 0x18, PT ;  /* 0x000000185300780c */ /* 0x000fe20003f44270 */
[--C-:B------:R-:W-:Y:S01]  /*3470*/  FFMA.FTZ R7, R7, UR39, -R2.reuse ;  /* 0x0000002707077c23 */ /* 0x100fe20008010802 */
[----:B------:R-:W-:Y:S01]  /*3480*/  FSEL R97, R97, -INF , P1 ;  /* 0xff80000061617808 */ /* 0x000fe20000800000 */
[----:B------:R-:W-:Y:S01]  /*3490*/  MUFU.EX2 R6, R6 ;  /* 0x0000000600067308 */ /* 0x000fe20000000800 */
        /* <DEDUP_REMOVED lines=8> */
[----:B------:R-:W-:Y:S01]  /*3520*/  FSEL R101, R101, -INF , P1 ;  /* 0xff80000065657808 */ /* 0x000fe20000800000 */
[--C-:B------:R-:W-:Y:S01]  /*3530*/  FFMA.FTZ R107, R107, UR39, -R2.reuse ;  /* 0x000000276b6b7c23 */ /* 0x100fe20008010802 */
[----:B------:R-:W-:Y:S01]  /*3540*/  ISETP.GT.AND P1, PT, R83, 0x20, PT ;  /* 0x000000205300780c */ /* 0x000fe20003f24270 */
[--C-:B------:R-:W-:Y:S01]  /*3550*/  FFMA.FTZ R111, R111, UR39, -R2.reuse ;  /* 0x000000276f6f7c23 */ /* 0x100fe20008010802 */
[----:B------:R-:W-:Y:S01]  /*3560*/  FMNMX.FTZ R14, R100, R13, !PT ;  /* 0x0000000d640e7209 */ /* 0x000fe20007810000 */
[--C-:B------:R-:W-:Y:S01]  /*3570*/  FFMA.FTZ R47, R47, UR39, -R2.reuse ;  /* 0x000000272f2f7c23 */ /* 0x100fe20008010802 */
[----:B------:R-:W-:Y:S01]  /*3580*/  ISETP.GT.AND P2, PT, R83, 0x21, PT ;  /* 0x000000215300780c */ /* 0x000fe20003f44270 */
[----:B------:R0:W-:Y:S01]  /*3590*/  MUFU.EX2 R13, R21 ;  /* 0x00000015000d7308 */ /* 0x0001e20000000800 */
[----:B------:R-:W-:Y:S01]  /*35a0*/  FSEL R72, R72, -INF , P1 ;  /* 0xff80000048487808 */ /* 0x000fe20000800000 */
[--C-:B------:R-:W-:Y:S01]  /*35b0*/  FFMA.FTZ R26, R26, UR39, -R2.reuse ;  /* 0x000000271a1a7c23 */ /* 0x100fe20008010802 */
[----:B-1----:R-:W-:Y:S01]  /*35c0*/  FMNMX.FTZ R15, R101, R14, !PT ;  /* 0x0000000e650f7209 */ /* 0x002fe20007810000 */
        /* <DEDUP_REMOVED lines=18> */
[----:B------:R-:W-:Y:S01]  /*36f0*/  FFMA.FTZ R39, R39, UR39, -R2 ;  /* 0x0000002727277c23 */ /* 0x000fe20008010802 */
[----:B------:R-:W-:Y:S01]  /*3700*/  ISETP.GT.AND P2, PT, R83, 0x31, PT ;  /* 0x000000315300780c */ /* 0x000fe20003f44270 */
[----:B------:R-:W-:Y:S01]  /*3710*/  MUFU.EX2 R10, R10 ;  /* 0x0000000a000a7308 */ /* 0x000fe20000000800 */
[----:B------:R-:W-:-:S02]  /*3720*/  FSEL R80, R80, -INF , P1 ;  /* 0xff80000050507808 */ /* 0x000fc40000800000 */
[----:B0-----:R-:W-:Y:S01]  /*3730*/  FMNMX.FTZ R21, R77, R20, !PT ;  /* 0x000000144d157209 */ /* 0x001fe20007810000 */
[----:B------:R-:W-:-:S01]  /*3740*/  FFMA.FTZ R20, R109, UR39, -R2 ;  /* 0x000000276d147c23 */ /* 0x000fc20008010802 */
[----:B------:R-:W-:Y:S02]  /*3750*/  ISETP.GT.AND P1, PT, R83, 0x38, PT ;  /* 0x000000385300780c */ /* 0x000fe40003f24270 */
[----:B------:R-:W-:Y:S01]  /*3760*/  FSEL R81, R81, -INF , P2 ;  /* 0xff80000051517808 */ /* 0x000fe20001000000 */
[----:B------:R-:W-:Y:S01]  /*3770*/  MUFU.EX2 R12, R12 ;  /* 0x0000000c000c7308 */ /* 0x000fe20000000800 */
[----:B------:R-:W-:Y:S02]  /*3780*/  FMNMX.FTZ R58, R80, R21, !PT ;  /* 0x00000015503a7209 */ /* 0x000fe40007810000 */
[----:B------:R-:W-:Y:S02]  /*3790*/  ISETP.GT.AND P2, PT, R83, 0x39, PT ;  /* 0x000000395300780c */ /* 0x000fe40003f44270 */
[----:B------:R-:W-:-:S02]  /*37a0*/  FSEL R84, R84, -INF , P1 ;  /* 0xff80000054547808 */ /* 0x000fc40000800000 */
[----:B------:R-:W-:Y:S01]  /*37b0*/  FMNMX.FTZ R21, R81, R58, !PT ;  /* 0x0000003a51157209 */ /* 0x000fe20007810000 */
[----:B------:R-:W-:Y:S01]  /*37c0*/  MUFU.EX2 R14, R14 ;  /* 0x0000000e000e7308 */ /* 0x000fe20000000800 */
[----:B------:R-:W-:Y:S02]  /*37d0*/  FSEL R85, R85, -INF , P2 ;  /* 0xff80000055557808 */ /* 0x000fe40001000000 */
[C---:B------:R-:W-:Y:S02]  /*37e0*/  ISETP.GT.AND P1, PT, R83.reuse, 0x40, PT ;  /* 0x000000405300780c */ /* 0x040fe40003f24270 */
[----:B------:R-:W-:Y:S02]  /*37f0*/  FMNMX.FTZ R58, R84, R21, !PT ;  /* 0x00000015543a7209 */ /* 0x000fe40007810000 */
[----:B------:R-:W-:Y:S01]  /*3800*/  ISETP.GT.AND P2, PT, R83, 0x41, PT ;  /* 0x000000415300780c */ /* 0x000fe20003f44270 */
[----:B------:R-:W-:Y:S01]  /*3810*/  MUFU.EX2 R15, R107 ;  /* 0x0000006b000f7308 */ /* 0x000fe20000000800 */
[----:B------:R-:W-:Y:S01]  /*3820*/  FSEL R62, R56, -INF , P1 ;  /* 0xff800000383e7808 */ /* 0x000fe20000800000 */
[----:B------:R-:W-:Y:S01]  /*3830*/  FFMA.FTZ R56, R113, UR39, -R2 ;  /* 0x0000002771387c23 */ /* 0x000fe20008010802 */
[----:B------:R-:W-:-:S02]  /*3840*/  FMNMX.FTZ R91, R85, R58, !PT ;  /* 0x0000003a555b7209 */ /* 0x000fc40007810000 */
[----:B------:R-:W-:Y:S02]  /*3850*/  ISETP.GT.AND P1, PT, R83, 0x48, PT ;  /* 0x000000485300780c */ /* 0x000fe40003f24270 */
[----:B------:R-:W-:Y:S01]  /*3860*/  FSEL R66, R57, -INF , P2 ;  /* 0xff80000039427808 */ /* 0x000fe20001000000 */
[----:B------:R-:W-:Y:S01]  /*3870*/  MUFU.EX2 R20, R20 ;  /* 0x0000001400147308 */ /* 0x000fe20000000800 */
[----:B------:R-:W-:Y:S01]  /*3880*/  FMNMX.FTZ R91, R62, R91, !PT ;  /* 0x0000005b3e5b7209 */ /* 0x000fe20007810000 */
[----:B------:R-:W-:Y:S01]  /*3890*/  FFMA.FTZ R57, R115, UR39, -R2 ;  /* 0x0000002773397c23 */ /* 0x000fe20008010802 */
[C---:B------:R-:W-:Y:S02]  /*38a0*/  ISETP.GT.AND P2, PT, R83.reuse, 0x49, PT ;  /* 0x000000495300780c */ /* 0x040fe40003f44270 */
        /* <DEDUP_REMOVED lines=9> */
[----:B------:R-:W-:Y:S01]  /*3940*/  FMNMX.FTZ R91, R61, R58, !PT ;  /* 0x0000003a3d5b7209 */ /* 0x000fe20007810000 */
[----:B------:R-:W-:-:S01]  /*3950*/  FFMA.FTZ R58, R87, UR39, -R2 ;  /* 0x00000027573a7c23 */ /* 0x000fc20008010802 */
        /* <DEDUP_REMOVED lines=8> */
[----:B------:R-:W-:-:S02]  /*39e0*/  FSEL R69, R69, -INF , P2 ;  /* 0xff80000045457808 */ /* 0x000fc40001000000 */
[C---:B------:R-:W-:Y:S02]  /*39f0*/  ISETP.GT.AND P1, PT, R83.reuse, 0x60, PT ;  /* 0x000000605300780c */ /* 0x040fe40003f24270 */
[----:B------:R-:W-:Y:S02]  /*3a00*/  FMNMX.FTZ R78, R68, R87, !PT ;  /* 0x00000057444e7209 */ /* 0x000fe40007810000 */
[----:B------:R-:W-:Y:S01]  /*3a10*/  ISETP.GT.AND P2, PT, R83, 0x61, PT ;  /* 0x000000615300780c */ /* 0x000fe20003f44270 */
[----:B------:R-:W-:Y:S01]  /*3a20*/  MUFU.EX2 R47, R47 ;  /* 0x0000002f002f7308 */ /* 0x000fe20000000800 */
[----:B------:R-:W-:Y:S02]  /*3a30*/  FSEL R74, R40, -INF , P1 ;  /* 0xff800000284a7808 */ /* 0x000fe40000800000 */
[----:B------:R-:W-:Y:S02]  /*3a40*/  FMNMX.FTZ R79, R69, R78, !PT ;  /* 0x0000004e454f7209 */ /* 0x000fe40007810000 */
[----:B------:R-:W-:Y:S01]  /*3a50*/  FSEL R78, R41, -INF , P2 ;  /* 0xff800000294e7808 */ /* 0x000fe20001000000 */
[----:B------:R-:W-:Y:S01]  /*3a60*/  FFMA.FTZ R41, R75, UR39, -R2 ;  /* 0x000000274b297c23 */ /* 0x000fe20008010802 */
[----:B------:R-:W-:Y:S01]  /*3a70*/  ISETP.GT.AND P1, PT, R83, 0x68, PT ;  /* 0x000000685300780c */ /* 0x000fe20003f24270 */
[----:B------:R0:W-:Y:S01]  /*3a80*/  MUFU.EX2 R40, R82 ;  /* 0x0000005200287308 */ /* 0x0001e20000000800 */
[----:B------:R-:W-:-:S02]  /*3a90*/  FMNMX.FTZ R75, R74, R79, !PT ;  /* 0x0000004f4a4b7209 */ /* 0x000fc40007810000 */
[----:B------:R-:W-:Y:S02]  /*3aa0*/  FSEL R79, R44, -INF , P1 ;  /* 0xff8000002c4f7808 */ /* 0x000fe40000800000 */
[C---:B------:R-:W-:Y:S02]  /*3ab0*/  ISETP.GT.AND P2, PT, R83.reuse, 0x69, PT ;  /* 0x000000695300780c */ /* 0x040fe40003f44270 */
[----:B------:R-:W-:Y:S01]  /*3ac0*/  FMNMX.FTZ R44, R78, R75, !PT ;  /* 0x0000004b4e2c7209 */ /* 0x000fe20007810000 */
[----:B------:R-:W-:Y:S01]  /*3ad0*/  MUFU.EX2 R41, R41 ;  /* 0x0000002900297308 */ /* 0x000fe20000000800 */
[----:B------:R-:W-:Y:S02]  /*3ae0*/  ISETP.GT.AND P1, PT, R83, 0x70, PT ;  /* 0x000000705300780c */ /* 0x000fe40003f24270 */
[----:B------:R-:W-:Y:S02]  /*3af0*/  FSEL R75, R45, -INF , P2 ;  /* 0xff8000002d4b7808 */ /* 0x000fe40001000000 */
[----:B0-----:R-:W-:-:S02]  /*3b00*/  FMNMX.FTZ R82, R79, R44, !PT ;  /* 0x0000002c4f527209 */ /* 0x001fc40007810000 */
[----:B------:R-:W-:Y:S01]  /*3b10*/  ISETP.GT.AND P2, PT, R83, 0x71, PT ;  /* 0x000000715300780c */ /* 0x000fe20003f44270 */
[----:B------:R-:W-:Y:S01]  /*3b20*/  MUFU.EX2 R44, R86 ;  /* 0x00000056002c7308 */ /* 0x000fe20000000800 */
[----:B------:R-:W-:Y:S02]  /*3b30*/  FSEL R48, R48, -INF , P1 ;  /* 0xff80000030307808 */ /* 0x000fe40000800000 */
[----:B------:R-:W-:Y:S02]  /*3b40*/  FMNMX.FTZ R45, R75, R82, !PT ;  /* 0x000000524b2d7209 */ /* 0x000fe40007810000 */
[----:B------:R-:W-:Y:S02]  /*3b50*/  ISETP.GT.AND P1, PT, R83, 0x78, PT ;  /* 0x000000785300780c */ /* 0x000fe40003f24270 */
[----:B------:R-:W-:Y:S01]  /*3b60*/  FSEL R49, R49, -INF , P2 ;  /* 0xff80000031317808 */ /* 0x000fe20001000000 */
[----:B------:R-:W-:Y:S01]  /*3b70*/  MUFU.EX2 R26, R26 ;  /* 0x0000001a001a7308 */ /* 0x000fe20000000800 */
[----:B------:R-:W-:-:S02]  /*3b80*/  FMNMX.FTZ R82, R48, R45, !PT ;  /* 0x0000002d30527209 */ /* 0x000fc40007810000 */
[----:B------:R-:W-:Y:S02]  /*3b90*/  ISETP.GT.AND P2, PT, R83, 0x79, PT ;  /* 0x000000795300780c */ /* 0x000fe40003f44270 */
[----:B------:R-:W-:Y:S02]  /*3ba0*/  FSEL R52, R52, -INF , P1 ;  /* 0xff80000034347808 */ /* 0x000fe40000800000 */
[----:B------:R-:W-:Y:S01]  /*3bb0*/  FMNMX.FTZ R59, R49, R82, !PT ;  /* 0x00000052313b7209 */ /* 0x000fe20007810000 */
[----:B------:R0:W-:Y:S01]  /*3bc0*/  MUFU.EX2 R45, R63 ;  /* 0x0000003f002d7308 */ /* 0x0001e20000000800 */
[----:B------:R-:W-:Y:S02]  /*3bd0*/  FSEL R53, R53, -INF , P2 ;  /* 0xff80000035357808 */ /* 0x000fe40001000000 */
[----:B------:R-:W-:Y:S02]  /*3be0*/  ISETP.GT.AND P1, PT, R83, 0x80, PT ;  /* 0x000000805300780c */ /* 0x000fe40003f24270 */
[----:B------:R-:W-:-:S02]  /*3bf0*/  FMNMX.FTZ R82, R52, R59, !PT ;  /* 0x0000003b34527209 */ /* 0x000fc40007810000 */
[----:B------:R-:W-:Y:S01]  /*3c00*/  ISETP.GT.AND P2, PT, R83, 0x81, PT ;  /* 0x000000815300780c */ /* 0x000fe20003f44270 */
[----:B------:R-:W-:Y:S01]  /*3c10*/  MUFU.EX2 R27, R27 ;  /* 0x0000001b001b7308 */ /* 0x000fe20000000800 */
[----:B------:R-:W-:Y:S02]  /*3c20*/  FSEL R59, R24, -INF , P1 ;  /* 0xff800000183b7808 */ /* 0x000fe40000800000 */
[----:B------:R-:W-:Y:S02]  /*3c30*/  FMNMX.FTZ R82, R53, R82, !PT ;  /* 0x0000005235527209 */ /* 0x000fe40007810000 */
[----:B------:R-:W-:Y:S02]  /*3c40*/  ISETP.GT.AND P1, PT, R83, 0x88, PT ;  /* 0x000000885300780c */ /* 0x000fe40003f24270 */
[----:B0-----:R-:W-:Y:S01]  /*3c50*/  FSEL R63, R25, -INF , P2 ;  /* 0xff800000193f7808 */ /* 0x001fe20001000000 */
[----:B------:R-:W-:-:S01]  /*3c60*/  FFMA.FTZ R25, R67, UR39, -R2 ;  /* 0x0000002743197c23 */ /* 0x000fc20008010802 */
[----:B------:R-:W-:Y:S01]  /*3c70*/  FMNMX.FTZ R82, R59, R82, !PT ;  /* 0x000000523b527209 */ /* 0x000fe20007810000 */
[----:B------:R0:W-:Y:S01]  /*3c80*/  MUFU.EX2 R24, R3 ;  /* 0x0000000300187308 */ /* 0x0001e20000000800 */
[----:B------:R-:W-:-:S02]  /*3c90*/  FSEL R67, R28, -INF , P1 ;  /* 0xff8000001c437808 */ /* 0x000fc40000800000 */
[----:B------:R-:W-:Y:S02]  /*3ca0*/  ISETP.GT.AND P2, PT, R83, 0x89, PT ;  /* 0x000000895300780c */ /* 0x000fe40003f44270 */
[----:B------:R-:W-:Y:S02]  /*3cb0*/  FMNMX.FTZ R28, R63, R82, !PT ;  /* 0x000000523f1c7209 */ /* 0x000fe40007810000 */
[----:B------:R-:W-:Y:S01]  /*3cc0*/  ISETP.GT.AND P1, PT, R83, 0x90, PT ;  /* 0x000000905300780c */ /* 0x000fe20003f24270 */
[----:B------:R-:W-:Y:S01]  /*3cd0*/  MUFU.EX2 R25, R25 ;  /* 0x0000001900197308 */ /* 0x000fe20000000800 */
[----:B------:R-:W-:Y:S01]  /*3ce0*/  FSEL R82, R29, -INF , P2 ;  /* 0xff8000001d527808 */ /* 0x000fe20001000000 */
[----:B------:R-:W-:Y:S01]  /*3cf0*/  FFMA.FTZ R29, R70, UR39, -R2 ;  /* 0x00000027461d7c23 */ /* 0x000fe20008010802 */
[----:B0-----:R-:W-:Y:S02]  /*3d00*/  FMNMX.FTZ R3, R67, R28, !PT ;  /* 0x0000001c43037209 */ /* 0x001fe40007810000 */
[----:B------:R-:W-:-:S02]  /*3d10*/  ISETP.GT.AND P2, PT, R83, 0x91, PT ;  /* 0x000000915300780c */ /* 0x000fc40003f44270 */
[----:B------:R-:W-:Y:S01]  /*3d20*/  FSEL R32, R32, -INF , P1 ;  /* 0xff80000020207808 */ /* 0x000fe20000800000 */
[----:B------:R0:W-:Y:S01]  /*3d30*/  MUFU.EX2 R28, R29 ;  /* 0x0000001d001c7308 */ /* 0x0001e20000000800 */
[----:B------:R-:W-:Y:S02]  /*3d40*/  FMNMX.FTZ R3, R82, R3, !PT ;  /* 0x0000000352037209 */ /* 0x000fe40007810000 */
        /* <DEDUP_REMOVED lines=102> */
[----:B------:R-:W-:-:S04]  /*43b0*/  FADD.FTZ R2, R12, R95 ;  /* 0x0000005f0c027221 */ /* 0x000fc80000010000 */
[----:B------:R-:W-:Y:S02]  /*43c0*/  FADD.FTZ R95, R13, R2 ;  /* 0x000000020d5f7221 */ /* 0x000fe40000010000 */
        /* <DEDUP_REMOVED lines=20> */
[----:B------:R-:W-:Y:S02]  /*4510*/  F2FP.SATFINITE.E4M3.F32.PACK_AB_MERGE_C R66, R8, R7, RZ ;  /* 0x000000070842723e */ /* 0x000fe400048070ff */
[C---:B------:R-:W-:Y:S01]  /*4520*/  F2FP.SATFINITE.E4M3.F32.PACK_AB_MERGE_C R57, R58.reuse, R57, RZ ;  /* 0x000000393a39723e */ /* 0x040fe200048070ff */
[----:B------:R-:W-:-:S01]  /*4530*/  FADD.FTZ R91, R58, R91 ;  /* 0x0000005b3a5b7221 */ /* 0x000fc20000010000 */
[----:B------:R-:W-:Y:S01]  /*4540*/  F2FP.SATFINITE.E4M3.F32.PACK_AB_MERGE_C R185, R6, R5, R66 ;  /* 0x0000000506b9723e */ /* 0x000fe20004807042 */
[----:B------:R-:W2:Y:S01]  /*4550*/  MUFU.EX2 R84, R84 ;  /* 0x0000005400547308 */ /* 0x000ea20000000800 */
[----:B------:R-:W-:Y:S01]  /*4560*/  F2FP.SATFINITE.E4M3.F32.PACK_AB_MERGE_C R180, R73, R72, R76 ;  /* 0x0000004849b4723e */ /* 0x000fe2000480704c */
[----:B------:R-:W-:Y:S01]  /*4570*/  FADD.FTZ R8, R40, R91 ;  /* 0x0000005b28087221 */ /* 0x000fe20000010000 */
[----:B------:R-:W-:-:S02]  /*4580*/  F2FP.SATFINITE.E4M3.F32.PACK_AB_MERGE_C R183, R56, R21, R57 ;  /* 0x0000001538b7723e */ /* 0x000fc40004807039 */
[----:B------:R-:W-:Y:S02]  /*4590*/  CS2R R72, SRZ ;  /* 0x0000000000487805 */ /* 0x000fe4000001ff00 */
[----:B------:R-:W-:Y:S01]  /*45a0*/  CS2R R56, SRZ ;  /* 0x0000000000387805 */ /* 0x000fe2000001ff00 */
        /* <DEDUP_REMOVED lines=17> */
[C---:B------:R-:W-:Y:S01]  /*46c0*/  F2FP.SATFINITE.E4M3.F32.PACK_AB_MERGE_C R44, R45.reuse, R44, RZ ;  /* 0x0000002c2d2c723e */ /* 0x040fe200048070ff */
[----:B------:R-:W-:-:S01]  /*46d0*/  FADD.FTZ R11, R45, R8 ;  /* 0x000000082d0b7221 */ /* 0x000fc20000010000 */
[----:B------:R-:W2:Y:S01]  /*46e0*/  MUFU.EX2 R64, R64 ;  /* 0x0000004000407308 */ /* 0x000ea20000000800 */
[----:B------:R-:W-:-:S01]  /*46f0*/  FADD.FTZ R7, R87, R2 ;  /* 0x0000000257077221 */ /* 0x000fc20000010000 */
[----:B------:R-:W-:Y:S01]  /*4700*/  F2FP.SATFINITE.E4M3.F32.PACK_AB_MERGE_C R182, R81, R80, R84 ;  /* 0x0000005051b6723e */ /* 0x000fe20004807054 */
[----:B------:R-:W-:-:S01]  /*4710*/  FADD.FTZ R12, R24, R11 ;  /* 0x0000000b180c7221 */ /* 0x000fc20000010000 */
[----:B------:R-:W-:Y:S01]  /*4720*/  F2FP.SATFINITE.E4M3.F32.PACK_AB_MERGE_C R177, R41, R40, R44 ;  /* 0x0000002829b1723e */ /* 0x000fe2000480702c */
[----:B-1----:R-:W-:-:S01]  /*4730*/  FADD.FTZ R2, R60, R7 ;  /* 0x000000073c027221 */ /* 0x002fc20000010000 */
[----:B------:R-:W-:-:S02]  /*4740*/  CS2R R84, SRZ ;  /* 0x0000000000547805 */ /* 0x000fc4000001ff00 */
[----:B------:R-:W-:Y:S01]  /*4750*/  CS2R R80, SRZ ;  /* 0x0000000000507805 */ /* 0x000fe2000001ff00 */
[----:B------:R-:W1:Y:S01]  /*4760*/  MUFU.EX2 R65, R65 ;  /* 0x0000004100417308 */ /* 0x000e620000000800 */
[----:B0-----:R-:W-:-:S01]  /*4770*/  FADD.FTZ R7, R61, R2 ;  /* 0x000000023d077221 */ /* 0x001fc20000010000 */
[----:B------:R-:W-:Y:S02]  /*4780*/  F2FP.SATFINITE.E4M3.F32.PACK_AB_MERGE_C R60, R61, R60, RZ ;  /* 0x0000003c3d3c723e */ /* 0x000fe400048070ff */
[----:B------:R-:W-:Y:S02]  /*4790*/  CS2R R44, SRZ ;  /* 0x00000000002c7805 */ /* 0x000fe4000001ff00 */
[----:B------:R-:W-:Y:S02]  /*47a0*/  CS2R R40, SRZ ;  /* 0x0000000000287805 */ /* 0x000fe4000001ff00 */
[----:B------:R-:W-:Y:S02]  /*47b0*/  F2FP.SATFINITE.E4M3.F32.PACK_AB_MERGE_C R176, R87, R62, R60 ;  /* 0x0000003e57b0723e */ /* 0x000fe4000480703c */
[----:B------:R-:W-:Y:S01]  /*47c0*/  CS2R R86, SRZ ;  /* 0x0000000000567805 */ /* 0x000fe2000001ff00 */
[----:B------:R-:W0:Y:S01]  /*47d0*/  MUFU.EX2 R68, R68 ;  /* 0x0000004400447308 */ /* 0x000e220000000800 */
[----:B--2---:R-:W-:-:S01]  /*47e0*/  FADD.FTZ R8, R64, R7 ;  /* 0x0000000740087221 */ /* 0x004fc20000010000 */
[----:B------:R-:W-:Y:S01]  /*47f0*/  FADD.FTZ R7, R25, R12 ;  /* 0x0000000c19077221 */ /* 0x000fe20000010000 */
[----:B------:R-:W-:-:S05]  /*4800*/  CS2R R60, SRZ ;  /* 0x00000000003c7805 */ /* 0x000fca000001ff00 */
        /* <DEDUP_REMOVED lines=8> */
[----:B------:R-:W-:Y:S01]  /*4890*/  FADD.FTZ R5, R29, R8 ;  /* 0x000000081d057221 */ /* 0x000fe20000010000 */
[----:B------:R-:W-:-:S03]  /*48a0*/  CS2R R24, SRZ ;  /* 0x0000000000187805 */ /* 0x000fc6000001ff00 */
[----:B------:R-:W-:Y:S02]  /*48b0*/  FADD.FTZ R5, R36, R5 ;  /* 0x0000000524057221 */ /* 0x000fe40000010000 */
[----:B------:R-:W0:Y:S01]  /*48c0*/  MUFU.EX2 R89, R78 ;  /* 0x0000004e00597308 */ /* 0x000e220000000800 */
[C---:B--2---:R-:W-:Y:S01]  /*48d0*/  F2FP.SATFINITE.E4M3.F32.PACK_AB_MERGE_C R68, R69.reuse, R68, RZ ;  /* 0x000000444544723e */ /* 0x044fe200048070ff */
[----:B------:R-:W-:Y:S01]  /*48e0*/  FADD.FTZ R69, R69, R6 ;  /* 0x0000000645457221 */ /* 0x000fe20000010000 */
[----:B------:R-:W-:-:S01]  /*48f0*/  FADD.FTZ R8, R42, R5 ;  /* 0x000000052a087221 */ /* 0x000fc20000010000 */
[----:B------:R-:W-:Y:S02]  /*4900*/  F2FP.SATFINITE.E4M3.F32.PACK_AB_MERGE_C R42, R47, R42, RZ ;  /* 0x0000002a2f2a723e */ /* 0x000fe400048070ff */
[----:B------:R-:W-:Y:S01]  /*4910*/  F2FP.SATFINITE.E4M3.F32.PACK_AB_MERGE_C R178, R65, R64, R68 ;  /* 0x0000004041b2723e */ /* 0x000fe20004807044 */
[----:B------:R-:W-:Y:S01]  /*4920*/  FADD.FTZ R8, R47, R8 ;  /* 0x000000082f087221 */ /* 0x000fe20000010000 */
        /* <DEDUP_REMOVED lines=39> */
[----:B------:R2:W3:Y:S01]  /*4ba0*/  MUFU.EX2 R2, R63 ;  /* 0x0000003f00027308 */ /* 0x0004e20000000800 */
[----:B-1----:R-:W-:-:S01]  /*4bb0*/  FADD.FTZ R0, R53, R0 ;  /* 0x0000000035007221 */ /* 0x002fc20000010000 */
[----:B------:R-:W-:-:S04]  /*4bc0*/  F2FP.SATFINITE.E4M3.F32.PACK_AB_MERGE_C R52, R53, R52, RZ ;  /* 0x000000343534723e */ /* 0x000fc800048070ff */
[----:B------:R-:W-:Y:S02]  /*4bd0*/  F2FP.SATFINITE.E4M3.F32.PACK_AB_MERGE_C R174, R49, R48, R52 ;  /* 0x0000003031ae723e */ /* 0x000fe40004807034 */
[----:B------:R-:W-:Y:S01]  /*4be0*/  CS2R R52, SRZ ;  /* 0x0000000000347805 */ /* 0x000fe2000001ff00 */
[----:B------:R-:W1:Y:S01]  /*4bf0*/  MUFU.EX2 R67, R67 ;  /* 0x0000004300437308 */ /* 0x000e620000000800 */
[----:B0-----:R-:W-:-:S01]  /*4c00*/  FADD.FTZ R7, R59, R0 ;  /* 0x000000003b077221 */ /* 0x001fc20000010000 */
[----:B--2---:R-:W-:Y:S02]  /*4c10*/  CS2R R62, SRZ ;  /* 0x00000000003e7805 */ /* 0x004fe4000001ff00 */
[----:B------:R-:W-:-:S04]  /*4c20*/  CS2R R48, SRZ ;  /* 0x0000000000307805 */ /* 0x000fc8000001ff00 */
[----:B------:R-:W0:Y:S01]  /*4c30*/  MUFU.EX2 R82, R82 ;  /* 0x0000005200527308 */ /* 0x000e220000000800 */
[----:B---3--:R-:W-:-:S07]  /*4c40*/  FADD.FTZ R0, R2, R7 ;  /* 0x0000000702007221 */ /* 0x008fce0000010000 */
        /* <DEDUP_REMOVED lines=35> */
[----:B------:R-:W-:-:S07]  /*4e80*/  IMAD.MOV.U32 R87, RZ, RZ, RZ ;  /* 0x000000ffff577224 */ /* 0x000fce00078e00ff */
.L_x_2395:
[----:B------:R-:W-:Y:S01]  /*4e90*/  ISETP.NE.AND P2, PT, RZ, UR44, PT ;  /* 0x0000002cff007c0c */ /* 0x000fe2000bf45270 */
[----:B------:R-:W-:-:S04]  /*4ea0*/  UISETP.NE.AND UP0, UPT, UR57, 0x1, UPT ;  /* 0x000000013900788c */ /* 0x000fc8000bf05270 */
[----:B------:R-:W-:-:S04]  /*4eb0*/  USEL UR46, URZ, 0x1, UP0 ;  /* 0x000000013f2e7887 */ /* 0x000fc80008000000 */
[----:B------:R-:W-:-:S04]  /*4ec0*/  ULOP3.LUT UR46, UR59, UR46, URZ, 0x3c, !UPT ;  /* 0x0000002e3b2e7292 */ /* 0x000fc8000f8e3c3f */
[----:B------:R-:W-:Y:S08]  /*4ed0*/  @P2 BRA `(.L_x_2385) ;  /* 0x0000000000382947 */ /* 0x000ff00003800000 */
[----:B------:R-:W-:Y:S05]  /*4ee0*/  @!P0 BRA `(.L_x_2386) ;  /* 0x0000000000048947 */ /* 0x000fea0003800000 */
[----:B------:R-:W-:Y:S01]  /*4ef0*/  BPT.TRAP 0x1 ;  /* 0x000000040000795c */ /* 0x000fe20000300000 */
.L_x_2386:
        /* <DEDUP_REMOVED lines=9> */
.L_x_2387:
[----:B-1----:R-:W-:Y:S05]  /*4f90*/  @P1 BRA `(.L_x_2385) ;  /* 0x0000000000081947 */ /* 0x002fea0003800000 */
[----:B------:R-:W1:Y:S02]  /*4fa0*/  SYNCS.PHASECHK.TRANS64.TRYWAIT P1, [UR6+0x29830], R3 ;  /* 0x02983003ff0075a7 */ /* 0x000e640008020146 */
[----:B-1----:R-:W-:Y:S05]  /*4fb0*/  @!P1 BRA `(.L_x_2388) ;  /* 0x0000010000889947 */ /* 0x002fea0003800000 */
.L_x_2385:
        /* <DEDUP_REMOVED lines=191> */
.L_x_2390:
[----:B------:R-:W-:Y:S01]  /*5bb0*/  ULEA UR6, UR57, UR41, 0x3 ;  /* 0x0000002939067291 */ /* 0x000fe2000f8e183f */
[----:B------:R-:W-:-:S05]  /*5bc0*/  IMAD.U32 R3, RZ, RZ, UR59 ;  /* 0x0000003bff037e24 */ /* 0x000fca000f8e00ff */
[----:B------:R-:W-:-:S04]  /*5bd0*/  SHF.L.U32 R3, R3, 0x1f, RZ ;  /* 0x0000001f03037819 */ /* 0x000fc800000006ff */
[----:B------:R0:W1:Y:S01]  /*5be0*/  SYNCS.PHASECHK.TRANS64.TRYWAIT P1, [UR6+0x29850], R3 ;  /* 0x02985003ff0075a7 */ /* 0x0000620008020146 */
[----:B------:R-:W-:Y:S05]  /*5bf0*/  @!P0 BRA `(.L_x_2391) ;  /* 0x0000000000048947 */ /* 0x000fea0003800000 */
[----:B------:R-:W-:Y:S01]  /*5c00*/  BPT.TRAP 0x1 ;  /* 0x000000040000795c */ /* 0x000fe20000300000 */
.L_x_2391:
[----:B-1----:R-:W-:Y:S05]  /*5c10*/  @P1 BRA `(.L_x_2389) ;  /* 0x0000000000081947 */ /* 0x002fea0003800000 */
[----:B------:R-:W1:Y:S02]  /*5c20*/  SYNCS.PHASECHK.TRANS64.TRYWAIT P1, [UR6+0x29850], R3 ;  /* 0x02985003ff0075a7 */ /* 0x000e640008020146 */
[----:B-1----:R-:W-:Y:S05]  /*5c30*/  @!P1 BRA `(.L_x_2392) ;  /* 0x000000f400809947 */ /* 0x002fea0003800000 */
.L_x_2389:
        /* <DEDUP_REMOVED lines=36> */
.L_x_2393:
[----:B------:R-:W-:Y:S01]  /*5e80*/  UISETP.NE.AND UP0, UPT, UR53, URZ, UPT ;  /* 0x0000003f3500728c */ /* 0x000fe2000bf05270 */
[----:B------:R-:W-:Y:S02]  /*5e90*/  VIADD R14, R18, UR38 ;  /* 0x00000026120e7c36 */ /* 0x000fe40008000000 */
        /* <DEDUP_REMOVED lines=13> */
[----:B------:R-:W-:Y:S01]  /*5f70*/  UIADD3 UR6, UR6, 0x29840, URZ ;  /* 0x0002984006067890 */ /* 0x000fe2000fffe03f */
[----:B------:R-:W-:-:S03]  /*5f80*/  IMAD.U32 R8, RZ, RZ, UR52 ;  /* 0x00000034ff087e24 */ /* 0x000fc6000f8e00ff */
[----:B------:R-:W-:Y:S02]  /*5f90*/  UPRMT UR6, UR40, 0x654, UR6 ;  /* 0x0000065428067896 */ /* 0x000fe40008000006 */
[----:B------:R-:W-:-:S07]  /*5fa0*/  IADD3 R13, -R8, UR51, R13 ;  /* 0x00000033080d7c10 */ /* 0x000fce000fffe10d */
[----:B------:R-:W-:Y:S01]  /*5fb0*/  SYNCS.ARRIVE.TRANS64.RED.A1T0 RZ, [UR6], RZ ;  /* 0x000000ffffff79a7 */ /* 0x000fe20008100406 */
[----:B0-----:R-:W-:-:S05]  /*5fc0*/  IMAD.IADD R3, R13, 0x1, R4 ;  /* 0x000000010d037824 */ /* 0x001fca00078e0204 */
        /* <DEDUP_REMOVED lines=153> */
[----:B-1----:R-:W-:-:S02]  /*6960*/  IMAD.IADD R152, R13, 0x1, R152 ;  /* 0x000000010d987824 */ /* 0x002fc400078e0298 */
[----:B------:R-:W-:-:S01]  /*6970*/  FFMA.FTZ R13, R172, UR39, -R7 ;  /* 0x00000027ac0d7c23 */ /* 0x000fc20008010807 */
[--C-:B------:R-:W-:Y:S01]  /*6980*/  FFMA.FTZ R88, R88, UR39, -R7.reuse ;  /* 0x0000002758587c23 */ /* 0x100fe20008010807 */
[----:B------:R-:W-:-:S01]  /*6990*/  FFMA.FTZ R89, R89, UR39, -R7 ;  /* 0x0000002759597c23 */ /* 0x000fc20008010807 */
[--C-:B------:R-:W-:Y:S01]  /*69a0*/  FFMA.FTZ R92, R92, UR39, -R7.reuse ;  /* 0x000000275c5c7c23 */ /* 0x100fe20008010807 */
[C---:B------:R-:W-:Y:S01]  /*69b0*/  ISETP.GT.AND P2, PT, R152.reuse, RZ, PT ;  /* 0x000000ff9800720c */ /* 0x040fe20003f44270 */
[--C-:B------:R-:W-:Y:S01]  /*69c0*/  FFMA.FTZ R93, R93, UR39, -R7.reuse ;  /* 0x000000275d5d7c23 */ /* 0x100fe20008010807 */
[----:B------:R-:W-:Y:S01]  /*69d0*/  ISETP.GT.AND P3, PT, R152, 0x1, PT ;  /* 0x000000019800780c */ /* 0x000fe20003f64270 */
[--C-:B------:R-:W-:Y:S01]  /*69e0*/  FFMA.FTZ R96, R96, UR39, -R7.reuse ;  /* 0x0000002760607c23 */ /* 0x100fe20008010807 */
[----:B------:R-:W-:Y:S01]  /*69f0*/  FSEL R15, R154, -INF , P2 ;  /* 0xff8000009a0f7808 */ /* 0x000fe20001000000 */
[--C-:B------:R-:W-:Y:S01]  /*6a00*/  FFMA.FTZ R97, R97, UR39, -R7.reuse ;  /* 0x0000002761617c23 */ /* 0x100fe20008010807 */
[----:B------:R-:W-:Y:S01]  /*6a10*/  ISETP.GT.AND P2, PT, R152, 0x8, PT ;  /* 0x000000089800780c */ /* 0x000fe20003f44270 */
[----:B------:R-:W-:Y:S01]  /*6a20*/  FFMA.FTZ R100, R100, UR39, -R7 ;  /* 0x0000002764647c23 */ /* 0x000fe20008010807 */
[----:B------:R-:W-:Y:S01]  /*6a30*/  FSEL R155, R155, -INF , P3 ;  /* 0xff8000009b9b7808 */ /* 0x000fe20001800000 */
[----:B------:R-:W-:Y:S01]  /*6a40*/  MUFU.EX2 R8, R8 ;  /* 0x0000000800087308 */ /* 0x000fe20000000800 */
[----:B------:R-:W-:-:S02]  /*6a50*/  FMNMX.FTZ R154, R15, R6, !PT ;  /* 0x000000060f9a7209 */ /* 0x000fc40007810000 */
[----:B------:R-:W-:Y:S02]  /*6a60*/  ISETP.GT.AND P3, PT, R152, 0x9, PT ;  /* 0x000000099800780c */ /* 0x000fe40003f64270 */
[----:B------:R-:W-:Y:S02]  /*6a70*/  FSEL R158, R158, -INF , P2 ;  /* 0xff8000009e9e7808 */ /* 0x000fe40001000000 */
[----:B------:R-:W-:Y:S01]  /*6a80*/  FMNMX.FTZ R21, R155, R154, !PT ;  /* 0x0000009a9b157209 */ /* 0x000fe20007810000 */
[----:B------:R-:W-:Y:S01]  /*6a90*/  MUFU.EX2 R10, R10 ;  /* 0x0000000a000a7308 */ /* 0x000fe20000000800 */
[----:B------:R-:W-:Y:S02]  /*6aa0*/  ISETP.GT.AND P2, PT, R152, 0x10, PT ;  /* 0x000000109800780c */ /* 0x000fe40003f44270 */
[----:B------:R-:W-:Y:S02]  /*6ab0*/  FSEL R159, R159, -INF , P3 ;  /* 0xff8000009f9f7808 */ /* 0x000fe40001800000 */
[----:B------:R-:W-:-:S02]  /*6ac0*/  FMNMX.FTZ R154, R158, R21, !PT ;  /* 0x000000159e9a7209 */ /* 0x000fc40007810000 */
        /* <DEDUP_REMOVED lines=11> */
[----:B------:R-:W-:Y:S01]  /*6b80*/  MUFU.EX2 R13, R13 ;  /* 0x0000000d000d7308 */ /* 0x000fe20000000800 */
        /* <DEDUP_REMOVED lines=29> */
[----:B------:R-:W-:-:S01]  /*6d60*/  FFMA.FTZ R154, R148, UR39, -R7 ;  /* 0x00000027949a7c23 */ /* 0x000fc20008010807 */
[----:B------:R-:W-:Y:S01]  /*6d70*/  FSEL R151, R151, -INF , P3 ;  /* 0xff80000097977808 */ /* 0x000fe20001800000 */
[----:B------:R-:W-:Y:S01]  /*6d80*/  MUFU.EX2 R136, R136 ;  /* 0x0000008800887308 */ /* 0x000fe20000000800 */
[----:B------:R-:W-:Y:S02]  /*6d90*/  ISETP.GT.AND P2, PT, R152, 0x40, PT ;  /* 0x000000409800780c */ /* 0x000fe40003f44270 */
[----:B------:R-:W-:-:S02]  /*6da0*/  FMNMX.FTZ R144, R150, R145, !PT ;  /* 0x0000009196907209 */ /* 0x000fc40007810000 */
[----:B------:R-:W-:Y:S02]  /*6db0*/  ISETP.GT.AND P3, PT, R152, 0x41, PT ;  /* 0x000000419800780c */ /* 0x000fe40003f64270 */
        /* <DEDUP_REMOVED lines=284> */
.L_x_2394:
        /* <DEDUP_REMOVED lines=116> */
.L_x_2384:
[----:B------:R-:W-:-:S13]  /*86c0*/  ISETP.LE.AND P1, PT, RZ, UR58, PT ;  /* 0x0000003aff007c0c */ /* 0x000fda000bf23270 */
[----:B------:R-:W-:Y:S05]  /*86d0*/  @!P1 BRA `(.L_x_2396) ;  /* 0x0000002c002c9947 */ /* 0x000fea0003800000 */
[----:B------:R-:W-:Y:S01]  /*86e0*/  IMAD.MOV.U32 R7, RZ, RZ, R4 ;  /* 0x000000ffff077224 */ /* 0x000fe200078e0004 */
[----:B------:R-:W-:Y:S01]  /*86f0*/  UMOV UR52, UR46 ;  /* 0x0000002e00347c82 */ /* 0x000fe20008000000 */
[----:B------:R-:W-:Y:S01]  /*8700*/  IMAD.MOV.U32 R5, RZ, RZ, R3 ;  /* 0x000000ffff057224 */ /* 0x000fe200078e0003 */
[----:B------:R-:W-:-:S06]  /*8710*/  UMOV UR51, UR45 ;  /* 0x0000002d00337c82 */ /* 0x000fcc0008000000 */
.L_x_2407:
        /* <DEDUP_REMOVED lines=9> */
.L_x_2398:
[----:B------:R-:W-:Y:S01]  /*87b0*/  ULEA UR6, UR45, UR41, 0x3 ;  /* 0x000000292d067291 */ /* 0x000fe2000f8e183f */
[----:B------:R-:W-:-:S05]  /*87c0*/  IMAD.U32 R3, RZ, RZ, UR46 ;  /* 0x0000002eff037e24 */ /* 0x000fca000f8e00ff */
[----:B------:R-:W-:-:S04]  /*87d0*/  SHF.L.U32 R3, R3, 0x1f, RZ ;  /* 0x0000001f03037819 */ /* 0x000fc800000006ff */
[----:B------:R0:W1:Y:S01]  /*87e0*/  SYNCS.PHASECHK.TRANS64.TRYWAIT P1, [UR6+0x29830], R3 ;  /* 0x02983003ff0075a7 */ /* 0x0000620008020146 */
[----:B------:R-:W-:Y:S05]  /*87f0*/  @!P0 BRA `(.L_x_2399) ;  /* 0x0000000000048947 */ /* 0x000fea0003800000 */
[----:B------:R-:W-:Y:S01]  /*8800*/  BPT.TRAP 0x1 ;  /* 0x000000040000795c */ /* 0x000fe20000300000 */
.L_x_2399:
[----:B-1----:R-:W-:Y:S05]  /*8810*/  @P1 BRA `(.L_x_2397) ;  /* 0x0000000000081947 */ /* 0x002fea0003800000 */
[----:B------:R-:W1:Y:S02]  /*8820*/  SYNCS.PHASECHK.TRANS64.TRYWAIT P1, [UR6+0x29830], R3 ;  /* 0x02983003ff0075a7 */ /* 0x000e640008020146 */
[----:B-1----:R-:W-:Y:S05]  /*8830*/  @!P1 BRA `(.L_x_2400) ;  /* 0x000000c800989947 */ /* 0x002fea0003800000 */
.L_x_2397:
[----:B-1----:R-:W1:Y:S01]  /*8840*/  S2R R4, SR_TID.X ;  /* 0x0000000000047919 */ /* 0x002e620000002100 */
[----:B------:R-:W-:Y:S01]  /*8850*/  UIMAD UR53, UR45, 0x780, UR50 ;  /* 0x000007802d3578a4 */ /* 0x000fe2000f8e0232 */
[----:B------:R-:W-:Y:S01]  /*8860*/  UMOV UR27, 0x80000020 ;  /* 0x80000020001b7882 */ /* 0x000fe20000000000 */
[----:B------:R-:W-:Y:S02]  /*8870*/  UMOV UR28, UR24 ;  /* 0x00000018001c7c82 */ /* 0x000fe40008000000 */
[----:B------:R-:W-:Y:S01]  /*8880*/  UIADD3 UR30, UR53, 0x80, URZ ;  /* 0x00000080351e7890 */ /* 0x000fe2000fffe03f */
[----:B------:R-:W-:Y:S02]  /*8890*/  UMOV UR29, UR25 ;  /* 0x00000019001d7c82 */ /* 0x000fe40008000000 */
[----:B------:R-:W-:Y:S01]  /*88a0*/  UMOV UR26, UR53 ;  /* 0x00000035001a7c82 */ /* 0x000fe20008000000 */
[----:B------:R-:W-:Y:S01]  /*88b0*/  UMOV UR31, 0x80000020 ;  /* 0x80000020001f7882 */ /* 0x000fe20000000000 */
[----:B------:R-:W-:Y:S01]  /*88c0*/  UIADD3 UR34, UR53, 0x100, URZ ;  /* 0x0000010035227890 */ /* 0x000fe2000fffe03f */
[----:B------:R-:W-:Y:S01]  /*88d0*/  UMOV UR32, UR24 ;  /* 0x0000001800207c82 */ /* 0x000fe20008000000 */
[----:B------:R-:W-:Y:S01]  /*88e0*/  UMOV UR33, UR25 ;  /* 0x0000001900217c82 */ /* 0x000fe20008000000 */
[----:B------:R-:W-:Y:S01]  /*88f0*/  UMOV UR35, 0x80000020 ;  /* 0x8000002000237882 */ /* 0x000fe20000000000 */
        /* <DEDUP_REMOVED lines=176> */
.L_x_2402:
[----:B------:R-:W-:Y:S01]  /*9400*/  ULEA UR6, UR51, UR41, 0x3 ;  /* 0x0000002933067291 */ /* 0x000fe2000f8e183f */
[----:B------:R-:W-:-:S05]  /*9410*/  IMAD.U32 R3, RZ, RZ, UR52 ;  /* 0x00000034ff037e24 */ /* 0x000fca000f8e00ff */
[----:B------:R-:W-:-:S04]  /*9420*/  SHF.L.U32 R3, R3, 0x1f, RZ ;  /* 0x0000001f03037819 */ /* 0x000fc800000006ff */
[----:B------:R0:W1:Y:S01]  /*9430*/  SYNCS.PHASECHK.TRANS64.TRYWAIT P1, [UR6+0x29850], R3 ;  /* 0x02985003ff0075a7 */ /* 0x0000620008020146 */
[----:B------:R-:W-:Y:S05]  /*9440*/  @!P0 BRA `(.L_x_2403) ;  /* 0x0000000000048947 */ /* 0x000fea0003800000 */
[----:B------:R-:W-:Y:S01]  /*9450*/  BPT.TRAP 0x1 ;  /* 0x000000040000795c */ /* 0x000fe20000300000 */
.L_x_2403:
[----:B-1----:R-:W-:Y:S05]  /*9460*/  @P1 BRA `(.L_x_2401) ;  /* 0x0000000000081947 */ /* 0x002fea0003800000 */
[----:B------:R-:W1:Y:S02]  /*9470*/  SYNCS.PHASECHK.TRANS64.TRYWAIT P1, [UR6+0x29850], R3 ;  /* 0x02985003ff0075a7 */ /* 0x000e640008020146 */
[----:B-1----:R-:W-:Y:S05]  /*9480*/  @!P1 BRA `(.L_x_2404) ;  /* 0x000000bc009c9947 */ /* 0x002fea0003800000 */
.L_x_2401:
        /* <DEDUP_REMOVED lines=36> */
.L_x_2405:
        /* <DEDUP_REMOVED lines=344> */
.L_x_2406:
        /* <DEDUP_REMOVED lines=116> */
.L_x_2396:
[----:B------:R-:W-:Y:S06]  /*b390*/  BAR.ARV 0x8, 0x180 ;  /* 0x0206000000007b1d */ /* 0x000fec0000002000 */
[----:B------:R-:W-:Y:S05]  /*b3a0*/  @!P0 BRA `(.L_x_2408) ;  /* 0x0000000000048947 */ /* 0x000fea0003800000 */
[----:B------:R-:W-:Y:S01]  /*b3b0*/  BPT.TRAP 0x1 ;  /* 0x000000040000795c */ /* 0x000fe20000300000 */
.L_x_2408:
[----:B------:R-:W-:Y:S01]  /*b3c0*/  ULEA UR9, UR45, UR41, 0x3 ;  /* 0x000000292d097291 */ /* 0x000fe2000f8e183f */
[----:B------:R-:W-:-:S05]  /*b3d0*/  IMAD.U32 R5, RZ, RZ, UR46 ;  /* 0x0000002eff057e24 */ /* 0x000fca000f8e00ff */
[----:B------:R-:W-:-:S04]  /*b3e0*/  SHF.L.U32 R5, R5, 0x1f, RZ ;  /* 0x0000001f05057819 */ /* 0x000fc800000006ff */
[----:B------:R0:W1:Y:S01]  /*b3f0*/  SYNCS.PHASECHK.TRANS64.TRYWAIT P1, [UR9+0x29850], R5 ;  /* 0x02985005ff0075a7 */ /* 0x0000620008020149 */
[----:B------:R-:W-:Y:S05]  /*b400*/  @!P0 BRA `(.L_x_2409) ;  /* 0x0000000000048947 */ /* 0x000fea0003800000 */
[----:B------:R-:W-:Y:S01]  /*b410*/  BPT.TRAP 0x1 ;  /* 0x000000040000795c */ /* 0x000fe20000300000 */
.L_x_2409:
[----:B-1----:R-:W-:Y:S05]  /*b420*/  @P1 BRA `(.L_x_2410) ;  /* 0x0000000000081947 */ /* 0x002fea0003800000 */
[----:B------:R-:W1:Y:S02]  /*b430*/  SYNCS.PHASECHK.TRANS64.TRYWAIT P1, [UR9+0x29850], R5 ;  /* 0x02985005ff0075a7 */ /* 0x000e640008020149 */
[----:B-1----:R-:W-:Y:S05]  /*b440*/  @!P1 BRA `(.L_x_2411) ;  /* 0x0000009c00c49947 */ /* 0x002fea0003800000 */
.L_x_2410:
        /* <DEDUP_REMOVED lines=11> */
[----:B------:R-:W-:-:S04]  /*b500*/  PLOP3.LUT P1, PT, PT, PT, UP0, 0x80, 0x0 ;  /* 0x000000000000781c */ /* 0x000fc80003f2f008 */
[----:B------:R-:W-:Y:S02]  /*b510*/  @UP0 ULDC.64 UR12, c[0x0][0x9c8] ;  /* 0x00027200000c0ab9 */ /* 0x000fe40000000a00 */
[----:B------:R-:W-:Y:S01]  /*b520*/  UMOV UR6, UR8 ;  /* 0x0000000800067c82 */ /* 0x000fe20008000000 */
[----:B------:R-:W-:-:S09]  /*b530*/  @UP0 UIMAD.WIDE.U32 UR4, UR36, UR12, URZ ;  /* 0x0000000c240402a5 */ /* 0x000fd2000f8e003f */
[----:B------:R-:W-:Y:S01]  /*b540*/  QGMMA.64x128x32.F32.E4M3.E4M3 R24, R184, gdesc[UR4], R24, gsb0 ;  /* 0x01e00004b8187df3 */ /* 0x000fe20008000818 */
[----:B------:R-:W-:Y:S01]  /*b550*/  UIADD3 UR6, UR8, 0x100, URZ ;  /* 0x0000010008067890 */ /* 0x000fe2000fffe03f */
[----:B------:R-:W-:Y:S01]  /*b560*/  UMOV UR7, 0xc0000010 ;  /* 0xc000001000077882 */ /* 0x000fe20000000000 */
[----:B------:R-:W-:Y:S02]  /*b570*/  WARPGROUP.DEPBAR.LE gsb0, 0x0 ;  /* 0x00008000000079c5 */ /* 0x000fe40000010000 */
[----:B------:R-:W-:-:S07]  /*b580*/  WARPGROUP.ARRIVE ;  /* 0x00000000000079c5 */ /* 0x000fce0000000000 */
        /* <DEDUP_REMOVED lines=60> */
[----:B--2---:R-:W-:Y:S01]  /*b950*/  FMUL.FTZ R6, R6, R5 ;  /* 0x0000000506067220 */ /* 0x004fe20000410000 */
[----:B------:R-:W-:Y:S02]  /*b960*/  IMAD.MOV.U32 R0, RZ, RZ, -0x800000 ;  /* 0xff800000ff007424 */ /* 0x000fe400078e00ff */
[----:B------:R-:W-:Y:S01]  /*b970*/  @P2 FFMA.FTZ R2, R8, R3, R7 ;  /* 0x0000000308022223 */ /* 0x000fe20000010007 */
[----:B------:R-:W-:-:S01]  /*b980*/  @P3 FFMA.FTZ R0, R12, R4, R9 ;  /* 0x000000040c003223 */ /* 0x000fc20000010009 */
[----:B---3--:R-:W-:Y:S01]  /*b990*/  FMUL.FTZ R5, R10, R5 ;  /* 0x000000050a057220 */ /* 0x008fe20000410000 */
[----:B------:R-:W-:-:S02]  /*b9a0*/  WARPGROUP.DEPBAR.LE gsb0, 0x0 ;  /* 0x00008000000079c5 */ /* 0x000fc40000010000 */
[----:B------:R-:W-:Y:S05]  /*b9b0*/  @!P0 BRA `(.L_x_2412) ;  /* 0x0000000000048947 */ /* 0x000fea0003800000 */
[----:B------:R-:W-:Y:S01]  /*b9c0*/  BPT.TRAP 0x1 ;  /* 0x000000040000795c */ /* 0x000fe20000300000 */
.L_x_2412:
        /* <DEDUP_REMOVED lines=74> */
.L_x_2376:
        /* <DEDUP_REMOVED lines=24> */
[----:B------:R-:W-:Y:S01]  /*bff0*/  UISETP.NE.AND.EX UP0, UPT, UR7, URZ, UPT, UP0 ;  /* 0x0000003f0700728c */ /* 0x000fe2000bf05300 */
[----:B------:R-:W-:Y:S02]  /*c000*/  F2FP.BF16.F32.PACK_AB R11, R78, R11 ;  /* 0x0000000b4e0b723e */ /* 0x000fe400000010ff */
[----:B------:R-:W-:Y:S01]  /*c010*/  F2FP.BF16.F32.PACK_AB R10, R79, R10 ;  /* 0x0000000a4f0a723e */ /* 0x000fe200000010ff */
[----:B------:R-:W-:Y:S01]  /*c020*/  ULDC.64 UR6, c[0x0][0xc00] ;  /* 0x0003000000067ab9 */ /* 0x000fe20000000a00 */
[----:B0-----:R-:W-:Y:S01]  /*c030*/  LOP3.LUT P0, R4, R50, 0x3, RZ, 0xc0, !PT ;  /* 0x0000000332047812 */ /* 0x001fe2000780c0ff */
[----:B------:R-:W-:Y:S01]  /*c040*/  UIMAD.WIDE UR6, UR36, 0x4, UR6 ;  /* 0x00000004240678a5 */ /* 0x000fe2000f8e0206 */
[----:B------:R-:W-:-:S02]  /*c050*/  F2FP.BF16.F32.PACK_AB R26, R55, R26 ;  /* 0x0000001a371a723e */ /* 0x000fc400000010ff */
[----:B------:R-:W-:Y:S02]  /*c060*/  ISETP.EQ.OR P0, PT, R4, 0x3, !P0 ;  /* 0x000000030400780c */ /* 0x000fe40004702670 */
[----:B------:R-:W-:Y:S02]  /*c070*/  F2FP.BF16.F32.PACK_AB R9, R84, R9 ;  /* 0x000000095409723e */ /* 0x000fe400000010ff */
[----:B------:R-:W-:Y:S02]  /*c080*/  SEL R58, R11, R10, P0 ;  /* 0x0000000a0b3a7207 */ /* 0x000fe40000000000 */
[----:B------:R-:W-:Y:S02]  /*c090*/  SEL R55, R10, R11, P0 ;  /* 0x0000000b0a377207 */ /* 0x000fe40000000000 */
[----:B------:R-:W-:Y:S02]  /*c0a0*/  F2FP.BF16.F32.PACK_AB R8, R85, R8 ;  /* 0x000000085508723e */ /* 0x000fe400000010ff */
[----:B------:R-:W-:-:S02]  /*c0b0*/  F2FP.BF16.F32.PACK_AB R38, R38, R49 ;  /* 0x000000312626723e */ /* 0x000fc400000010ff */
[----:B------:R-:W-:Y:S02]  /*c0c0*/  F2FP.BF16.F32.PACK_AB R39, R39, R34 ;  /* 0x000000222727723e */ /* 0x000fe400000010ff */
[----:B------:R-:W-:Y:S02]  /*c0d0*/  F2FP.BF16.F32.PACK_AB R25, R62, R25 ;  /* 0x000000193e19723e */ /* 0x000fe400000010ff */
[----:B------:R-:W-:Y:S02]  /*c0e0*/  F2FP.BF16.F32.PACK_AB R24, R63, R24 ;  /* 0x000000183f18723e */ /* 0x000fe400000010ff */
[----:B------:R-:W-:Y:S02]  /*c0f0*/  F2FP.BF16.F32.PACK_AB R13, R76, R13 ;  /* 0x0000000d4c0d723e */ /* 0x000fe400000010ff */
[----:B------:R-:W-:Y:S02]  /*c100*/  F2FP.BF16.F32.PACK_AB R12, R77, R12 ;  /* 0x0000000c4d0c723e */ /* 0x000fe400000010ff */
[----:B------:R-:W-:-:S02]  /*c110*/  MOV R4, R3 ;  /* 0x0000000300047202 */ /* 0x000fc40000000f00 */
[----:B-1----:R-:W-:Y:S02]  /*c120*/  MOV R5, R52 ;  /* 0x0000003400057202 */ /* 0x002fe40000000f00 */
[----:B------:R-:W-:Y:S02]  /*c130*/  F2FP.BF16.F32.PACK_AB R37, R37, R40 ;  /* 0x000000282525723e */ /* 0x000fe400000010ff */
[----:B------:R-:W-:Y:S01]  /*c140*/  F2FP.BF16.F32.PACK_AB R31, R31, R42 ;  /* 0x0000002a1f1f723e */ /* 0x000fe200000010ff */
[----:B------:R-:W-:Y:S01]  /*c150*/  IMAD.WIDE R6, R191, 0x2, R4 ;  /* 0x00000002bf067825 */ /* 0x000fe200078e0204 */
[----:B------:R-:W-:Y:S02]  /*c160*/  F2FP.BF16.F32.PACK_AB R36, R36, R41 ;  /* 0x000000292424723e */ /* 0x000fe400000010ff */
[----:B------:R-:W-:Y:S02]  /*c170*/  F2FP.BF16.F32.PACK_AB R30, R30, R43 ;  /* 0x0000002b1e1e723e */ /* 0x000fe400000010ff */
[----:B------:R-:W-:-:S02]  /*c180*/  IADD3 R61, P1, R6, 0x40, RZ ;  /* 0x00000040063d7810 */ /* 0x000fc40007f3e0ff */
[----:B------:R-:W-:Y:S02]  /*c190*/  IADD3 R63, P2, R6, 0x60, RZ ;  /* 0x00000060063f7810 */ /* 0x000fe40007f5e0ff */
[----:B------:R-:W-:Y:S02]  /*c1a0*/  LOP3.LUT R10, R61, 0x380, RZ, 0xc0, !PT ;  /* 0x000003803d0a7812 */ /* 0x000fe400078ec0ff */
[----:B------:R-:W-:Y:S02]  /*c1b0*/  SEL R46, R9, R8, P0 ;  /* 0x00000008092e7207 */ /* 0x000fe40000000000 */
[----:B------:R-:W-:Y:S02]  /*c1c0*/  SHF.R.U64 R10, R10, 0x3, RZ ;  /* 0x000000030a0a7819 */ /* 0x000fe400000012ff */
[----:B------:R-:W-:Y:S02]  /*c1d0*/  SEL R45, R8, R9, P0 ;  /* 0x00000009082d7207 */ /* 0x000fe40000000000 */
[----:B------:R-:W-:-:S02]  /*c1e0*/  IADD3 R67, P4, R6, 0x4020, RZ ;  /* 0x0000402006437810 */ /* 0x000fc40007f9e0ff */
[----:B------:R-:W-:Y:S02]  /*c1f0*/  F2FP.BF16.F32.PACK_AB R27, R54, R27 ;  /* 0x0000001b361b723e */ /* 0x000fe400000010ff */
[----:B------:R-:W-:Y:S02]  /*c200*/  LOP3.LUT R9, R6, 0x380, RZ, 0xc0, !PT ;  /* 0x0000038006097812 */ /* 0x000fe400078ec0ff */
[----:B------:R-:W-:Y:S02]  /*c210*/  F2FP.BF16.F32.PACK_AB R32, R53, R32 ;  /* 0x000000203520723e */ /* 0x000fe400000010ff */
[----:B------:R-:W-:Y:S02]  /*c220*/  SEL R44, R13, R12, P0 ;  /* 0x0000000c0d2c7207 */ /* 0x000fe40000000000 */
[----:B------:R-:W-:Y:S01]  /*c230*/  SEL R43, R12, R13, P0 ;  /* 0x0000000d0c2b7207 */ /* 0x000fe20000000000 */
[----:B------:R-:W-:Y:S01]  /*c240*/  IMAD.X R13, RZ, RZ, R7, P4 ;  /* 0x000000ffff0d7224 */ /* 0x000fe200020e0607 */
[----:B------:R-:W-:-:S02]  /*c250*/  SEL R50, R38, R39, P0 ;  /* 0x0000002726327207 */ /* 0x000fc40000000000 */
[----:B------:R-:W-:Y:S02]  /*c260*/  SEL R54, R25, R24, P0 ;  /* 0x0000001819367207 */ /* 0x000fe40000000000 */
[----:B------:R-:W-:Y:S01]  /*c270*/  SEL R51, R24, R25, P0 ;  /* 0x0000001918337207 */ /* 0x000fe20000000000 */
[----:B------:R-:W-:Y:S01]  /*c280*/  IMAD.X R25, RZ, RZ, R7, P1 ;  /* 0x000000ffff197224 */ /* 0x000fe200008e0607 */
[----:B------:R-:W-:Y:S02]  /*c290*/  IADD3 R59, P6, R6, 0x20, RZ ;  /* 0x00000020063b7810 */ /* 0x000fe40007fde0ff */
[----:B------:R-:W-:Y:S02]  /*c2a0*/  SEL R39, R39, R38, P0 ;  /* 0x0000002627277207 */ /* 0x000fe40000000000 */
[----:B------:R-:W-:Y:S02]  /*c2b0*/  LOP3.LUT R12, R63, 0x380, RZ, 0xc0, !PT ;  /* 0x000003803f0c7812 */ /* 0x000fe400078ec0ff */
[----:B------:R-:W-:-:S02]  /*c2c0*/  LOP3.LUT R24, R10, R61, RZ, 0x3c, !PT ;  /* 0x0000003d0a187212 */ /* 0x000fc400078e3cff */
[----:B------:R-:W-:Y:S02]  /*c2d0*/  F2FP.BF16.F32.PACK_AB R29, R60, R29 ;  /* 0x0000001d3c1d723e */ /* 0x000fe400000010ff */
[----:B------:R-:W-:Y:S02]  /*c2e0*/  SEL R42, R37, R36, P0 ;  /* 0x00000024252a7207 */ /* 0x000fe40000000000 */
[----:B------:R-:W-:Y:S02]  /*c2f0*/  SEL R38, R31, R30, P0 ;  /* 0x0000001e1f267207 */ /* 0x000fe40000000000 */
[----:B------:R-:W-:Y:S02]  /*c300*/  LOP3.LUT R10, R67, 0x380, RZ, 0xc0, !PT ;  /* 0x00000380430a7812 */ /* 0x000fe400078ec0ff */
[----:B------:R-:W-:Y:S02]  /*c310*/  SEL R37, R36, R37, P0 ;  /* 0x0000002524257207 */ /* 0x000fe40000000000 */
[----:B------:R-:W-:-:S02]  /*c320*/  SEL R31, R30, R31, P0 ;  /* 0x0000001f1e1f7207 */ /* 0x000fc40000000000 */
[----:B------:R-:W-:Y:S02]  /*c330*/  SHF.R.U64 R9, R9, 0x3, RZ ;  /* 0x0000000309097819 */ /* 0x000fe400000012ff */
[----:B------:R-:W-:Y:S02]  /*c340*/  F2FP.BF16.F32.PACK_AB R21, R68, R21 ;  /* 0x000000154415723e */ /* 0x000fe400000010ff */
[----:B------:R-:W-:Y:S02]  /*c350*/  F2FP.BF16.F32.PACK_AB R20, R69, R20 ;  /* 0x000000144514723e */ /* 0x000fe400000010ff */
[----:B------:R-:W-:Y:S02]  /*c360*/  SEL R36, R33, R32, P0 ;  /* 0x0000002021247207 */ /* 0x000fe40000000000 */
[----:B------:R-:W-:Y:S02]  /*c370*/  SEL R30, R27, R26, P0 ;  /* 0x0000001a1b1e7207 */ /* 0x000fe40000000000 */
[----:B------:R-:W-:Y:S01]  /*c380*/  SEL R49, R26, R27, P0 ;  /* 0x0000001b1a317207 */ /* 0x000fe20000000000 */
[----:B------:R-:W-:Y:S01]  /*c390*/  IMAD.X R27, RZ, RZ, R7, P6 ;  /* 0x000000ffff1b7224 */ /* 0x000fe200030e0607 */
[----:B------:R-:W-:-:S02]  /*c3a0*/  F2FP.BF16.F32.PACK_AB R56, R56, R65 ;  /* 0x000000413838723e */ /* 0x000fc400000010ff */
[----:B------:R-:W-:Y:S02]  /*c3b0*/  SEL R33, R32, R33, P0 ;  /* 0x0000002120217207 */ /* 0x000fe40000000000 */
[----:B------:R-:W-:Y:S02]  /*c3c0*/  SHF.R.U64 R12, R12, 0x3, RZ ;  /* 0x000000030c0c7819 */ /* 0x000fe400000012ff */
[----:B------:R-:W-:Y:S02]  /*c3d0*/  F2FP.BF16.F32.PACK_AB R94, R94, R95 ;  /* 0x0000005f5e5e723e */ /* 0x000fe400000010ff */
[----:B------:R-:W-:Y:S02]  /*c3e0*/  F2FP.BF16.F32.PACK_AB R93, R92, R93 ;  /* 0x0000005d5c5d723e */ /* 0x000fe400000010ff */
[----:B------:R-:W-:Y:S02]  /*c3f0*/  F2FP.BF16.F32.PACK_AB R57, R48, R57 ;  /* 0x000000393039723e */ /* 0x000fe400000010ff */
[----:B------:R-:W-:-:S02]  /*c400*/  SEL R32, R29, R28, P0 ;  /* 0x0000001c1d207207 */ /* 0x000fc40000000000 */
[C---:B------:R-:W-:Y:S02]  /*c410*/  IADD3 R65, P3, R6.reuse, 0x4000, RZ ;  /* 0x0000400006417810 */ /* 0x040fe40007f7e0ff */
[C---:B------:R-:W-:Y:S02]  /*c420*/  IADD3 R69, P5, R6.reuse, 0x4040, RZ ;  /* 0x0000404006457810 */ /* 0x040fe40007fbe0ff */
[----:B------:R-:W-:Y:S02]  /*c430*/  IADD3 R62, P6, R6, 0x4060, RZ ;  /* 0x00004060063e7810 */ /* 0x000fe40007fde0ff */
[----:B------:R-:W-:Y:S01]  /*c440*/  SHF.R.U64 R10, R10, 0x3, RZ ;  /* 0x000000030a0a7819 */ /* 0x000fe200000012ff */
[----:B------:R-:W-:Y:S01]  /*c450*/  IMAD.X R11, RZ, RZ, R7, P5 ;  /* 0x000000ffff0b7224 */ /* 0x000fe200028e0607 */
[----:B------:R-:W-:Y:S02]  /*c460*/  F2FP.BF16.F32.PACK_AB R90, R90, R91 ;  /* 0x0000005b5a5a723e */ /* 0x000fe400000010ff */
[----:B------:R-:W-:-:S02]  /*c470*/  F2FP.BF16.F32.PACK_AB R89, R88, R89 ;  /* 0x000000595859723e */ /* 0x000fc400000010ff */
[----:B------:R-:W-:Y:S02]  /*c480*/  SEL R29, R28, R29, P0 ;  /* 0x0000001d1c1d7207 */ /* 0x000fe40000000000 */
[----:B------:R-:W-:Y:S01]  /*c490*/  LOP3.LUT R6, R9, R6, RZ, 0x3c, !PT ;  /* 0x0000000609067212 */ /* 0x000fe200078e3cff */
[--C-:B------:R-:W-:Y:S01]  /*c4a0*/  IMAD.X R9, RZ, RZ, R7.reuse, P6 ;  /* 0x000000ffff097224 */ /* 0x100fe200030e0607 */
[----:B------:R-:W-:Y:S02]  /*c4b0*/  SEL R28, R21, R20, P0 ;  /* 0x00000014151c7207 */ /* 0x000fe40000000000 */
[----:B------:R-:W-:Y:S01]  /*c4c0*/  SEL R41, R20, R21, P0 ;  /* 0x0000001514297207 */ /* 0x000fe20000000000 */
[----:B------:R-:W-:Y:S01]  /*c4d0*/  IMAD.X R21, RZ, RZ, R7, P2 ;  /* 0x000000ffff157224 */ /* 0x000fe200010e0607 */
[----:B------:R-:W-:Y:S02]  /*c4e0*/  LOP3.LUT R20, R12, R63, RZ, 0x3c, !PT ;  /* 0x0000003f0c147212 */ /* 0x000fe400078e3cff */
[----:B------:R-:W-:-:S02]  /*c4f0*/  SEL R34, R94, R93, P0 ;  /* 0x0000005d5e227207 */ /* 0x000fc40000000000 */
[----:B------:R-:W-:Y:S02]  /*c500*/  SEL R48, R56, R57, P0 ;  /* 0x0000003938307207 */ /* 0x000fe40000000000 */
[----:B------:R-:W-:Y:S02]  /*c510*/  LOP3.LUT R52, R69, 0x380, RZ, 0xc0, !PT ;  /* 0x0000038045347812 */ /* 0x000fe400078ec0ff */
[----:B------:R-:W-:Y:S02]  /*c520*/  LOP3.LUT R12, R10, R67, RZ, 0x3c, !PT ;  /* 0x000000430a0c7212 */ /* 0x000fe400078e3cff */
[----:B------:R-:W-:Y:S02]  /*c530*/  SEL R93, R93, R94, P0 ;  /* 0x0000005e5d5d7207 */ /* 0x000fe40000000000 */
[----:B------:R-:W-:Y:S02]  /*c540*/  SEL R40, R90, R89, P0 ;  /* 0x000000595a287207 */ /* 0x000fe40000000000 */
[----:B------:R-:W-:-:S02]  /*c550*/  SEL R57, R57, R56, P0 ;  /* 0x0000003839397207 */ /* 0x000fc40000000000 */
[----:B------:R-:W-:Y:S02]  /*c560*/  MOV R67, R6 ;  /* 0x0000000600437202 */ /* 0x000fe40000000f00 */
[----:B------:R-:W-:Y:S02]  /*c570*/  F2FP.BF16.F32.PACK_AB R15, R70, R15 ;  /* 0x0000000f460f723e */ /* 0x000fe400000010ff */
[----:B------:R-:W-:Y:S02]  /*c580*/  F2FP.BF16.F32.PACK_AB R14, R71, R14 ;  /* 0x0000000e470e723e */ /* 0x000fe400000010ff */
[----:B------:R-:W-:Y:S02]  /*c590*/  SEL R89, R89, R90, P0 ;  /* 0x0000005a59597207 */ /* 0x000fe40000000000 */
[----:B------:R-:W-:Y:S02]  /*c5a0*/  SHF.R.U64 R52, R52, 0x3, RZ ;  /* 0x0000000334347819 */ /* 0x000fe400000012ff */
[----:B------:R-:W-:-:S02]  /*c5b0*/  SEL R56, R15, R14, P0 ;  /* 0x0000000e0f387207 */ /* 0x000fc40000000000 */
[----:B------:R-:W-:Y:S01]  /*c5c0*/  SEL R53, R14, R15, P0 ;  /* 0x0000000f0e357207 */ /* 0x000fe20000000000 */
[----:B------:R-:W-:Y:S01]  /*c5d0*/  IMAD.X R15, RZ, RZ, R7, P3 ;  /* 0x000000ffff0f7224 */ /* 0x000fe200018e0607 */
[----:B------:R-:W-:Y:S02]  /*c5e0*/  SEL R60, R86, R87, P0 ;  /* 0x00000057563c7207 */ /* 0x000fe40000000000 */
[----:B------:R-:W-:Y:S02]  /*c5f0*/  SEL R87, R87, R86, P0 ;  /* 0x0000005657577207 */ /* 0x000fe40000000000 */
[----:B------:R-:W-:Y:S02]  /*c600*/  LOP3.LUT R8, R59, 0x380, RZ, 0xc0, !PT ;  /* 0x000003803b087812 */ /* 0x000fe400078ec0ff */
[----:B------:R-:W-:Y:S02]  /*c610*/  LOP3.LUT R10, R52, R69, RZ, 0x3c, !PT ;  /* 0x00000045340a7212 */ /* 0x000fe400078e3cff */
[----:B------:R-:W-:-:S02]  /*c620*/  MOV R64, R20 ;  /* 0x0000001400407202 */ /* 0x000fc40000000f00 */
[----:B------:R-:W-:Y:S02]  /*c630*/  SHF.R.U64 R8, R8, 0x3, RZ ;  /* 0x0000000308087819 */ /* 0x000fe400000012ff */
[----:B------:R-:W-:Y:S02]  /*c640*/  MOV R61, R10 ;  /* 0x0000000a003d7202 */ /* 0x000fe40000000f00 */
[----:B------:R-:W-:Y:S02]  /*c650*/  LOP3.LUT R26, R8, R59, RZ, 0x3c, !PT ;  /* 0x0000003b081a7212 */ /* 0x000fe400078e3cff */
[----:B------:R-:W-:Y:S02]  /*c660*/  LOP3.LUT R8, R65, 0x380, RZ, 0xc0, !PT ;  /* 0x0000038041087812 */ /* 0x000fe400078ec0ff */
[----:B------:R-:W-:Y:S02]  /*c670*/  LOP3.LUT R59, R62, 0x380, RZ, 0xc0, !PT ;  /* 0x000003803e3b7812 */ /* 0x000fe400078ec0ff */
[----:B------:R-:W-:-:S02]  /*c680*/  SHF.R.U64 R8, R8, 0x3, RZ ;  /* 0x0000000308087819 */ /* 0x000fc400000012ff */
[----:B------:R-:W-:Y:S02]  /*c690*/  SHF.R.U64 R59, R59, 0x3, RZ ;  /* 0x000000033b3b7819 */ /* 0x000fe400000012ff */
[----:B------:R-:W-:Y:S02]  /*c6a0*/  LOP3.LUT R14, R8, R65, RZ, 0x3c, !PT ;  /* 0x00000041080e7212 */ /* 0x000fe400078e3cff */
[----:B------:R-:W-:Y:S02]  /*c6b0*/  LOP3.LUT R8, R59, R62, RZ, 0x3c, !PT ;  /* 0x0000003e3b087212 */ /* 0x000fe400078e3cff */
[----:B------:R-:W-:Y:S02]  /*c6c0*/  MOV R63, R14 ;  /* 0x0000000e003f7202 */ /* 0x000fe40000000f00 */
[----:B------:R-:W-:Y:S02]  /*c6d0*/  MOV R59, R8 ;  /* 0x00000008003b7202 */ /* 0x000fe40000000f00 */
[----:B------:R-:W-:-:S02]  /*c6e0*/  MOV R62, R12 ;  /* 0x0000000c003e7202 */ /* 0x000fc40000000f00 */
[----:B------:R-:W-:Y:S02]  /*c6f0*/  MOV R66, R26 ;  /* 0x0000001a00427202 */ /* 0x000fe40000000f00 */
[----:B------:R-:W-:Y:S02]  /*c700*/  MOV R65, R24 ;  /* 0x0000001800417202 */ /* 0x000fe40000000f00 */
[----:B------:R-:W-:Y:S01]  /*c710*/  PLOP3.LUT P2, PT, PT, PT, UP0, 0x80, 0x0 ;  /* 0x000000000000781c */ /* 0x000fe20003f4f008 */
[----:B------:R-:W-:Y:S01]  /*c720*/  ULDC UR8, c[0x0][0xa88] ;  /* 0x0002a20000087ab9 */ /* 0x000fe20000000800 */
[----:B--2---:R-:W-:Y:S01]  /*c730*/  LOP3.LUT R6, R35, 0x2, RZ, 0x3c, !PT ;  /* 0x0000000223067812 */ /* 0x004fe200078e3cff */
        /* <DEDUP_REMOVED lines=8> */
[----:B0-----:R-:W-:-:S02]  /*c7c0*/  SEL R8, R34, R93, P0 ;  /* 0x0000005d22087207 */ /* 0x001fc40000000000 */
[----:B------:R-:W-:Y:S01]  /*c7d0*/  SEL R10, R93, R34, P0 ;  /* 0x000000225d0a7207 */ /* 0x000fe20000000000 */
[----:B------:R-:W-:Y:S04]  /*c7e0*/  SHFL.IDX PT, R42, R42, R35, 0x1c1f ;  /* 0x001c1f232a2a7589 */ /* 0x000fe800000e0000 */
[----:B------:R-:W0:Y:S01]  /*c7f0*/  SHFL.IDX PT, R37, R37, R6, 0x1c1f ;  /* 0x001c1f0625257589 */ /* 0x000e2200000e0000 */
[----:B-1----:R-:W-:Y:S02]  /*c800*/  SEL R9, R48, R57, P0 ;  /* 0x0000003930097207 */ /* 0x002fe40000000000 */
[----:B------:R-:W-:Y:S01]  /*c810*/  SEL R11, R57, R48, P0 ;  /* 0x00000030390b7207 */ /* 0x000fe20000000000 */
[----:B------:R-:W-:Y:S04]  /*c820*/  SHFL.IDX PT, R38, R38, R35, 0x1c1f ;  /* 0x001c1f2326267589 */ /* 0x000fe800000e0000 */
[----:B------:R-:W1:Y:S01]  /*c830*/  SHFL.IDX PT, R31, R31, R6, 0x1c1f ;  /* 0x001c1f061f1f7589 */ /* 0x000e6200000e0000 */
[----:B--2---:R-:W-:-:S02]  /*c840*/  SEL R12, R40, R89, P0 ;  /* 0x00000059280c7207 */ /* 0x004fc40000000000 */
[----:B------:R-:W-:Y:S01]  /*c850*/  SEL R14, R89, R40, P0 ;  /* 0x00000028590e7207 */ /* 0x000fe20000000000 */
[----:B------:R-:W-:Y:S04]  /*c860*/  SHFL.IDX PT, R36, R36, R35, 0x1c1f ;  /* 0x001c1f2324247589 */ /* 0x000fe800000e0000 */
[----:B------:R-:W2:Y:S01]  /*c870*/  SHFL.IDX PT, R33, R33, R6, 0x1c1f ;  /* 0x001c1f0621217589 */ /* 0x000ea200000e0000 */
[----:B---3--:R-:W-:Y:S02]  /*c880*/  SEL R13, R50, R39, P0 ;  /* 0x00000027320d7207 */ /* 0x008fe40000000000 */
[----:B------:R-:W-:Y:S01]  /*c890*/  SEL R15, R39, R50, P0 ;  /* 0x00000032270f7207 */ /* 0x000fe20000000000 */
[----:B------:R2:W-:Y:S04]  /*c8a0*/  SHFL.IDX PT, R21, R30, R35, 0x1c1f ;  /* 0x001c1f231e157589 */ /* 0x0005e800000e0000 */
[----:B------:R-:W3:Y:S01]  /*c8b0*/  SHFL.IDX PT, R52, R49, R6, 0x1c1f ;  /* 0x001c1f0631347589 */ /* 0x000ee200000e0000 */
[----:B0-----:R-:W-:-:S02]  /*c8c0*/  SEL R24, R42, R37, P0 ;  /* 0x000000252a187207 */ /* 0x001fc40000000000 */
[----:B------:R-:W-:Y:S01]  /*c8d0*/  SEL R26, R37, R42, P0 ;  /* 0x0000002a251a7207 */ /* 0x000fe20000000000 */
[----:B------:R-:W-:Y:S04]  /*c8e0*/  SHFL.IDX PT, R32, R32, R35, 0x1c1f ;  /* 0x001c1f2320207589 */ /* 0x000fe800000e0000 */
[----:B------:R-:W-:Y:S01]  /*c8f0*/  SHFL.IDX PT, R54, R54, R35, 0x1c1f ;  /* 0x001c1f2336367589 */ /* 0x000fe200000e0000 */
[----:B-1----:R-:W-:Y:S02]  /*c900*/  SEL R25, R38, R31, P0 ;  /* 0x0000001f26197207 */ /* 0x002fe40000000000 */
[----:B------:R-:W-:Y:S01]  /*c910*/  SEL R27, R31, R38, P0 ;  /* 0x000000261f1b7207 */ /* 0x000fe20000000000 */
[----:B------:R3:W0:Y:S04]  /*c920*/  SHFL.IDX PT, R7, R29, R6, 0x1c1f ;  /* 0x001c1f061d077589 */ /* 0x00062800000e0000 */
[----:B------:R-:W1:Y:S01]  /*c930*/  SHFL.IDX PT, R51, R51, R6, 0x1c1f ;  /* 0x001c1f0633337589 */ /* 0x000e6200000e0000 */
[----:B--2---:R-:W-:-:S03]  /*c940*/  SEL R30, R33, R36, P0 ;  /* 0x00000024211e7207 */ /* 0x004fc60000000000 */
[----:B------:R2:W-:Y:S04]  /*c950*/  SHFL.IDX PT, R20, R28, R35, 0x1c1f ;  /* 0x001c1f231c147589 */ /* 0x0005e800000e0000 */
[----:B------:R-:W-:Y:S01]  /*c960*/  SHFL.IDX PT, R44, R44, R35, 0x1c1f ;  /* 0x001c1f232c2c7589 */ /* 0x000fe200000e0000 */
[----:B---3--:R-:W-:Y:S02]  /*c970*/  SEL R29, R21, R52, P0 ;  /* 0x00000034151d7207 */ /* 0x008fe40000000000 */
[----:B------:R-:W-:Y:S01]  /*c980*/  SEL R31, R52, R21, P0 ;  /* 0x00000015341f7207 */ /* 0x000fe20000000000 */
[----:B------:R-:W-:Y:S01]  /*c990*/  SHFL.IDX PT, R56, R56, R35, 0x1c1f ;  /* 0x001c1f2338387589 */ /* 0x000fe200000e0000 */
[----:B--2---:R-:W-:-:S03]  /*c9a0*/  SEL R28, R36, R33, P0 ;  /* 0x00000021241c7207 */ /* 0x004fc60000000000 */
[----:B------:R-:W2:Y:S04]  /*c9b0*/  SHFL.IDX PT, R41, R41, R6, 0x1c1f ;  /* 0x001c1f0629297589 */ /* 0x000ea800000e0000 */
[----:B------:R-:W3:Y:S01]  /*c9c0*/  SHFL.IDX PT, R43, R43, R6, 0x1c1f ;  /* 0x001c1f062b2b7589 */ /* 0x000ee200000e0000 */
[----:B0-----:R-:W-:Y:S02]  /*c9d0*/  SEL R36, R32, R7, P0 ;  /* 0x0000000720247207 */ /* 0x001fe40000000000 */
[----:B------:R-:W-:Y:S01]  /*c9e0*/  SEL R38, R7, R32, P0 ;  /* 0x0000002007267207 */ /* 0x000fe20000000000 */
[----:B------:R-:W0:Y:S01]  /*c9f0*/  SHFL.IDX PT, R53, R53, R6, 0x1c1f ;  /* 0x001c1f0635357589 */ /* 0x000e2200000e0000 */
[----:B-1----:R-:W-:Y:S01]  /*ca00*/  SEL R37, R54, R51, P0 ;  /* 0x0000003336257207 */ /* 0x002fe20000000000 */
[----:B------:R-:W-:Y:S01]  /*ca10*/  IMAD.U32 R7, RZ, RZ, UR7 ;  /* 0x00000007ff077e24 */ /* 0x000fe2000f8e00ff */
[----:B------:R-:W-:Y:S01]  /*ca20*/  SEL R39, R51, R54, P0 ;  /* 0x0000003633277207 */ /* 0x000fe20000000000 */
[----:B------:R-:W-:Y:S06]  /*ca30*/  BAR.SYNC.DEFER_BLOCKING 0x1, 0x100 ;  /* 0x0044000000007b1d */ /* 0x000fec0000010000 */
[----:B------:R-:W-:Y:S04]  /*ca40*/  SHFL.IDX PT, R58, R58, R35, 0x1c1f ;  /* 0x001c1f233a3a7589 */ /* 0x000fe800000e0000 */
[----:B------:R-:W1:Y:S01]  /*ca50*/  SHFL.IDX PT, R55, R55, R6, 0x1c1f ;  /* 0x001c1f0637377589 */ /* 0x000e6200000e0000 */
[----:B--2---:R-:W-:-:S02]  /*ca60*/  SEL R32, R20, R41, P0 ;  /* 0x0000002914207207 */ /* 0x004fc40000000000 */
[----:B------:R-:W-:Y:S01]  /*ca70*/  SEL R34, R41, R20, P0 ;  /* 0x0000001429227207 */ /* 0x000fe20000000000 */
[----:B------:R-:W-:Y:S01]  /*ca80*/  SHFL.IDX PT, R46, R46, R35, 0x1c1f ;  /* 0x001c1f232e2e7589 */ /* 0x000fe200000e0000 */
[----:B---3--:R-:W-:Y:S02]  /*ca90*/  SEL R40, R44, R43, P0 ;  /* 0x0000002b2c287207 */ /* 0x008fe40000000000 */
[----:B------:R-:W-:Y:S01]  /*caa0*/  SEL R42, R43, R44, P0 ;  /* 0x0000002c2b2a7207 */ /* 0x000fe20000000000 */
[----:B------:R2:W-:Y:S01]  /*cab0*/  SHFL.IDX PT, R60, R60, R35, 0x1c1f ;  /* 0x001c1f233c3c7589 */ /* 0x0005e200000e0000 */
[----:B0-----:R-:W-:-:S03]  /*cac0*/  SEL R33, R56, R53, P0 ;  /* 0x0000003538217207 */ /* 0x001fc60000000000 */
[----:B------:R-:W0:Y:S04]  /*cad0*/  SHFL.IDX PT, R45, R45, R6, 0x1c1f ;  /* 0x001c1f062d2d7589 */ /* 0x000e2800000e0000 */
[----:B------:R3:W4:Y:S01]  /*cae0*/  SHFL.IDX PT, R87, R87, R6, 0x1c1f ;  /* 0x001c1f0657577589 */ /* 0x00072200000e0000 */
[----:B--2---:R-:W-:-:S03]  /*caf0*/  SEL R35, R53, R56, P0 ;  /* 0x0000003835237207 */ /* 0x004fc60000000000 */
[----:B------:R0:W-:Y:S04]  /*cb00*/  STSM.16.M88.4 [R67], R8 ;  /* 0x0000000843007844 */ /* 0x0001e80000000200 */
[----:B------:R-:W-:Y:S01]  /*cb10*/  STSM.16.M88.4 [R66], R12 ;  /* 0x0000000c42007844 */ /* 0x000fe20000000200 */
[----:B-1----:R-:W-:Y:S01]  /*cb20*/  SEL R41, R58, R55, P0 ;  /* 0x000000373a297207 */ /* 0x002fe20000000000 */
[----:B---3--:R-:W-:Y:S01]  /*cb30*/  IMAD.U32 R6, RZ, RZ, UR6 ;  /* 0x00000006ff067e24 */ /* 0x008fe2000f8e00ff */
[----:B------:R-:W-:Y:S01]  /*cb40*/  SEL R43, R55, R58, P0 ;  /* 0x0000003a372b7207 */ /* 0x000fe20000000000 */
[----:B------:R-:W-:Y:S01]  /*cb50*/  STSM.16.M88.4 [R65], R24 ;  /* 0x0000001841007844 */ /* 0x000fe20000000200 */
[----:B------:R-:W-:-:S03]  /*cb60*/  ULDC.64 UR6, c[0x0][0xc08] ;  /* 0x0003020000067ab9 */ /* 0x000fc60000000a00 */
[----:B------:R-:W-:Y:S01]  /*cb70*/  STSM.16.M88.4 [R64], R28 ;  /* 0x0000001c40007844 */ /* 0x000fe20000000200 */
[----:B0-----:R-:W-:-:S03]  /*cb80*/  SEL R8, R46, R45, P0 ;  /* 0x0000002d2e087207 */ /* 0x001fc60000000000 */
[----:B------:R-:W-:Y:S01]  /*cb90*/  STSM.16.M88.4 [R63], R36 ;  /* 0x000000243f007844 */ /* 0x000fe20000000200 */
[----:B------:R-:W-:Y:S02]  /*cba0*/  SEL R10, R45, R46, P0 ;  /* 0x0000002e2d0a7207 */ /* 0x000fe40000000000 */
[----:B----4-:R-:W-:Y:S01]  /*cbb0*/  SEL R9, R60, R87, P0 ;  /* 0x000000573c097207 */ /* 0x010fe20000000000 */
[----:B------:R-:W-:Y:S01]  /*cbc0*/  STSM.16.M88.4 [R62], R32 ;  /* 0x000000203e007844 */ /* 0x000fe20000000200 */
[----:B------:R-:W-:Y:S01]  /*cbd0*/  SEL R11, R87, R60, P0 ;  /* 0x0000003c570b7207 */ /* 0x000fe20000000000 */
[----:B------:R-:W-:Y:S01]  /*cbe0*/  UISETP.NE.U32.AND UP1, UPT, UR6, URZ, UPT ;  /* 0x0000003f0600728c */ /* 0x000fe2000bf25070 */
[----:B------:R-:W0:Y:S01]  /*cbf0*/  LDC R46, c[0x0][0xbe8] ;  /* 0x0002fa00ff2e7b82 */ /* 0x000e220000000800 */
[----:B------:R-:W-:Y:S04]  /*cc00*/  STSM.16.M88.4 [R61], R40 ;  /* 0x000000283d007844 */ /* 0x000fe80000000200 */
[----:B------:R1:W-:Y:S03]  /*cc10*/  STSM.16.M88.4 [R59], R8 ;  /* 0x000000083b007844 */ /* 0x0003e60000000200 */
[----:B------:R-:W-:Y:S01]  /*cc20*/  BAR.SYNC.DEFER_BLOCKING 0x1, 0x100 ;  /* 0x0044000000007b1d */ /* 0x000fe20000010000 */
[----:B------:R-:W-:-:S06]  /*cc30*/  UISETP.NE.AND.EX UP1, UPT, UR7, URZ, UPT, UP1 ;  /* 0x0000003f0700728c */ /* 0x000fcc000bf25310 */
[----:B------:R-:W-:-:S05]  /*cc40*/  PLOP3.LUT P0, PT, PT, PT, UP1, 0x80, 0x0 ;  /* 0x000000000000781c */ /* 0x000fca0003f0f018 */
[----:B------:R-:W-:-:S04]  /*cc50*/  @UP1 ULEA UR6, UP2, UR36, UR6, 0x2 ;  /* 0x0000000624061291 */ /* 0x000fc8000f84103f */
[----:B------:R-:W-:Y:S01]  /*cc60*/  @UP1 ULEA.HI.X UR7, UR36, UR7, UR37, 0x2, UP2 ;  /* 0x0000000724071291 */ /* 0x000fe200090f1425 */
[----:B-1----:R-:W-:Y:S02]  /*cc70*/  IMAD.U32 R9, RZ, RZ, UR8 ;  /* 0x00000008ff097e24 */ /* 0x002fe4000f8e00ff */
[----:B------:R-:W-:-:S03]  /*cc80*/  IMAD.U32 R10, RZ, RZ, UR6 ;  /* 0x00000006ff0a7e24 */ /* 0x000fc6000f8e00ff */
[----:B------:R-:W-:Y:S01]  /*cc90*/  IMAD.U32 R11, RZ, RZ, UR7 ;  /* 0x00000007ff0b7e24 */ /* 0x000fe2000f8e00ff */
[----:B------:R-:W2:Y:S01]  /*cca0*/  @P2 LDG.E R12, desc[UR54][R6.64] ;  /* 0x00000036060c2981 */ /* 0x000ea2000c1e1900 */
[----:B0-----:R-:W-:Y:S01]  /*ccb0*/  ISETP.NE.AND P1, PT, R46, 0x1, PT ;  /* 0x000000012e00780c */ /* 0x001fe20003f25270 */
[----:B------:R-:W-:Y:S02]  /*ccc0*/  UMOV UR4, URZ ;  /* 0x0000003f00047c82 */ /* 0x000fe40008000000 */
[----:B------:R0:W5:Y:S10]  /*ccd0*/  @P0 LDG.E R9, desc[UR54][R10.64] ;  /* 0x000000360a090981 */ /* 0x000174000c1e1900 */
[----:B------:R-:W1:Y:S08]  /*cce0*/  @P1 LDC R13, c[0x0][0xbec] ;  /* 0x0002fb00ff0d1b82 */ /* 0x000e700000000800 */
[----:B------:R-:W3:Y:S01]  /*ccf0*/  @P1 LDC R14, c[0x0][0xbf0] ;  /* 0x0002fc00ff0e1b82 */ /* 0x000ee20000000800 */
[----:B--2---:R-:W-:Y:S01]  /*cd00*/  @P2 R2UR UR4, R12 ;  /* 0x000000000c0422ca */ /* 0x004fe200000e0000 */
[----:B01-3--:R-:W-:-:S14]  /*cd10*/  @P0 BRA `(.L_x_2415) ;  /* 0x0000000000100947 */ /* 0x00bfdc0003800000 */
[----:B------:R-:W-:Y:S05]  /*cd20*/  @!P2 BRA `(.L_x_2415) ;  /* 0x00000000000ca947 */ /* 0x000fea0003800000 */
[----:B------:R-:W2:Y:S04]  /*cd30*/  LDG.E R8, desc[UR54][R6.64] ;  /* 0x0000003606087981 */ /* 0x000ea8000c1e1900 */
[----:B-----5:R-:W2:Y:S02]  /*cd40*/  LDG.E R9, desc[UR54][R6.64+0x4] ;  /* 0x0000043606097981 */ /* 0x020ea4000c1e1900 */
[----:B--2---:R-:W-:-:S07]  /*cd50*/  IMAD.IADD R9, R9, 0x1, -R8 ;  /* 0x0000000109097824 */ /* 0x004fce00078e0a08 */
.L_x_2415:
[----:B------:R-:W-:Y:S01]  /*cd60*/  USHF.R.S32.HI UR14, URZ, 0x1f, UR42 ;  /* 0x0000001f3f0e7899 */ /* 0x000fe2000801142a */
[----:B------:R-:W-:Y:S01]  /*cd70*/  VIADD R8, R18, UR38 ;  /* 0x0000002612087c36 */ /* 0x000fe20008000000 */
[----:B------:R-:W-:Y:S01]  /*cd80*/  ULDC.64 UR12, c[0x0][0xb90] ;  /* 0x0002e400000c7ab9 */ /* 0x000fe20000000a00 */
[----:B------:R-:W-:Y:S01]  /*cd90*/  USHF.R.S32.HI UR9, URZ, 0x1f, UR4 ;  /* 0x0000001f3f097899 */ /* 0x000fe20008011404 */
[----:B------:R-:W-:Y:S01]  /*cda0*/  VIADD R24, R190, UR38 ;  /* 0x00000026be187c36 */ /* 0x000fe20008000000 */
[----:B------:R-:W-:Y:S01]  /*cdb0*/  UIMAD UR10, UR14, UR12, URZ ;  /* 0x0000000c0e0a72a4 */ /* 0x000fe2000f8e023f */
[----:B------:R-:W-:Y:S01]  /*cdc0*/  @P1 IMAD.HI.U32 R7, R8, R13, RZ ;  /* 0x0000000d08071227 */ /* 0x000fe200078e00ff */
[----:B------:R-:W-:Y:S01]  /*cdd0*/  UMOV UR8, UR4 ;  /* 0x0000000400087c82 */ /* 0x000fe20008000000 */
[----:B------:R-:W-:Y:S01]  /*cde0*/  USEL UR37, UR37, URZ, !UP0 ;  /* 0x0000003f25257287 */ /* 0x000fe2000c000000 */
[----:B------:R-:W0:Y:S01]  /*cdf0*/  @P1 LDC R49, c[0x0][0xbf0] ;  /* 0x0002fc00ff311b82 */ /* 0x000e220000000800 */
        /* <DEDUP_REMOVED lines=15> */
[----:B------:R-:W-:Y:S01]  /*cef0*/  IADD3 R13, P3, R4, 0x2000, RZ ;  /* 0x00002000040d7810 */ /* 0x000fe20007f7e0ff */
[----:B-----5:R-:W-:Y:S01]  /*cf00*/  IMAD R53, R9, R46, RZ ;  /* 0x0000002e09357224 */ /* 0x020fe200078e02ff */
[----:B------:R-:W-:Y:S01]  /*cf10*/  IADD3 R6, P2, R6, UR6, RZ ;  /* 0x0000000606067c10 */ /* 0x000fe2000ff5e0ff */
[----:B------:R-:W-:Y:S01]  /*cf20*/  ULDC.64 UR10, c[0x0][0xaa0] ;  /* 0x0002a800000a7ab9 */ /* 0x000fe20000000a00 */
[----:B------:R-:W-:Y:S01]  /*cf30*/  IMAD.U32 R10, RZ, RZ, UR8 ;  /* 0x00000008ff0a7e24 */ /* 0x000fe2000f8e00ff */
[----:B------:R-:W-:Y:S01]  /*cf40*/  SHF.R.S32.HI R8, RZ, 0x1f, R11 ;  /* 0x0000001fff087819 */ /* 0x000fe2000001140b */
[----:B------:R-:W-:Y:S01]  /*cf50*/  IMAD.X R9, RZ, RZ, R5, P3 ;  /* 0x000000ffff097224 */ /* 0x000fe200018e0605 */
[----:B------:R-:W-:-:S02]  /*cf60*/  IADD3 R15, P0, R4, 0x1000, RZ ;  /* 0x00001000040f7810 */ /* 0x000fc40007f1e0ff */
[----:B------:R-:W-:Y:S01]  /*cf70*/  IADD3.X R7, R7, UR7, R10, P2, !PT ;  /* 0x0000000707077c10 */ /* 0x000fe200097fe40a */
[----:B------:R-:W-:Y:S01]  /*cf80*/  ULDC.64 UR6, c[0x0][0xb88] ;  /* 0x0002e20000067ab9 */ /* 0x000fe20000000a00 */
[----:B------:R-:W-:Y:S01]  /*cf90*/  LOP3.LUT R10, R13, 0x380, RZ, 0xc0, !PT ;  /* 0x000003800d0a7812 */ /* 0x000fe200078ec0ff */
[----:B------:R-:W-:Y:S01]  /*cfa0*/  IMAD R14, R8, UR6, RZ ;  /* 0x00000006080e7c24 */ /* 0x000fe2000f8e02ff */
[----:B------:R-:W-:Y:S01]  /*cfb0*/  LOP3.LUT R12, R15, 0x380, RZ, 0xc0, !PT ;  /* 0x000003800f0c7812 */ /* 0x000fe200078ec0ff */
[C---:B------:R-:W-:Y:S01]  /*cfc0*/  IMAD.WIDE.U32 R6, R11.reuse, UR6, R6 ;  /* 0x000000060b067c25 */ /* 0x040fe2000f8e0006 */
[----:B------:R-:W-:Y:S02]  /*cfd0*/  SHF.R.U64 R8, R10, 0x3, RZ ;  /* 0x000000030a087819 */ /* 0x000fe400000012ff */
[----:B------:R-:W-:Y:S01]  /*cfe0*/  SHF.R.U64 R12, R12, 0x3, RZ ;  /* 0x000000030c0c7819 */ /* 0x000fe200000012ff */
[----:B------:R-:W-:Y:S01]  /*cff0*/  IMAD R21, R11, UR7, R14 ;  /* 0x000000070b157c24 */ /* 0x000fe2000f8e020e */
[----:B------:R-:W-:Y:S01]  /*d000*/  LOP3.LUT R8, R8, R13, RZ, 0x3c, !PT ;  /* 0x0000000d08087212 */ /* 0x000fe200078e3cff */
[----:B------:R-:W-:Y:S01]  /*d010*/  ULDC.64 UR6, c[0x0][0xb50] ;  /* 0x0002d40000067ab9 */ /* 0x000fe20000000a00 */
[----:B------:R-:W-:Y:S01]  /*d020*/  LOP3.LUT R12, R12, R15, RZ, 0x3c, !PT ;  /* 0x0000000f0c0c7212 */ /* 0x000fe200078e3cff */
[----:B------:R-:W-:Y:S01]  /*d030*/  IMAD.IADD R13, R7, 0x1, R21 ;  /* 0x00000001070d7824 */ /* 0x000fe200078e0215 */
[----:B------:R-:W-:Y:S01]  /*d040*/  LEA R14, P4, R6, UR6, 0x2 ;  /* 0x00000006060e7c11 */ /* 0x000fe2000f8810ff */
[----:B------:R-:W-:Y:S01]  /*d050*/  VIADD R10, R24, 0x8 ;  /* 0x00000008180a7836 */ /* 0x000fe20000000000 */
[----:B------:R-:W-:-:S02]  /*d060*/  IADD3 R11, P2, R4, 0x3000, RZ ;  /* 0x00003000040b7810 */ /* 0x000fc40007f5e0ff */
[----:B------:R-:W-:Y:S01]  /*d070*/  LEA.HI.X R15, R6, UR7, R13, 0x2, P4 ;  /* 0x00000007060f7c11 */ /* 0x000fe2000a0f140d */
[----:B------:R-:W-:Y:S01]  /*d080*/  SHFL.IDX PT, R20, R14, RZ, 0x1c1f ;  /* 0x001c1fff0e147589 */ /* 0x000fe200000e0000 */
[----:B------:R-:W-:Y:S01]  /*d090*/  LOP3.LUT R7, R11, 0x380, RZ, 0xc0, !PT ;  /* 0x000003800b077812 */ /* 0x000fe200078ec0ff */
[--C-:B------:R-:W-:Y:S01]  /*d0a0*/  IMAD.X R13, RZ, RZ, R5.reuse, P0 ;  /* 0x000000ffff0d7224 */ /* 0x100fe200000e0605 */
[----:B------:R-:W-:Y:S01]  /*d0b0*/  LOP3.LUT P0, RZ, R188, 0x3, RZ, 0xc0, !PT ;  /* 0x00000003bcff7812 */ /* 0x000fe2000780c0ff */
[----:B------:R-:W1:Y:S01]  /*d0c0*/  SHFL.IDX PT, R21, R15, RZ, 0x1c1f ;  /* 0x001c1fff0f157589 */ /* 0x000e6200000e0000 */
[----:B------:R-:W-:Y:S01]  /*d0d0*/  SHF.R.U64 R6, R7, 0x3, RZ ;  /* 0x0000000307067819 */ /* 0x000fe200000012ff */
[----:B------:R-:W-:Y:S01]  /*d0e0*/  IMAD.X R7, RZ, RZ, R5, P2 ;  /* 0x000000ffff077224 */ /* 0x000fe200010e0605 */
[-C--:B------:R-:W-:Y:S01]  /*d0f0*/  ISETP.GE.OR P2, PT, R24, R53.reuse, P0 ;  /* 0x000000351800720c */ /* 0x080fe20000746670 */
[----:B------:R-:W-:Y:S01]  /*d100*/  SHFL.IDX PT, R44, R14, 0x1, 0x1c1f ;  /* 0x003c1f000e2c7f89 */ /* 0x000fe200000e0000 */
[----:B------:R-:W-:Y:S01]  /*d110*/  ISETP.GE.OR P0, PT, R10, R53, P0 ;  /* 0x000000350a00720c */ /* 0x000fe20000706670 */
[----:B------:R-:W-:Y:S01]  /*d120*/  UIMAD UR8, UR9, UR10, URZ ;  /* 0x0000000a090872a4 */ /* 0x000fe2000f8e023f */
[C---:B------:R-:W-:Y:S01]  /*d130*/  IADD3 R41, P6, R4.reuse, 0x4000, RZ ;  /* 0x0000400004297810 */ /* 0x040fe20007fde0ff */
[----:B------:R-:W2:Y:S01]  /*d140*/  SHFL.IDX PT, R45, R15, 0x1, 0x1c1f ;  /* 0x003c1f000f2d7f89 */ /* 0x000ea200000e0000 */
[----:B------:R-:W-:Y:S01]  /*d150*/  UIMAD.WIDE.U32 UR6, UR4, UR10, URZ ;  /* 0x0000000a040672a5 */ /* 0x000fe2000f8e003f */
[----:B------:R-:W-:-:S02]  /*d160*/  IADD3 R37, P5, R4, 0x5000, RZ ;  /* 0x0000500004257810 */ /* 0x000fc40007fbe0ff */
[----:B------:R-:W-:Y:S02]  /*d170*/  IADD3 R33, P4, R4, 0x6000, RZ ;  /* 0x0000600004217810 */ /* 0x000fe40007f9e0ff */
[----:B------:R-:W-:Y:S02]  /*d180*/  LOP3.LUT R6, R6, R11, RZ, 0x3c, !PT ;  /* 0x0000000b06067212 */ /* 0x000fe400078e3cff */
[C---:B------:R-:W-:Y:S01]  /*d190*/  LOP3.LUT R25, R4.reuse, 0x380, RZ, 0xc0, !PT ;  /* 0x0000038004197812 */ /* 0x040fe200078ec0ff */
[----:B-1----:R1:W-:Y:S01]  /*d1a0*/  @!P2 ST.E desc[UR54][R20.64], R2 ;  /* 0x000000021400a985 */ /* 0x0023e2000c101936 */
[----:B------:R-:W-:Y:S01]  /*d1b0*/  UIMAD UR8, UR4, UR11, UR8 ;  /* 0x0000000b040872a4 */ /* 0x000fe2000f8e0208 */
[----:B------:R-:W-:Y:S02]  /*d1c0*/  IADD3 R11, P3, R4, 0x7000, RZ ;  /* 0x00007000040b7810 */ /* 0x000fe40007f7e0ff */
[----:B------:R-:W-:Y:S01]  /*d1d0*/  ULDC.64 UR10, c[0x0][0xae8] ;  /* 0x0002ba00000a7ab9 */ /* 0x000fe20000000a00 */
[----:B------:R-:W-:-:S02]  /*d1e0*/  LOP3.LUT R40, R41, 0x380, RZ, 0xc0, !PT ;  /* 0x0000038029287812 */ /* 0x000fc400078ec0ff */
[----:B------:R-:W-:Y:S01]  /*d1f0*/  LOP3.LUT R36, R37, 0x380, RZ, 0xc0, !PT ;  /* 0x0000038025247812 */ /* 0x000fe200078ec0ff */
[----:B--2---:R2:W-:Y:S01]  /*d200*/  @!P0 ST.E desc[UR54][R44.64], R0 ;  /* 0x000000002c008985 */ /* 0x0045e2000c101936 */
[----:B------:R-:W-:Y:S02]  /*d210*/  LOP3.LUT R32, R33, 0x380, RZ, 0xc0, !PT ;  /* 0x0000038021207812 */ /* 0x000fe400078ec0ff */
[----:B------:R-:W-:Y:S01]  /*d220*/  SHF.R.U64 R25, R25, 0x3, RZ ;  /* 0x0000000319197819 */ /* 0x000fe200000012ff */
[----:B-1----:R-:W1:Y:S01]  /*d230*/  @P1 LDC R21, c[0x0][0xbec] ;  /* 0x0002fb00ff151b82 */ /* 0x002e620000000800 */
[----:B------:R-:W-:Y:S01]  /*d240*/  UIADD3 UR7, UR7, UR8, URZ ;  /* 0x0000000807077290 */ /* 0x000fe2000fffe03f */
[----:B------:R-:W-:Y:S01]  /*d250*/  LOP3.LUT R10, R11, 0x380, RZ, 0xc0, !PT ;  /* 0x000003800b0a7812 */ /* 0x000fe200078ec0ff */
[----:B------:R-:W-:Y:S01]  /*d260*/  UIMAD UR4, UR14, UR10, URZ ;  /* 0x0000000a0e0472a4 */ /* 0x000fe2000f8e023f */
[----:B------:R-:W-:Y:S01]  /*d270*/  SHF.R.U64 R40, R40, 0x3, RZ ;  /* 0x0000000328287819 */ /* 0x000fe200000012ff */
[----:B------:R-:W-:Y:S01]  /*d280*/  IMAD.X R29, RZ, RZ, R5, P3 ;  /* 0x000000ffff1d7224 */ /* 0x000fe200018e0605 */
[----:B------:R-:W-:Y:S01]  /*d290*/  SHF.R.U64 R36, R36, 0x3, RZ ;  /* 0x0000000324247819 */ /* 0x000fe200000012ff */
[----:B--2---:R-:W-:Y:S01]  /*d2a0*/  IMAD R0, R22, 0x20, R23 ;  /* 0x0000002016007824 */ /* 0x004fe200078e0217 */
[----:B------:R-:W-:Y:S01]  /*d2b0*/  UIMAD UR4, UR42, UR11, UR4 ;  /* 0x0000000b2a0472a4 */ /* 0x000fe2000f8e0204 */
[----:B------:R-:W-:Y:S01]  /*d2c0*/  SHF.R.U64 R32, R32, 0x3, RZ ;  /* 0x0000000320207819 */ /* 0x000fe200000012ff */
[----:B------:R-:W-:Y:S01]  /*d2d0*/  UIMAD.WIDE.U32 UR6, UR42, UR10, UR6 ;  /* 0x0000000a2a0672a5 */ /* 0x000fe2000f8e0006 */
[----:B------:R-:W-:Y:S01]  /*d2e0*/  VIADD R2, R0, UR38 ;  /* 0x0000002600027c36 */ /* 0x000fe20008000000 */
[----:B------:R-:W-:Y:S01]  /*d2f0*/  ULDC.64 UR8, c[0x0][0xaf0] ;  /* 0x0002bc0000087ab9 */ /* 0x000fe20000000a00 */
[----:B------:R-:W-:Y:S01]  /*d300*/  LOP3.LUT R24, R25, R4, RZ, 0x3c, !PT ;  /* 0x0000000419187212 */ /* 0x000fe200078e3cff */
[----:B------:R-:W-:Y:S01]  /*d310*/  UIADD3 UR7, UR7, UR4, URZ ;  /* 0x0000000407077290 */ /* 0x000fe2000fffe03f */
[----:B------:R-:W-:Y:S01]  /*d320*/  IMAD.MOV.U32 R45, RZ, RZ, R2 ;  /* 0x000000ffff2d7224 */ /* 0x000fe200078e0002 */
[----:B------:R-:W-:Y:S01]  /*d330*/  UIMAD UR4, UR37, UR8, URZ ;  /* 0x00000008250472a4 */ /* 0x000fe2000f8e023f */
[----:B------:R-:W-:Y:S01]  /*d340*/  SHF.R.U64 R4, R10, 0x3, RZ ;  /* 0x000000030a047819 */ /* 0x000fe200000012ff */
[----:B------:R-:W5:Y:S01]  /*d350*/  LD.E.128 R12, desc[UR54][R12.64] ;  /* 0x000000360c0c7980 */ /* 0x000f62000c101d00 */
[----:B------:R-:W-:-:S02]  /*d360*/  LOP3.LUT R40, R40, R41, RZ, 0x3c, !PT ;  /* 0x0000002928287212 */ /* 0x000fc400078e3cff */
[----:B------:R-:W-:Y:S01]  /*d370*/  LOP3.LUT R36, R36, R37, RZ, 0x3c, !PT ;  /* 0x0000002524247212 */ /* 0x000fe200078e3cff */
[----:B-1----:R-:W-:Y:S01]  /*d380*/  @P1 IMAD.HI.U32 R0, R2, R21, RZ ;  /* 0x0000001502001227 */ /* 0x002fe200078e00ff */
[----:B------:R-:W-:Y:S01]  /*d390*/  UIMAD UR4, UR36, UR9, UR4 ;  /* 0x00000009240472a4 */ /* 0x000fe2000f8e0204 */
[----:B------:R-:W-:Y:S01]  /*d3a0*/  LOP3.LUT R32, R32, R33, RZ, 0x3c, !PT ;  /* 0x0000002120207212 */ /* 0x000fe200078e3cff */
[----:B------:R-:W-:Y:S01]  /*d3b0*/  UIMAD.WIDE.U32 UR6, UR36, UR8, UR6 ;  /* 0x00000008240672a5 */ /* 0x000fe2000f8e0006 */
[--C-:B------:R-:W-:Y:S01]  /*d3c0*/  IMAD.X R41, RZ, RZ, R5.reuse, P6 ;  /* 0x000000ffff297224 */ /* 0x100fe200030e0605 */
[----:B0-----:R-:W-:Y:S01]  /*d3d0*/  @P1 SHF.R.U32.HI R45, RZ, R49, R0 ;  /* 0x00000031ff2d1219 */ /* 0x001fe20000011600 */
[--C-:B------:R-:W-:Y:S01]  /*d3e0*/  IMAD.X R37, RZ, RZ, R5.reuse, P5 ;  /* 0x000000ffff257224 */ /* 0x100fe200028e0605 */
[----:B------:R-:W-:Y:S01]  /*d3f0*/  UIADD3 UR4, UR7, UR4, URZ ;  /* 0x0000000407047290 */ /* 0x000fe2000fffe03f */
[----:B------:R-:W-:Y:S01]  /*d400*/  IMAD.X R33, RZ, RZ, R5, P4 ;  /* 0x000000ffff217224 */ /* 0x000fe200020e0605 */
[--C-:B------:R-:W-:Y:S01]  /*d410*/  SHF.R.S32.HI R0, RZ, 0x1f, R45.reuse ;  /* 0x0000001fff007819 */ /* 0x100fe2000001142d */
[----:B------:R-:W-:Y:S01]  /*d420*/  IMAD.MOV R49, RZ, RZ, -R45 ;  /* 0x000000ffff317224 */ /* 0x000fe200078e0a2d */
[----:B------:R-:W-:Y:S01]  /*d430*/  LOP3.LUT R28, R4, R11, RZ, 0x3c, !PT ;  /* 0x0000000b041c7212 */ /* 0x000fe200078e3cff */
[----:B------:R-:W-:Y:S01]  /*d440*/  IMAD.MOV.U32 R25, RZ, RZ, R5 ;  /* 0x000000ffff197224 */ /* 0x000fe200078e0005 */
[----:B------:R-:W-:Y:S01]  /*d450*/  ULDC.64 UR8, c[0x0][0xae0] ;  /* 0x0002b80000087ab9 */ /* 0x000fe20000000a00 */
[----:B------:R-:W-:Y:S01]  /*d460*/  IMAD R49, R46, R49, R2 ;  /* 0x000000312e317224 */ /* 0x000fe200078e0202 */
[----:B------:R-:W5:Y:S01]  /*d470*/  LD.E.128 R8, desc[UR54][R8.64] ;  /* 0x0000003608087980 */ /* 0x000f62000c101d00 */
[----:B------:R-:W-:-:S02]  /*d480*/  IMAD R0, R0, UR8, RZ ;  /* 0x0000000800007c24 */ /* 0x000fc4000f8e02ff */
[----:B------:R-:W-:Y:S01]  /*d490*/  IMAD.U32 R21, RZ, RZ, UR7 ;  /* 0x00000007ff157e24 */ /* 0x000fe2000f8e00ff */
[----:B------:R-:W5:Y:S01]  /*d4a0*/  LD.E.128 R24, desc[UR54][R24.64] ;  /* 0x0000003618187980 */ /* 0x000f62000c101d00 */
[----:B------:R-:W-:Y:S01]  /*d4b0*/  IMAD.U32 R20, RZ, RZ, UR6 ;  /* 0x00000006ff147e24 */ /* 0x000fe2000f8e00ff */
[----:B------:R-:W-:Y:S01]  /*d4c0*/  ULDC.64 UR6, c[0x0][0xad8] ;  /* 0x0002b60000067ab9 */ /* 0x000fe20000000a00 */
[----:B------:R-:W-:Y:S01]  /*d4d0*/  IMAD.U32 R21, RZ, RZ, UR4 ;  /* 0x00000004ff157e24 */ /* 0x000fe2000f8e00ff */
[----:B------:R-:W5:Y:S01]  /*d4e0*/  LD.E.128 R4, desc[UR54][R6.64] ;  /* 0x0000003606047980 */ /* 0x000f62000c101d00 */
[C---:B------:R-:W-:Y:S01]  /*d4f0*/  IMAD R51, R45.reuse, UR9, R0 ;  /* 0x000000092d337c24 */ /* 0x040fe2000f8e0200 */
[----:B------:R-:W-:Y:S02]  /*d500*/  SHF.R.S32.HI R0, RZ, 0x1f, R49 ;  /* 0x0000001fff007819 */ /* 0x000fe40000011431 */
[----:B------:R-:W5:Y:S01]  /*d510*/  LD.E.128 R40, desc[UR54][R40.64] ;  /* 0x0000003628287980 */ /* 0x000f62000c101d00 */
[----:B------:R-:W-:-:S03]  /*d520*/  IMAD.WIDE.U32 R20, R45, UR8, R20 ;  /* 0x000000082d147c25 */ /* 0x000fc6000f8e0014 */
[----:B------:R-:W5:Y:S04]  /*d530*/  LD.E.128 R36, desc[UR54][R36.64] ;  /* 0x0000003624247980 */ /* 0x000f68000c101d00 */
[----:B------:R-:W5:Y:S04]  /*d540*/  LD.E.128 R32, desc[UR54][R32.64] ;  /* 0x0000003620207980 */ /* 0x000f68000c101d00 */
[----:B------:R-:W5:Y:S01]  /*d550*/  LD.E.128 R28, desc[UR54][R28.64] ;  /* 0x000000361c1c7980 */ /* 0x000f62000c101d00 */
[----:B------:R-:W-:Y:S01]  /*d560*/  @!PT LDS RZ, [RZ] ;  /* 0x00000000fffff984 */ /* 0x000fe20000000800 */
[----:B------:R-:W-:Y:S01]  /*d570*/  @!PT LDS RZ, [RZ] ;  /* 0x00000000fffff984 */ /* 0x000fe20000000800 */
[----:B------:R-:W-:Y:S01]  /*d580*/  @!PT LDS RZ, [RZ] ;  /* 0x00000000fffff984 */ /* 0x000fe20000000800 */
[----:B------:R-:W-:Y:S01]  /*d590*/  @!PT LDS RZ, [RZ] ;  /* 0x00000000fffff984 */ /* 0x000fe20000000800 */
[----:B------:R0:W-:Y:S06]  /*d5a0*/  MEMBAR.ALL.CTA ;  /* 0x0000000000007992 */ /* 0x0001ec0000008000 */
[----:B0-----:R-:W0:Y:S01]  /*d5b0*/  FENCE.VIEW.ASYNC.S ;  /* 0x00000000000073c6 */ /* 0x001e220000000000 */
[----:B------:R-:W-:-:S02]  /*d5c0*/  IMAD.IADD R21, R21, 0x1, R51 ;  /* 0x0000000115157824 */ /* 0x000fc400078e0233 */
[----:B------:R-:W-:Y:S02]  /*d5d0*/  IMAD R2, R0, UR6, RZ ;  /* 0x0000000600027c24 */ /* 0x000fe4000f8e02ff */
[----:B------:R-:W-:Y:S02]  /*d5e0*/  VIADD R46, R23, UR38 ;  /* 0x00000026172e7c36 */ /* 0x000fe40008000000 */
[C---:B------:R-:W-:Y:S02]  /*d5f0*/  IMAD R45, R49.reuse, UR7, R2 ;  /* 0x00000007312d7c24 */ /* 0x040fe4000f8e0202 */
[----:B------:R-:W-:Y:S01]  /*d600*/  IMAD.WIDE.U32 R20, R49, UR6, R20 ;  /* 0x0000000631147c25 */ /* 0x000fe2000f8e0014 */
[C---:B------:R-:W-:Y:S01]  /*d610*/  ISETP.GE.AND P2, PT, R46.reuse, R53, PT ;  /* 0x000000352e00720c */ /* 0x040fe20003f46270 */
[----:B------:R-:W-:Y:S02]  /*d620*/  ULDC.64 UR6, c[0x0][0xa80] ;  /* 0x0002a00000067ab9 */ /* 0x000fe40000000a00 */
[----:B------:R-:W-:Y:S01]  /*d630*/  VIADD R0, R46, 0x20 ;  /* 0x000000202e007836 */ /* 0x000fe20000000000 */
[----:B------:R-:W-:Y:S01]  /*d640*/  LEA R44, P3, R20, UR6, 0x1 ;  /* 0x00000006142c7c11 */ /* 0x000fe2000f8608ff */
[----:B------:R-:W-:-:S02]  /*d650*/  IMAD.IADD R21, R21, 0x1, R45 ;  /* 0x0000000115157824 */ /* 0x000fc400078e022d */
[----:B------:R-:W-:Y:S01]  /*d660*/  VIADD R3, R3, 0x29820 ;  /* 0x0002982003037836 */ /* 0x000fe20000000000 */
[-C--:B------:R-:W-:Y:S01]  /*d670*/  ISETP.GE.AND P0, PT, R0, R53.reuse, PT ;  /* 0x000000350000720c */ /* 0x080fe20003f06270 */
[----:B------:R-:W-:Y:S01]  /*d680*/  VIADD R0, R46, 0x40 ;  /* 0x000000402e007836 */ /* 0x000fe20000000000 */
[----:B------:R-:W-:Y:S02]  /*d690*/  LEA.HI.X R45, R20, UR7, R21, 0x1, P3 ;  /* 0x00000007142d7c11 */ /* 0x000fe400098f0c15 */
[----:B------:R-:W-:Y:S01]  /*d6a0*/  PRMT R3, RZ, 0x654, R3 ;  /* 0x00000654ff037816 */ /* 0x000fe20000000003 */
[----:B0-----:R0:W1:Y:S01]  /*d6b0*/  SHFL.IDX PT, R20, R44, RZ, 0x181f ;  /* 0x00181fff2c147589 */ /* 0x00106200000e0000 */
        /* <DEDUP_REMOVED lines=14> */
.L_x_2417:
[----:B------:R-:W-:Y:S05]  /*d7a0*/  BSYNC B1 ;  /* 0x0000000000017941 */ /* 0x000fea0003800000 */
.L_x_2416:
        /* <DEDUP_REMOVED lines=13> */
.L_x_2419:
[----:B------:R-:W-:Y:S05]  /*d880*/  BSYNC B1 ;  /* 0x0000000000017941 */ /* 0x000fea0003800000 */
.L_x_2418:
[----:B----4-:R4:W0:Y:S01]  /*d890*/  SHFL.IDX PT, R0, R45, 0x2, 0x181f ;  /* 0x00581f002d007f89 */ /* 0x01082200000e0000 */
        /* <DEDUP_REMOVED lines=12> */
.L_x_2421:
[----:B------:R-:W-:Y:S05]  /*d960*/  BSYNC B1 ;  /* 0x0000000000017941 */ /* 0x000fea0003800000 */
.L_x_2420:
[----:B0-----:R-:W-:Y:S01]  /*d970*/  VIADD R0, R46, 0x60 ;  /* 0x000000602e007836 */ /* 0x001fe20000000000 */
[----:B--2-4-:R-:W4:Y:S04]  /*d980*/  SHFL.IDX PT, R45, R45, 0x3, 0x181f ;  /* 0x00781f002d2d7f89 */ /* 0x014f2800000e0000 */
[----:B------:R-:W-:Y:S01]  /*d990*/  ISETP.GE.AND P0, PT, R0, R53, PT ;  /* 0x000000350000720c */ /* 0x000fe20003f06270 */
[----:B------:R-:W0:-:S12]  /*d9a0*/  SHFL.IDX PT, R44, R44, 0x3, 0x181f ;  /* 0x00781f002c2c7f89 */ /* 0x000e1800000e0000 */
[----:B------:R-:W-:Y:S05]  /*d9b0*/  @P0 BRA `(.L_x_2422) ;  /* 0x0000000c00080947 */ /* 0x000fea0003800000 */
[----:B------:R-:W-:Y:S02]  /*d9c0*/  ULDC UR4, c[0x0][0xac8] ;  /* 0x0002b20000047ab9 */ /* 0x000fe40000000800 */
[----:B------:R-:W-:-:S13]  /*d9d0*/  ISETP.GE.AND P1, PT, R16, UR4, PT ;  /* 0x0000000410007c0c */ /* 0x000fda000bf26270 */
[----:B0-----:R-:W-:-:S04]  /*d9e0*/  @!P1 LEA R2, P0, R16, R44, 0x1 ;  /* 0x0000002c10029211 */ /* 0x001fc800078008ff */
[----:B----4-:R-:W-:Y:S02]  /*d9f0*/  @!P1 LEA.HI.X R3, R16, R45, R193, 0x1, P0 ;  /* 0x0000002d10039211 */ /* 0x010fe400000f0cc1 */
[----:B------:R-:W-:-:S03]  /*da00*/  ISETP.GE.AND P0, PT, R19, UR4, PT ;  /* 0x0000000413007c0c */ /* 0x000fc6000bf06270 */
[----:B------:R0:W-:Y:S10]  /*da10*/  @!P1 ST.E.128 desc[UR54][R2.64], R4 ;  /* 0x0000000402009985 */ /* 0x0001f4000c101d36 */
[----:B------:R-:W-:Y:S05]  /*da20*/  @P0 BRA `(.L_x_2422) ;  /* 0x0000000800ec0947 */ /* 0x000fea0003800000 */
[----:B0-----:R-:W-:-:S04]  /*da30*/  LEA R2, P0, R19, R44, 0x1 ;  /* 0x0000002c13027211 */ /* 0x001fc800078008ff */
[----:B------:R-:W-:-:S05]  /*da40*/  LEA.HI.X R3, R19, R45, R192, 0x1, P0 ;  /* 0x0000002d13037211 */ /* 0x000fca00000f0cc0 */
[----:B------:R0:W-:Y:S01]  /*da50*/  ST.E.128 desc[UR54][R2.64], R28 ;  /* 0x0000001c02007985 */ /* 0x0001e2000c101d36 */
[----:B------:R-:W-:Y:S05]  /*da60*/  BRA `(.L_x_2422) ;  /* 0x0000000800dc7947 */ /* 0x000fea0003800000 */
.L_x_2414:
        /* <DEDUP_REMOVED lines=33> */
.L_x_2423:
[----:B------:R-:W-:Y:S01]  /*dc80*/  USEL UR36, UR36, URZ, !UP0 ;  /* 0x0000003f24247287 */ /* 0x000fe2000c000000 */
[----:B------:R-:W-:Y:S01]  /*dc90*/  BSSY B1, `(.L_x_2424) ;  /* 0x000002c000017945 */ /* 0x000fe20003800000 */
[----:B------:R-:W-:-:S03]  /*dca0*/  USEL UR37, UR37, URZ, !UP0 ;  /* 0x0000003f25257287 */ /* 0x000fc6000c000000 */
[----:B------:R-:W-:Y:S09]  /*dcb0*/  @P1 BRA `(.L_x_2425) ;  /* 0x0000000000a41947 */ /* 0x000ff20003800000 */
[----:B------:R-:W0:Y:S01]  /*dcc0*/  S2R R3, SR_TID.X ;  /* 0x0000000000037919 */ /* 0x000e220000002100 */
[----:B------:R-:W1:Y:S01]  /*dcd0*/  LDC R7, c[0x0][0xbe8] ;  /* 0x0002fa00ff077b82 */ /* 0x000e620000000800 */
[----:B------:R-:W-:Y:S02]  /*dce0*/  IMAD.U32 R4, RZ, RZ, UR38 ;  /* 0x00000026ff047e24 */ /* 0x000fe4000f8e00ff */
[----:B-1---5:R-:W-:-:S03]  /*dcf0*/  IMAD R2, R0, R7, RZ ;  /* 0x0000000700027224 */ /* 0x022fc600078e02ff */
[----:B0-----:R-:W-:-:S04]  /*dd00*/  IADD3 R4, R4, -0x80, R3 ;  /* 0xffffff8004047810 */ /* 0x001fc80007ffe003 */
[----:B------:R-:W-:-:S13]  /*dd10*/  ISETP.GE.AND P1, PT, R4, R2, PT ;  /* 0x000000020400720c */ /* 0x000fda0003f26270 */
[----:B------:R-:W-:Y:S05]  /*dd20*/  @P1 BRA `(.L_x_2425) ;  /* 0x0000000000881947 */ /* 0x000fea0003800000 */
[----:B------:R-:W-:Y:S01]  /*dd30*/  ISETP.NE.AND P1, PT, R7, 0x1, PT ;  /* 0x000000010700780c */ /* 0x000fe20003f25270 */
[----:B------:R-:W-:Y:S01]  /*dd40*/  ULDC.64 UR12, c[0x0][0xb90] ;  /* 0x0002e400000c7ab9 */ /* 0x000fe20000000a00 */
[----:B------:R-:W-:Y:S01]  /*dd50*/  UMOV UR6, UR4 ;  /* 0x0000000400067c82 */ /* 0x000fe20008000000 */
[----:B------:R-:W-:Y:S01]  /*dd60*/  UIMAD UR8, UR10, UR12, URZ ;  /* 0x0000000c0a0872a4 */ /* 0x000fe2000f8e023f */
[----:B------:R-:W-:Y:S01]  /*dd70*/  IMAD.MOV.U32 R2, RZ, RZ, R4 ;  /* 0x000000ffff027224 */ /* 0x000fe200078e0004 */
[----:B------:R-:W-:Y:S02]  /*dd80*/  UMOV UR7, UR9 ;  /* 0x0000000900077c82 */ /* 0x000fe40008000000 */
[----:B------:R-:W-:Y:S02]  /*dd90*/  UIMAD.WIDE.U32 UR6, UR42, UR12, UR6 ;  /* 0x0000000c2a0672a5 */ /* 0x000fe4000f8e0006 */
[----:B------:R-:W-:-:S03]  /*dda0*/  UIMAD UR8, UR42, UR13, UR8 ;  /* 0x0000000d2a0872a4 */ /* 0x000fc6000f8e0208 */
[----:B------:R-:W-:Y:S01]  /*ddb0*/  ULDC.64 UR12, c[0x0][0xb98] ;  /* 0x0002e600000c7ab9 */ /* 0x000fe20000000a00 */
[----:B------:R-:W0:Y:S01]  /*ddc0*/  @P1 LDC R3, c[0x0][0xbec] ;  /* 0x0002fb00ff031b82 */ /* 0x000e220000000800 */
[----:B------:R-:W-:Y:S02]  /*ddd0*/  UIADD3 UR7, UR7, UR8, URZ ;  /* 0x0000000807077290 */ /* 0x000fe4000fffe03f */
[----:B------:R-:W-:Y:S02]  /*dde0*/  UIMAD UR8, UR37, UR12, URZ ;  /* 0x0000000c250872a4 */ /* 0x000fe4000f8e023f */
[----:B------:R-:W-:Y:S02]  /*ddf0*/  UIMAD.WIDE.U32 UR6, UR36, UR12, UR6 ;  /* 0x0000000c240672a5 */ /* 0x000fe4000f8e0006 */
[----:B------:R-:W-:Y:S01]  /*de00*/  UIMAD UR8, UR36, UR13, UR8 ;  /* 0x0000000d240872a4 */ /* 0x000fe2000f8e0208 */
[----:B------:R-:W1:Y:S02]  /*de10*/  @P1 LDC R6, c[0x0][0xbf0] ;  /* 0x0002fc00ff061b82 */ /* 0x000e640000000800 */
[----:B------:R-:W-:Y:S01]  /*de20*/  ULDC.64 UR12, c[0x0][0xb88] ;  /* 0x0002e200000c7ab9 */ /* 0x000fe20000000a00 */
[----:B0-----:R-:W-:-:S05]  /*de30*/  @P1 IMAD.HI.U32 R3, R4, R3, RZ ;  /* 0x0000000304031227 */ /* 0x001fca00078e00ff */
[----:B-1----:R-:W-:Y:S01]  /*de40*/  @P1 SHF.R.U32.HI R2, RZ, R6, R3 ;  /* 0x00000006ff021219 */ /* 0x002fe20000011603 */
[----:B------:R-:W-:-:S03]  /*de50*/  IMAD.U32 R6, RZ, RZ, UR8 ;  /* 0x00000008ff067e24 */ /* 0x000fc6000f8e00ff */
[--C-:B------:R-:W-:Y:S01]  /*de60*/  SHF.R.S32.HI R3, RZ, 0x1f, R2.reuse ;  /* 0x0000001fff037819 */ /* 0x100fe20000011402 */
[----:B------:R-:W-:Y:S01]  /*de70*/  IMAD.MOV R5, RZ, RZ, -R2 ;  /* 0x000000ffff057224 */ /* 0x000fe200078e0a02 */
[----:B------:R-:W-:-:S03]  /*de80*/  IADD3 R2, P1, R2, UR6, RZ ;  /* 0x0000000602027c10 */ /* 0x000fc6000ff3e0ff */
[----:B------:R-:W-:Y:S01]  /*de90*/  IMAD R5, R7, R5, R4 ;  /* 0x0000000507057224 */ /* 0x000fe200078e0204 */
[----:B------:R-:W-:Y:S01]  /*dea0*/  IADD3.X R3, R3, UR7, R6, P1, !PT ;  /* 0x0000000703037c10 */ /* 0x000fe20008ffe406 */
[----:B------:R-:W-:-:S03]  /*deb0*/  ULDC.64 UR6, c[0x0][0xb50] ;  /* 0x0002d40000067ab9 */ /* 0x000fc60000000a00 */
[----:B------:R-:W-:Y:S01]  /*dec0*/  SHF.R.S32.HI R4, RZ, 0x1f, R5 ;  /* 0x0000001fff047819 */ /* 0x000fe20000011405 */
[----:B------:R-:W-:-:S04]  /*ded0*/  IMAD.WIDE.U32 R2, R5, UR12, R2 ;  /* 0x0000000c05027c25 */ /* 0x000fc8000f8e0002 */
[----:B------:R-:W-:-:S04]  /*dee0*/  IMAD R4, R4, UR12, RZ ;  /* 0x0000000c04047c24 */ /* 0x000fc8000f8e02ff */
[----:B------:R-:W-:Y:S01]  /*def0*/  IMAD R7, R5, UR13, R4 ;  /* 0x0000000d05077c24 */ /* 0x000fe2000f8e0204 */
[----:B------:R-:W-:-:S03]  /*df00*/  LEA R4, P1, R2, UR6, 0x2 ;  /* 0x0000000602047c11 */ /* 0x000fc6000f8210ff */
[----:B------:R-:W-:-:S05]  /*df10*/  IMAD.IADD R3, R3, 0x1, R7 ;  /* 0x0000000103037824 */ /* 0x000fca00078e0207 */
[----:B------:R-:W-:Y:S01]  /*df20*/  LEA.HI.X R5, R2, UR7, R3, 0x2, P1 ;  /* 0x0000000702057c11 */ /* 0x000fe200088f1403 */
[----:B------:R-:W-:-:S05]  /*df30*/  IMAD.MOV.U32 R3, RZ, RZ, -0x800000 ;  /* 0xff800000ff037424 */ /* 0x000fca00078e00ff */
[----:B------:R0:W-:Y:S02]  /*df40*/  STG.E desc[UR54][R4.64], R3 ;  /* 0x0000000304007986 */ /* 0x0001e4000c101936 */
.L_x_2425:
[----:B------:R-:W-:Y:S05]  /*df50*/  BSYNC B1 ;  /* 0x0000000000017941 */ /* 0x000fea0003800000 */
.L_x_2424:
[----:B0-----:R-:W0:Y:S01]  /*df60*/  @P0 LDC R3, c[0x0][0xbf0] ;  /* 0x0002fc00ff030b82 */ /* 0x001e220000000800 */
[----:B------:R-:W-:Y:S01]  /*df70*/  ULDC.64 UR12, c[0x0][0xaa0] ;  /* 0x0002a800000c7ab9 */ /* 0x000fe20000000a00 */
[----:B------:R-:W-:Y:S01]  /*df80*/  IMAD R2, R22, 0x20, R23 ;  /* 0x0000002016027824 */ /* 0x000fe200078e0217 */
[----:B------:R-:W-:Y:S01]  /*df90*/  UIMAD UR8, UR9, UR12, URZ ;  /* 0x0000000c090872a4 */ /* 0x000fe2000f8e023f */
[----:B------:R-:W-:Y:S01]  /*dfa0*/  BSSY B1, `(.L_x_2426) ;  /* 0x0000039000017945 */ /* 0x000fe20003800000 */
[----:B------:R-:W-:Y:S01]  /*dfb0*/  UIMAD.WIDE.U32 UR6, UR4, UR12, URZ ;  /* 0x0000000c040672a5 */ /* 0x000fe2000f8e003f */
[----:B------:R-:W-:Y:S01]  /*dfc0*/  VIADD R6, R2, UR38 ;  /* 0x0000002602067c36 */ /* 0x000fe20008000000 */
[----:B------:R-:W-:-:S03]  /*dfd0*/  UIMAD UR8, UR4, UR13, UR8 ;  /* 0x0000000d040872a4 */ /* 0x000fc6000f8e0208 */
[----:B------:R-:W-:Y:S01]  /*dfe0*/  ULDC.64 UR12, c[0x0][0xae8] ;  /* 0x0002ba00000c7ab9 */ /* 0x000fe20000000a00 */
[----:B------:R-:W-:Y:S01]  /*dff0*/  UIADD3 UR7, UR7, UR8, URZ ;  /* 0x0000000807077290 */ /* 0x000fe2000fffe03f */
[----:B------:R-:W-:Y:S01]  /*e000*/  @P0 IMAD.HI.U32 R2, R6, R9, RZ ;  /* 0x0000000906020227 */ /* 0x000fe200078e00ff */
[----:B------:R-:W-:Y:S02]  /*e010*/  UIMAD UR4, UR10, UR12, URZ ;  /* 0x0000000c0a0472a4 */ /* 0x000fe4000f8e023f */
[----:B------:R-:W-:Y:S01]  /*e020*/  UIMAD.WIDE.U32 UR6, UR42, UR12, UR6 ;  /* 0x0000000c2a0672a5 */ /* 0x000fe2000f8e0006 */
[----:B------:R-:W-:Y:S01]  /*e030*/  IMAD.MOV.U32 R5, RZ, RZ, R6 ;  /* 0x000000ffff057224 */ /* 0x000fe200078e0006 */
[----:B------:R-:W-:Y:S01]  /*e040*/  UIMAD UR4, UR42, UR13, UR4 ;  /* 0x0000000d2a0472a4 */ /* 0x000fe2000f8e0204 */
[----:B------:R-:W-:-:S03]  /*e050*/  ULDC.64 UR8, c[0x0][0xaf0] ;  /* 0x0002bc0000087ab9 */ /* 0x000fc60000000a00 */
[----:B------:R-:W-:Y:S02]  /*e060*/  UIADD3 UR7, UR7, UR4, URZ ;  /* 0x0000000407077290 */ /* 0x000fe4000fffe03f */
[----:B------:R-:W-:Y:S01]  /*e070*/  UIMAD UR4, UR37, UR8, URZ ;  /* 0x00000008250472a4 */ /* 0x000fe2000f8e023f */
[----:B0-----:R-:W-:Y:S01]  /*e080*/  @P0 SHF.R.U32.HI R5, RZ, R3, R2 ;  /* 0x00000003ff050219 */ /* 0x001fe20000011602 */
        /* <DEDUP_REMOVED lines=11> */
[----:B------:R-:W-:Y:S02]  /*e140*/  IMAD.U32 R3, RZ, RZ, UR4 ;  /* 0x00000004ff037e24 */ /* 0x000fe4000f8e00ff */
[C---:B------:R-:W-:Y:S01]  /*e150*/  IMAD R9, R5.reuse, UR9, R4 ;  /* 0x0000000905097c24 */ /* 0x040fe2000f8e0204 */
[----:B------:R-:W-:Y:S01]  /*e160*/  SHF.R.S32.HI R4, RZ, 0x1f, R7 ;  /* 0x0000001fff047819 */ /* 0x000fe20000011407 */
[----:B------:R-:W-:-:S04]  /*e170*/  IMAD.WIDE.U32 R2, R5, UR8, R2 ;  /* 0x0000000805027c25 */ /* 0x000fc8000f8e0002 */
[----:B------:R-:W-:Y:S02]  /*e180*/  IMAD.IADD R3, R3, 0x1, R9 ;  /* 0x0000000103037824 */ /* 0x000fe400078e0209 */
[----:B------:R-:W-:Y:S02]  /*e190*/  IMAD R4, R4, UR6, RZ ;  /* 0x0000000604047c24 */ /* 0x000fe4000f8e02ff */
[----:B------:R-:W-:Y:S02]  /*e1a0*/  VIADD R6, R23, UR38 ;  /* 0x0000002617067c36 */ /* 0x000fe40008000000 */
[----:B-----5:R-:W-:Y:S02]  /*e1b0*/  IMAD R11, R0, R11, RZ ;  /* 0x0000000b000b7224 */ /* 0x020fe400078e02ff */
        /* <DEDUP_REMOVED lines=23> */
.L_x_2427:
[----:B------:R-:W-:Y:S05]  /*e330*/  BSYNC B1 ;  /* 0x0000000000017941 */ /* 0x000fea0003800000 */
.L_x_2426:
        /* <DEDUP_REMOVED lines=13> */
.L_x_2429:
[----:B------:R-:W-:Y:S05]  /*e410*/  BSYNC B1 ;  /* 0x0000000000017941 */ /* 0x000fea0003800000 */
.L_x_2428:
        /* <DEDUP_REMOVED lines=13> */
.L_x_2431:
[----:B------:R-:W-:Y:S05]  /*e4f0*/  BSYNC B1 ;  /* 0x0000000000017941 */ /* 0x000fea0003800000 */
.L_x_2430:
[----:B0-----:R-:W-:Y:S01]  /*e500*/  VIADD R0, R6, 0x60 ;  /* 0x0000006006007836 */ /* 0x001fe20000000000 */
[----:B--2-4-:R-:W0:Y:S04]  /*e510*/  SHFL.IDX PT, R5, R5, 0x3, 0x181f ;  /* 0x00781f0005057f89 */ /* 0x014e2800000e0000 */
[----:B------:R-:W-:Y:S01]  /*e520*/  ISETP.GE.AND P0, PT, R0, R11, PT ;  /* 0x0000000b0000720c */ /* 0x000fe20003f06270 */
[----:B-1-3--:R1:W2:-:S12]  /*e530*/  SHFL.IDX PT, R2, R4, 0x3, 0x181f ;  /* 0x00781f0004027f89 */ /* 0x00a29800000e0000 */
[----:B-1----:R-:W-:Y:S05]  /*e540*/  @P0 BRA `(.L_x_2422) ;  /* 0x0000000000240947 */ /* 0x002fea0003800000 */
[----:B------:R-:W-:Y:S02]  /*e550*/  ULDC UR4, c[0x0][0xac8] ;  /* 0x0002b20000047ab9 */ /* 0x000fe40000000800 */
[----:B------:R-:W-:Y:S02]  /*e560*/  ISETP.GE.AND P2, PT, R16, UR4, PT ;  /* 0x0000000410007c0c */ /* 0x000fe4000bf46270 */
[----:B------:R-:W-:-:S11]  /*e570*/  ISETP.GE.AND P3, PT, R19, UR4, PT ;  /* 0x0000000413007c0c */ /* 0x000fd6000bf66270 */
[CC--:B--2---:R-:W-:Y:S02]  /*e580*/  @!P2 LEA R6, P0, R16.reuse, R2.reuse, 0x1 ;  /* 0x000000021006a211 */ /* 0x0c4fe400078008ff */
[C---:B------:R-:W-:Y:S02]  /*e590*/  @!P3 LEA R2, P1, R19.reuse, R2, 0x1 ;  /* 0x000000021302b211 */ /* 0x040fe400078208ff */
[-C--:B0-----:R-:W-:Y:S02]  /*e5a0*/  @!P2 LEA.HI.X R7, R16, R5.reuse, R193, 0x1, P0 ;  /* 0x000000051007a211 */ /* 0x081fe400000f0cc1 */
[----:B------:R-:W-:-:S03]  /*e5b0*/  @!P3 LEA.HI.X R3, R19, R5, R192, 0x1, P1 ;  /* 0x000000051303b211 */ /* 0x000fc600008f0cc0 */
[----:B------:R1:W-:Y:S04]  /*e5c0*/  @!P2 ST.E.128 desc[UR54][R6.64], RZ ;  /* 0x000000ff0600a985 */ /* 0x0003e8000c101d36 */
[----:B------:R1:W-:Y:S02]  /*e5d0*/  @!P3 ST.E.128 desc[UR54][R2.64], RZ ;  /* 0x000000ff0200b985 */ /* 0x0003e4000c101d36 */
.L_x_2422:
[----:B------:R-:W-:Y:S05]  /*e5e0*/  BSYNC B0 ;  /* 0x0000000000007941 */ /* 0x000fea0003800000 */
.L_x_2413:
[----:B------:R-:W-:Y:S02]  /*e5f0*/  ULDC UR4, c[0x0][0xc3c] ;  /* 0x00030f0000047ab9 */ /* 0x000fe40000000800 */
[----:B------:R-:W-:-:S13]  /*e600*/  ISETP.GE.AND P0, PT, R47, UR4, PT ;  /* 0x000000042f007c0c */ /* 0x000fda000bf06270 */
[----:B------:R-:W-:Y:S05]  /*e610*/  @!P0 BRA `(.L_x_2432) ;  /* 0xffffff2400c88947 */ /* 0x000fea000383ffff */
[----:B------:R-:W-:Y:S05]  /*e620*/  EXIT ;  /* 0x000000000000794d */ /* 0x000fea0003800000 */
.L_x_2371:
        /* <DEDUP_REMOVED lines=55> */
.L_x_2438:
        /* <DEDUP_REMOVED lines=12> */
.L_x_2437:
[----:B------:R-:W-:Y:S05]  /*ea60*/  BSYNC B0 ;  /* 0x0000000000007941 */ /* 0x000fea0003800000 */
.L_x_2436:
        /* <DEDUP_REMOVED lines=21> */
.L_x_2434:
[----:B------:R-:W-:-:S04]  /*ebc0*/  IMAD.IADD R13, R4, 0x1, -R3 ;  /* 0x00000001040d7824 */ /* 0x000fc800078e0a03 */
[----:B------:R-:W-:-:S05]  /*ebd0*/  IMAD R2, R8, R9, R13 ;  /* 0x0000000908027224 */ /* 0x000fca00078e020d */
[----:B------:R-:W-:-:S13]  /*ebe0*/  ISETP.GT.AND P0, PT, R2, R7, PT ;  /* 0x000000070200720c */ /* 0x000fda0003f04270 */
[----:B------:R-:W-:Y:S02]  /*ebf0*/  VOTEU.ANY UR7, UPT, !P0 ;  /* 0x0000000000077886 */ /* 0x000fe400040e0100 */
[----:B------:R-:W-:-:S04]  /*ec00*/  UPOPC UR6, UR7 ;  /* 0x00000007000672bf */ /* 0x000fc80008000000 */
[----:B------:R-:W-:-:S03]  /*ec10*/  UIADD3 UR39, UR6, UR4, URZ ;  /* 0x0000000406277290 */ /* 0x000fc6000fffe03f */
[----:B------:R-:W-:Y:S02]  /*ec20*/  ULDC.64 UR4, c[0x0][0xc90] ;  /* 0x0003240000047ab9 */ /* 0x000fe40000000a00 */
[----:B------:R-:W-:-:S06]  /*ec30*/  UIMAD.WIDE UR4, UR39, 0x4, UR4 ;  /* 0x00000004270478a5 */ /* 0x000fcc000f8e0204 */
[----:B------:R-:W-:Y:S02]  /*ec40*/  IMAD.U32 R2, RZ, RZ, UR4 ;  /* 0x00000004ff027e24 */ /* 0x000fe4000f8e00ff */
[----:B------:R-:W-:-:S05]  /*ec50*/  IMAD.U32 R3, RZ, RZ, UR5 ;  /* 0x00000005ff037e24 */ /* 0x000fca000f8e00ff */
[----:B------:R-:W2:Y:S01]  /*ec60*/  LDG.E R6, desc[UR54][R2.64] ;  /* 0x0000003602067981 */ /* 0x000ea2000c1e1900 */
[----:B------:R-:W-:Y:S01]  /*ec70*/  IMAD.U32 R15, RZ, RZ, UR6 ;  /* 0x00000006ff0f7e24 */ /* 0x000fe2000f8e00ff */
[----:B------:R-:W-:-:S04]  /*ec80*/  ISETP.NE.AND P0, PT, RZ, UR7, PT ;  /* 0x00000007ff007c0c */ /* 0x000fc8000bf05270 */
        /* <DEDUP_REMOVED lines=8> */
[----:B------:R-:W-:-:S06]  /*ed10*/  UIADD3 UR4, UR6, -0x1, URZ ;  /* 0xffffffff06047890 */ /* 0x000fcc000fffe03f */
[----:B0-----:R-:W-:-:S05]  /*ed20*/  IMAD.U32 R11, RZ, RZ, UR4 ;  /* 0x00000004ff0b7e24 */ /* 0x001fca000f8e00ff */
[----:B------:R2:W3:Y:S02]  /*ed30*/  SHFL.IDX PT, R16, R8, R11, 0x1f ;  /* 0x00001f0b08107589 */ /* 0x0004e400000e0000 */
.L_x_2439:
[----:B-1----:R-:W-:Y:S02]  /*ed40*/  IMAD.MOV R2, RZ, RZ, -R3 ;  /* 0x000000ffff027224 */ /* 0x002fe400078e0a03 */
[----:B---3--:R-:W-:Y:S02]  /*ed50*/  IMAD R16, R16, R9, R13 ;  /* 0x0000000910107224 */ /* 0x008fe400078e020d */
[----:B------:R-:W-:Y:S01]  /*ed60*/  IMAD.MOV.U32 R13, RZ, RZ, R2 ;  /* 0x000000ffff0d7224 */ /* 0x000fe200078e0002 */
[----:B------:R-:W-:Y:S01]  /*ed70*/  IABS R2, R4 ;  /* 0x0000000400027213 */ /* 0x000fe20000000000 */
[----:B0-2---:R-:W-:Y:S02]  /*ed80*/  IMAD.IADD R11, R7, 0x1, -R16 ;  /* 0x00000001070b7824 */ /* 0x005fe400078e0a10 */
        /* <DEDUP_REMOVED lines=22> */
[----:B------:R-:W-:-:S03]  /*eef0*/  IMAD R4, R4, R7, R11 ;  /* 0x0000000704047224 */ /* 0x000fc600078e020b */
[----:B------:R-:W-:Y:S02]  /*ef00*/  VIADDMNMX R15, R3, R9, R6, PT ;  /* 0x00000009030f7246 */ /* 0x000fe40003800106 */
[----:B------:R-:W-:Y:S02]  /*ef10*/  IABS R9, R4 ;  /* 0x0000000400097213 */ /* 0x000fe40000000000 */
[-C--:B------:R-:W-:Y:S01]  /*ef20*/  IABS R8, R15.reuse ;  /* 0x0000000f00087213 */ /* 0x080fe20000000000 */
[----:B------:R-:W-:Y:S01]  /*ef30*/  IMAD.MOV R18, RZ, RZ, -R15 ;  /* 0x000000ffff127224 */ /* 0x000fe200078e0a0f */
[----:B------:R-:W-:Y:S02]  /*ef40*/  IABS R10, R15 ;  /* 0x0000000f000a7213 */ /* 0x000fe40000000000 */
[----:B------:R-:W0:Y:S08]  /*ef50*/  I2F.RP R6, R8 ;  /* 0x0000000800067306 */ /* 0x000e300000209400 */
[----:B0-----:R-:W0:Y:S02]  /*ef60*/  MUFU.RCP R6, R6 ;  /* 0x0000000600067308 */ /* 0x001e240000001000 */
[----:B0-----:R-:W-:-:S06]  /*ef70*/  VIADD R3, R6, 0xffffffe ;  /* 0x0ffffffe06037836 */ /* 0x001fcc0000000000 */
[----:B------:R-:W0:Y:S02]  /*ef80*/  F2I.FTZ.U32.TRUNC.NTZ R3, R3 ;  /* 0x0000000300037305 */ /* 0x000e24000021f000 */
[----:B0-----:R-:W-:-:S04]  /*ef90*/  IMAD.MOV R2, RZ, RZ, -R3 ;  /* 0x000000ffff027224 */ /* 0x001fc800078e0a03 */
[----:B------:R-:W-:Y:S02]  /*efa0*/  IMAD.MOV.U32 R7, RZ, RZ, R2 ;  /* 0x000000ffff077224 */ /* 0x000fe400078e0002 */
[----:B------:R-:W-:Y:S02]  /*efb0*/  IMAD.MOV.U32 R2, RZ, RZ, RZ ;  /* 0x000000ffff027224 */ /* 0x000fe400078e00ff */
        /* <DEDUP_REMOVED lines=20> */
.L_x_2435:
[----:B------:R-:W-:Y:S01]  /*f100*/  IMAD.MOV.U32 R16, RZ, RZ, R7 ;  /* 0x000000ffff107224 */ /* 0x000fe200078e0007 */
[----:B------:R-:W-:Y:S01]  /*f110*/  ULDC UR39, c[0x0][0xc3c] ;  /* 0x00030f0000277ab9 */ /* 0x000fe20000000800 */
[----:B------:R-:W-:Y:S02]  /*f120*/  IMAD.MOV.U32 R17, RZ, RZ, RZ ;  /* 0x000000ffff117224 */ /* 0x000fe400078e00ff */
[----:B------:R-:W-:-:S07]  /*f130*/  IMAD.MOV.U32 R18, RZ, RZ, RZ ;  /* 0x000000ffff127224 */ /* 0x000fce00078e00ff */
.L_x_2440:
[----:B------:R-:W-:Y:S01]  /*f140*/  ISETP.NE.AND P0, PT, R5, RZ, PT ;  /* 0x000000ff0500720c */ /* 0x000fe20003f05270 */
[----:B------:R-:W-:-:S12]  /*f150*/  IMAD.U32 R19, RZ, RZ, UR39 ;  /* 0x00000027ff137e24 */ /* 0x000fd8000f8e00ff */
[----:B------:R-:W0:Y:S01]  /*f160*/  @!P0 S2R R3, SR_CgaCtaId ;  /* 0x0000000000038919 */ /* 0x000e220000008800 */
[----:B------:R-:W-:-:S04]  /*f170*/  @!P0 MOV R0, 0x400 ;  /* 0x0000040000008802 */ /* 0x000fc80000000f00 */
[----:B0-----:R-:W-:-:S05]  /*f180*/  @!P0 LEA R0, R3, R0, 0x18 ;  /* 0x0000000003008211 */ /* 0x001fca00078ec0ff */
[----:B------:R0:W-:Y:S01]  /*f190*/  @!P0 STS.128 [R0+0x298d0], R16 ;  /* 0x0298d01000008388 */ /* 0x0001e20000000c00 */
[----:B------:R-:W-:Y:S06]  /*f1a0*/  BAR.ARV 0x5, 0x180 ;  /* 0x0146000000007b1d */ /* 0x000fec0000002000 */
.L_x_2433:
        /* <DEDUP_REMOVED lines=8> */
[----:B------:R-:W2:Y:S01]  /*f230*/  S2UR UR4, SR_CgaCtaId ;  /* 0x00000000000479c3 */ /* 0x000ea20000008800 */
        /* <DEDUP_REMOVED lines=8> */
[C---:B------:R-:W-:Y:S01]  /*f2c0*/  LOP3.LUT R13, R14.reuse, 0x7f, RZ, 0xc0, !PT ;  /* 0x0000007f0e0d7812 */ /* 0x040fe200078ec0ff */
        /* <DEDUP_REMOVED lines=36> */
[----:B--2---:R-:W-:-:S05]  /*f510*/  IMAD.U32 R3, RZ, RZ, UR4 ;  /* 0x00000004ff037e24 */ /* 0x004fca000f8e00ff */
[----:B------:R-:W-:Y:S01]  /*f520*/  LEA R22, R3, R22, 0x18 ;  /* 0x0000001603167211 */ /* 0x000fe200078ec0ff */
[----:B------:R0:W-:Y:S04]  /*f530*/  STL [R1+0x4], R3 ;  /* 0x0000040301007387 */ /* 0x0001e80000100800 */
[----:B------:R-:W-:Y:S01]  /*f540*/  IMAD.IADD R0, R22, 0x1, R12 ;  /* 0x0000000116007824 */ /* 0x000fe200078e020c */
[----:B------:R1:W-:Y:S04]  /*f550*/  STL [R1+0x1c], RZ ;  /* 0x00001cff01007387 */ /* 0x0003e80000100800 */
[----:B------:R1:W-:Y:S01]  /*f560*/  STL [R1+0x18], R0 ;  /* 0x0000180001007387 */ /* 0x0003e20000100800 */
[----:B0-----:R-:W-:-:S07]  /*f570*/  LOP3.LUT R3, R37, 0x80, RZ, 0xfc, !PT ;  /* 0x0000008025037812 */ /* 0x001fce00078efcff */
.L_x_2518:
        /* <DEDUP_REMOVED lines=49> */
.L_x_2442:
        /* <DEDUP_REMOVED lines=21> */
.L_x_2443:
        /* <DEDUP_REMOVED lines=11> */
.L_x_2444:
[----:B------:R-:W-:Y:S01]  /*fa90*/  R2UR UR6, R17 ;  /* 0x00000000110672ca */ /* 0x000fe200000e0000 */
[----:B------:R-:W-:Y:S01]  /*faa0*/  ULDC UR4, c[0x0][0x448] ;  /* 0x0001120000047ab9 */ /* 0x000fe20000000800 */
[----:B------:R-:W-:Y:S01]  /*fab0*/  UIADD3 UR36, -UR38, UR36, URZ ;  /* 0x0000002426247290 */ /* 0x000fe2000fffe13f */
[----:B------:R-:W-:Y:S01]  /*fac0*/  BSSY B7, `(.L_x_2445) ;  /* 0x0000467000077945 */ /* 0x000fe20003800000 */
[----:B------:R-:W-:Y:S02]  /*fad0*/  UISETP.NE.AND UP0, UPT, UR4, 0x1, UPT ;  /* 0x000000010400788c */ /* 0x000fe4000bf05270 */
[----:B------:R-:W-:Y:S02]  /*fae0*/  UIADD3 UR7, UR36, 0xa0, -UR40 ;  /* 0x000000a024077890 */ /* 0x000fe4000fffe828 */
[----:B------:R-:W-:-:S05]  /*faf0*/  UP2UR UR49, UPR, URZ, 0x1 ;  /* 0x000000013f317883 */ /* 0x000fca0008000000 */
[----:B------:R-:W-:Y:S02]  /*fb00*/  USHF.L.U32 UR6, UR6, 0x7, URZ ;  /* 0x0000000706067899 */ /* 0x000fe4000800063f */
[----:B------:R-:W-:Y:S01]  /*fb10*/  @UP0 ULDC UR4, c[0x0][0x44c] ;  /* 0x0001130000040ab9 */ /* 0x000fe20000000800 */
[----:B------:R-:W-:Y:S01]  /*fb20*/  @UP0 ULDC UR8, c[0x0][0x450] ;  /* 0x0001140000080ab9 */ /* 0x000fe20000000800 */
[----:B------:R-:W-:-:S04]  /*fb30*/  UIADD3 UR6, UR6, 0x7f, URZ ;  /* 0x0000007f06067890 */ /* 0x000fc8000fffe03f */
[----:B------:R-:W-:Y:S02]  /*fb40*/  UIMAD.WIDE.U32 UR4, UR6, UR4, URZ ;  /* 0x00000004060472a5 */ /* 0x000fe4000f8e003f */
[----:B------:R-:W-:Y:S02]  /*fb50*/  UIADD3 UR4, UR36, 0x9f, URZ ;  /* 0x0000009f24047890 */ /* 0x000fe4000fffe03f */
        /* <DEDUP_REMOVED lines=9> */
[----:B------:R-:W-:-:S06]  /*fbf0*/  USEL UR41, UR4, UR6, UP0 ;  /* 0x0000000604297287 */ /* 0x000fcc0008000000 */
[----:B------:R-:W-:-:S13]  /*fc00*/  ISETP.LT.AND P0, PT, RZ, UR41, PT ;  /* 0x00000029ff007c0c */ /* 0x000fda000bf01270 */
        /* <DEDUP_REMOVED lines=18> */
.L_x_2446:
        /* <DEDUP_REMOVED lines=20> */
.L_x_2449:
[----:B------:R-:W-:Y:S05]  /*fe70*/  BSYNC B6 ;  /* 0x0000000000067941 */ /* 0x000fea0003800000 */
.L_x_2448:
        /* <DEDUP_REMOVED lines=22> */
.L_x_2451:
[----:B------:R-:W-:Y:S05]  /*ffe0*/  BSYNC B6 ;  /* 0x0000000000067941 */ /* 0x000fea0003800000 */
.L_x_2450:
        /* <DEDUP_REMOVED lines=20> */
.L_x_2453:
[----:B------:R-:W-:Y:S05]  /*10130*/  BSYNC B6 ;  /* 0x0000000000067941 */ /* 0x000fea0003800000 */
.L_x_2452:
        /* <DEDUP_REMOVED lines=19> */
.L_x_2455:
[----:B------:R-:W-:Y:S05]  /*10270*/  BSYNC B6 ;  /* 0x0000000000067941 */ /* 0x000fea0003800000 */
.L_x_2454:
        /* <DEDUP_REMOVED lines=34> */
.L_x_2538:
        /* <DEDUP_REMOVED lines=70> */
.L_x_2457:
[----:B------:R-:W-:Y:S01]  /*10900*/  IMAD R0, R28, 0x8, R22 ;  /* 0x000000081c007824 */ /* 0x000fe200078e0216 */
[----:B------:R-:W-:Y:S01]  /*10910*/  SHF.L.U32 R31, R33, 0x1f, RZ ;  /* 0x0000001f211f7819 */ /* 0x000fe200000006ff */
[----:B------:R-:W-:Y:S01]  /*10920*/  BSSY B0, `(.L_x_2458) ;  /* 0x0000004000007945 */ /* 0x000fe20003800000 */
[----:B------:R-:W-:Y:S02]  /*10930*/  SHF.R.S32.HI R29, RZ, 0x1f, R5 ;  /* 0x0000001fff1d7819 */ /* 0x000fe40000011405 */
[----:B------:R-:W0:Y:S02]  /*10940*/  SYNCS.PHASECHK.TRANS64.TRYWAIT P0, [R0+URZ+0x29880], R31 ;  /* 0x0298801f000075a7 */ /* 0x000e24000800017f */
[----:B0-----:R-:W-:Y:S05]  /*10950*/  @!P0 BRA `(.L_x_2459) ;  /* 0x0000004800c48947 */ /* 0x001fea0003800000 */
.L_x_2539:
[----:B------:R-:W-:Y:S05]  /*10960*/  BSYNC B0 ;  /* 0x0000000000007941 */ /* 0x000fea0003800000 */
.L_x_2458:
        /* <DEDUP_REMOVED lines=87> */
.L_x_2551:
        /* <DEDUP_REMOVED lines=12> */
.L_x_2461:
        /* <DEDUP_REMOVED lines=11> */
.L_x_2462:
[----:B------:R2:W-:Y:S01]  /*11050*/  SYNCS.ARRIVE.TRANS64.A1T0 RZ, [R0+URZ+0x29870], RZ ;  /* 0x029870ff00ff79a7 */ /* 0x0005e2000810003f */
[----:B------:R-:W-:Y:S05]  /*11060*/  @!P6 BRA `(.L_x_2463) ;  /* 0x000000000004e947 */ /* 0x000fea0003800000 */
[----:B------:R-:W-:Y:S01]  /*11070*/  BPT.TRAP 0x1 ;  /* 0x000000040000795c */ /* 0x000fe20000300000 */
.L_x_2463:
[----:B------:R-:W3:Y:S01]  /*11080*/  SYNCS.PHASECHK.TRANS64.TRYWAIT P0, [R0+URZ+0x29840], R31 ;  /* 0x0298401f000075a7 */ /* 0x000ee2000800017f */
[----:B------:R-:W-:Y:S04]  /*11090*/  BSSY B0, `(.L_x_2464) ;  /* 0x0000002000007945 */ /* 0x000fe80003800000 */
[----:B---3--:R-:W-:Y:S05]  /*110a0*/  @!P0 BRA `(.L_x_2465) ;  /* 0x0000004800cc8947 */ /* 0x008fea0003800000 */
.L_x_2552:
[----:B------:R-:W-:Y:S05]  /*110b0*/  BSYNC B0 ;  /* 0x0000000000007941 */ /* 0x000fea0003800000 */
.L_x_2464:
        /* <DEDUP_REMOVED lines=80> */
.L_x_2564:
        /* <DEDUP_REMOVED lines=15> */
.L_x_2468:
[----:B------:R-:W-:Y:S05]  /*116b0*/  BSYNC B0 ;  /* 0x0000000000007941 */ /* 0x000fea0003800000 */
.L_x_2467:
[----:B------:R-:W-:Y:S01]  /*116c0*/  NOP ;  /* 0x0000000000007918 */ /* 0x000fe20000000000 */
[----:B------:R-:W-:-:S13]  /*116d0*/  PLOP3.LUT P0, PT, PT, PT, PT, 0x80, 0x0 ;  /* 0x000000000000781c */ /* 0x000fda0003f0f070 */
.L_x_2469:
        /* <DEDUP_REMOVED lines=11> */
.L_x_2470:
        /* <DEDUP_REMOVED lines=34> */
.L_x_2472:
[----:B------:R-:W-:Y:S05]  /*119b0*/  BSYNC B6 ;  /* 0x0000000000067941 */ /* 0x000fea0003800000 */
.L_x_2471:
[----:B------:R0:W5:Y:S01]  /*119c0*/  LDL R8, [R1+0x18] ;  /* 0x0000180001087983 */ /* 0x0001620000100800 */
[----:B------:R-:W-:Y:S01]  /*119d0*/  UISETP.NE.AND UP0, UPT, UR49, URZ, UPT ;  /* 0x0000003f3100728c */ /* 0x000fe2000bf05270 */
[----:B------:R-:W2:Y:S01]  /*119e0*/  S2R R2, SR_TID.X ;  /* 0x0000000000027919 */ /* 0x000ea20000002100 */
[----:B------:R-:W-:Y:S01]  /*119f0*/  R2UR UR6, R34 ;  /* 0x00000000220672ca */ /* 0x000fe200000e0000 */
[----:B------:R-:W-:-:S03]  /*11a00*/  ULDC.64 UR8, c[0x0][0x2d8] ;  /* 0x0000b60000087ab9 */ /* 0x000fc60000000a00 */
[----:B------:R-:W-:Y:S01]  /*11a10*/  PLOP3.LUT P0, PT, PT, PT, UP0, 0x80, 0x0 ;  /* 0x000000000000781c */ /* 0x000fe20003f0f008 */
[----:B------:R-:W3:Y:S04]  /*11a20*/  LDC R4, c[0x0][0x448] ;  /* 0x00011200ff047b82 */ /* 0x000ee80000000800 */
[----:B------:R-:W-:Y:S01]  /*11a30*/  @UP0 ULDC UR4, c[0x0][0x44c] ;  /* 0x0001130000040ab9 */ /* 0x000fe20000000800 */
[C---:B------:R-:W-:Y:S02]  /*11a40*/  R2UR UR7, R18.reuse ;  /* 0x00000000120772ca */ /* 0x040fe400000e0000 */
[----:B------:R-:W-:Y:S02]  /*11a50*/  R2UR UR10, R18 ;  /* 0x00000000120a72ca */ /* 0x000fe400000e0000 */
[C---:B--2---:R-:W-:Y:S01]  /*11a60*/  LOP3.LUT R19, R2.reuse, 0x7f, RZ, 0xc0, !PT ;  /* 0x0000007f02137812 */ /* 0x044fe200078ec0ff */
[----:B------:R-:W-:-:S03]  /*11a70*/  IMAD.SHL.U32 R2, R2, 0x20, RZ ;  /* 0x0000002002027824 */ /* 0x000fc600078e00ff */
[----:B------:R-:W-:-:S04]  /*11a80*/  SHF.R.U32.HI R19, RZ, 0x2, R19 ;  /* 0x00000002ff137819 */ /* 0x000fc80000011613 */
[----:B------:R-:W-:-:S05]  /*11a90*/  LOP3.LUT R2, R19, 0x60, R2, 0xf8, !PT ;  /* 0x0000006013027812 */ /* 0x000fca00078ef802 */
[----:B------:R-:W-:-:S04]  /*11aa0*/  IMAD R7, R17, 0x80, R2 ;  /* 0x0000008011077824 */ /* 0x000fc800078e0202 */
[----:B------:R-:W-:Y:S01]  /*11ab0*/  @P0 IMAD.HI.U32 R0, R7, UR4, RZ ;  /* 0x0000000407000c27 */ /* 0x000fe2000f8e00ff */
[----:B------:R-:W-:Y:S01]  /*11ac0*/  PLOP3.LUT P0, PT, PT, PT, UP0, 0x80, 0x0 ;  /* 0x000000000000781c */ /* 0x000fe20003f0f008 */
[----:B------:R-:W-:Y:S01]  /*11ad0*/  @UP0 ULDC UR4, c[0x0][0x450] ;  /* 0x0001140000040ab9 */ /* 0x000fe20000000800 */
[----:B------:R-:W-:Y:S01]  /*11ae0*/  UIMAD UR6, UR6, UR8, URZ ;  /* 0x00000008060672a4 */ /* 0x000fe2000f8e023f */
[----:B------:R-:W-:Y:S01]  /*11af0*/  IMAD.MOV.U32 R2, RZ, RZ, R7 ;  /* 0x000000ffff027224 */ /* 0x000fe200078e0007 */
[----:B------:R-:W-:Y:S02]  /*11b00*/  UMOV UR5, UR45 ;  /* 0x0000002d00057c82 */ /* 0x000fe40008000000 */
[----:B------:R-:W-:-:S07]  /*11b10*/  UIMAD UR6, UR10, UR9, UR6 ;  /* 0x000000090a0672a4 */ /* 0x000fce000f8e0206 */
[----:B------:R-:W-:Y:S01]  /*11b20*/  @P0 SHF.R.U32.HI R2, RZ, UR4, R0 ;  /* 0x00000004ff020c19 */ /* 0x000fe20008011600 */
[----:B------:R-:W-:Y:S02]  /*11b30*/  UMOV UR4, UR36 ;  /* 0x0000002400047c82 */ /* 0x000fe40008000000 */
[----:B------:R-:W-:-:S03]  /*11b40*/  UIMAD.WIDE.U32 UR4, UR7, UR8, UR4 ;  /* 0x00000008070472a5 */ /* 0x000fc6000f8e0004 */
[----:B------:R-:W-:Y:S01]  /*11b50*/  ULDC.64 UR8, c[0x0][0x2e0] ;  /* 0x0000b80000087ab9 */ /* 0x000fe20000000a00 */
[----:B------:R-:W-:Y:S02]  /*11b60*/  UIADD3 UR5, UR5, UR6, URZ ;  /* 0x0000000605057290 */ /* 0x000fe4000fffe03f */
[----:B------:R-:W-:Y:S01]  /*11b70*/  UIMAD UR7, UR44, UR8, URZ ;  /* 0x000000082c0772a4 */ /* 0x000fe2000f8e023f */
[----:B------:R-:W-:Y:S01]  /*11b80*/  SHF.R.S32.HI R0, RZ, 0x1f, R2 ;  /* 0x0000001fff007819 */ /* 0x000fe20000011402 */
[----:B------:R-:W-:Y:S01]  /*11b90*/  UIMAD.WIDE.U32 UR4, UR42, UR8, UR4 ;  /* 0x000000082a0472a5 */ /* 0x000fe2000f8e0004 */
[----:B------:R-:W2:Y:S01]  /*11ba0*/  S2R R19, SR_TID.X ;  /* 0x0000000000137919 */ /* 0x000ea20000002100 */
[----:B------:R-:W-:-:S03]  /*11bb0*/  UIMAD UR7, UR42, UR9, UR7 ;  /* 0x000000092a0772a4 */ /* 0x000fc6000f8e0207 */
[----:B------:R-:W-:Y:S01]  /*11bc0*/  ULDC.64 UR8, c[0x0][0x2d0] ;  /* 0x0000b40000087ab9 */ /* 0x000fe20000000a00 */
[----:B------:R-:W-:Y:S01]  /*11bd0*/  UIADD3 UR5, UR5, UR7, URZ ;  /* 0x0000000705057290 */ /* 0x000fe2000fffe03f */
[----:B------:R-:W-:Y:S02]  /*11be0*/  IMAD R5, R0, UR8, RZ ;  /* 0x0000000800057c24 */ /* 0x000fe4000f8e02ff */
[----:B------:R-:W-:Y:S02]  /*11bf0*/  IMAD.U32 R3, RZ, RZ, UR8 ;  /* 0x00000008ff037e24 */ /* 0x000fe4000f8e00ff */
[----:B------:R-:W-:Y:S02]  /*11c00*/  IMAD.MOV R0, RZ, RZ, -R2 ;  /* 0x000000ffff007224 */ /* 0x000fe400078e0a02 */
[C---:B------:R-:W-:Y:S02]  /*11c10*/  IMAD R5, R2.reuse, UR9, R5 ;  /* 0x0000000902057c24 */ /* 0x040fe4000f8e0205 */
[----:B------:R-:W-:Y:S01]  /*11c20*/  IMAD.WIDE.U32 R2, R2, R3, UR4 ;  /* 0x0000000402027e25 */ /* 0x000fe2000f8e0003 */
[----:B------:R-:W-:-:S03]  /*11c30*/  ULDC.64 UR4, c[0x0][0x2c8] ;  /* 0x0000b20000047ab9 */ /* 0x000fc60000000a00 */
[----:B---3--:R-:W-:Y:S02]  /*11c40*/  IMAD R0, R4, R0, R7 ;  /* 0x0000000004007224 */ /* 0x008fe400078e0207 */
[----:B------:R-:W-:-:S03]  /*11c50*/  IMAD.IADD R3, R3, 0x1, R5 ;  /* 0x0000000103037824 */ /* 0x000fc600078e0205 */
[----:B------:R-:W-:Y:S01]  /*11c60*/  SHF.R.S32.HI R5, RZ, 0x1f, R0 ;  /* 0x0000001fff057819 */ /* 0x000fe20000011400 */
[----:B------:R-:W-:-:S04]  /*11c70*/  IMAD.WIDE.U32 R2, R0, UR4, R2 ;  /* 0x0000000400027c25 */ /* 0x000fc8000f8e0002 */
[----:B------:R-:W-:-:S04]  /*11c80*/  IMAD R5, R5, UR4, RZ ;  /* 0x0000000405057c24 */ /* 0x000fc8000f8e02ff */
        /* <DEDUP_REMOVED lines=16> */
[----:B------:R-:W-:Y:S01]  /*11d90*/  IMAD R17, R17, 0x80, R9 ;  /* 0x0000008011117824 */ /* 0x000fe200078e0209 */
        /* <DEDUP_REMOVED lines=10> */
[----:B------:R-:W-:-:S03]  /*11e40*/  ISETP.GE.AND P0, PT, R7, R4, PT ;  /* 0x000000040700720c */ /* 0x000fc60003f06270 */
[----:B0-----:R-:W0:Y:S10]  /*11e50*/  SHFL.IDX PT, R2, R5, 0x1, 0x1c1f ;  /* 0x003c1f0005027f89 */ /* 0x001e3400000e0000 */
[----:B---3--:R-:W-:-:S05]  /*11e60*/  @!P0 IADD3 R14, P4, R37, R14, RZ ;  /* 0x0000000e250e8210 */ /* 0x008fca0007f9e0ff */
[----:B0-----:R-:W-:Y:S02]  /*11e70*/  @!P0 IMAD.X R7, RZ, RZ, R2, P4 ;  /* 0x000000ffff078224 */ /* 0x001fe400020e0602 */
[----:B------:R-:W-:Y:S02]  /*11e80*/  @!P0 IMAD.MOV.U32 R2, RZ, RZ, R14 ;  /* 0x000000ffff028224 */ /* 0x000fe400078e000e */
[----:B------:R-:W-:Y:S01]  /*11e90*/  @!P0 IMAD.MOV.U32 R3, RZ, RZ, R7 ;  /* 0x000000ffff038224 */ /* 0x000fe200078e0007 */
[----:B------:R-:W0:Y:S01]  /*11ea0*/  SHFL.IDX PT, R14, R0, 0x2, 0x1c1f ;  /* 0x005c1f00000e7f89 */ /* 0x000e2200000e0000 */
[----:B------:R-:W-:-:S03]  /*11eb0*/  VIADD R7, R17, 0x40 ;  /* 0x0000004011077836 */ /* 0x000fc60000000000 */
        /* <DEDUP_REMOVED lines=14> */
.L_x_2573:
        /* <DEDUP_REMOVED lines=12> */
.L_x_2475:
[----:B------:R-:W-:Y:S05]  /*12060*/  BSYNC B0 ;  /* 0x0000000000007941 */ /* 0x000fea0003800000 */
.L_x_2474:
[----:B------:R-:W-:Y:S01]  /*12070*/  NOP ;  /* 0x0000000000007918 */ /* 0x000fe20000000000 */
[----:B------:R-:W-:-:S13]  /*12080*/  PLOP3.LUT P0, PT, PT, PT, PT, 0x80, 0x0 ;  /* 0x000000000000781c */ /* 0x000fda0003f0f070 */
.L_x_2476:
        /* <DEDUP_REMOVED lines=18> */
.L_x_2574:
[----:B------:R-:W-:Y:S05]  /*121b0*/  BSYNC B0 ;  /* 0x0000000000007941 */ /* 0x000fea0003800000 */
.L_x_2477:
[----:B------:R-:W-:-:S06]  /*121c0*/  UISETP.GE.AND UP0, UPT, UR41, 0x2, UPT ;  /* 0x000000022900788c */ /* 0x000fcc000bf06270 */
[----:B------:R-:W-:-:S13]  /*121d0*/  PLOP3.LUT P0, PT, PT, PT, UP0, 0x40, 0x0 ;  /* 0x000000000000781c */ /* 0x000fda0003f0e808 */
[----:B------:R-:W-:Y:S05]  /*121e0*/  @P0 BRA `(.L_x_2479) ;  /* 0x0000001400cc0947 */ /* 0x000fea0003800000 */
[----:B------:R-:W-:Y:S01]  /*121f0*/  UIADD3 UR4, UR41, -0x2, URZ ;  /* 0xfffffffe29047890 */ /* 0x000fe2000fffe03f */
[----:B------:R-:W-:Y:S02]  /*12200*/  IMAD.MOV.U32 R20, RZ, RZ, R33 ;  /* 0x000000ffff147224 */ /* 0x000fe400078e0021 */
[----:B------:R-:W-:-:S03]  /*12210*/  IMAD.MOV.U32 R19, RZ, RZ, R28 ;  /* 0x000000ffff137224 */ /* 0x000fc600078e001c */
[----:B------:R-:W-:-:S07]  /*12220*/  IMAD.U32 R31, RZ, RZ, UR4 ;  /* 0x00000004ff1f7e24 */ /* 0x000fce000f8e00ff */
.L_x_2499:
        /* <DEDUP_REMOVED lines=68> */
.L_x_2480:
[----:B------:R-:W-:Y:S01]  /*12670*/  IMAD R0, R28, 0x8, R22 ;  /* 0x000000081c007824 */ /* 0x000fe200078e0216 */
[----:B------:R-:W-:Y:S01]  /*12680*/  SHF.L.U32 R30, R33, 0x1f, RZ ;  /* 0x0000001f211e7819 */ /* 0x000fe200000006ff */
[----:B------:R-:W-:Y:S01]  /*12690*/  BSSY B0, `(.L_x_2481) ;  /* 0x0000004000007945 */ /* 0x000fe20003800000 */
[----:B------:R-:W-:Y:S02]  /*126a0*/  SHF.R.S32.HI R27, RZ, 0x1f, R4 ;  /* 0x0000001fff1b7819 */ /* 0x000fe40000011404 */
[----:B------:R-:W0:Y:S02]  /*126b0*/  SYNCS.PHASECHK.TRANS64.TRYWAIT P0, [R0+URZ+0x29880], R30 ;  /* 0x0298801e000075a7 */ /* 0x000e24000800017f */
[----:B0-----:R-:W-:Y:S05]  /*126c0*/  @!P0 BRA `(.L_x_2482) ;  /* 0x0000004000888947 */ /* 0x001fea0003800000 */
.L_x_2575:
[----:B------:R-:W-:Y:S05]  /*126d0*/  BSYNC B0 ;  /* 0x0000000000007941 */ /* 0x000fea0003800000 */
.L_x_2481:
        /* <DEDUP_REMOVED lines=67> */
.L_x_2587:
        /* <DEDUP_REMOVED lines=9> */
.L_x_2484:
        /* <DEDUP_REMOVED lines=11> */
.L_x_2485:
[----:B------:R2:W-:Y:S01]  /*12c50*/  SYNCS.ARRIVE.TRANS64.A1T0 RZ, [R0+URZ+0x29870], RZ ;  /* 0x029870ff00ff79a7 */ /* 0x0005e2000810003f */
[----:B------:R-:W-:Y:S05]  /*12c60*/  @!P3 BRA `(.L_x_2486) ;  /* 0x000000000004b947 */ /* 0x000fea0003800000 */
[----:B------:R-:W-:Y:S01]  /*12c70*/  BPT.TRAP 0x1 ;  /* 0x000000040000795c */ /* 0x000fe20000300000 */
.L_x_2486:
[----:B------:R-:W3:Y:S01]  /*12c80*/  SYNCS.PHASECHK.TRANS64.TRYWAIT P0, [R0+URZ+0x29840], R30 ;  /* 0x0298401e000075a7 */ /* 0x000ee2000800017f */
[----:B------:R-:W-:Y:S04]  /*12c90*/  BSSY B0, `(.L_x_2487) ;  /* 0x0000002000007945 */ /* 0x000fe80003800000 */
[----:B---3--:R-:W-:Y:S05]  /*12ca0*/  @!P0 BRA `(.L_x_2488) ;  /* 0x0000004000988947 */ /* 0x008fea0003800000 */
.L_x_2588:
[----:B------:R-:W-:Y:S05]  /*12cb0*/  BSYNC B0 ;  /* 0x0000000000007941 */ /* 0x000fea0003800000 */
.L_x_2487:
        /* <DEDUP_REMOVED lines=67> */
.L_x_2600:
        /* <DEDUP_REMOVED lines=10> */
.L_x_2490:
        /* <DEDUP_REMOVED lines=11> */
.L_x_2491:
[----:B------:R0:W-:Y:S02]  /*13240*/  SYNCS.ARRIVE.TRANS64.A1T0 RZ, [R0+URZ+0x29830], RZ ;  /* 0x029830ff00ff79a7 */ /* 0x0001e4000810003f */
[----:B0-23--:R-:W-:-:S05]  /*13250*/  IMAD.U32 R0, RZ, RZ, UR47 ;  /* 0x0000002fff007e24 */ /* 0x00dfca000f8e00ff */
[----:B------:R-:W-:-:S13]  /*13260*/  ISETP.NE.AND P0, PT, R0, 0x3, PT ;  /* 0x000000030000780c */ /* 0x000fda0003f05270 */
[----:B------:R-:W-:Y:S05]  /*13270*/  @!P0 BRA `(.L_x_2492) ;  /* 0x0000000000048947 */ /* 0x000fea0003800000 */
[----:B------:R-:W-:Y:S01]  /*13280*/  BPT.TRAP 0x1 ;  /* 0x000000040000795c */ /* 0x000fe20000300000 */
.L_x_2492:
[----:B------:R-:W-:Y:S01]  /*13290*/  LOP3.LUT R0, R20, 0x1, RZ, 0x3c, !PT ;  /* 0x0000000114007812 */ /* 0x000fe200078e3cff */
[----:B------:R-:W-:Y:S01]  /*132a0*/  IMAD R3, R19, 0x8, R22 ;  /* 0x0000000813037824 */ /* 0x000fe200078e0216 */
[----:B------:R-:W-:Y:S02]  /*132b0*/  BSSY B0, `(.L_x_2493) ;  /* 0x0000004000007945 */ /* 0x000fe40003800000 */
[----:B------:R-:W-:-:S04]  /*132c0*/  SHF.L.U32 R0, R0, 0x1f, RZ ;  /* 0x0000001f00007819 */ /* 0x000fc800000006ff */
[----:B------:R-:W0:Y:S02]  /*132d0*/  SYNCS.PHASECHK.TRANS64.TRYWAIT P1, [R3+URZ+0x29870], R0 ;  /* 0x02987000030075a7 */ /* 0x000e24000802017f */
[----:B0-----:R-:W-:Y:S05]  /*132e0*/  @!P1 BRA `(.L_x_2494) ;  /* 0x0000004000989947 */ /* 0x001fea0003800000 */
.L_x_2601:
[----:B------:R-:W-:Y:S05]  /*132f0*/  BSYNC B0 ;  /* 0x0000000000007941 */ /* 0x000fea0003800000 */
.L_x_2493:
[----:B------:R-:W-:-:S05]  /*13300*/  IMAD.U32 R2, RZ, RZ, UR46 ;  /* 0x0000002eff027e24 */ /* 0x000fca000f8e00ff */
[----:B------:R-:W-:-:S13]  /*13310*/  ISETP.NE.AND P1, PT, R2, 0x3, PT ;  /* 0x000000030200780c */ /* 0x000fda0003f25270 */
[----:B------:R-:W-:Y:S05]  /*13320*/  @!P1 BRA `(.L_x_2495) ;  /* 0x0000000000049947 */ /* 0x000fea0003800000 */
[----:B------:R-:W-:Y:S01]  /*13330*/  BPT.TRAP 0x1 ;  /* 0x000000040000795c */ /* 0x000fe20000300000 */
.L_x_2495:
[----:B0-----:R-:W-:Y:S01]  /*13340*/  SHF.L.U32 R0, R20, 0x1f, RZ ;  /* 0x0000001f14007819 */ /* 0x001fe200000006ff */
[----:B------:R-:W-:-:S03]  /*13350*/  IMAD R12, R19, 0x5000, RZ ;  /* 0x00005000130c7824 */ /* 0x000fc600078e02ff */
[----:B------:R-:W0:Y:S02]  /*13360*/  SYNCS.PHASECHK.TRANS64.TRYWAIT P1, [R3+URZ+0x29860], R0 ;  /* 0x02986000030075a7 */ /* 0x000e24000802017f */
[----:B0-----:R-:W-:Y:S05]  /*13370*/  @!P1 BRA `(.L_x_2496) ;  /* 0x0000004000889947 */ /* 0x001fea0003800000 */
.L_x_2602:
        /* <DEDUP_REMOVED lines=79> */
.L_x_2497:
[----:B-1----:R1:W-:Y:S01]  /*13870*/  SYNCS.ARRIVE.TRANS64.A1T0 RZ, [R3+URZ+0x29850], RZ ;  /* 0x029850ff03ff79a7 */ /* 0x0023e2000810003f */
[----:B------:R-:W-:Y:S06]  /*13880*/  BAR.SYNC.DEFER_BLOCKING 0x2, 0x80 ;  /* 0x0082000000007b1d */ /* 0x000fec0000010000 */
[----:B------:R-:W-:Y:S05]  /*13890*/  @!P0 BRA `(.L_x_2498) ;  /* 0x0000000000048947 */ /* 0x000fea0003800000 */
[----:B------:R-:W-:Y:S01]  /*138a0*/  BPT.TRAP 0x1 ;  /* 0x000000040000795c */ /* 0x000fe20000300000 */
.L_x_2498:
[----:B------:R-:W2:Y:S01]  /*138b0*/  LDL R0, [R1+0x4] ;  /* 0x0000040001007983 */ /* 0x000ea20000100800 */
[----:B-1----:R-:W-:Y:S02]  /*138c0*/  VIADD R3, R3, 0x29880 ;  /* 0x0002988003037836 */ /* 0x002fe40000000000 */
[----:B------:R-:W-:Y:S02]  /*138d0*/  IMAD.MOV.U32 R20, RZ, RZ, R33 ;  /* 0x000000ffff147224 */ /* 0x000fe400078e0021 */
[----:B------:R-:W-:Y:S01]  /*138e0*/  IMAD.MOV.U32 R19, RZ, RZ, R28 ;  /* 0x000000ffff137224 */ /* 0x000fe200078e001c */
[----:B--2---:R-:W-:-:S04]  /*138f0*/  PRMT R3, R0, 0x654, R3 ;  /* 0x0000065400037816 */ /* 0x004fc80000000003 */
[----:B------:R2:W-:Y:S01]  /*13900*/  SYNCS.ARRIVE.TRANS64.RED.A1T0 RZ, [R3+URZ], RZ ;  /* 0x000000ff03ff79a7 */ /* 0x0005e2000810043f */
[----:B------:R-:W-:Y:S05]  /*13910*/  @P2 BRA `(.L_x_2499) ;  /* 0xffffffe800442947 */ /* 0x000fea000383ffff */
.L_x_2479:
        /* <DEDUP_REMOVED lines=19> */
.L_x_2501:
[----:B------:R-:W-:Y:S05]  /*13a50*/  BSYNC B0 ;  /* 0x0000000000007941 */ /* 0x000fea0003800000 */
.L_x_2500:
[----:B------:R-:W-:Y:S05]  /*13a60*/  @!P0 BRA `(.L_x_2502) ;  /* 0x0000000000048947 */ /* 0x000fea0003800000 */
[----:B------:R-:W-:Y:S01]  /*13a70*/  BPT.TRAP 0x1 ;  /* 0x000000040000795c */ /* 0x000fe20000300000 */
.L_x_2502:
[----:B------:R-:W-:Y:S01]  /*13a80*/  LOP3.LUT R0, R33, 0x1, RZ, 0x3c, !PT ;  /* 0x0000000121007812 */ /* 0x000fe200078e3cff */
[----:B0-----:R-:W-:Y:S01]  /*13a90*/  IMAD R17, R28, 0x8, R22 ;  /* 0x000000081c117824 */ /* 0x001fe200078e0216 */
[----:B------:R-:W-:Y:S02]  /*13aa0*/  BSSY B0, `(.L_x_2503) ;  /* 0x0000004000007945 */ /* 0x000fe40003800000 */
[----:B------:R-:W-:-:S04]  /*13ab0*/  SHF.L.U32 R0, R0, 0x1f, RZ ;  /* 0x0000001f00007819 */ /* 0x000fc800000006ff */
[----:B------:R-:W0:Y:S02]  /*13ac0*/  SYNCS.PHASECHK.TRANS64.TRYWAIT P1, [R17+URZ+0x29870], R0 ;  /* 0x02987000110075a7 */ /* 0x000e24000802017f */
[----:B0-----:R-:W-:Y:S05]  /*13ad0*/  @!P1 BRA `(.L_x_2504) ;  /* 0x0000003800c49947 */ /* 0x001fea0003800000 */
.L_x_2603:
[----:B------:R-:W-:Y:S05]  /*13ae0*/  BSYNC B0 ;  /* 0x0000000000007941 */ /* 0x000fea0003800000 */
.L_x_2503:
[----:B------:R-:W-:-:S05]  /*13af0*/  IMAD.U32 R2, RZ, RZ, UR46 ;  /* 0x0000002eff027e24 */ /* 0x000fca000f8e00ff */
[----:B------:R-:W-:-:S13]  /*13b00*/  ISETP.NE.AND P1, PT, R2, 0x3, PT ;  /* 0x000000030200780c */ /* 0x000fda0003f25270 */
[----:B------:R-:W-:Y:S05]  /*13b10*/  @!P1 BRA `(.L_x_2505) ;  /* 0x0000000000049947 */ /* 0x000fea0003800000 */
[----:B------:R-:W-:Y:S01]  /*13b20*/  BPT.TRAP 0x1 ;  /* 0x000000040000795c */ /* 0x000fe20000300000 */
.L_x_2505:
[----:B0-----:R-:W-:-:S04]  /*13b30*/  SHF.L.U32 R0, R33, 0x1f, RZ ;  /* 0x0000001f21007819 */ /* 0x001fc800000006ff */
[----:B------:R-:W0:Y:S02]  /*13b40*/  SYNCS.PHASECHK.TRANS64.TRYWAIT P1, [R17+URZ+0x29860], R0 ;  /* 0x02986000110075a7 */ /* 0x000e24000802017f */
[----:B0-----:R-:W-:Y:S05]  /*13b50*/  @!P1 BRA `(.L_x_2506) ;  /* 0x0000003800b89947 */ /* 0x001fea0003800000 */
.L_x_2604:
        /* <DEDUP_REMOVED lines=80> */
.L_x_2507:
[----:B-1----:R1:W-:Y:S01]  /*14060*/  SYNCS.ARRIVE.TRANS64.A1T0 RZ, [R17+URZ+0x29850], RZ ;  /* 0x029850ff11ff79a7 */ /* 0x0023e2000810003f */
[----:B------:R-:W-:Y:S06]  /*14070*/  BAR.SYNC.DEFER_BLOCKING 0x2, 0x80 ;  /* 0x0082000000007b1d */ /* 0x000fec0000010000 */
[----:B------:R-:W-:Y:S05]  /*14080*/  @!P0 BRA `(.L_x_2508) ;  /* 0x0000000000048947 */ /* 0x000fea0003800000 */
[----:B------:R-:W-:Y:S01]  /*14090*/  BPT.TRAP 0x1 ;  /* 0x000000040000795c */ /* 0x000fe20000300000 */
.L_x_2508:
        /* <DEDUP_REMOVED lines=9> */
.L_x_2447:
[----:B------:R-:W-:Y:S05]  /*14130*/  BSYNC B7 ;  /* 0x0000000000077941 */ /* 0x000fea0003800000 */
.L_x_2445:
        /* <DEDUP_REMOVED lines=12> */
.L_x_2509:
[----:B------:R-:W1:Y:S01]  /*14200*/  S2R R0, SR_TID.X ;  /* 0x0000000000007919 */ /* 0x000e620000002100 */
[----:B------:R-:W-:Y:S01]  /*14210*/  ULDC UR4, c[0x0][0xc3c] ;  /* 0x00030f0000047ab9 */ /* 0x000fe20000000800 */
[----:B0-----:R-:W-:Y:S01]  /*14220*/  IMAD.MOV.U32 R17, RZ, RZ, RZ ;  /* 0x000000ffff117224 */ /* 0x001fe200078e00ff */
[----:B-1----:R-:W-:-:S04]  /*14230*/  LOP3.LUT R6, R0, 0x1f, RZ, 0xc0, !PT ;  /* 0x0000001f00067812 */ /* 0x002fc800078ec0ff */
[C---:B------:R-:W-:Y:S01]  /*14240*/  ISETP.NE.AND P0, PT, R6.reuse, 0x1f, PT ;  /* 0x0000001f0600780c */ /* 0x040fe20003f05270 */
[----:B------:R-:W-:-:S05]  /*14250*/  VIADD R5, R6, UR39 ;  /* 0x0000002706057c36 */ /* 0x000fca0008000000 */
[----:B------:R-:W-:Y:S01]  /*14260*/  ISETP.GE.OR P1, PT, R5, UR4, !P0 ;  /* 0x0000000405007c0c */ /* 0x000fe2000c726670 */
[----:B------:R-:W-:-:S12]  /*14270*/  ULDC UR4, c[0x0][0xc3c] ;  /* 0x00030f0000047ab9 */ /* 0x000fd80000000800 */
[----:B------:R-:W0:Y:S02]  /*14280*/  @!P1 LDC.64 R2, c[0x0][0xc80] ;  /* 0x00032000ff029b82 */ /* 0x000e240000000a00 */
[----:B0-----:R-:W-:-:S05]  /*14290*/  @!P1 IMAD.WIDE R2, R5, 0x4, R2 ;  /* 0x0000000405029825 */ /* 0x001fca00078e0202 */
[----:B------:R-:W2:Y:S01]  /*142a0*/  @!P1 LDG.E R17, desc[UR54][R2.64] ;  /* 0x0000003602119981 */ /* 0x000ea2000c1e1900 */
[C---:B------:R-:W-:Y:S02]  /*142b0*/  ISETP.NE.AND P1, PT, R6.reuse, RZ, PT ;  /* 0x000000ff0600720c */ /* 0x040fe40003f25270 */
        /* <DEDUP_REMOVED lines=13> */
[----:B------:R-:W-:Y:S04]  /*14390*/  SHFL.IDX PT, R5, R16, RZ, 0x1f ;  /* 0x00001fff10057589 */ /* 0x000fe800000e0000 */
[----:B------:R-:W0:Y:S02]  /*143a0*/  SHFL.UP PT, R2, R4, 0x8, RZ ;  /* 0x0500000004027989 */ /* 0x000e2400000e00ff */
[----:B0-----:R-:W-:Y:S02]  /*143b0*/  SEL R3, R2, RZ, P4 ;  /* 0x000000ff02037207 */ /* 0x001fe40002000000 */
[----:B------:R-:W-:Y:S03]  /*143c0*/  SHFL.IDX PT, R2, R16, 0x1, 0x1f ;  /* 0x00201f0010027f89 */ /* 0x000fe600000e0000 */
        /* <DEDUP_REMOVED lines=9> */
[----:B------:R-:W-:Y:S05]  /*14460*/  @P6 BRA `(.L_x_2511) ;  /* 0x0000000000946947 */ /* 0x000fea0003800000 */
.L_x_2515:
[----:B------:R-:W-:-:S04]  /*14470*/  UIADD3 UR39, UR39, 0x1f, URZ ;  /* 0x0000001f27277890 */ /* 0x000fc8000fffe03f */
[----:B------:R-:W-:-:S06]  /*14480*/  UISETP.GE.AND UP0, UPT, UR39, UR4, UPT ;  /* 0x000000042700728c */ /* 0x000fcc000bf06270 */
[----:B------:R-:W-:-:S13]  /*14490*/  PLOP3.LUT P6, PT, PT, PT, UP0, 0x40, 0x0 ;  /* 0x000000000000781c */ /* 0x000fda0003fce808 */
[----:B------:R-:W-:Y:S05]  /*144a0*/  @!P6 BRA `(.L_x_2512) ;  /* 0x0000000400c8e947 */ /* 0x000fea0003800000 */
[----:B------:R-:W0:Y:S01]  /*144b0*/  S2R R0, SR_TID.X ;  /* 0x0000000000007919 */ /* 0x000e220000002100 */
[----:B------:R-:W-:Y:S01]  /*144c0*/  BSSY B0, `(.L_x_2513) ;  /* 0x0000009000007945 */ /* 0x000fe20003800000 */
[----:B------:R-:W-:Y:S01]  /*144d0*/  IMAD.MOV.U32 R17, RZ, RZ, RZ ;  /* 0x000000ffff117224 */ /* 0x000fe200078e00ff */
[----:B0-----:R-:W-:-:S05]  /*144e0*/  LOP3.LUT R0, R0, 0x1f, RZ, 0xc0, !PT ;  /* 0x0000001f00007812 */ /* 0x001fca00078ec0ff */
[----:B------:R-:W-:-:S05]  /*144f0*/  VIADD R7, R0, UR39 ;  /* 0x0000002700077c36 */ /* 0x000fca0008000000 */
[----:B------:R-:W-:-:S13]  /*14500*/  ISETP.GE.OR P6, PT, R7, UR4, !P0 ;  /* 0x0000000407007c0c */ /* 0x000fda000c7c6670 */
[----:B------:R-:W-:Y:S05]  /*14510*/  @P6 BRA `(.L_x_2514) ;  /* 0x00000000000c6947 */ /* 0x000fea0003800000 */
[----:B------:R-:W0:Y:S02]  /*14520*/  LDC.64 R2, c[0x0][0xc80] ;  /* 0x00032000ff027b82 */ /* 0x000e240000000a00 */
[----:B0-----:R-:W-:-:S05]  /*14530*/  IMAD.WIDE R2, R7, 0x4, R2 ;  /* 0x0000000407027825 */ /* 0x001fca00078e0202 */
[----:B------:R0:W5:Y:S02]  /*14540*/  LDG.E R17, desc[UR54][R2.64] ;  /* 0x0000003602117981 */ /* 0x000164000c1e1900 */
.L_x_2514:
[----:B------:R-:W-:Y:S05]  /*14550*/  BSYNC B0 ;  /* 0x0000000000007941 */ /* 0x000fea0003800000 */
.L_x_2513:
[----:B-----5:R-:W1:Y:S02]  /*14560*/  SHFL.UP PT, R0, R17, 0x1, RZ ;  /* 0x0420000011007989 */ /* 0x020e6400000e00ff */
[----:B-1----:R-:W-:-:S05]  /*14570*/  SEL R0, R0, RZ, P1 ;  /* 0x000000ff00007207 */ /* 0x002fca0000800000 */
[----:B------:R-:W-:-:S05]  /*14580*/  IMAD.IADD R0, R17, 0x1, R0 ;  /* 0x0000000111007824 */ /* 0x000fca00078e0200 */
[----:B0-----:R-:W0:Y:S02]  /*14590*/  SHFL.UP PT, R2, R0, 0x2, RZ ;  /* 0x0440000000027989 */ /* 0x001e2400000e00ff */
[----:B0-----:R-:W-:-:S05]  /*145a0*/  SEL R3, R2, RZ, P2 ;  /* 0x000000ff02037207 */ /* 0x001fca0001000000 */
[----:B------:R-:W-:Y:S02]  /*145b0*/  IMAD.IADD R3, R0, 0x1, R3 ;  /* 0x0000000100037824 */ /* 0x000fe400078e0203 */
[----:B------:R-:W0:Y:S03]  /*145c0*/  LDC R0, c[0x0][0xc38] ;  /* 0x00030e00ff007b82 */ /* 0x000e260000000800 */
        /* <DEDUP_REMOVED lines=9> */
[----:B------:R-:W0:Y:S02]  /*14660*/  SHFL.IDX PT, R9, R6, 0x1f, 0x1f ;  /* 0x03e01f0006097f89 */ /* 0x000e2400000e0000 */
[----:B0-----:R-:W-:-:S04]  /*14670*/  IMAD R9, R9, R0, RZ ;  /* 0x0000000009097224 */ /* 0x001fc800078e02ff */
[----:B------:R-:W-:-:S05]  /*14680*/  IMAD.IADD R4, R9, 0x1, R4 ;  /* 0x0000000109047824 */ /* 0x000fca00078e0204 */
[----:B------:R-:W-:-:S13]  /*14690*/  ISETP.GT.AND P6, PT, R4, R5, PT ;  /* 0x000000050400720c */ /* 0x000fda0003fc4270 */
[----:B------:R-:W-:Y:S05]  /*146a0*/  @!P6 BRA `(.L_x_2515) ;  /* 0xfffffffc0070e947 */ /* 0x000fea000383ffff */
[----:B------:R-:W-:-:S07]  /*146b0*/  IMAD.MOV.U32 R7, RZ, RZ, R6 ;  /* 0x000000ffff077224 */ /* 0x000fce00078e0006 */
.L_x_2511:
[----:B------:R-:W-:Y:S01]  /*146c0*/  IMAD.IADD R9, R4, 0x1, -R9 ;  /* 0x0000000104097824 */ /* 0x000fe200078e0a09 */
[----:B------:R-:W-:-:S03]  /*146d0*/  ULDC.64 UR4, c[0x0][0xc90] ;  /* 0x0003240000047ab9 */ /* 0x000fc60000000a00 */
[----:B------:R-:W-:-:S05]  /*146e0*/  IMAD R2, R7, R0, R9 ;  /* 0x0000000007027224 */ /* 0x000fca00078e0209 */
[----:B------:R-:W-:-:S13]  /*146f0*/  ISETP.GT.AND P0, PT, R2, R5, PT ;  /* 0x000000050200720c */ /* 0x000fda0003f04270 */
[----:B------:R-:W-:Y:S02]  /*14700*/  VOTEU.ANY UR7, UPT, !P0 ;  /* 0x0000000000077886 */ /* 0x000fe400040e0100 */
[----:B------:R-:W-:-:S04]  /*14710*/  UPOPC UR6, UR7 ;  /* 0x00000007000672bf */ /* 0x000fc80008000000 */
[----:B------:R-:W-:-:S04]  /*14720*/  UIADD3 UR39, UR6, UR39, URZ ;  /* 0x0000002706277290 */ /* 0x000fc8000fffe03f */
[----:B------:R-:W-:-:S06]  /*14730*/  UIMAD.WIDE UR4, UR39, 0x4, UR4 ;  /* 0x00000004270478a5 */ /* 0x000fcc000f8e0204 */
[----:B------:R-:W-:Y:S02]  /*14740*/  IMAD.U32 R2, RZ, RZ, UR4 ;  /* 0x00000004ff027e24 */ /* 0x000fe4000f8e00ff */
[----:B------:R-:W-:-:S05]  /*14750*/  IMAD.U32 R3, RZ, RZ, UR5 ;  /* 0x00000005ff037e24 */ /* 0x000fca000f8e00ff */
[----:B------:R-:W2:Y:S01]  /*14760*/  LDG.E R6, desc[UR54][R2.64] ;  /* 0x0000003602067981 */ /* 0x000ea2000c1e1900 */
[----:B------:R-:W-:Y:S01]  /*14770*/  IMAD.U32 R12, RZ, RZ, UR6 ;  /* 0x00000006ff0c7e24 */ /* 0x000fe2000f8e00ff */
[----:B------:R-:W-:Y:S01]  /*14780*/  ISETP.NE.AND P0, PT, RZ, UR7, PT ;  /* 0x00000007ff007c0c */ /* 0x000fe2000bf05270 */
[----:B------:R-:W-:-:S03]  /*14790*/  IMAD.MOV.U32 R16, RZ, RZ, RZ ;  /* 0x000000ffff107224 */ /* 0x000fc600078e00ff */
[----:B------:R-:W2:Y:S02]  /*147a0*/  SHFL.IDX PT, R17, R17, R12, 0x1f ;  /* 0x00001f0c11117589 */ /* 0x000ea400000e0000 */
[----:B--2---:R-:W-:-:S05]  /*147b0*/  IMAD R4, R17, R6, RZ ;  /* 0x0000000611047224 */ /* 0x004fca00078e02ff */
[----:B------:R-:W-:-:S04]  /*147c0*/  IABS R8, R4 ;  /* 0x0000000400087213 */ /* 0x000fc80000000000 */
[----:B------:R-:W0:Y:S08]  /*147d0*/  I2F.RP R10, R8 ;  /* 0x00000008000a7306 */ /* 0x000e300000209400 */
[----:B0-----:R-:W0:Y:S02]  /*147e0*/  MUFU.RCP R10, R10 ;  /* 0x0000000a000a7308 */ /* 0x001e240000001000 */
[----:B0-----:R-:W-:-:S06]  /*147f0*/  VIADD R11, R10, 0xffffffe ;  /* 0x0ffffffe0a0b7836 */ /* 0x001fcc0000000000 */
[----:B------:R-:W0:Y:S02]  /*14800*/  F2I.FTZ.U32.TRUNC.NTZ R3, R11 ;  /* 0x0000000b00037305 */ /* 0x000e24000021f000 */
[----:B0-----:R-:W-:Y:S01]  /*14810*/  IMAD.MOV R13, RZ, RZ, -R3 ;  /* 0x000000ffff0d7224 */ /* 0x001fe200078e0a03 */
[----:B------:R-:W-:Y:S06]  /*14820*/  @!P0 BRA `(.L_x_2516) ;  /* 0x00000000000c8947 */ /* 0x000fec0003800000 */
[----:B------:R-:W-:-:S06]  /*14830*/  UIADD3 UR4, UR6, -0x1, URZ ;  /* 0xffffffff06047890 */ /* 0x000fcc000fffe03f */
[----:B------:R-:W-:-:S06]  /*14840*/  IMAD.U32 R16, RZ, RZ, UR4 ;  /* 0x00000004ff107e24 */ /* 0x000fcc000f8e00ff */
[----:B------:R0:W1:Y:S02]  /*14850*/  SHFL.IDX PT, R16, R7, R16, 0x1f ;  /* 0x00001f1007107589 */ /* 0x00006400000e0000 */
.L_x_2516:
[----:B-1----:R-:W-:Y:S02]  /*14860*/  IMAD R16, R16, R0, R9 ;  /* 0x0000000010107224 */ /* 0x002fe400078e0209 */
[----:B0-----:R-:W-:Y:S02]  /*14870*/  IMAD R7, R13, R8, RZ ;  /* 0x000000080d077224 */ /* 0x001fe400078e02ff */
[----:B------:R-:W-:Y:S02]  /*14880*/  IMAD.MOV.U32 R2, RZ, RZ, RZ ;  /* 0x000000ffff027224 */ /* 0x000fe400078e00ff */
[----:B------:R-:W-:Y:S02]  /*14890*/  IMAD.IADD R5, R5, 0x1, -R16 ;  /* 0x0000000105057824 */ /* 0x000fe400078e0a10 */
        /* <DEDUP_REMOVED lines=21> */
[----:B------:R-:W-:-:S04]  /*149f0*/  IABS R6, R0 ;  /* 0x0000000000067213 */ /* 0x000fc80000000000 */
[----:B------:R-:W0:Y:S08]  /*14a00*/  I2F.RP R8, R6 ;  /* 0x0000000600087306 */ /* 0x000e300000209400 */
[----:B0-----:R-:W0:Y:S02]  /*14a10*/  MUFU.RCP R8, R8 ;  /* 0x0000000800087308 */ /* 0x001e240000001000 */
[----:B0-----:R-:W-:Y:S01]  /*14a20*/  VIADD R2, R8, 0xffffffe ;  /* 0x0ffffffe08027836 */ /* 0x001fe20000000000 */
[----:B------:R-:W-:-:S05]  /*14a30*/  IABS R8, R4 ;  /* 0x0000000400087213 */ /* 0x000fca0000000000 */
[----:B------:R0:W1:Y:S02]  /*14a40*/  F2I.FTZ.U32.TRUNC.NTZ R3, R2 ;  /* 0x0000000200037305 */ /* 0x000064000021f000 */
[----:B0-----:R-:W-:Y:S02]  /*14a50*/  IMAD.MOV.U32 R2, RZ, RZ, RZ ;  /* 0x000000ffff027224 */ /* 0x001fe400078e00ff */
[----:B-1----:R-:W-:-:S04]  /*14a60*/  IMAD.MOV R5, RZ, RZ, -R3 ;  /* 0x000000ffff057224 */ /* 0x002fc800078e0a03 */
[----:B------:R-:W-:-:S04]  /*14a70*/  IMAD R5, R5, R6, RZ ;  /* 0x0000000605057224 */ /* 0x000fc800078e02ff */
[----:B------:R-:W-:Y:S01]  /*14a80*/  IMAD.HI.U32 R3, R3, R5, R2 ;  /* 0x0000000503037227 */ /* 0x000fe200078e0002 */
[-C--:B------:R-:W-:Y:S02]  /*14a90*/  IABS R5, R0.reuse ;  /* 0x0000000000057213 */ /* 0x080fe40000000000 */
[C---:B------:R-:W-:Y:S01]  /*14aa0*/  LOP3.LUT R2, R4.reuse, R0, RZ, 0x3c, !PT ;  /* 0x0000000004027212 */ /* 0x040fe200078e3cff */
[----:B------:R-:W-:Y:S02]  /*14ab0*/  IMAD.IADD R4, R4, 0x1, R7 ;  /* 0x0000000104047824 */ /* 0x000fe400078e0207 */
[----:B------:R-:W-:Y:S01]  /*14ac0*/  IMAD.MOV R5, RZ, RZ, -R5 ;  /* 0x000000ffff057224 */ /* 0x000fe200078e0a05 */
[----:B------:R-:W-:Y:S01]  /*14ad0*/  ISETP.GE.AND P2, PT, R2, RZ, PT ;  /* 0x000000ff0200720c */ /* 0x000fe20003f46270 */
[----:B------:R-:W-:-:S04]  /*14ae0*/  IMAD.HI.U32 R3, R3, R8, RZ ;  /* 0x0000000803037227 */ /* 0x000fc800078e00ff */
[----:B------:R-:W-:-:S05]  /*14af0*/  IMAD R5, R3, R5, R8 ;  /* 0x0000000503057224 */ /* 0x000fca00078e0208 */
[----:B------:R-:W-:-:S13]  /*14b00*/  ISETP.GT.U32.AND P1, PT, R6, R5, PT ;  /* 0x000000050600720c */ /* 0x000fda0003f24070 */
        /* <DEDUP_REMOVED lines=12> */
.L_x_2512:
[----:B------:R-:W-:Y:S01]  /*14bd0*/  IMAD.MOV.U32 R16, RZ, RZ, R5 ;  /* 0x000000ffff107224 */ /* 0x000fe200078e0005 */
[----:B------:R-:W-:Y:S01]  /*14be0*/  ULDC UR39, c[0x0][0xc3c] ;  /* 0x00030f0000277ab9 */ /* 0x000fe20000000800 */
[----:B------:R-:W-:Y:S02]  /*14bf0*/  IMAD.MOV.U32 R17, RZ, RZ, RZ ;  /* 0x000000ffff117224 */ /* 0x000fe400078e00ff */
[----:B------:R-:W-:-:S07]  /*14c00*/  IMAD.MOV.U32 R18, RZ, RZ, RZ ;  /* 0x000000ffff127224 */ /* 0x000fce00078e00ff */
.L_x_2517:
        /* <DEDUP_REMOVED lines=12> */
.L_x_2510:
[----:B------:R-:W-:Y:S02]  /*14cd0*/  ULDC UR4, c[0x0][0xc3c] ;  /* 0x00030f0000047ab9 */ /* 0x000fe40000000800 */
[----:B------:R-:W-:-:S06]  /*14ce0*/  UISETP.GE.AND UP0, UPT, UR39, UR4, UPT ;  /* 0x000000042700728c */ /* 0x000fcc000bf06270 */
[----:B------:R-:W-:-:S13]  /*14cf0*/  PLOP3.LUT P0, PT, PT, PT, UP0, 0x80, 0x0 ;  /* 0x000000000000781c */ /* 0x000fda0003f0f008 */
[----:B------:R-:W-:Y:S05]  /*14d00*/  @!P0 BRA `(.L_x_2518) ;  /* 0xffffffa8001c8947 */ /* 0x000fea000383ffff */
.L_x_2441:
[----:B0-----:R-:W2:Y:S01]  /*14d10*/  LDL.LU R0, [R1+0x1c] ;  /* 0x00001c0001007983 */ /* 0x001ea20000300800 */
[----:B------:R-:W-:Y:S01]  /*14d20*/  BSSY B0, `(.L_x_2519) ;  /* 0x000000b000007945 */ /* 0x000fe20003800000 */
[----:B------:R-:W0:Y:S01]  /*14d30*/  S2R R5, SR_CgaCtaId ;  /* 0x0000000000057919 */ /* 0x000e220000008800 */
[----:B--2---:R-:W-:-:S05]  /*14d40*/  VIADD R0, R0, 0x1 ;  /* 0x0000000100007836 */ /* 0x004fca0000000000 */
        /* <DEDUP_REMOVED lines=8> */
.L_x_2605:
[----:B------:R-:W-:Y:S05]  /*14dd0*/  BSYNC B0 ;  /* 0x0000000000007941 */ /* 0x000fea0003800000 */
.L_x_2519:
[----:B------:R-:W-:-:S03]  /*14de0*/  UMOV UR4, 0xffffffff ;  /* 0xffffffff00047882 */ /* 0x000fc60000000000 */
[----:B------:R-:W-:Y:S05]  /*14df0*/  BRA.DIV UR4, `(.L_x_2521) ;  /* 0x0000002a04387947 */ /* 0x000fea000b800000 */
[----:B0-----:R-:W0:Y:S02]  /*14e00*/  S2R R0, SR_TID.X ;  /* 0x0000000000007919 */ /* 0x001e240000002100 */
[----:B0-----:R-:W-:-:S04]  /*14e10*/  SHF.R.U32.HI R0, RZ, 0x5, R0 ;  /* 0x00000005ff007819 */ /* 0x001fc80000011600 */
[----:B------:R-:W-:-:S05]  /*14e20*/  LOP3.LUT R0, R0, 0x3, RZ, 0xc0, !PT ;  /* 0x0000000300007812 */ /* 0x000fca00078ec0ff */
[----:B------:R0:W1:Y:S02]  /*14e30*/  SHFL.IDX PT, R14, R0, RZ, 0x1f ;  /* 0x00001fff000e7589 */ /* 0x00006400000e0000 */
.L_x_2608:
[----:B-1----:R-:W-:Y:S01]  /*14e40*/  ISETP.NE.AND P0, PT, R14, RZ, PT ;  /* 0x000000ff0e00720c */ /* 0x002fe20003f05270 */
[----:B------:R-:W-:-:S12]  /*14e50*/  BSSY B0, `(.L_x_2522) ;  /* 0x000002c000007945 */ /* 0x000fd80003800000 */
[----:B------:R-:W-:Y:S05]  /*14e60*/  @P0 BRA `(.L_x_2523) ;  /* 0x0000000000a80947 */ /* 0x000fea0003800000 */
[----:B------:R-:W-:-:S03]  /*14e70*/  UMOV UR4, 0xffffffff ;  /* 0xffffffff00047882 */ /* 0x000fc60000000000 */
[----:B------:R-:W-:Y:S05]  /*14e80*/  BRA.DIV UR4, `(.L_x_2524) ;  /* 0x0000002a04487947 */ /* 0x000fea000b800000 */
[----:B------:R-:W-:-:S13]  /*14e90*/  ELECT P6, URZ, PT ;  /* 0x00000000003f782f */ /* 0x000fda00038c0000 */
.L_x_2611:
[----:B------:R-:W-:Y:S05]  /*14ea0*/  @!P6 BRA `(.L_x_2523) ;  /* 0x000000000098e947 */ /* 0x000fea0003800000 */
[----:B------:R-:W-:-:S06]  /*14eb0*/  ULOP3.LUT UR4, UR43, 0x2, URZ, 0xfc, !UPT ;  /* 0x000000022b047892 */ /* 0x000fcc000f8efc3f */
[----:B0-----:R-:W-:-:S05]  /*14ec0*/  IMAD.U32 R0, RZ, RZ, UR4 ;  /* 0x00000004ff007e24 */ /* 0x001fca000f8e00ff */
[----:B------:R-:W-:-:S13]  /*14ed0*/  ISETP.NE.AND P0, PT, R0, 0x3, PT ;  /* 0x000000030000780c */ /* 0x000fda0003f05270 */
[----:B------:R-:W-:Y:S05]  /*14ee0*/  @!P0 BRA `(.L_x_2525) ;  /* 0x0000000000048947 */ /* 0x000fea0003800000 */
[----:B------:R-:W-:Y:S01]  /*14ef0*/  BPT.TRAP 0x1 ;  /* 0x000000040000795c */ /* 0x000fe20000300000 */
.L_x_2525:
[C---:B------:R-:W-:Y:S01]  /*14f00*/  IMAD R3, R28.reuse, 0x8, R5 ;  /* 0x000000081c037824 */ /* 0x040fe200078e0205 */
[----:B------:R-:W-:Y:S01]  /*14f10*/  SHF.L.U32 R2, R33, 0x1f, RZ ;  /* 0x0000001f21027819 */ /* 0x000fe200000006ff */
[----:B------:R-:W-:-:S03]  /*14f20*/  VIADD R28, R28, 0x1 ;  /* 0x000000011c1c7836 */ /* 0x000fc60000000000 */
[----:B------:R-:W0:Y:S02]  /*14f30*/  SYNCS.PHASECHK.TRANS64.TRYWAIT P1, [R3+URZ+0x29840], R2 ;  /* 0x02984002030075a7 */ /* 0x000e24000802017f */
[----:B------:R-:W-:-:S04]  /*14f40*/  ISETP.NE.AND P2, PT, R28, 0x2, PT ;  /* 0x000000021c00780c */ /* 0x000fc80003f45270 */
[----:B------:R-:W-:Y:S01]  /*14f50*/  SEL R0, RZ, 0x1, P2 ;  /* 0x00000001ff007807 */ /* 0x000fe20001000000 */
[----:B0-----:R-:W-:Y:S08]  /*14f60*/  @!P1 BRA `(.L_x_2526) ;  /* 0x0000002800309947 */ /* 0x001ff00003800000 */
.L_x_2612:
[----:B------:R-:W-:Y:S02]  /*14f70*/  SEL R28, R28, RZ, P2 ;  /* 0x000000ff1c1c7207 */ /* 0x000fe40001000000 */
[----:B------:R-:W-:Y:S01]  /*14f80*/  LOP3.LUT R0, R33, R0, RZ, 0x3c, !PT ;  /* 0x0000000021007212 */ /* 0x000fe200078e3cff */
[----:B------:R-:W-:Y:S06]  /*14f90*/  @!P0 BRA `(.L_x_2527) ;  /* 0x0000000000048947 */ /* 0x000fec0003800000 */
[----:B------:R-:W-:Y:S01]  /*14fa0*/  BPT.TRAP 0x1 ;  /* 0x000000040000795c */ /* 0x000fe20000300000 */
.L_x_2527:
[----:B------:R-:W-:Y:S01]  /*14fb0*/  IMAD R5, R28, 0x8, R5 ;  /* 0x000000081c057824 */ /* 0x000fe200078e0205 */
[----:B------:R-:W-:-:S04]  /*14fc0*/  SHF.L.U32 R0, R0, 0x1f, RZ ;  /* 0x0000001f00007819 */ /* 0x000fc800000006ff */
[----:B------:R-:W1:Y:S02]  /*14fd0*/  SYNCS.PHASECHK.TRANS64.TRYWAIT P1, [R5+URZ+0x29840], R0 ;  /* 0x02984000050075a7 */ /* 0x000e64000802017f */
[----:B-1----:R-:W-:Y:S05]  /*14fe0*/  @!P1 BRA `(.L_x_2528) ;  /* 0x0000002800249947 */ /* 0x002fea0003800000 */
.L_x_2613:
[----:B------:R-:W-:Y:S05]  /*14ff0*/  @!P0 BRA `(.L_x_2529) ;  /* 0x0000000000048947 */ /* 0x000fea0003800000 */
[----:B------:R-:W-:Y:S01]  /*15000*/  BPT.TRAP 0x1 ;  /* 0x000000040000795c */ /* 0x000fe20000300000 */
.L_x_2529:
[----:B------:R-:W2:Y:S02]  /*15010*/  SYNCS.PHASECHK.TRANS64.TRYWAIT P1, [R3+URZ+0x29860], R2 ;  /* 0x02986002030075a7 */ /* 0x000ea4000802017f */
[----:B--2---:R-:W-:Y:S05]  /*15020*/  @!P1 BRA `(.L_x_2530) ;  /* 0x0000002800289947 */ /* 0x004fea0003800000 */
.L_x_2614:
[----:B------:R-:W-:Y:S05]  /*15030*/  @!P0 BRA `(.L_x_2531) ;  /* 0x0000000000048947 */ /* 0x000fea0003800000 */
[----:B------:R-:W-:Y:S01]  /*15040*/  BPT.TRAP 0x1 ;  /* 0x000000040000795c */ /* 0x000fe20000300000 */
.L_x_2531:
[----:B------:R-:W3:Y:S02]  /*15050*/  SYNCS.PHASECHK.TRANS64.TRYWAIT P1, [R5+URZ+0x29860], R0 ;  /* 0x02986000050075a7 */ /* 0x000ee4000802017f */
[----:B---3--:R-:W-:Y:S05]  /*15060*/  @!P1 BRA `(.L_x_2532) ;  /* 0x00000028002c9947 */ /* 0x008fea0003800000 */
.L_x_2615:
[----:B------:R-:W-:Y:S05]  /*15070*/  @!P0 BRA `(.L_x_2533) ;  /* 0x0000000000048947 */ /* 0x000fea0003800000 */
[----:B------:R-:W-:Y:S01]  /*15080*/  BPT.TRAP 0x1 ;  /* 0x000000040000795c */ /* 0x000fe20000300000 */
.L_x_2533:
[----:B------:R-:W4:Y:S02]  /*15090*/  SYNCS.PHASECHK.TRANS64.TRYWAIT P1, [R3+URZ+0x29880], R2 ;  /* 0x02988002030075a7 */ /* 0x000f24000802017f */
[----:B----4-:R-:W-:Y:S05]  /*150a0*/  @!P1 BRA `(.L_x_2534) ;  /* 0x0000002800309947 */ /* 0x010fea0003800000 */
.L_x_2616:
[----:B------:R-:W-:Y:S05]  /*150b0*/  @!P0 BRA `(.L_x_2535) ;  /* 0x0000000000048947 */ /* 0x000fea0003800000 */
[----:B------:R-:W-:Y:S01]  /*150c0*/  BPT.TRAP 0x1 ;  /* 0x000000040000795c */ /* 0x000fe20000300000 */
.L_x_2535:
[----:B------:R0:W0:Y:S02]  /*150d0*/  SYNCS.PHASECHK.TRANS64.TRYWAIT P0, [R5+URZ+0x29880], R0 ;  /* 0x02988000050075a7 */ /* 0x000024000800017f */
[----:B0-----:R-:W-:Y:S05]  /*150e0*/  @!P0 NANOSLEEP.SYNCS 0x989680 ;  /* 0x009896800000895d */ /* 0x001fea0003900000 */
[----:B------:R-:W0:Y:S02]  /*150f0*/  @!P0 SYNCS.PHASECHK.TRANS64 P0, [R5+URZ+0x29880], R0 ;  /* 0x02988000050085a7 */ /* 0x000e24000800007f */
[----:B0-----:R-:W-:Y:S05]  /*15100*/  @!P0 BRA `(.L_x_2535) ;  /* 0xfffffffc00f08947 */ /* 0x001fea000383ffff */
.L_x_2523:
[----:B------:R-:W-:Y:S05]  /*15110*/  BSYNC B0 ;  /* 0x0000000000007941 */ /* 0x000fea0003800000 */
.L_x_2522:
[----:B------:R-:W-:Y:S05]  /*15120*/  EXIT ;  /* 0x000000000000794d */ /* 0x000fea0003800000 */
.L_x_2378:
[----:B0-----:R-:W-:-:S04]  /*15130*/  IMAD.U32 R3, RZ, RZ, UR41 ;  /* 0x00000029ff037e24 */ /* 0x001fc8000f8e00ff */
[----:B------:R0:W1:Y:S03]  /*15140*/  SYNCS.PHASECHK.TRANS64.TRYWAIT P1, [R3+URZ+0x29800], R0 ;  /* 0x02980000030075a7 */ /* 0x000066000802017f */
[----:B-1----:R-:W-:Y:S05]  /*15150*/  @!P1 NANOSLEEP.SYNCS 0x989680 ;  /* 0x009896800000995d */ /* 0x002fea0003900000 */
[----:B------:R-:W1:Y:S02]  /*15160*/  @!P1 SYNCS.PHASECHK.TRANS64 P1, [R3+URZ+0x29800], R0 ;  /* 0x02980000030095a7 */ /* 0x000e64000802007f */
[----:B-1----:R-:W-:Y:S05]  /*15170*/  @!P1 BRA `(.L_x_2378) ;  /* 0xfffffffc00ec9947 */ /* 0x002fea000383ffff */
[----:B------:R-:W-:Y:S05]  /*15180*/  BRA `(.L_x_2536) ;  /* 0xfffffec800587947 */ /* 0x000fea000383ffff */
.L_x_2382:
[----:B-1----:R1:W2:Y:S02]  /*15190*/  SYNCS.PHASECHK.TRANS64.TRYWAIT P1, [R0+URZ+0x29830], R3 ;  /* 0x02983003000075a7 */ /* 0x0022a4000802017f */
[----:B--2---:R-:W-:Y:S05]  /*151a0*/  @!P1 NANOSLEEP.SYNCS 0x989680 ;  /* 0x009896800000995d */ /* 0x004fea0003900000 */
[----:B------:R-:W2:Y:S02]  /*151b0*/  @!P1 SYNCS.PHASECHK.TRANS64 P1, [R0+URZ+0x29830], R3 ;  /* 0x02983003000095a7 */ /* 0x000ea4000802007f */
[----:B--2---:R-:W-:Y:S05]  /*151c0*/  @!P1 BRA `(.L_x_2382) ;  /* 0xfffffffc00f09947 */ /* 0x004fea000383ffff */
[----:B------:R-:W-:Y:S05]  /*151d0*/  BRA `(.L_x_2381) ;  /* 0xfffffec800747947 */ /* 0x000fea000383ffff */
.L_x_2388:
[----:B-1----:R-:W-:-:S04]  /*151e0*/  IMAD.U32 R4, RZ, RZ, UR6 ;  /* 0x00000006ff047e24 */ /* 0x002fc8000f8e00ff */
[----:B------:R1:W2:Y:S03]  /*151f0*/  SYNCS.PHASECHK.TRANS64.TRYWAIT P1, [R4+URZ+0x29830], R3 ;  /* 0x02983003040075a7 */ /* 0x0002a6000802017f */
[----:B--2---:R-:W-:Y:S05]  /*15200*/  @!P1 NANOSLEEP.SYNCS 0x989680 ;  /* 0x009896800000995d */ /* 0x004fea0003900000 */
[----:B------:R-:W2:Y:S02]  /*15210*/  @!P1 SYNCS.PHASECHK.TRANS64 P1, [R4+URZ+0x29830], R3 ;  /* 0x02983003040095a7 */ /* 0x000ea4000802007f */
[----:B--2---:R-:W-:Y:S05]  /*15220*/  @!P1 BRA `(.L_x_2388) ;  /* 0xfffffffc00ec9947 */ /* 0x004fea000383ffff */
[----:B------:R-:W-:Y:S05]  /*15230*/  BRA `(.L_x_2385) ;  /* 0xfffffefc00607947 */ /* 0x000fea000383ffff */
.L_x_2392:
[----:B-1----:R-:W-:-:S04]  /*15240*/  IMAD.U32 R4, RZ, RZ, UR6 ;  /* 0x00000006ff047e24 */ /* 0x002fc8000f8e00ff */
[----:B------:R1:W2:Y:S03]  /*15250*/  SYNCS.PHASECHK.TRANS64.TRYWAIT P1, [R4+URZ+0x29850], R3 ;  /* 0x02985003040075a7 */ /* 0x0002a6000802017f */
[----:B--2---:R-:W-:Y:S05]  /*15260*/  @!P1 NANOSLEEP.SYNCS 0x989680 ;  /* 0x009896800000995d */ /* 0x004fea0003900000 */
[----:B------:R-:W2:Y:S02]  /*15270*/  @!P1 SYNCS.PHASECHK.TRANS64 P1, [R4+URZ+0x29850], R3 ;  /* 0x02985003040095a7 */ /* 0x000ea4000802007f */
[----:B--2---:R-:W-:Y:S05]  /*15280*/  @!P1 BRA `(.L_x_2392) ;  /* 0xfffffffc00ec9947 */ /* 0x004fea000383ffff */
[----:B------:R-:W-:Y:S05]  /*15290*/  BRA `(.L_x_2389) ;  /* 0xffffff0800687947 */ /* 0x000fea000383ffff */
.L_x_2400:
[----:B-1----:R-:W-:-:S04]  /*152a0*/  IMAD.U32 R4, RZ, RZ, UR6 ;  /* 0x00000006ff047e24 */ /* 0x002fc8000f8e00ff */
[----:B------:R1:W2:Y:S03]  /*152b0*/  SYNCS.PHASECHK.TRANS64.TRYWAIT P1, [R4+URZ+0x29830], R3 ;  /* 0x02983003040075a7 */ /* 0x0002a6000802017f */
[----:B--2---:R-:W-:Y:S05]  /*152c0*/  @!P1 NANOSLEEP.SYNCS 0x989680 ;  /* 0x009896800000995d */ /* 0x004fea0003900000 */
[----:B------:R-:W2:Y:S02]  /*152d0*/  @!P1 SYNCS.PHASECHK.TRANS64 P1, [R4+URZ+0x29830], R3 ;  /* 0x02983003040095a7 */ /* 0x000ea4000802007f */
[----:B--2---:R-:W-:Y:S05]  /*152e0*/  @!P1 BRA `(.L_x_2400) ;  /* 0xfffffffc00ec9947 */ /* 0x004fea000383ffff */
[----:B------:R-:W-:Y:S05]  /*152f0*/  BRA `(.L_x_2397) ;  /* 0xffffff3400507947 */ /* 0x000fea000383ffff */
.L_x_2404:
[----:B-1----:R-:W-:-:S04]  /*15300*/  IMAD.U32 R4, RZ, RZ, UR6 ;  /* 0x00000006ff047e24 */ /* 0x002fc8000f8e00ff */
[----:B------:R1:W2:Y:S03]  /*15310*/  SYNCS.PHASECHK.TRANS64.TRYWAIT P1, [R4+URZ+0x29850], R3 ;  /* 0x02985003040075a7 */ /* 0x0002a6000802017f */
[----:B--2---:R-:W-:Y:S05]  /*15320*/  @!P1 NANOSLEEP.SYNCS 0x989680 ;  /* 0x009896800000995d */ /* 0x004fea0003900000 */
[----:B------:R-:W2:Y:S02]  /*15330*/  @!P1 SYNCS.PHASECHK.TRANS64 P1, [R4+URZ+0x29850], R3 ;  /* 0x02985003040095a7 */ /* 0x000ea4000802007f */
[----:B--2---:R-:W-:Y:S05]  /*15340*/  @!P1 BRA `(.L_x_2404) ;  /* 0xfffffffc00ec9947 */ /* 0x004fea000383ffff */
[----:B------:R-:W-:Y:S05]  /*15350*/  BRA `(.L_x_2401) ;  /* 0xffffff40004c7947 */ /* 0x000fea000383ffff */
.L_x_2411:
[----:B-1----:R-:W-:-:S04]  /*15360*/  IMAD.U32 R6, RZ, RZ, UR9 ;  /* 0x00000009ff067e24 */ /* 0x002fc8000f8e00ff */
[----:B------:R1:W2:Y:S03]  /*15370*/  SYNCS.PHASECHK.TRANS64.TRYWAIT P1, [R6+URZ+0x29850], R5 ;  /* 0x02985005060075a7 */ /* 0x0002a6000802017f */
[----:B--2---:R-:W-:Y:S05]  /*15380*/  @!P1 NANOSLEEP.SYNCS 0x989680 ;  /* 0x009896800000995d */ /* 0x004fea0003900000 */
[----:B------:R-:W2:Y:S02]  /*15390*/  @!P1 SYNCS.PHASECHK.TRANS64 P1, [R6+URZ+0x29850], R5 ;  /* 0x02985005060095a7 */ /* 0x000ea4000802007f */
[----:B--2---:R-:W-:Y:S05]  /*153a0*/  @!P1 BRA `(.L_x_2411) ;  /* 0xfffffffc00ec9947 */ /* 0x004fea000383ffff */
[----:B------:R-:W-:Y:S05]  /*153b0*/  BRA `(.L_x_2410) ;  /* 0xffffff6000247947 */ /* 0x000fea000383ffff */
.L_x_2456:
        /* <DEDUP_REMOVED lines=10> */
.L_x_2537:
[----:B------:R-:W-:Y:S05]  /*15460*/  BRA `(.L_x_2538) ;  /* 0xffffffb0000c7947 */ /* 0x000fea000383ffff */
.L_x_2459:
[----:B0-----:R0:W1:Y:S02]  /*15470*/  SYNCS.PHASECHK.TRANS64.TRYWAIT P0, [R0+URZ+0x29880], R31 ;  /* 0x0298801f000075a7 */ /* 0x001064000800017f */
[----:B-1----:R-:W-:Y:S05]  /*15480*/  @!P0 NANOSLEEP.SYNCS 0x989680 ;  /* 0x009896800000895d */ /* 0x002fea0003900000 */
[----:B------:R-:W1:Y:S02]  /*15490*/  @!P0 SYNCS.PHASECHK.TRANS64 P0, [R0+URZ+0x29880], R31 ;  /* 0x0298801f000085a7 */ /* 0x000e64000800007f */
[----:B-1----:R-:W-:Y:S05]  /*154a0*/  @!P0 BRA `(.L_x_2459) ;  /* 0xfffffffc00f08947 */ /* 0x002fea000383ffff */
[----:B------:R-:W-:Y:S05]  /*154b0*/  BRA `(.L_x_2539) ;  /* 0xffffffb400287947 */ /* 0x000fea000383ffff */
.L_x_2460:
        /* <DEDUP_REMOVED lines=8> */
.L_x_2541:
[----:B------:R-:W-:Y:S05]  /*15540*/  BSYNC B0 ;  /* 0x0000000000007941 */ /* 0x000fea0003800000 */
.L_x_2540:
        /* <DEDUP_REMOVED lines=14> */
.L_x_2542:
[----:B------:R-:W-:Y:S02]  /*15630*/  IMAD.MOV.U32 R13, RZ, RZ, R8 ;  /* 0x000000ffff0d7224 */ /* 0x000fe400078e0008 */
[----:B------:R-:W-:Y:S02]  /*15640*/  IMAD.MOV.U32 R12, RZ, RZ, 0x1 ;  /* 0x00000001ff0c7424 */ /* 0x000fe400078e00ff */
[----:B------:R-:W-:-:S07]  /*15650*/  IMAD.MOV.U32 R2, RZ, RZ, R14 ;  /* 0x000000ffff027224 */ /* 0x000fce00078e000e */
[----:B------:R-:W-:Y:S05]  /*15660*/  WARPSYNC.COLLECTIVE R15, `(.L_x_2543) ;  /* 0x000000000f087348 */ /* 0x000fea0003c00000 */
[----:B------:R0:W1:Y:S02]  /*15670*/  SHFL.IDX P6, R14, R13, R12, R11 ;  /* 0x0000000c0d0e7389 */ /* 0x00006400000c000b */
[----:B01----:R-:W-:Y:S01]  /*15680*/  ENDCOLLECTIVE ;  /* 0x000000000000791b */ /* 0x003fe20003800000 */
.L_x_2543:
        /* <DEDUP_REMOVED lines=14> */
.L_x_2544:
[----:B------:R-:W-:Y:S02]  /*15770*/  IMAD.MOV.U32 R13, RZ, RZ, R8 ;  /* 0x000000ffff0d7224 */ /* 0x000fe400078e0008 */
[----:B------:R-:W-:Y:S02]  /*15780*/  IMAD.MOV.U32 R12, RZ, RZ, 0x2 ;  /* 0x00000002ff0c7424 */ /* 0x000fe400078e00ff */
[----:B------:R-:W-:-:S07]  /*15790*/  IMAD.MOV.U32 R2, RZ, RZ, R14 ;  /* 0x000000ffff027224 */ /* 0x000fce00078e000e */
[----:B------:R-:W-:Y:S05]  /*157a0*/  WARPSYNC.COLLECTIVE R15, `(.L_x_2545) ;  /* 0x000000000f087348 */ /* 0x000fea0003c00000 */
[----:B------:R0:W1:Y:S02]  /*157b0*/  SHFL.IDX P6, R14, R13, R12, R11 ;  /* 0x0000000c0d0e7389 */ /* 0x00006400000c000b */
[----:B01----:R-:W-:Y:S01]  /*157c0*/  ENDCOLLECTIVE ;  /* 0x000000000000791b */ /* 0x003fe20003800000 */
.L_x_2545:
        /* <DEDUP_REMOVED lines=14> */
.L_x_2546:
[----:B------:R-:W-:Y:S02]  /*158b0*/  IMAD.MOV.U32 R13, RZ, RZ, R8 ;  /* 0x000000ffff0d7224 */ /* 0x000fe400078e0008 */
[----:B------:R-:W-:Y:S02]  /*158c0*/  IMAD.MOV.U32 R12, RZ, RZ, 0x3 ;  /* 0x00000003ff0c7424 */ /* 0x000fe400078e00ff */
[----:B------:R-:W-:-:S07]  /*158d0*/  IMAD.MOV.U32 R2, RZ, RZ, R14 ;  /* 0x000000ffff027224 */ /* 0x000fce00078e000e */
[----:B------:R-:W-:Y:S05]  /*158e0*/  WARPSYNC.COLLECTIVE R15, `(.L_x_2547) ;  /* 0x000000000f087348 */ /* 0x000fea0003c00000 */
[----:B------:R0:W1:Y:S02]  /*158f0*/  SHFL.IDX P6, R14, R13, R12, R11 ;  /* 0x0000000c0d0e7389 */ /* 0x00006400000c000b */
[----:B01----:R-:W-:Y:S01]  /*15900*/  ENDCOLLECTIVE ;  /* 0x000000000000791b */ /* 0x003fe20003800000 */
.L_x_2547:
        /* <DEDUP_REMOVED lines=13> */
.L_x_2548:
        /* <DEDUP_REMOVED lines=10> */
.L_x_2549:
        /* <DEDUP_REMOVED lines=14> */
.L_x_2550:
        /* <DEDUP_REMOVED lines=8> */
.L_x_2465:
[----:B---3--:R3:W4:Y:S02]  /*15be0*/  SYNCS.PHASECHK.TRANS64.TRYWAIT P0, [R0+URZ+0x29840], R31 ;  /* 0x0298401f000075a7 */ /* 0x008724000800017f */
[----:B----4-:R-:W-:Y:S05]  /*15bf0*/  @!P0 NANOSLEEP.SYNCS 0x989680 ;  /* 0x009896800000895d */ /* 0x010fea0003900000 */
[----:B------:R-:W4:Y:S02]  /*15c00*/  @!P0 SYNCS.PHASECHK.TRANS64 P0, [R0+URZ+0x29840], R31 ;  /* 0x0298401f000085a7 */ /* 0x000f24000800007f */
[----:B----4-:R-:W-:Y:S05]  /*15c10*/  @!P0 BRA `(.L_x_2465) ;  /* 0xfffffffc00f08947 */ /* 0x010fea000383ffff */
[----:B------:R-:W-:Y:S05]  /*15c20*/  BRA `(.L_x_2552) ;  /* 0xffffffb400207947 */ /* 0x000fea000383ffff */
.L_x_2466:
        /* <DEDUP_REMOVED lines=8> */
.L_x_2554:
[----:B------:R-:W-:Y:S05]  /*15cb0*/  BSYNC B0 ;  /* 0x0000000000007941 */ /* 0x000fea0003800000 */
.L_x_2553:
        /* <DEDUP_REMOVED lines=10> */
.L_x_2555:
        /* <DEDUP_REMOVED lines=19> */
.L_x_2556:
        /* <DEDUP_REMOVED lines=11> */
.L_x_2557:
        /* <DEDUP_REMOVED lines=16> */
.L_x_2558:
        /* <DEDUP_REMOVED lines=12> */
.L_x_2559:
[----:B------:R-:W-:Y:S02]  /*16100*/  IMAD.MOV.U32 R13, RZ, RZ, R6 ;  /* 0x000000ffff0d7224 */ /* 0x000fe400078e0006 */
[----:B------:R-:W-:Y:S02]  /*16110*/  IMAD.MOV.U32 R12, RZ, RZ, 0x3 ;  /* 0x00000003ff0c7424 */ /* 0x000fe400078e00ff */
[----:B------:R-:W-:-:S07]  /*16120*/  IMAD.MOV.U32 R3, RZ, RZ, R14 ;  /* 0x000000ffff037224 */ /* 0x000fce00078e000e */
[----:B------:R-:W-:Y:S05]  /*16130*/  WARPSYNC.COLLECTIVE R15, `(.L_x_2560) ;  /* 0x000000000f087348 */ /* 0x000fea0003c00000 */
[----:B------:R0:W1:Y:S02]  /*16140*/  SHFL.IDX P6, R14, R13, R12, R11 ;  /* 0x0000000c0d0e7389 */ /* 0x00006400000c000b */
[----:B01----:R-:W-:Y:S01]  /*16150*/  ENDCOLLECTIVE ;  /* 0x000000000000791b */ /* 0x003fe20003800000 */
.L_x_2560:
        /* <DEDUP_REMOVED lines=10> */
.L_x_2561:
        /* <DEDUP_REMOVED lines=12> */
.L_x_2562:
        /* <DEDUP_REMOVED lines=13> */
.L_x_2563:
[----:B------:R-:W-:Y:S05]  /*16390*/  BRA `(.L_x_2564) ;  /* 0xffffffb000887947 */ /* 0x000fea000383ffff */
.L_x_2473:
[----:B------:R-:W-:Y:S02]  /*163a0*/  IMAD.MOV.U32 R13, RZ, RZ, R5 ;  /* 0x000000ffff0d7224 */ /* 0x000fe400078e0005 */
[----:B------:R-:W-:Y:S02]  /*163b0*/  IMAD.MOV.U32 R12, RZ, RZ, RZ ;  /* 0x000000ffff0c7224 */ /* 0x000fe400078e00ff */
[----:B------:R-:W-:Y:S02]  /*163c0*/  IMAD.MOV.U32 R11, RZ, RZ, 0x1c1f ;  /* 0x00001c1fff0b7424 */ /* 0x000fe400078e00ff */
[----:B------:R-:W-:Y:S02]  /*163d0*/  IMAD.MOV.U32 R15, RZ, RZ, -0x1 ;  /* 0xffffffffff0f7424 */ /* 0x000fe400078e00ff */
[----:B------:R-:W-:Y:S02]  /*163e0*/  IMAD R4, R4, UR40, RZ ;  /* 0x0000002804047c24 */ /* 0x000fe4000f8e02ff */
[----:B------:R-:W-:-:S07]  /*163f0*/  IMAD R17, R17, 0x80, R9 ;  /* 0x0000008011117824 */ /* 0x000fce00078e0209 */
[----:B-1---5:R-:W-:Y:S05]  /*16400*/  WARPSYNC.COLLECTIVE R15, `(.L_x_2565) ;  /* 0x000000000f087348 */ /* 0x022fea0003c00000 */
[----:B------:R0:W2:Y:S02]  /*16410*/  SHFL.IDX P6, R14, R13, R12, R11 ;  /* 0x0000000c0d0e7389 */ /* 0x0000a400000c000b */
[----:B012--5:R-:W-:Y:S01]  /*16420*/  ENDCOLLECTIVE ;  /* 0x000000000000791b */ /* 0x027fe20003800000 */
.L_x_2565:
[C---:B------:R-:W-:Y:S01]  /*16430*/  VIADD R7, R17.reuse, 0x20 ;  /* 0x0000002011077836 */ /* 0x040fe20000000000 */
[----:B------:R-:W-:Y:S01]  /*16440*/  ISETP.GE.AND P0, PT, R17, R4, PT ;  /* 0x000000041100720c */ /* 0x000fe20003f06270 */
[----:B------:R-:W-:Y:S02]  /*16450*/  IMAD.MOV.U32 R13, RZ, RZ, R0 ;  /* 0x000000ffff0d7224 */ /* 0x000fe400078e0000 */
[----:B------:R-:W-:-:S10]  /*16460*/  IMAD.MOV.U32 R2, RZ, RZ, R14 ;  /* 0x000000ffff027224 */ /* 0x000fd400078e000e */
[----:B------:R-:W-:Y:S05]  /*16470*/  WARPSYNC.COLLECTIVE R15, `(.L_x_2566) ;  /* 0x000000000f087348 */ /* 0x000fea0003c00000 */
[----:B------:R0:W1:Y:S02]  /*16480*/  SHFL.IDX P6, R14, R13, R12, R11 ;  /* 0x0000000c0d0e7389 */ /* 0x00006400000c000b */
[----:B01----:R-:W-:Y:S01]  /*16490*/  ENDCOLLECTIVE ;  /* 0x000000000000791b */ /* 0x003fe20003800000 */
.L_x_2566:
[----:B------:R-:W-:Y:S02]  /*164a0*/  IMAD.MOV.U32 R13, RZ, RZ, R5 ;  /* 0x000000ffff0d7224 */ /* 0x000fe400078e0005 */
[----:B------:R-:W-:Y:S02]  /*164b0*/  IMAD.MOV.U32 R12, RZ, RZ, 0x1 ;  /* 0x00000001ff0c7424 */ /* 0x000fe400078e00ff */
[----:B------:R-:W-:-:S07]  /*164c0*/  IMAD.MOV.U32 R3, RZ, RZ, R14 ;  /* 0x000000ffff037224 */ /* 0x000fce00078e000e */
[----:B------:R-:W-:Y:S05]  /*164d0*/  WARPSYNC.COLLECTIVE R15, `(.L_x_2567) ;  /* 0x000000000f087348 */ /* 0x000fea0003c00000 */
[----:B------:R0:W1:Y:S02]  /*164e0*/  SHFL.IDX P6, R14, R13, R12, R11 ;  /* 0x0000000c0d0e7389 */ /* 0x00006400000c000b */
[----:B01----:R-:W-:Y:S01]  /*164f0*/  ENDCOLLECTIVE ;  /* 0x000000000000791b */ /* 0x003fe20003800000 */
.L_x_2567:
        /* <DEDUP_REMOVED lines=15> */
.L_x_2568:
        /* <DEDUP_REMOVED lines=8> */
.L_x_2569:
[----:B------:R-:W-:Y:S02]  /*16670*/  @!P0 IMAD.MOV.U32 R3, RZ, RZ, R7 ;  /* 0x000000ffff038224 */ /* 0x000fe400078e0007 */
[----:B------:R-:W-:-:S03]  /*16680*/  VIADD R7, R17, 0x40 ;  /* 0x0000004011077836 */ /* 0x000fc60000000000 */
        /* <DEDUP_REMOVED lines=12> */
.L_x_2570:
        /* <DEDUP_REMOVED lines=8> */
.L_x_2571:
        /* <DEDUP_REMOVED lines=12> */
.L_x_2572:
[----:B------:R-:W-:Y:S05]  /*16890*/  BRA `(.L_x_2573) ;  /* 0xffffffb400c07947 */ /* 0x000fea000383ffff */
.L_x_2478:
[----:B0-----:R0:W2:Y:S02]  /*168a0*/  SYNCS.PHASECHK.TRANS64.TRYWAIT P0, [R22+URZ+0x29820], R3 ;  /* 0x02982003160075a7 */ /* 0x0010a4000800017f */
[----:B--2---:R-:W-:Y:S05]  /*168b0*/  @!P0 NANOSLEEP.SYNCS 0x989680 ;  /* 0x009896800000895d */ /* 0x004fea0003900000 */
[----:B------:R-:W2:Y:S02]  /*168c0*/  @!P0 SYNCS.PHASECHK.TRANS64 P0, [R22+URZ+0x29820], R3 ;  /* 0x02982003160085a7 */ /* 0x000ea4000800007f */
[----:B--2---:R-:W-:Y:S05]  /*168d0*/  @!P0 BRA `(.L_x_2478) ;  /* 0xfffffffc00f08947 */ /* 0x004fea000383ffff */
[----:B------:R-:W-:Y:S05]  /*168e0*/  BRA `(.L_x_2574) ;  /* 0xffffffb800307947 */ /* 0x000fea000383ffff */
.L_x_2482:
[----:B0-----:R0:W1:Y:S02]  /*168f0*/  SYNCS.PHASECHK.TRANS64.TRYWAIT P0, [R0+URZ+0x29880], R30 ;  /* 0x0298801e000075a7 */ /* 0x001064000800017f */
[----:B-1----:R-:W-:Y:S05]  /*16900*/  @!P0 NANOSLEEP.SYNCS 0x989680 ;  /* 0x009896800000895d */ /* 0x002fea0003900000 */
[----:B------:R-:W1:Y:S02]  /*16910*/  @!P0 SYNCS.PHASECHK.TRANS64 P0, [R0+URZ+0x29880], R30 ;  /* 0x0298801e000085a7 */ /* 0x000e64000800007f */
[----:B-1----:R-:W-:Y:S05]  /*16920*/  @!P0 BRA `(.L_x_2482) ;  /* 0xfffffffc00f08947 */ /* 0x002fea000383ffff */
[----:B------:R-:W-:Y:S05]  /*16930*/  BRA `(.L_x_2575) ;  /* 0xffffffbc00647947 */ /* 0x000fea000383ffff */
.L_x_2483:
        /* <DEDUP_REMOVED lines=8> */
.L_x_2577:
[----:B------:R-:W-:Y:S05]  /*169c0*/  BSYNC B0 ;  /* 0x0000000000007941 */ /* 0x000fea0003800000 */
.L_x_2576:
        /* <DEDUP_REMOVED lines=10> */
.L_x_2578:
[----:B------:R-:W-:Y:S02]  /*16a70*/  IMAD.MOV.U32 R13, RZ, RZ, R9 ;  /* 0x000000ffff0d7224 */ /* 0x000fe400078e0009 */
[----:B------:R-:W-:Y:S02]  /*16a80*/  IMAD.MOV.U32 R12, RZ, RZ, 0x1 ;  /* 0x00000001ff0c7424 */ /* 0x000fe400078e00ff */
[----:B------:R-:W-:-:S07]  /*16a90*/  IMAD.MOV.U32 R2, RZ, RZ, R14 ;  /* 0x000000ffff027224 */ /* 0x000fce00078e000e */
[----:B------:R-:W-:Y:S05]  /*16aa0*/  WARPSYNC.COLLECTIVE R15, `(.L_x_2579) ;  /* 0x000000000f087348 */ /* 0x000fea0003c00000 */
[----:B------:R0:W1:Y:S02]  /*16ab0*/  SHFL.IDX P6, R14, R13, R12, R11 ;  /* 0x0000000c0d0e7389 */ /* 0x00006400000c000b */
[----:B01----:R-:W-:Y:S01]  /*16ac0*/  ENDCOLLECTIVE ;  /* 0x000000000000791b */ /* 0x003fe20003800000 */
.L_x_2579:
        /* <DEDUP_REMOVED lines=12> */
.L_x_2580:
[----:B------:R-:W-:Y:S02]  /*16b90*/  IMAD.MOV.U32 R13, RZ, RZ, R9 ;  /* 0x000000ffff0d7224 */ /* 0x000fe400078e0009 */
[----:B------:R-:W-:Y:S02]  /*16ba0*/  IMAD.MOV.U32 R12, RZ, RZ, 0x2 ;  /* 0x00000002ff0c7424 */ /* 0x000fe400078e00ff */
[----:B------:R-:W-:-:S07]  /*16bb0*/  IMAD.MOV.U32 R2, RZ, RZ, R14 ;  /* 0x000000ffff027224 */ /* 0x000fce00078e000e */
[----:B------:R-:W-:Y:S05]  /*16bc0*/  WARPSYNC.COLLECTIVE R15, `(.L_x_2581) ;  /* 0x000000000f087348 */ /* 0x000fea0003c00000 */
[----:B------:R0:W1:Y:S02]  /*16bd0*/  SHFL.IDX P6, R14, R13, R12, R11 ;  /* 0x0000000c0d0e7389 */ /* 0x00006400000c000b */
[----:B01----:R-:W-:Y:S01]  /*16be0*/  ENDCOLLECTIVE ;  /* 0x000000000000791b */ /* 0x003fe20003800000 */
.L_x_2581:
        /* <DEDUP_REMOVED lines=12> */
.L_x_2582:
[----:B------:R-:W-:Y:S02]  /*16cb0*/  IMAD.MOV.U32 R13, RZ, RZ, R9 ;  /* 0x000000ffff0d7224 */ /* 0x000fe400078e0009 */
[----:B------:R-:W-:Y:S02]  /*16cc0*/  IMAD.MOV.U32 R12, RZ, RZ, 0x3 ;  /* 0x00000003ff0c7424 */ /* 0x000fe400078e00ff */
[----:B------:R-:W-:-:S07]  /*16cd0*/  IMAD.MOV.U32 R2, RZ, RZ, R14 ;  /* 0x000000ffff027224 */ /* 0x000fce00078e000e */
[----:B------:R-:W-:Y:S05]  /*16ce0*/  WARPSYNC.COLLECTIVE R15, `(.L_x_2583) ;  /* 0x000000000f087348 */ /* 0x000fea0003c00000 */
[----:B------:R0:W1:Y:S02]  /*16cf0*/  SHFL.IDX P6, R14, R13, R12, R11 ;  /* 0x0000000c0d0e7389 */ /* 0x00006400000c000b */
[----:B01----:R-:W-:Y:S01]  /*16d00*/  ENDCOLLECTIVE ;  /* 0x000000000000791b */ /* 0x003fe20003800000 */
.L_x_2583:
        /* <DEDUP_REMOVED lines=12> */
.L_x_2584:
[----:B------:R-:W-:Y:S02]  /*16dd0*/  IMAD.MOV.U32 R13, RZ, RZ, R21 ;  /* 0x000000ffff0d7224 */ /* 0x000fe400078e0015 */
[----:B------:R-:W-:Y:S02]  /*16de0*/  IMAD.MOV.U32 R12, RZ, RZ, RZ ;  /* 0x000000ffff0c7224 */ /* 0x000fe400078e00ff */
[----:B------:R-:W-:-:S07]  /*16df0*/  IMAD.MOV.U32 R2, RZ, RZ, R14 ;  /* 0x000000ffff027224 */ /* 0x000fce00078e000e */
[----:B------:R-:W-:Y:S05]  /*16e00*/  WARPSYNC.COLLECTIVE R15, `(.L_x_2585) ;  /* 0x000000000f087348 */ /* 0x000fea0003c00000 */
[----:B------:R0:W1:Y:S02]  /*16e10*/  SHFL.IDX P6, R14, R13, R12, R11 ;  /* 0x0000000c0d0e7389 */ /* 0x00006400000c000b */
[----:B01----:R-:W-:Y:S01]  /*16e20*/  ENDCOLLECTIVE ;  /* 0x000000000000791b */ /* 0x003fe20003800000 */
.L_x_2585:
        /* <DEDUP_REMOVED lines=12> */
.L_x_2586:
[----:B------:R-:W-:Y:S01]  /*16ef0*/  IMAD.MOV.U32 R2, RZ, RZ, R14 ;  /* 0x000000ffff027224 */ /* 0x000fe200078e000e */
[----:B------:R-:W-:Y:S06]  /*16f00*/  BRA `(.L_x_2587) ;  /* 0xffffffbc00007947 */ /* 0x000fec000383ffff */
.L_x_2488:
[----:B---3--:R3:W4:Y:S02]  /*16f10*/  SYNCS.PHASECHK.TRANS64.TRYWAIT P0, [R0+URZ+0x29840], R30 ;  /* 0x0298401e000075a7 */ /* 0x008724000800017f */
[----:B----4-:R-:W-:Y:S05]  /*16f20*/  @!P0 NANOSLEEP.SYNCS 0x989680 ;  /* 0x009896800000895d */ /* 0x010fea0003900000 */
[----:B------:R-:W4:Y:S02]  /*16f30*/  @!P0 SYNCS.PHASECHK.TRANS64 P0, [R0+URZ+0x29840], R30 ;  /* 0x0298401e000085a7 */ /* 0x000f24000800007f */
[----:B----4-:R-:W-:Y:S05]  /*16f40*/  @!P0 BRA `(.L_x_2488) ;  /* 0xfffffffc00f08947 */ /* 0x010fea000383ffff */
[----:B------:R-:W-:Y:S05]  /*16f50*/  BRA `(.L_x_2588) ;  /* 0xffffffbc00547947 */ /* 0x000fea000383ffff */
.L_x_2489:
        /* <DEDUP_REMOVED lines=8> */
.L_x_2590:
[----:B------:R-:W-:Y:S05]  /*16fe0*/  BSYNC B0 ;  /* 0x0000000000007941 */ /* 0x000fea0003800000 */
.L_x_2589:
        /* <DEDUP_REMOVED lines=9> */
.L_x_2591:
[----:B------:R-:W-:Y:S02]  /*17080*/  IMAD.MOV.U32 R13, RZ, RZ, R5 ;  /* 0x000000ffff0d7224 */ /* 0x000fe400078e0005 */
[----:B------:R-:W-:Y:S02]  /*17090*/  IMAD.MOV.U32 R12, RZ, RZ, 0x1 ;  /* 0x00000001ff0c7424 */ /* 0x000fe400078e00ff */
[----:B------:R-:W-:-:S07]  /*170a0*/  IMAD.MOV.U32 R2, RZ, RZ, R14 ;  /* 0x000000ffff027224 */ /* 0x000fce00078e000e */
[----:B------:R-:W-:Y:S05]  /*170b0*/  WARPSYNC.COLLECTIVE R15, `(.L_x_2592) ;  /* 0x000000000f087348 */ /* 0x000fea0003c00000 */
[----:B------:R0:W1:Y:S02]  /*170c0*/  SHFL.IDX P6, R14, R13, R12, R11 ;  /* 0x0000000c0d0e7389 */ /* 0x00006400000c000b */
[----:B01----:R-:W-:Y:S01]  /*170d0*/  ENDCOLLECTIVE ;  /* 0x000000000000791b */ /* 0x003fe20003800000 */
.L_x_2592:
        /* <DEDUP_REMOVED lines=13> */
.L_x_2593:
[----:B------:R-:W-:Y:S02]  /*171b0*/  IMAD.MOV.U32 R13, RZ, RZ, R5 ;  /* 0x000000ffff0d7224 */ /* 0x000fe400078e0005 */
[----:B------:R-:W-:Y:S02]  /*171c0*/  IMAD.MOV.U32 R12, RZ, RZ, 0x2 ;  /* 0x00000002ff0c7424 */ /* 0x000fe400078e00ff */
[----:B------:R-:W-:-:S07]  /*171d0*/  IMAD.MOV.U32 R2, RZ, RZ, R14 ;  /* 0x000000ffff027224 */ /* 0x000fce00078e000e */
[----:B------:R-:W-:Y:S05]  /*171e0*/  WARPSYNC.COLLECTIVE R15, `(.L_x_2594) ;  /* 0x000000000f087348 */ /* 0x000fea0003c00000 */
[----:B------:R0:W1:Y:S02]  /*171f0*/  SHFL.IDX P6, R14, R13, R12, R11 ;  /* 0x0000000c0d0e7389 */ /* 0x00006400000c000b */
[----:B01----:R-:W-:Y:S01]  /*17200*/  ENDCOLLECTIVE ;  /* 0x000000000000791b */ /* 0x003fe20003800000 */
.L_x_2594:
        /* <DEDUP_REMOVED lines=13> */
.L_x_2595:
[----:B------:R-:W-:Y:S02]  /*172e0*/  IMAD.MOV.U32 R13, RZ, RZ, R5 ;  /* 0x000000ffff0d7224 */ /* 0x000fe400078e0005 */
[----:B------:R-:W-:Y:S02]  /*172f0*/  IMAD.MOV.U32 R12, RZ, RZ, 0x3 ;  /* 0x00000003ff0c7424 */ /* 0x000fe400078e00ff */
[----:B------:R-:W-:-:S07]  /*17300*/  IMAD.MOV.U32 R2, RZ, RZ, R14 ;  /* 0x000000ffff027224 */ /* 0x000fce00078e000e */
[----:B------:R-:W-:Y:S05]  /*17310*/  WARPSYNC.COLLECTIVE R15, `(.L_x_2596) ;  /* 0x000000000f087348 */ /* 0x000fea0003c00000 */
[----:B------:R0:W1:Y:S02]  /*17320*/  SHFL.IDX P6, R14, R13, R12, R11 ;  /* 0x0000000c0d0e7389 */ /* 0x00006400000c000b */
[----:B01----:R-:W-:Y:S01]  /*17330*/  ENDCOLLECTIVE ;  /* 0x000000000000791b */ /* 0x003fe20003800000 */
.L_x_2596:
        /* <DEDUP_REMOVED lines=13> */
.L_x_2597:
[----:B------:R-:W-:Y:S02]  /*17410*/  IMAD.MOV.U32 R13, RZ, RZ, R8 ;  /* 0x000000ffff0d7224 */ /* 0x000fe400078e0008 */
[----:B------:R-:W-:Y:S02]  /*17420*/  IMAD.MOV.U32 R12, RZ, RZ, RZ ;  /* 0x000000ffff0c7224 */ /* 0x000fe400078e00ff */
[----:B------:R-:W-:-:S07]  /*17430*/  IMAD.MOV.U32 R2, RZ, RZ, R14 ;  /* 0x000000ffff027224 */ /* 0x000fce00078e000e */
[----:B------:R-:W-:Y:S05]  /*17440*/  WARPSYNC.COLLECTIVE R15, `(.L_x_2598) ;  /* 0x000000000f087348 */ /* 0x000fea0003c00000 */
[----:B------:R0:W1:Y:S02]  /*17450*/  SHFL.IDX P6, R14, R13, R12, R11 ;  /* 0x0000000c0d0e7389 */ /* 0x00006400000c000b */
[----:B01----:R-:W-:Y:S01]  /*17460*/  ENDCOLLECTIVE ;  /* 0x000000000000791b */ /* 0x003fe20003800000 */
.L_x_2598:
        /* <DEDUP_REMOVED lines=13> */
.L_x_2599:
[----:B------:R-:W-:Y:S05]  /*17540*/  BRA `(.L_x_2600) ;  /* 0xffffffb800e87947 */ /* 0x000fea000383ffff */
.L_x_2494:
[----:B0-----:R0:W2:Y:S02]  /*17550*/  SYNCS.PHASECHK.TRANS64.TRYWAIT P1, [R3+URZ+0x29870], R0 ;  /* 0x02987000030075a7 */ /* 0x0010a4000802017f */
[----:B--2---:R-:W-:Y:S05]  /*17560*/  @!P1 NANOSLEEP.SYNCS 0x989680 ;  /* 0x009896800000995d */ /* 0x004fea0003900000 */
[----:B------:R-:W2:Y:S02]  /*17570*/  @!P1 SYNCS.PHASECHK.TRANS64 P1, [R3+URZ+0x29870], R0 ;  /* 0x02987000030095a7 */ /* 0x000ea4000802007f */
[----:B--2---:R-:W-:Y:S05]  /*17580*/  @!P1 BRA `(.L_x_2494) ;  /* 0xfffffffc00f09947 */ /* 0x004fea000383ffff */
[----:B------:R-:W-:Y:S05]  /*17590*/  BRA `(.L_x_2601) ;  /* 0xffffffbc00547947 */ /* 0x000fea000383ffff */
.L_x_2496:
[----:B0-----:R0:W2:Y:S02]  /*175a0*/  SYNCS.PHASECHK.TRANS64.TRYWAIT P1, [R3+URZ+0x29860], R0 ;  /* 0x02986000030075a7 */ /* 0x0010a4000802017f */
[----:B--2---:R-:W-:Y:S05]  /*175b0*/  @!P1 NANOSLEEP.SYNCS 0x989680 ;  /* 0x009896800000995d */ /* 0x004fea0003900000 */
[----:B------:R-:W2:Y:S02]  /*175c0*/  @!P1 SYNCS.PHASECHK.TRANS64 P1, [R3+URZ+0x29860], R0 ;  /* 0x02986000030095a7 */ /* 0x000ea4000802007f */
[----:B--2---:R-:W-:Y:S05]  /*175d0*/  @!P1 BRA `(.L_x_2496) ;  /* 0xfffffffc00f09947 */ /* 0x004fea000383ffff */
[----:B------:R-:W-:Y:S05]  /*175e0*/  BRA `(.L_x_2602) ;  /* 0xffffffbc00647947 */ /* 0x000fea000383ffff */
.L_x_2504:
[----:B0-----:R0:W4:Y:S02]  /*175f0*/  SYNCS.PHASECHK.TRANS64.TRYWAIT P1, [R17+URZ+0x29870], R0 ;  /* 0x02987000110075a7 */ /* 0x001124000802017f */
[----:B----4-:R-:W-:Y:S05]  /*17600*/  @!P1 NANOSLEEP.SYNCS 0x989680 ;  /* 0x009896800000995d */ /* 0x010fea0003900000 */
[----:B------:R-:W4:Y:S02]  /*17610*/  @!P1 SYNCS.PHASECHK.TRANS64 P1, [R17+URZ+0x29870], R0 ;  /* 0x02987000110095a7 */ /* 0x000f24000802007f */
[----:B----4-:R-:W-:Y:S05]  /*17620*/  @!P1 BRA `(.L_x_2504) ;  /* 0xfffffffc00f09947 */ /* 0x010fea000383ffff */
[----:B------:R-:W-:Y:S05]  /*17630*/  BRA `(.L_x_2603) ;  /* 0xffffffc400287947 */ /* 0x000fea000383ffff */
.L_x_2506:
[----:B0-----:R0:W4:Y:S02]  /*17640*/  SYNCS.PHASECHK.TRANS64.TRYWAIT P1, [R17+URZ+0x29860], R0 ;  /* 0x02986000110075a7 */ /* 0x001124000802017f */
[----:B----4-:R-:W-:Y:S05]  /*17650*/  @!P1 NANOSLEEP.SYNCS 0x989680 ;  /* 0x009896800000995d */ /* 0x010fea0003900000 */
[----:B------:R-:W4:Y:S02]  /*17660*/  @!P1 SYNCS.PHASECHK.TRANS64 P1, [R17+URZ+0x29860], R0 ;  /* 0x02986000110095a7 */ /* 0x000f24000802007f */
[----:B----4-:R-:W-:Y:S05]  /*17670*/  @!P1 BRA `(.L_x_2506) ;  /* 0xfffffffc00f09947 */ /* 0x010fea000383ffff */
[----:B------:R-:W-:Y:S05]  /*17680*/  BRA `(.L_x_2604) ;  /* 0xffffffc400347947 */ /* 0x000fea000383ffff */
.L_x_2520:
[----:B0-----:R0:W1:Y:S02]  /*17690*/  SYNCS.PHASECHK.TRANS64.TRYWAIT P0, [R5+URZ+0x29820], R0 ;  /* 0x02982000050075a7 */ /* 0x001064000800017f */
[----:B-1----:R-:W-:Y:S05]  /*176a0*/  @!P0 NANOSLEEP.SYNCS 0x989680 ;  /* 0x009896800000895d */ /* 0x002fea0003900000 */
[----:B------:R-:W1:Y:S02]  /*176b0*/  @!P0 SYNCS.PHASECHK.TRANS64 P0, [R5+URZ+0x29820], R0 ;  /* 0x02982000050085a7 */ /* 0x000e64000800007f */
[----:B-1----:R-:W-:Y:S05]  /*176c0*/  @!P0 BRA `(.L_x_2520) ;  /* 0xfffffffc00f08947 */ /* 0x002fea000383ffff */
[----:B------:R-:W-:Y:S05]  /*176d0*/  BRA `(.L_x_2605) ;  /* 0xffffffd400bc7947 */ /* 0x000fea000383ffff */
.L_x_2521:
        /* <DEDUP_REMOVED lines=11> */
.L_x_2607:
[----:B------:R-:W-:Y:S05]  /*17790*/  BSYNC B0 ;  /* 0x0000000000007941 */ /* 0x000fea0003800000 */
.L_x_2606:
[----:B------:R-:W-:Y:S05]  /*177a0*/  BRA `(.L_x_2608) ;  /* 0xffffffd400a47947 */ /* 0x000fea000383ffff */
.L_x_2524:
[----:B------:R-:W-:Y:S01]  /*177b0*/  BSSY B1, `(.L_x_2609) ;  /* 0x0000006000017945 */ /* 0x000fe20003800000 */
[----:B------:R-:W-:-:S07]  /*177c0*/  IMAD.MOV.U32 R15, RZ, RZ, -0x1 ;  /* 0xffffffffff0f7424 */ /* 0x000fce00078e00ff */
[----:B0-----:R-:W-:Y:S05]  /*177d0*/  WARPSYNC.COLLECTIVE R15, `(.L_x_2610) ;  /* 0x000000000f0c7348 */ /* 0x001fea0003c00000 */
[----:B------:R-:W-:Y:S02]  /*177e0*/  ELECT P6, UR62, PT ;  /* 0x00000000003e782f */ /* 0x000fe400038c0000 */
[----:B------:R-:W-:Y:S01]  /*177f0*/  MOV R14, UR62 ;  /* 0x0000003e000e7c02 */ /* 0x000fe20008000f00 */
[----:B0-----:R-:W-:Y:S10]  /*17800*/  ENDCOLLECTIVE ;  /* 0x000000000000791b */ /* 0x001ff40003800000 */
.L_x_2610:
[----:B------:R-:W-:Y:S05]  /*17810*/  BSYNC B1 ;  /* 0x0000000000017941 */ /* 0x000fea0003800000 */
.L_x_2609:
[----:B------:R-:W-:Y:S05]  /*17820*/  BRA `(.L_x_2611) ;  /* 0xffffffd4009c7947 */ /* 0x000fea000383ffff */
.L_x_2526:
[----:B0-----:R0:W1:Y:S02]  /*17830*/  SYNCS.PHASECHK.TRANS64.TRYWAIT P1, [R3+URZ+0x29840], R2 ;  /* 0x02984002030075a7 */ /* 0x001064000802017f */
[----:B-1----:R-:W-:Y:S05]  /*17840*/  @!P1 NANOSLEEP.SYNCS 0x989680 ;  /* 0x009896800000995d */ /* 0x002fea0003900000 */
[----:B------:R-:W1:Y:S02]  /*17850*/  @!P1 SYNCS.PHASECHK.TRANS64 P1, [R3+URZ+0x29840], R2 ;  /* 0x02984002030095a7 */ /* 0x000e64000802007f */
[----:B-1----:R-:W-:Y:S05]  /*17860*/  @!P1 BRA `(.L_x_2526) ;  /* 0xfffffffc00f09947 */ /* 0x002fea000383ffff */
[----:B------:R-:W-:Y:S05]  /*17870*/  BRA `(.L_x_2612) ;  /* 0xffffffd400bc7947 */ /* 0x000fea000383ffff */
.L_x_2528:
[----:B-1----:R1:W2:Y:S02]  /*17880*/  SYNCS.PHASECHK.TRANS64.TRYWAIT P1, [R5+URZ+0x29840], R0 ;  /* 0x02984000050075a7 */ /* 0x0022a4000802017f */
[----:B--2---:R-:W-:Y:S05]  /*17890*/  @!P1 NANOSLEEP.SYNCS 0x989680 ;  /* 0x009896800000995d */ /* 0x004fea0003900000 */
[----:B------:R-:W2:Y:S02]  /*178a0*/  @!P1 SYNCS.PHASECHK.TRANS64 P1, [R5+URZ+0x29840], R0 ;  /* 0x02984000050095a7 */ /* 0x000ea4000802007f */
[----:B--2---:R-:W-:Y:S05]  /*178b0*/  @!P1 BRA `(.L_x_2528) ;  /* 0xfffffffc00f09947 */ /* 0x004fea000383ffff */
[----:B------:R-:W-:Y:S05]  /*178c0*/  BRA `(.L_x_2613) ;  /* 0xffffffd400c87947 */ /* 0x000fea000383ffff */
.L_x_2530:
[----:B--2---:R2:W3:Y:S02]  /*178d0*/  SYNCS.PHASECHK.TRANS64.TRYWAIT P1, [R3+URZ+0x29860], R2 ;  /* 0x02986002030075a7 */ /* 0x0044e4000802017f */
[----:B---3--:R-:W-:Y:S05]  /*178e0*/  @!P1 NANOSLEEP.SYNCS 0x989680 ;  /* 0x009896800000995d */ /* 0x008fea0003900000 */
[----:B------:R-:W3:Y:S02]  /*178f0*/  @!P1 SYNCS.PHASECHK.TRANS64 P1, [R3+URZ+0x29860], R2 ;  /* 0x02986002030095a7 */ /* 0x000ee4000802007f */
[----:B---3--:R-:W-:Y:S05]  /*17900*/  @!P1 BRA `(.L_x_2530) ;  /* 0xfffffffc00f09947 */ /* 0x008fea000383ffff */
[----:B------:R-:W-:Y:S05]  /*17910*/  BRA `(.L_x_2614) ;  /* 0xffffffd400c47947 */ /* 0x000fea000383ffff */
.L_x_2532:
[----:B---3--:R3:W4:Y:S02]  /*17920*/  SYNCS.PHASECHK.TRANS64.TRYWAIT P1, [R5+URZ+0x29860], R0 ;  /* 0x02986000050075a7 */ /* 0x008724000802017f */
[----:B----4-:R-:W-:Y:S05]  /*17930*/  @!P1 NANOSLEEP.SYNCS 0x989680 ;  /* 0x009896800000995d */ /* 0x010fea0003900000 */
[----:B------:R-:W4:Y:S02]  /*17940*/  @!P1 SYNCS.PHASECHK.TRANS64 P1, [R5+URZ+0x29860], R0 ;  /* 0x02986000050095a7 */ /* 0x000f24000802007f */
[----:B----4-:R-:W-:Y:S05]  /*17950*/  @!P1 BRA `(.L_x_2532) ;  /* 0xfffffffc00f09947 */ /* 0x010fea000383ffff */
[----:B------:R-:W-:Y:S05]  /*17960*/  BRA `(.L_x_2615) ;  /* 0xffffffd400c07947 */ /* 0x000fea000383ffff */
.L_x_2534:
[----:B----4-:R4:W0:Y:S02]  /*17970*/  SYNCS.PHASECHK.TRANS64.TRYWAIT P1, [R3+URZ+0x29880], R2 ;  /* 0x02988002030075a7 */ /* 0x010824000802017f */
[----:B0-----:R-:W-:Y:S05]  /*17980*/  @!P1 NANOSLEEP.SYNCS 0x989680 ;  /* 0x009896800000995d */ /* 0x001fea0003900000 */
[----:B------:R-:W0:Y:S02]  /*17990*/  @!P1 SYNCS.PHASECHK.TRANS64 P1, [R3+URZ+0x29880], R2 ;  /* 0x02988002030095a7 */ /* 0x000e24000802007f */
[----:B0-----:R-:W-:Y:S05]  /*179a0*/  @!P1 BRA `(.L_x_2534) ;  /* 0xfffffffc00f09947 */ /* 0x001fea000383ffff */
[----:B------:R-:W-:Y:S05]  /*179b0*/  BRA `(.L_x_2616) ;  /* 0xffffffd400bc7947 */ /* 0x000fea000383ffff */
.L_x_2617:
        /* <DEDUP_REMOVED lines=12> */
.L_x_3197:


//--------------------- .text._ZN7cutlass13device_kernelIN5flash11enable_sm90INS1_16FlashAttnFwdSm90INS1_25CollectiveMainloopFwdSm90ILi2EN4cute5tupleIJNS5_1CILi1EEES8_S8_EEENS6_IJNS7_ILi128EEENS7_ILi160EEENS7_ILi192EEEEEELi128ENS_12float_e4m3_tEfNS_4arch4Sm90ELb1ELb0ELb0ELb1ELb1ELb1ELb0ELb1ELb1ELb1ELb0ELb0EEENS1_21CollectiveEpilogueFwdINS6_IJSA_SA_SB_EEES9_NS_10bfloat16_tESG_Li256ELb1ELb1ELb0ELb1EEENS1_36VarlenDynamicPersistentTileSchedulerILi128ELi160ELi256ELi128ELb0ELb1ELb1ELb1ELb1ELb1EEEEEEEEEvNT_6ParamsE --------------------------
	.section	.text._ZN7cutlass13device_kernelIN5flash11enable_sm90INS1_16FlashAttnFwdSm90INS1_25CollectiveMainloopFwdSm90ILi2EN4cute5tupleIJNS5_1CILi1EEES8_S8_EEENS6_IJNS7_ILi128EEENS7_ILi160EEENS7_ILi192EEEEEELi128ENS_12float_e4m3_tEfNS_4arch4Sm90ELb1ELb0ELb0ELb1ELb1ELb1ELb0ELb1ELb1ELb1ELb0ELb0EEENS1_21CollectiveEpilogueFwdINS6_IJSA_SA_SB_EEES9_NS_10bfloat16_tESG_Li256ELb1ELb1ELb0ELb1EEENS1_36VarlenDynamicPersistentTileSchedulerILi128ELi160ELi256ELi128ELb0ELb1ELb1ELb1ELb1ELb1EEEEEEEEEvNT_6ParamsE,"ax",@progbits
	.align	128
.text._ZN7cutlass13device_kernelIN5flash11enable_sm90INS1_16FlashAttnFwdSm90INS1_25CollectiveMainloopFwdSm90ILi2EN4cute5tupleIJNS5_1CILi1EEES8_S8_EEENS6_IJNS7_ILi128EEENS7_ILi160EEENS7_ILi192EEEEEELi128ENS_12float_e4m3_tEfNS_4arch4Sm90ELb1ELb0ELb0ELb1ELb1ELb1ELb0ELb1ELb1ELb1ELb0ELb0EEENS1_21CollectiveEpilogueFwdINS6_IJSA_SA_SB_EEES9_NS_10bfloat16_tESG_Li256ELb1ELb1ELb0ELb1EEENS1_36VarlenDynamicPersistentTileSchedulerILi128ELi160ELi256ELi128ELb0ELb1ELb1ELb1ELb1ELb1EEEEEEEEEvNT_6ParamsE:
        .type           _ZN7cutlass13device_kernelIN5flash11enable_sm90INS1_16FlashAttnFwdSm90INS1_25CollectiveMainloopFwdSm90ILi2EN4cute5tupleIJNS5_1CILi1EEES8_S8_EEENS6_IJNS7_ILi128EEENS7_ILi160EEENS7_ILi192EEEEEELi128ENS_12float_e4m3_tEfNS_4arch4Sm90ELb1ELb0ELb0ELb1ELb1ELb1ELb0ELb1ELb1ELb1ELb0ELb0EEENS1_21CollectiveEpilogueFwdINS6_IJSA_SA_SB_EEES9_NS_10bfloat16_tESG_Li256ELb1ELb1ELb0ELb1EEENS1_36VarlenDynamicPersistentTileSchedulerILi128ELi160ELi256ELi128ELb0ELb1ELb1ELb1ELb1ELb1EEEEEEEEEvNT_6ParamsE,@function
        .size           _ZN7cutlass13device_kernelIN5flash11enable_sm90INS1_16FlashAttnFwdSm90INS1_25CollectiveMainloopFwdSm90ILi2EN4cute5tupleIJNS5_1CILi1EEES8_S8_EEENS6_IJNS7_ILi128EEENS7_ILi160EEENS7_ILi192EEEEEELi128ENS_12float_e4m3_tEfNS_4arch4Sm90ELb1ELb0ELb0ELb1ELb1ELb1ELb0ELb1ELb1ELb1ELb0ELb0EEENS1_21CollectiveEpilogueFwdINS6_IJSA_SA_SB_EEES9_NS_10bfloat16_tESG_Li256ELb1ELb1ELb0ELb1EEENS1_36VarlenDynamicPersistentTileSchedulerILi128ELi160ELi256ELi128ELb0ELb1ELb1ELb1ELb1ELb1EEEEEEEEEvNT_6ParamsE,(.L_x_3198 - _ZN7cutlass13device_kernelIN5flash11enable_sm90INS1_16FlashAttnFwdSm90INS1_25CollectiveMainloopFwdSm90ILi2EN4cute5tupleIJNS5_1CILi1EEES8_S8_EEENS6_IJNS7_ILi128EEENS7_ILi160EEENS7_ILi192EEEEEELi128ENS_12float_e4m3_tEfNS_4arch4Sm90ELb1ELb0ELb0ELb1ELb1ELb1ELb0ELb1ELb1ELb1ELb0ELb0EEENS1_21CollectiveEpilogueFwdINS6_IJSA_SA_SB_EEES9_NS_10bfloat16_tESG_Li256ELb1ELb1ELb0ELb1EEENS1_36VarlenDynamicPersistentTileSchedulerILi128ELi160ELi256ELi128ELb0ELb1ELb1ELb1ELb1ELb1EEEEEEEEEvNT_6ParamsE)
        .other          _ZN7cutlass13device_kernelIN5flash11enable_sm90INS1_16FlashAttnFwdSm90INS1_25CollectiveMainloopFwdSm90ILi2EN4cute5tupleIJNS5_1CILi1EEES8_S8_EEENS6_IJNS7_ILi128EEENS7_ILi160EEENS7_ILi192EEEEEELi128ENS_12float_e4m3_tEfNS_4arch4Sm90ELb1ELb0ELb0ELb1ELb1ELb1ELb0ELb1ELb1ELb1ELb0ELb0EEENS1_21CollectiveEpilogueFwdINS6_IJSA_SA_SB_EEES9_NS_10bfloat16_tESG_Li256ELb1ELb1ELb0ELb1EEENS1_36VarlenDynamicPersistentTileSchedulerILi128ELi160ELi256ELi128ELb0ELb1ELb1ELb1ELb1ELb1EEEEEEEEEvNT_6ParamsE,@"STO_CUDA_ENTRY STV_DEFAULT"
_ZN7cutlass13device_kernelIN5flash11enable_sm90INS1_16FlashAttnFwdSm90INS1_25CollectiveMainloopFwdSm90ILi2EN4cute5tupleIJNS5_1CILi1EEES8_S8_EEENS6_IJNS7_ILi128EEENS7_ILi160EEENS7_ILi192EEEEEELi128ENS_12float_e4m3_tEfNS_4arch4Sm90ELb1ELb0ELb0ELb1ELb1ELb1ELb0ELb1ELb1ELb1ELb0ELb0EEENS1_21CollectiveEpilogueFwdINS6_IJSA_SA_SB_EEES9_NS_10bfloat16_tESG_Li256ELb1ELb1ELb0ELb1EEENS1_36VarlenDynamicPersistentTileSchedulerILi128ELi160ELi256ELi128ELb0ELb1ELb1ELb1ELb1ELb1EEEEEEEEEvNT_6ParamsE:
        /* <DEDUP_REMOVED lines=18> */
.L_x_2619:
[----:B------:R-:W-:Y:S05]  /*0120*/  BSYNC B0 ;  /* 0x0000000000007941 */ /* 0x000fea0003800000 */
.L_x_2618:
        /* <DEDUP_REMOVED lines=41> */
.L_x_2620:
        /* <DEDUP_REMOVED lines=22> */
.L_x_2621:
        /* <DEDUP_REMOVED lines=18> */
.L_x_2622:
        /* <DEDUP_REMOVED lines=22> */
.L_x_2623:
        /* <DEDUP_REMOVED lines=23> */
.L_x_2624:
        /* <DEDUP_REMOVED lines=8> */
.L_x_2627:
        /* <DEDUP_REMOVED lines=24> */
[----:B------:R-:W-:Y:S01]  /*0b10*/  R2UR UR39, R18 ;  /* 0x00000000122772ca */ /* 0x000fe200000e0000 */
[----:B------:R-:W-:Y:S01]  /*0b20*/  IMAD.MOV.U32 R199, RZ, RZ, RZ ;  /* 0x000000ffffc77224 */ /* 0x000fe200078e00ff */
[----:B------:R-:W-:Y:S01]  /*0b30*/  ULOP3.LUT UR48, UR36, 0x1, URZ, 0xfc, !UPT ;  /* 0x0000000124307892 */ /* 0x000fe2000f8efc3f */
[----:B------:R-:W-:Y:S01]  /*0b40*/  IMAD.MOV.U32 R194, RZ, RZ, RZ ;  /* 0x000000ffffc27224 */ /* 0x000fe200078e00ff */
[----:B------:R-:W-:Y:S01]  /*0b50*/  UMOV UR37, URZ ;  /* 0x0000003f00257c82 */ /* 0x000fe20008000000 */
[----:B------:R-:W-:-:S08]  /*0b60*/  IMAD.MOV.U32 R188, RZ, RZ, RZ ;  /* 0x000000ffffbc7224 */ /* 0x000fd000078e00ff */
[----:B------:R-:W-:Y:S01]  /*0b70*/  UIADD3 UR39, UR39, 0x14400, URZ ;  /* 0x0001440027277890 */ /* 0x000fe2000fffe03f */
[----:B0-----:R-:W-:-:S05]  /*0b80*/  VIADD R24, R0, 0xffffff80 ;  /* 0xffffff8000187836 */ /* 0x001fca0000000000 */
[----:B------:R-:W-:-:S04]  /*0b90*/  SHF.R.S32.HI R0, RZ, 0x1f, R24 ;  /* 0x0000001fff007819 */ /* 0x000fc80000011418 */
[CC--:B------:R-:W-:Y:S02]  /*0ba0*/  LEA.HI R2, R0.reuse, R24.reuse, RZ, 0x5 ;  /* 0x0000001800027211 */ /* 0x0c0fe400078f28ff */
[CC--:B------:R-:W-:Y:S02]  /*0bb0*/  LEA.HI R7, R0.reuse, R24.reuse, RZ, 0x4 ;  /* 0x0000001800077211 */ /* 0x0c0fe400078f20ff */
[-C--:B------:R-:W-:Y:S01]  /*0bc0*/  LEA.HI R4, R0, R24.reuse, RZ, 0x2 ;  /* 0x0000001800047211 */ /* 0x080fe200078f10ff */
[----:B------:R-:W-:Y:S01]  /*0bd0*/  IMAD.SHL.U32 R3, R2, 0x20, RZ ;  /* 0x0000002002037824 */ /* 0x000fe200078e00ff */
[----:B------:R-:W-:Y:S02]  /*0be0*/  LOP3.LUT R2, R7, 0x3fffff0, RZ, 0xc0, !PT ;  /* 0x03fffff007027812 */ /* 0x000fe400078ec0ff */
[----:B------:R-:W-:Y:S02]  /*0bf0*/  SHF.R.S32.HI R220, RZ, 0x4, R7 ;  /* 0x00000004ffdc7819 */ /* 0x000fe40000011407 */
[----:B------:R-:W-:Y:S01]  /*0c00*/  LOP3.LUT R5, R3, 0xfffffc00, RZ, 0xc0, !PT ;  /* 0xfffffc0003057812 */ /* 0x000fe200078ec0ff */
[C---:B------:R-:W-:Y:S01]  /*0c10*/  IMAD.IADD R2, R24.reuse, 0x1, -R2 ;  /* 0x0000000118027824 */ /* 0x040fe200078e0a02 */
[----:B------:R-:W-:-:S02]  /*0c20*/  LEA.HI R3, R24, R24, RZ, 0x1 ;  /* 0x0000001818037211 */ /* 0x000fc400078f08ff */
[--C-:B------:R-:W-:Y:S02]  /*0c30*/  SHF.R.S32.HI R6, RZ, 0x1f, R4.reuse ;  /* 0x0000001fff067819 */ /* 0x100fe40000011404 */
[----:B------:R-:W-:Y:S02]  /*0c40*/  LEA R8, R2, R5, 0x6 ;  /* 0x0000000502087211 */ /* 0x000fe400078e30ff */
[----:B------:R-:W-:Y:S02]  /*0c50*/  LOP3.LUT R2, R3, 0xfffffffe, RZ, 0xc0, !PT ;  /* 0xfffffffe03027812 */ /* 0x000fe400078ec0ff */
[----:B------:R-:W-:Y:S02]  /*0c60*/  SHF.R.S32.HI R5, RZ, 0x2, R4 ;  /* 0x00000002ff057819 */ /* 0x000fe40000011404 */
[----:B------:R-:W-:Y:S01]  /*0c70*/  LOP3.LUT R4, R4, 0xfffffffc, RZ, 0xc0, !PT ;  /* 0xfffffffc04047812 */ /* 0x000fe200078ec0ff */
[----:B------:R-:W-:Y:S01]  /*0c80*/  IMAD.IADD R10, R24, 0x1, -R2 ;  /* 0x00000001180a7824 */ /* 0x000fe200078e0a02 */
[----:B------:R-:W-:-:S02]  /*0c90*/  LEA.HI R7, R7, R220, RZ, 0x1 ;  /* 0x000000dc07077211 */ /* 0x000fc400078f08ff */
[----:B------:R-:W-:Y:S01]  /*0ca0*/  LEA.HI R6, R6, R5, RZ, 0x2 ;  /* 0x0000000506067211 */ /* 0x000fe200078f10ff */
[----:B------:R-:W-:Y:S01]  /*0cb0*/  IMAD.IADD R4, R24, 0x1, -R4 ;  /* 0x0000000118047824 */ /* 0x000fe200078e0a04 */
[----:B------:R-:W-:Y:S01]  /*0cc0*/  LOP3.LUT R7, R7, 0x1ffffffe, RZ, 0xc0, !PT ;  /* 0x1ffffffe07077812 */ /* 0x000fe200078ec0ff */
[----:B------:R-:W-:Y:S01]  /*0cd0*/  IMAD.SHL.U32 R190, R10, 0x8, RZ ;  /* 0x000000080abe7824 */ /* 0x000fe200078e00ff */
[----:B------:R-:W-:Y:S01]  /*0ce0*/  LOP3.LUT R6, R6, 0xfffffffc, RZ, 0xc0, !PT ;  /* 0xfffffffc06067812 */ /* 0x000fe200078ec0ff */
[----:B------:R-:W-:Y:S01]  /*0cf0*/  IMAD.SHL.U32 R16, R10, 0x10, RZ ;  /* 0x000000100a107824 */ /* 0x000fe200078e00ff */
[----:B------:R-:W-:Y:S01]  /*0d00*/  LEA.HI R2, R4, R4, RZ, 0x1 ;  /* 0x0000000404027211 */ /* 0x000fe200078f08ff */
[----:B------:R-:W-:Y:S01]  /*0d10*/  IMAD.IADD R7, R220, 0x1, -R7 ;  /* 0x00000001dc077824 */ /* 0x000fe200078e0a07 */
[----:B------:R-:W-:Y:S01]  /*0d20*/  IADD3 R200, R190, 0x20, RZ ;  /* 0x00000020bec87810 */ /* 0x000fe20007ffe0ff */
[----:B------:R-:W-:Y:S01]  /*0d30*/  IMAD.IADD R6, R5, 0x1, -R6 ;  /* 0x0000000105067824 */ /* 0x000fe200078e0a06 */
[----:B------:R-:W-:Y:S01]  /*0d40*/  LOP3.LUT R5, R2, 0x1ffffffe, RZ, 0xc0, !PT ;  /* 0x1ffffffe02057812 */ /* 0x000fe200078ec0ff */
[----:B------:R-:W-:Y:S01]  /*0d50*/  IMAD R2, R7, 0x8, R8 ;  /* 0x0000000807027824 */ /* 0x000fe200078e0208 */
[----:B------:R-:W-:Y:S01]  /*0d60*/  SHF.R.S32.HI R198, RZ, 0x1, R3 ;  /* 0x00000001ffc67819 */ /* 0x000fe20000011403 */
[C---:B------:R-:W-:Y:S01]  /*0d70*/  IMAD.IADD R7, R190.reuse, 0x1, R200 ;  /* 0x00000001be077824 */ /* 0x040fe200078e02c8 */
[----:B------:R-:W-:Y:S01]  /*0d80*/  IADD3 R203, R190, 0x30, RZ ;  /* 0x00000030becb7810 */ /* 0x000fe20007ffe0ff */
[----:B------:R-:W-:Y:S01]  /*0d90*/  IMAD.IADD R218, R4, 0x1, -R5 ;  /* 0x0000000104da7824 */ /* 0x000fe200078e0a05 */
[----:B------:R0:W-:Y:S01]  /*0da0*/  STL [R1+0x38], R2 ;  /* 0x0000380201007387 */ /* 0x0001e20000100800 */
[----:B------:R-:W-:Y:S01]  /*0db0*/  VIADD R202, R190, 0x40 ;  /* 0x00000040beca7836 */ /* 0x000fe20000000000 */
[----:B------:R-:W-:Y:S01]  /*0dc0*/  SHF.R.S32.HI R4, RZ, 0x1f, R7 ;  /* 0x0000001fff047819 */ /* 0x000fe20000011407 */
[----:B------:R-:W-:Y:S01]  /*0dd0*/  IMAD.SHL.U32 R207, R6, 0x80, RZ ;  /* 0x0000008006cf7824 */ /* 0x000fe200078e00ff */
[----:B------:R-:W-:Y:S01]  /*0de0*/  SHF.R.S32.HI R5, RZ, 0x1f, R3 ;  /* 0x0000001fff057819 */ /* 0x000fe20000011403 */
[----:B------:R-:W-:Y:S01]  /*0df0*/  IMAD.IADD R8, R190, 0x1, R202 ;  /* 0x00000001be087824 */ /* 0x000fe200078e02ca */
[-C--:B------:R-:W-:Y:S01]  /*0e00*/  LEA.HI R192, R4, R7.reuse, RZ, 0x4 ;  /* 0x0000000704c07211 */ /* 0x080fe200078f20ff */
[----:B------:R-:W-:Y:S01]  /*0e10*/  VIADD R201, R190, 0x10 ;  /* 0x00000010bec97836 */ /* 0x000fe20000000000 */
[----:B------:R-:W-:Y:S01]  /*0e20*/  LEA.HI R15, R4, R7, RZ, 0x6 ;  /* 0x00000007040f7211 */ /* 0x000fe200078f30ff */
[----:B------:R-:W-:Y:S01]  /*0e30*/  VIADD R204, R190, 0x50 ;  /* 0x00000050becc7836 */ /* 0x000fe20000000000 */
[----:B0-----:R-:W-:Y:S01]  /*0e40*/  LEA.HI R2, R0, R24, RZ, 0x7 ;  /* 0x0000001800027211 */ /* 0x001fe200078f38ff */
[----:B------:R-:W-:Y:S01]  /*0e50*/  VIADD R189, R16, 0x60 ;  /* 0x0000006010bd7836 */ /* 0x000fe20000000000 */
[----:B------:R-:W-:Y:S01]  /*0e60*/  LEA.HI R5, R5, R198, RZ, 0x3 ;  /* 0x000000c605057211 */ /* 0x000fe200078f18ff */
[----:B------:R-:W-:Y:S01]  /*0e70*/  IMAD.SHL.U32 R15, R15, 0x80, RZ ;  /* 0x000000800f0f7824 */ /* 0x000fe200078e00ff */
[----:B------:R-:W-:Y:S01]  /*0e80*/  LOP3.LUT R4, R2, 0xffffff80, RZ, 0xc0, !PT ;  /* 0xffffff8002047812 */ /* 0x000fe200078ec0ff */
[C---:B------:R-:W-:Y:S01]  /*0e90*/  VIADD R195, R16.reuse, 0x80 ;  /* 0x0000008010c37836 */ /* 0x040fe20000000000 */
[----:B------:R-:W-:Y:S01]  /*0ea0*/  SHF.R.S32.HI R9, RZ, 0x1f, R8 ;  /* 0x0000001fff097819 */ /* 0x000fe20000011408 */
[----:B------:R-:W-:Y:S01]  /*0eb0*/  VIADD R196, R16, 0xa0 ;  /* 0x000000a010c47836 */ /* 0x000fe20000000000 */
[----:B------:R-:W-:Y:S01]  /*0ec0*/  LOP3.LUT R5, R5, 0xfffffff8, RZ, 0xc0, !PT ;  /* 0xfffffff805057812 */ /* 0x000fe200078ec0ff */
[----:B------:R-:W-:Y:S01]  /*0ed0*/  IMAD.IADD R20, R24, 0x1, -R4 ;  /* 0x0000000118147824 */ /* 0x000fe200078e0a04 */
[----:B------:R-:W-:-:S02]  /*0ee0*/  IADD3 R19, R198, 0x80, RZ ;  /* 0x00000080c6137810 */ /* 0x000fc40007ffe0ff */
[CC--:B------:R-:W-:Y:S02]  /*0ef0*/  LEA.HI R12, R9.reuse, R8.reuse, RZ, 0x4 ;  /* 0x00000008090c7211 */ /* 0x0c0fe400078f20ff */
[----:B------:R-:W-:Y:S02]  /*0f00*/  SHF.R.S32.HI R7, RZ, 0x1f, R20 ;  /* 0x0000001fff077819 */ /* 0x000fe40000011414 */
[----:B------:R-:W-:Y:S01]  /*0f10*/  LEA.HI R17, R9, R8, RZ, 0x6 ;  /* 0x0000000809117211 */ /* 0x000fe200078f30ff */
[----:B------:R-:W-:Y:S01]  /*0f20*/  IMAD.IADD R9, R198, 0x1, -R5 ;  /* 0x00000001c6097824 */ /* 0x000fe200078e0a05 */
[----:B------:R-:W-:Y:S02]  /*0f30*/  SHF.R.S32.HI R4, RZ, 0x1f, R19 ;  /* 0x0000001fff047819 */ /* 0x000fe40000011413 */
[-C--:B------:R-:W-:Y:S01]  /*0f40*/  LEA.HI R11, R19, R19.reuse, RZ, 0x1 ;  /* 0x00000013130b7211 */ /* 0x080fe200078f08ff */
[----:B------:R-:W-:Y:S01]  /*0f50*/  IMAD.SHL.U32 R17, R17, 0x80, RZ ;  /* 0x0000008011117824 */ /* 0x000fe200078e00ff */
[----:B------:R-:W-:Y:S01]  /*0f60*/  LEA.HI R8, R7, R20, RZ, 0x2 ;  /* 0x0000001407087211 */ /* 0x000fe200078f10ff */
[----:B------:R0:W-:Y:S01]  /*0f70*/  STL [R1+0x34], R9 ;  /* 0x0000340901007387 */ /* 0x0001e20000100800 */
[----:B------:R-:W-:Y:S01]  /*0f80*/  LEA.HI R5, R4, R19, RZ, 0x3 ;  /* 0x0000001304057211 */ /* 0x000fe200078f18ff */
[----:B------:R-:W-:Y:S01]  /*0f90*/  IMAD.SHL.U32 R4, R9, 0x80, RZ ;  /* 0x0000008009047824 */ /* 0x000fe200078e00ff */
[----:B------:R-:W-:-:S02]  /*0fa0*/  LEA.HI R3, R3, R198, RZ, 0x1 ;  /* 0x000000c603037211 */ /* 0x000fc400078f08ff */
[----:B------:R-:W-:Y:S01]  /*0fb0*/  LOP3.LUT R13, R11, 0x3fffffe, RZ, 0xc0, !PT ;  /* 0x03fffffe0b0d7812 */ /* 0x000fe200078ec0ff */
[----:B------:R-:W-:Y:S01]  /*0fc0*/  IMAD.SHL.U32 R14, R5, 0x40, RZ ;  /* 0x00000040050e7824 */ /* 0x000fe200078e00ff */
[--C-:B------:R-:W-:Y:S02]  /*0fd0*/  SHF.R.S32.HI R10, RZ, 0x1f, R8.reuse ;  /* 0x0000001fff0a7819 */ /* 0x100fe40000011408 */
[----:B------:R-:W-:Y:S02]  /*0fe0*/  LOP3.LUT R3, R3, 0x3fffffe, RZ, 0xc0, !PT ;  /* 0x03fffffe03037812 */ /* 0x000fe400078ec0ff */
[----:B0-----:R-:W-:Y:S02]  /*0ff0*/  SHF.R.S32.HI R9, RZ, 0x2, R8 ;  /* 0x00000002ff097819 */ /* 0x001fe40000011408 */
[----:B------:R-:W-:Y:S01]  /*1000*/  IADD3 R13, R19, -R13, RZ ;  /* 0x8000000d130d7210 */ /* 0x000fe20007ffe0ff */
[----:B------:R-:W-:Y:S01]  /*1010*/  IMAD.IADD R3, R198, 0x1, -R3 ;  /* 0x00000001c6037824 */ /* 0x000fe200078e0a03 */
[----:B------:R-:W-:-:S02]  /*1020*/  LEA.HI R10, R10, R9, RZ, 0x3 ;  /* 0x000000090a0a7211 */ /* 0x000fc400078f18ff */
[----:B------:R-:W-:Y:S01]  /*1030*/  SHF.R.S32.HI R19, RZ, 0x7, R2 ;  /* 0x00000007ff137819 */ /* 0x000fe20000011402 */
[----:B------:R-:W-:Y:S01]  /*1040*/  IMAD R3, R220, 0x8, R3 ;  /* 0x00000008dc037824 */ /* 0x000fe200078e0203 */
[----:B------:R-:W-:Y:S02]  /*1050*/  LEA.HI R0, R0, R24, RZ, 0x3 ;  /* 0x0000001800007211 */ /* 0x000fe400078f18ff */
[----:B------:R-:W-:Y:S01]  /*1060*/  LOP3.LUT R10, R10, 0xfffffff8, RZ, 0xc0, !PT ;  /* 0xfffffff80a0a7812 */ /* 0x000fe200078ec0ff */
[----:B------:R-:W-:Y:S01]  /*1070*/  IMAD.SHL.U32 R209, R3, 0x40, RZ ;  /* 0x0000004003d17824 */ /* 0x000fe200078e00ff */
[----:B------:R-:W-:Y:S02]  /*1080*/  LEA.HI R2, R2, R19, RZ, 0x1 ;  /* 0x0000001302027211 */ /* 0x000fe400078f08ff */
[----:B------:R-:W-:Y:S01]  /*1090*/  LOP3.LUT R223, R0, 0xfffffff8, RZ, 0xc0, !PT ;  /* 0xfffffff800df7812 */ /* 0x000fe200078ec0ff */
[----:B------:R-:W-:Y:S01]  /*10a0*/  IMAD.IADD R10, R9, 0x1, -R10 ;  /* 0x00000001090a7824 */ /* 0x000fe200078e0a0a */
[----:B------:R-:W-:-:S02]  /*10b0*/  LOP3.LUT R5, R4, 0x380, RZ, 0xc0, !PT ;  /* 0x0000038004057812 */ /* 0x000fc400078ec0ff */
[----:B------:R-:W-:Y:S02]  /*10c0*/  LEA.HI R7, R7, R20, RZ, 0x5 ;  /* 0x0000001407077211 */ /* 0x000fe400078f28ff */
[----:B------:R-:W-:Y:S02]  /*10d0*/  LOP3.LUT R207, R207, 0x180, RZ, 0xc0, !PT ;  /* 0x00000180cfcf7812 */ /* 0x000fe400078ec0ff */
[----:B------:R-:W-:Y:S02]  /*10e0*/  LOP3.LUT R2, R2, 0x3fffffe, RZ, 0xc0, !PT ;  /* 0x03fffffe02027812 */ /* 0x000fe400078ec0ff */
[----:B------:R-:W-:Y:S02]  /*10f0*/  IADD3 R223, R24, -R223, RZ ;  /* 0x800000df18df7210 */ /* 0x000fe40007ffe0ff */
[----:B------:R-:W-:Y:S01]  /*1100*/  SHF.R.U32.HI R4, RZ, 0x3, R5 ;  /* 0x00000003ff047819 */ /* 0x000fe20000011605 */
[----:B------:R-:W-:Y:S01]  /*1110*/  IMAD.IADD R2, R19, 0x1, -R2 ;  /* 0x0000000113027824 */ /* 0x000fe200078e0a02 */
[----:B------:R-:W-:Y:S01]  /*1120*/  SHF.R.S32.HI R7, RZ, 0x5, R7 ;  /* 0x00000005ff077819 */ /* 0x000fe20000011407 */
[----:B------:R-:W-:Y:S01]  /*1130*/  IMAD.SHL.U32 R215, R223, 0x8, RZ ;  /* 0x00000008dfd77824 */ /* 0x000fe200078e00ff */
[----:B------:R-:W-:Y:S01]  /*1140*/  LOP3.LUT R5, R5, 0x10, R16, 0xf8, !PT ;  /* 0x0000001005057812 */ /* 0x000fe200078ef810 */
[----:B------:R-:W-:Y:S01]  /*1150*/  IMAD.MOV.U32 R19, RZ, RZ, RZ ;  /* 0x000000ffff137224 */ /* 0x000fe200078e00ff */
[----:B------:R-:W-:Y:S01]  /*1160*/  LOP3.LUT R14, R14, 0xfffffe00, RZ, 0xc0, !PT ;  /* 0xfffffe000e0e7812 */ /* 0x000fe200078ec0ff */
[----:B------:R-:W-:Y:S01]  /*1170*/  VIADD R222, R215, 0x40 ;  /* 0x00000040d7de7836 */ /* 0x000fe20000000000 */
[----:B------:R-:W-:-:S02]  /*1180*/  LOP3.LUT R3, R207, 0x30, R192, 0xf8, !PT ;  /* 0x00000030cf037812 */ /* 0x000fc400078ef8c0 */
[----:B------:R-:W-:Y:S01]  /*1190*/  SHF.R.U32.HI R208, RZ, 0x3, R207 ;  /* 0x00000003ffd07819 */ /* 0x000fe200000116cf */
[----:B------:R-:W-:Y:S01]  /*11a0*/  IMAD R211, R13, 0x40, R14 ;  /* 0x000000400dd37824 */ /* 0x000fe200078e020e */
[----:B------:R-:W-:Y:S02]  /*11b0*/  LEA R7, R7, R10, 0x4 ;  /* 0x0000000a07077211 */ /* 0x000fe400078e20ff */
[----:B------:R-:W-:Y:S02]  /*11c0*/  LOP3.LUT R5, R5, R4, RZ, 0x3c, !PT ;  /* 0x0000000405057212 */ /* 0x000fe400078e3cff */
[----:B------:R-:W-:Y:S02]  /*11d0*/  LOP3.LUT R9, R207, 0x30, R12, 0xf8, !PT ;  /* 0x00000030cf097812 */ /* 0x000fe400078ef80c */
[----:B------:R-:W-:Y:S01]  /*11e0*/  LOP3.LUT R4, R15, 0xffffe000, RZ, 0xc0, !PT ;  /* 0xffffe0000f047812 */ /* 0x000fe200078ec0ff */
[----:B------:R-:W-:Y:S01]  /*11f0*/  IMAD R220, R220, 0x400, R5 ;  /* 0x00000400dcdc7824 */ /* 0x000fe200078e0205 */
[----:B------:R-:W-:Y:S01]  /*1200*/  LOP3.LUT R3, R3, R208, RZ, 0x3c, !PT ;  /* 0x000000d003037212 */ /* 0x000fe200078e3cff */
[----:B------:R-:W-:Y:S01]  /*1210*/  IMAD.MOV.U32 R5, RZ, RZ, 0x20 ;  /* 0x00000020ff057424 */ /* 0x000fe200078e00ff */
[----:B------:R-:W-:-:S02]  /*1220*/  LEA R14, R2, R7, 0x6 ;  /* 0x00000007020e7211 */ /* 0x000fc400078e30ff */
[----:B------:R-:W-:Y:S02]  /*1230*/  SHF.R.S32.HI R229, RZ, 0x3, R0 ;  /* 0x00000003ffe57819 */ /* 0x000fe40000011400 */
[----:B------:R-:W-:Y:S01]  /*1240*/  LOP3.LUT R10, R9, R208, RZ, 0x3c, !PT ;  /* 0x000000d0090a7212 */ /* 0x000fe200078e3cff */
[----:B------:R-:W-:Y:S01]  /*1250*/  STL [R1+0x30], R14 ;  /* 0x0000300e01007387 */ /* 0x000fe20000100800 */
[----:B------:R-:W-:Y:S01]  /*1260*/  SHF.R.S32.HI R0, RZ, 0x1f, R215 ;  /* 0x0000001fff007819 */ /* 0x000fe200000114d7 */
[----:B------:R-:W-:Y:S01]  /*1270*/  IMAD R218, R218, 0x8, R14 ;  /* 0x00000008dada7824 */ /* 0x000fe200078e020e */
[----:B------:R-:W-:Y:S02]  /*1280*/  SHF.R.S32.HI R2, RZ, 0x1f, R201 ;  /* 0x0000001fff027819 */ /* 0x000fe400000114c9 */
[----:B------:R-:W-:Y:S02]  /*1290*/  IADD3 R9, R3, R209, R4 ;  /* 0x000000d103097210 */ /* 0x000fe40007ffe004 */
[----:B------:R-:W-:Y:S01]  /*12a0*/  SHF.R.S32.HI R0, RZ, 0x1f, R200 ;  /* 0x0000001fff007819 */ /* 0x000fe200000114c8 */
[----:B------:R0:W-:Y:S01]  /*12b0*/  STL [R1+0x1c], R2 ;  /* 0x00001c0201007387 */ /* 0x0001e20000100800 */
[----:B------:R-:W-:-:S02]  /*12c0*/  SHF.R.S32.HI R3, RZ, 0x1f, R203 ;  /* 0x0000001fff037819 */ /* 0x000fc400000114cb */
[----:B------:R-:W-:Y:S01]  /*12d0*/  LOP3.LUT P0, RZ, R6, 0x2, RZ, 0xc0, !PT ;  /* 0x0000000206ff7812 */ /* 0x000fe2000780c0ff */
[----:B------:R1:W-:Y:S01]  /*12e0*/  STL [R1+0x18], R0 ;  /* 0x0000180001007387 */ /* 0x0003e20000100800 */
[----:B------:R-:W-:Y:S02]  /*12f0*/  LOP3.LUT R7, R207, 0x30, R16, 0xf8, !PT ;  /* 0x00000030cf077812 */ /* 0x000fe400078ef810 */
[----:B------:R-:W-:Y:S01]  /*1300*/  LOP3.LUT R6, R17, 0xffffe000, RZ, 0xc0, !PT ;  /* 0xffffe00011067812 */ /* 0x000fe200078ec0ff */
[----:B------:R2:W-:Y:S01]  /*1310*/  STL [R1+0x14], R3 ;  /* 0x0000140301007387 */ /* 0x0005e20000100800 */
[----:B------:R-:W-:Y:S02]  /*1320*/  LOP3.LUT R7, R7, R208, RZ, 0x3c, !PT ;  /* 0x000000d007077212 */ /* 0x000fe400078e3cff */
[----:B0-----:R-:W-:Y:S02]  /*1330*/  SHF.R.S32.HI R2, RZ, 0x1f, R202 ;  /* 0x0000001fff027819 */ /* 0x001fe400000114ca */
[----:B------:R-:W-:-:S02]  /*1340*/  IADD3 R13, R10, R209, R6 ;  /* 0x000000d10a0d7210 */ /* 0x000fc40007ffe006 */
[----:B-1----:R-:W-:Y:S01]  /*1350*/  SHF.R.S32.HI R0, RZ, 0x1f, R204 ;  /* 0x0000001fff007819 */ /* 0x002fe200000114cc */
[----:B------:R0:W-:Y:S01]  /*1360*/  STL [R1+0x10], R2 ;  /* 0x0000100201007387 */ /* 0x0001e20000100800 */
[----:B------:R-:W-:Y:S02]  /*1370*/  SHF.R.S32.HI R11, RZ, 0x1, R11 ;  /* 0x00000001ff0b7819 */ /* 0x000fe4000001140b */
[----:B--2---:R-:W-:Y:S01]  /*1380*/  LOP3.LUT R3, R207, 0x10, R16, 0xf8, !PT ;  /* 0x00000010cf037812 */ /* 0x004fe200078ef810 */
[----:B------:R1:W-:Y:S01]  /*1390*/  STL [R1+0xc], R0 ;  /* 0x00000c0001007387 */ /* 0x0003e20000100800 */
[----:B------:R-:W-:Y:S01]  /*13a0*/  LOP3.LUT R217, R8, 0x7ffffffc, RZ, 0xc0, !PT ;  /* 0x7ffffffc08d97812 */ /* 0x000fe200078ec0ff */
[----:B------:R-:W-:Y:S01]  /*13b0*/  IMAD.SHL.U32 R11, R11, 0x80, RZ ;  /* 0x000000800b0b7824 */ /* 0x000fe200078e00ff */
[----:B------:R-:W-:Y:S02]  /*13c0*/  LOP3.LUT R216, R3, R208, RZ, 0x3c, !PT ;  /* 0x000000d003d87212 */ /* 0x000fe400078e3cff */
[----:B------:R-:W-:Y:S01]  /*13d0*/  IADD3 R3, R18, R209, R7 ;  /* 0x000000d112037210 */ /* 0x000fe20007ffe007 */
[----:B------:R-:W-:Y:S01]  /*13e0*/  IMAD.IADD R217, R20, 0x1, -R217 ;  /* 0x0000000114d97824 */ /* 0x000fe200078e0ad9 */
[C---:B0-----:R-:W-:Y:S01]  /*13f0*/  IADD3 R2, R18.reuse, R9, RZ ;  /* 0x0000000912027210 */ /* 0x041fe20007ffe0ff */
[----:B------:R-:W-:Y:S01]  /*1400*/  IMAD.IADD R216, R209, 0x1, R216 ;  /* 0x00000001d1d87824 */ /* 0x000fe200078e02d8 */
[----:B------:R-:W-:Y:S01]  /*1410*/  SEL R5, R5, 0xffffffe0, !P0 ;  /* 0xffffffe005057807 */ /* 0x000fe20004000000 */
[----:B------:R0:W-:Y:S01]  /*1420*/  STL [R1+0x28], R3 ;  /* 0x0000280301007387 */ /* 0x0001e20000100800 */
[----:B-1----:R-:W-:Y:S01]  /*1430*/  SHF.R.S32.HI R0, RZ, 0x1f, R222 ;  /* 0x0000001fff007819 */ /* 0x002fe200000114de */
[----:B------:R-:W-:Y:S01]  /*1440*/  IMAD.IADD R0, R18, 0x1, R13 ;  /* 0x0000000112007824 */ /* 0x000fe200078e020d */
[----:B------:R-:W-:Y:S01]  /*1450*/  SHF.R.S32.HI R17, RZ, 0x1f, R16 ;  /* 0x0000001fff117819 */ /* 0x000fe20000011410 */
[----:B------:R0:W-:Y:S01]  /*1460*/  STL [R1+0x24], R2 ;  /* 0x0000240201007387 */ /* 0x0001e20000100800 */
[----:B------:R-:W-:Y:S01]  /*1470*/  SHF.R.S32.HI R197, RZ, 0x1f, R189 ;  /* 0x0000001fffc57819 */ /* 0x000fe200000114bd */
[----:B------:R-:W-:Y:S01]  /*1480*/  IMAD.IADD R219, R5, 0x1, R216 ;  /* 0x0000000105db7824 */ /* 0x000fe200078e02d8 */
[----:B------:R-:W-:Y:S01]  /*1490*/  SHF.R.S32.HI R206, RZ, 0x1f, R195 ;  /* 0x0000001fffce7819 */ /* 0x000fe200000114c3 */
[----:B------:R0:W-:Y:S01]  /*14a0*/  STL [R1+0x20], R0 ;  /* 0x0000200001007387 */ /* 0x0001e20000100800 */
[----:B------:R-:W-:-:S02]  /*14b0*/  SHF.R.S32.HI R205, RZ, 0x1f, R196 ;  /* 0x0000001fffcd7819 */ /* 0x000fc400000114c4 */
[----:B------:R-:W-:Y:S02]  /*14c0*/  LOP3.LUT R210, R11, 0x180, RZ, 0xc0, !PT ;  /* 0x000001800bd27812 */ /* 0x000fe400078ec0ff */
[----:B------:R-:W-:Y:S02]  /*14d0*/  SHF.R.S32.HI R192, RZ, 0x4, R192 ;  /* 0x00000004ffc07819 */ /* 0x000fe400000114c0 */
[----:B------:R-:W-:Y:S02]  /*14e0*/  SHF.R.S32.HI R193, RZ, 0x4, R12 ;  /* 0x00000004ffc17819 */ /* 0x000fe4000001140c */
[----:B------:R-:W-:-:S07]  /*14f0*/  IADD3 R228, R5, UR39, R216 ;  /* 0x0000002705e47c10 */ /* 0x000fce000fffe0d8 */
.L_x_2840:
[----:B0---4-:R-:W0:Y:S02]  /*1500*/  LDC.64 R2, c[0x0][0xc88] ;  /* 0x00032200ff027b82 */ /* 0x011e240000000a00 */
[----:B0-----:R-:W-:-:S05]  /*1510*/  IMAD.WIDE R2, R23, 0x4, R2 ;  /* 0x0000000417027825 */ /* 0x001fca00078e0202 */
[----:B--2---:R-:W2:Y:S01]  /*1520*/  LDG.E R221, desc[UR50][R2.64] ;  /* 0x0000003202dd7981 */ /* 0x004ea2000c1e1900 */
[----:B------:R-:W-:Y:S05]  /*1530*/  YIELD ;  /* 0x0000000000007946 */ /* 0x000fea0003800000 */
[----:B------:R-:W-:Y:S01]  /*1540*/  ULDC.64 UR4, c[0x0][0xa28] ;  /* 0x00028a0000047ab9 */ /* 0x000fe20000000a00 */
[----:B------:R-:W-:Y:S01]  /*1550*/  ULDC.64 UR8, c[0x0][0xa18] ;  /* 0x0002860000087ab9 */ /* 0x000fe20000000a00 */
[----:B------:R-:W-:Y:S01]  /*1560*/  ISETP.NE.U32.AND P1, PT, RZ, UR4, PT ;  /* 0x00000004ff007c0c */ /* 0x000fe2000bf25070 */
[----:B------:R-:W-:Y:S01]  /*1570*/  ULDC.64 UR6, c[0x0][0xa08] ;  /* 0x0002820000067ab9 */ /* 0x000fe20000000a00 */
[----:B------:R-:W-:Y:S01]  /*1580*/  IMAD.MOV.U32 R0, RZ, RZ, RZ ;  /* 0x000000ffff007224 */ /* 0x000fe200078e00ff */
[----:B------:R-:W-:-:S02]  /*1590*/  ISETP.NE.U32.AND P0, PT, RZ, UR6, PT ;  /* 0x00000006ff007c0c */ /* 0x000fc4000bf05070 */
[----:B------:R-:W-:Y:S02]  /*15a0*/  ISETP.NE.AND.EX P1, PT, RZ, UR5, PT, P1 ;  /* 0x00000005ff007c0c */ /* 0x000fe4000bf25310 */
[----:B------:R-:W-:Y:S02]  /*15b0*/  ISETP.NE.AND.EX P0, PT, RZ, UR7, PT, P0 ;  /* 0x00000007ff007c0c */ /* 0x000fe4000bf05300 */
[----:B------:R-:W-:Y:S02]  /*15c0*/  MOV R26, RZ ;  /* 0x000000ff001a7202 */ /* 0x000fe40000000f00 */
[----:B--2---:R-:W-:Y:S01]  /*15d0*/  SHF.R.S32.HI R227, RZ, 0x1f, R221 ;  /* 0x0000001fffe37819 */ /* 0x004fe200000114dd */
[----:B------:R-:W-:-:S06]  /*15e0*/  IMAD.SHL.U32 R225, R221, 0x4, RZ ;  /* 0x00000004dde17824 */ /* 0x000fcc00078e00ff */
        /* <DEDUP_REMOVED lines=22> */
[----:B------:R-:W-:Y:S02]  /*1750*/  IMAD.U32 R2, RZ, RZ, UR5 ;  /* 0x00000005ff027e24 */ /* 0x000fe4000f8e00ff */
[----:B------:R-:W-:Y:S02]  /*1760*/  IMAD.U32 R25, RZ, RZ, UR4 ;  /* 0x00000004ff197e24 */ /* 0x000fe4000f8e00ff */
[----:B------:R-:W-:Y:S01]  /*1770*/  IMAD.MOV.U32 R23, RZ, RZ, R221 ;  /* 0x000000ffff177224 */ /* 0x000fe200078e00dd */
[----:B0-----:R-:W-:Y:S06]  /*1780*/  @P2 BRA `(.L_x_2629) ;  /* 0x0000000000242947 */ /* 0x001fec0003800000 */
        /* <DEDUP_REMOVED lines=9> */
.L_x_2629:
[----:B------:R-:W-:Y:S01]  /*1820*/  ULDC.64 UR4, c[0x0][0xa20] ;  /* 0x0002880000047ab9 */ /* 0x000fe20000000a00 */
[----:B------:R-:W-:Y:S02]  /*1830*/  MOV R224, R22 ;  /* 0x0000001600e07202 */ /* 0x000fe40000000f00 */
[----:B------:R-:W-:-:S04]  /*1840*/  ISETP.NE.U32.AND P1, PT, RZ, UR4, PT ;  /* 0x00000004ff007c0c */ /* 0x000fc8000bf25070 */
[----:B------:R-:W-:-:S13]  /*1850*/  ISETP.NE.AND.EX P1, PT, RZ, UR5, PT, P1 ;  /* 0x00000005ff007c0c */ /* 0x000fda000bf25310 */
[----:B------:R-:W-:Y:S05]  /*1860*/  @!P1 BRA `(.L_x_2630) ;  /* 0x0000000000109947 */ /* 0x000fea0003800000 */
[----:B------:R-:W-:-:S04]  /*1870*/  IADD3 R4, P0, R225, UR4, RZ ;  /* 0x00000004e1047c10 */ /* 0x000fc8000ff1e0ff */
[----:B------:R-:W-:-:S05]  /*1880*/  IADD3.X R5, R226, UR5, RZ, P0, !PT ;  /* 0x00000005e2057c10 */ /* 0x000fca00087fe4ff */
[----:B------:R0:W5:Y:S01]  /*1890*/  LDG.E R25, desc[UR50][R4.64] ;  /* 0x0000003204197981 */ /* 0x000162000c1e1900 */
[----:B------:R-:W-:Y:S05]  /*18a0*/  BRA `(.L_x_2631) ;  /* 0x0000000000107947 */ /* 0x000fea0003800000 */
.L_x_2630:
[----:B------:R-:W-:Y:S05]  /*18b0*/  @!P0 BRA `(.L_x_2631) ;  /* 0x00000000000c8947 */ /* 0x000fea0003800000 */
[----:B------:R-:W2:Y:S04]  /*18c0*/  LDG.E R4, desc[UR50][R8.64] ;  /* 0x0000003208047981 */ /* 0x000ea8000c1e1900 */
[----:B------:R-:W2:Y:S02]  /*18d0*/  LDG.E R25, desc[UR50][R8.64+0x4] ;  /* 0x0000043208197981 */ /* 0x000ea4000c1e1900 */
[----:B--2---:R-:W-:-:S07]  /*18e0*/  IMAD.IADD R25, R25, 0x1, -R4 ;  /* 0x0000000119197824 */ /* 0x004fce00078e0a04 */
.L_x_2631:
[----:B------:R-:W-:Y:S01]  /*18f0*/  ULDC.64 UR4, c[0x0][0xa10] ;  /* 0x0002840000047ab9 */ /* 0x000fe20000000a00 */
[----:B------:R-:W1:Y:S01]  /*1900*/  LDC R9, c[0x0][0x448] ;  /* 0x00011200ff097b82 */ /* 0x000e620000000800 */
[----:B------:R-:W-:-:S04]  /*1910*/  ISETP.NE.U32.AND P0, PT, RZ, UR4, PT ;  /* 0x00000004ff007c0c */ /* 0x000fc8000bf05070 */
[----:B------:R-:W-:Y:S01]  /*1920*/  ISETP.NE.AND.EX P0, PT, RZ, UR5, PT, P0 ;  /* 0x00000005ff007c0c */ /* 0x000fe2000bf05300 */
[----:B------:R-:W-:-:S12]  /*1930*/  ULDC.64 UR4, c[0x0][0xa30] ;  /* 0x00028c0000047ab9 */ /* 0x000fd80000000a00 */
[----:B0-----:R-:W0:Y:S02]  /*1940*/  @P0 LDC.64 R4, c[0x0][0xa10] ;  /* 0x00028400ff040b82 */ /* 0x001e240000000a00 */
[----:B0-----:R-:W-:-:S05]  /*1950*/  @P0 IMAD.WIDE R4, R23, 0x4, R4 ;  /* 0x0000000417040825 */ /* 0x001fca00078e0204 */
[----:B------:R-:W2:Y:S04]  /*1960*/  @P0 LDG.E R3, desc[UR50][R4.64] ;  /* 0x0000003204030981 */ /* 0x000ea8000c1e1900 */
[----:B------:R0:W2:Y:S01]  /*1970*/  @P0 LDG.E R8, desc[UR50][R4.64+0x4] ;  /* 0x0000043204080981 */ /* 0x0000a2000c1e1900 */
[----:B------:R-:W-:Y:S01]  /*1980*/  ISETP.NE.U32.AND P1, PT, RZ, UR4, PT ;  /* 0x00000004ff007c0c */ /* 0x000fe2000bf25070 */
[----:B-----5:R-:W-:-:S03]  /*1990*/  IMAD.MOV.U32 R135, RZ, RZ, R25 ;  /* 0x000000ffff877224 */ /* 0x020fc600078e0019 */
[----:B------:R-:W-:-:S13]  /*19a0*/  ISETP.NE.AND.EX P1, PT, RZ, UR5, PT, P1 ;  /* 0x00000005ff007c0c */ /* 0x000fda000bf25310 */
[----:B------:R-:W-:-:S04]  /*19b0*/  @P1 IADD3 R6, P2, R225, UR4, RZ ;  /* 0x00000004e1061c10 */ /* 0x000fc8000ff5e0ff */
[----:B------:R-:W-:-:S05]  /*19c0*/  @P1 IADD3.X R7, R226, UR5, RZ, P2, !PT ;  /* 0x00000005e2071c10 */ /* 0x000fca00097fe4ff */
[----:B------:R3:W5:Y:S01]  /*19d0*/  @P1 LDG.E R135, desc[UR50][R6.64] ;  /* 0x0000003206871981 */ /* 0x000762000c1e1900 */
[----:B-1----:R-:W-:Y:S01]  /*19e0*/  ISETP.NE.AND P1, PT, R9, 0x1, PT ;  /* 0x000000010900780c */ /* 0x002fe20003f25270 */
[----:B------:R-:W-:-:S04]  /*19f0*/  IMAD.SHL.U32 R212, R21, 0x80, RZ ;  /* 0x0000008015d47824 */ /* 0x000fc800078e00ff */
[----:B0-----:R-:W-:-:S08]  /*1a00*/  VIADD R4, R212, 0x7f ;  /* 0x0000007fd4047836 */ /* 0x001fd00000000000 */
[----:B------:R-:W0:Y:S08]  /*1a10*/  @P1 LDC R9, c[0x0][0x44c] ;  /* 0x00011300ff091b82 */ /* 0x000e300000000800 */
[----:B------:R-:W1:Y:S01]  /*1a20*/  @P1 LDC R5, c[0x0][0x450] ;  /* 0x00011400ff051b82 */ /* 0x000e620000000800 */
[----:B--2---:R-:W-:Y:S01]  /*1a30*/  @P0 IMAD.IADD R2, R8, 0x1, -R3 ;  /* 0x0000000108020824 */ /* 0x004fe200078e0a03 */
[----:B------:R-:W-:Y:S01]  /*1a40*/  IADD3 R8, -R0, R25, RZ ;  /* 0x0000001900087210 */ /* 0x000fe20007ffe1ff */
[----:B0-----:R-:W-:-:S04]  /*1a50*/  @P1 IMAD.HI.U32 R0, R4, R9, RZ ;  /* 0x0000000904001227 */ /* 0x001fc800078e00ff */
[----:B------:R-:W-:Y:S01]  /*1a60*/  IMAD.IADD R214, R8, 0x1, R2 ;  /* 0x0000000108d67824 */ /* 0x000fe200078e0202 */
[----:B-1----:R-:W-:-:S03]  /*1a70*/  @P1 SHF.R.U32.HI R4, RZ, R5, R0 ;  /* 0x00000005ff041219 */ /* 0x002fc60000011600 */
[C---:B------:R-:W-:Y:S01]  /*1a80*/  VIADD R0, R214.reuse, 0x9f ;  /* 0x0000009fd6007836 */ /* 0x040fe20000000000 */
[----:B------:R-:W-:-:S03]  /*1a90*/  IADD3 R151, R214, 0xa0, -R213 ;  /* 0x000000a0d6977810 */ /* 0x000fc60007ffe8d5 */
[----:B------:R-:W-:-:S04]  /*1aa0*/  IMAD.HI R0, R0, 0x66666667, RZ ;  /* 0x6666666700007827 */ /* 0x000fc800078e02ff */
[----:B------:R-:W-:Y:S01]  /*1ab0*/  IMAD.IADD R4, R151, 0x1, R4 ;  /* 0x0000000197047824 */ /* 0x000fe200078e0204 */
[----:B------:R-:W-:-:S03]  /*1ac0*/  SHF.R.U32.HI R3, RZ, 0x1f, R0 ;  /* 0x0000001fff037819 */ /* 0x000fc60000011600 */
[----:B------:R-:W-:Y:S01]  /*1ad0*/  IMAD.HI R4, R4, 0x66666667, RZ ;  /* 0x6666666704047827 */ /* 0x000fe200078e02ff */
[----:B------:R-:W-:-:S04]  /*1ae0*/  LEA.HI.SX32 R152, R0, R3, 0x1a ;  /* 0x0000000300987211 */ /* 0x000fc800078fd2ff */
[----:B------:R-:W-:-:S04]  /*1af0*/  SHF.R.U32.HI R5, RZ, 0x1f, R4 ;  /* 0x0000001fff057819 */ /* 0x000fc80000011604 */
[----:B------:R-:W-:Y:S01]  /*1b00*/  LEA.HI.SX32 R5, R4, R5, 0x1a ;  /* 0x0000000504057211 */ /* 0x000fe200078fd2ff */
[----:B------:R-:W-:-:S03]  /*1b10*/  IMAD.MOV R4, RZ, RZ, -R8 ;  /* 0x000000ffff047224 */ /* 0x000fc600078e0a08 */
[----:B------:R-:W-:Y:S02]  /*1b20*/  VIMNMX R5, R152, R5, PT ;  /* 0x0000000598057248 */ /* 0x000fe40003fe0100 */
[----:B------:R-:W-:-:S03]  /*1b30*/  VIMNMX R4, RZ, R4, !PT ;  /* 0x00000004ff047248 */ /* 0x000fc60007fe0100 */
[----:B------:R-:W-:-:S05]  /*1b40*/  IMAD R5, R5, 0xa0, -R8 ;  /* 0x000000a005057824 */ /* 0x000fca00078e0a08 */
[----:B------:R-:W-:-:S04]  /*1b50*/  VIMNMX R3, R5, R2, PT ;  /* 0x0000000205037248 */ /* 0x000fc80003fe0100 */
[----:B------:R-:W-:Y:S01]  /*1b60*/  ISETP.GT.AND P0, PT, R3, R4, PT ;  /* 0x000000040300720c */ /* 0x000fe20003f04270 */
[----:B------:R-:W-:-:S05]  /*1b70*/  IMAD.WIDE.U32 R4, R4, -0x33333333, RZ ;  /* 0xcccccccd04047825 */ /* 0x000fca00078e00ff */
[----:B------:R-:W-:-:S04]  /*1b80*/  SHF.R.U32.HI R121, RZ, 0x7, R5 ;  /* 0x00000007ff797819 */ /* 0x000fc80000011605 */
[----:B------:R-:W-:-:S03]  /*1b90*/  MOV R24, R121 ;  /* 0x0000007900187202 */ /* 0x000fc60000000f00 */
[----:B------:R-:W-:-:S04]  /*1ba0*/  @P0 VIADD R0, R3, 0x9f ;  /* 0x0000009f03000836 */ /* 0x000fc80000000000 */
[----:B------:R-:W-:-:S05]  /*1bb0*/  @P0 IMAD.HI R0, R0, 0x66666667, RZ ;  /* 0x6666666700000827 */ /* 0x000fca00078e02ff */
[----:B------:R-:W-:-:S04]  /*1bc0*/  @P0 SHF.R.U32.HI R3, RZ, 0x1f, R0 ;  /* 0x0000001fff030819 */ /* 0x000fc80000011600 */
[----:B------:R-:W-:Y:S02]  /*1bd0*/  @P0 LEA.HI.SX32 R24, R0, R3, 0x1a ;  /* 0x0000000300180211 */ /* 0x000fe400078fd2ff */
[----:B------:R-:W-:Y:S02]  /*1be0*/  PLOP3.LUT P0, PT, PT, PT, PT, 0x80, 0x0 ;  /* 0x000000000000781c */ /* 0x000fe40003f0f070 */
[----:B------:R-:W-:-:S13]  /*1bf0*/  ISETP.GT.AND P1, PT, R24, R121, PT ;  /* 0x000000791800720c */ /* 0x000fda0003f24270 */
[----:B---3--:R-:W-:Y:S05]  /*1c00*/  @!P1 BRA `(.L_x_2632) ;  /* 0x000000e400649947 */ /* 0x008fea0003800000 */
        /* <DEDUP_REMOVED lines=11> */
[----:B------:R-:W-:Y:S01]  /*1cc0*/  MOV R10, UR6 ;  /* 0x00000006000a7c02 */ /* 0x000fe20008000f00 */
        /* <DEDUP_REMOVED lines=8> */
.L_x_2634:
[----:B------:R-:W-:Y:S05]  /*1d50*/  BSYNC B6 ;  /* 0x0000000000067941 */ /* 0x000fea0003800000 */
.L_x_2633:
[----:B------:R-:W-:Y:S01]  /*1d60*/  VIADD R0, R18, 0xa400 ;  /* 0x0000a40012007836 */ /* 0x000fe20000000000 */
[----:B------:R-:W-:Y:S04]  /*1d70*/  BSSY B6, `(.L_x_2635) ;  /* 0x0000013000067945 */ /* 0x000fe80003800000 */
[----:B------:R-:W-:-:S13]  /*1d80*/  LOP3.LUT P0, RZ, R0, 0x3ff, RZ, 0xc0, !PT ;  /* 0x000003ff00ff7812 */ /* 0x000fda000780c0ff */
[----:B------:R-:W-:Y:S05]  /*1d90*/  @!P0 BRA `(.L_x_2636) ;  /* 0x0000000000408947 */ /* 0x000fea0003800000 */
[----:B------:R-:W-:Y:S01]  /*1da0*/  MOV R0, 0x0 ;  /* 0x0000000000007802 */ /* 0x000fe20000000f00 */
[----:B------:R-:W-:Y:S01]  /*1db0*/  ULDC.64 UR4, c[0x4][0xc8] ;  /* 0x0100320000047ab9 */ /* 0x000fe20000000a00 */
[----:B------:R-:W-:Y:S01]  /*1dc0*/  ULDC.64 UR6, c[0x4][0xd0] ;  /* 0x0100340000067ab9 */ /* 0x000fe20000000a00 */
[----:B------:R-:W-:Y:S01]  /*1dd0*/  MOV R4, UR4 ;  /* 0x0000000400047c02 */ /* 0x000fe20008000f00 */
[----:B------:R0:W1:Y:S01]  /*1de0*/  LDC.64 R14, c[0x4][R0] ;  /* 0x01000000000e7b82 */ /* 0x0000620000000a00 */
[----:B------:R-:W-:Y:S01]  /*1df0*/  IMAD.U32 R5, RZ, RZ, UR5 ;  /* 0x00000005ff057e24 */ /* 0x000fe2000f8e00ff */
        /* <DEDUP_REMOVED lines=10> */
.L_x_2636:
[----:B------:R-:W-:Y:S05]  /*1ea0*/  BSYNC B6 ;  /* 0x0000000000067941 */ /* 0x000fea0003800000 */
.L_x_2635:
        /* <DEDUP_REMOVED lines=12> */
[----:B------:R-:W-:Y:S01]  /*1f70*/  SHF.R.S32.HI R9, RZ, 0x1f, R198 ;  /* 0x0000001fff097819 */ /* 0x000fe200000114c6 */
[----:B------:R-:W4:Y:S01]  /*1f80*/  LDC.64 R96, c[0x0][0x408] ;  /* 0x00010200ff607b82 */ /* 0x000f220000000a00 */
        /* <DEDUP_REMOVED lines=13> */
[----:B------:R-:W-:-:S03]  /*2060*/  SEL R4, RZ, 0x1, P4 ;  /* 0x00000001ff047807 */ /* 0x000fc60002000000 */
[----:B------:R-:W-:Y:S01]  /*2070*/  IMAD.SHL.U32 R5, R5, 0x2, RZ ;  /* 0x0000000205057824 */ /* 0x000fe200078e00ff */
[----:B------:R-:W-:-:S04]  /*2080*/  ISETP.GE.AND P4, PT, R189, UR4, PT ;  /* 0x00000004bd007c0c */ /* 0x000fc8000bf86270 */
[----:B------:R-:W-:Y:S02]  /*2090*/  LOP3.LUT R6, R5, 0x2, R4, 0xe2, !PT ;  /* 0x0000000205067812 */ /* 0x000fe400078ee204 */
[----:B------:R-:W-:Y:S02]  /*20a0*/  SEL R5, RZ, 0xffffffff, P3 ;  /* 0xffffffffff057807 */ /* 0x000fe40001800000 */
[----:B------:R-:W-:Y:S02]  /*20b0*/  ISETP.GE.AND P3, PT, R3, UR4, PT ;  /* 0x0000000403007c0c */ /* 0x000fe4000bf66270 */
[----:B------:R-:W-:Y:S01]  /*20c0*/  SEL R7, RZ, 0x8, P4 ;  /* 0x00000008ff077807 */ /* 0x000fe20002000000 */
[----:B------:R-:W-:Y:S01]  /*20d0*/  IMAD.SHL.U32 R11, R5, 0x2, RZ ;  /* 0x00000002050b7824 */ /* 0x000fe200078e00ff */
[----:B------:R-:W-:Y:S01]  /*20e0*/  SEL R5, RZ, 0x4, P3 ;  /* 0x00000004ff057807 */ /* 0x000fe20001800000 */
[----:B------:R-:W-:Y:S01]  /*20f0*/  IMAD R8, R9, R102, RZ ;  /* 0x0000006609087224 */ /* 0x000fe200078e02ff */
[----:B------:R-:W-:-:S02]  /*2100*/  SEL R4, RZ, 0x1, P2 ;  /* 0x00000001ff047807 */ /* 0x000fc40001000000 */
[----:B------:R-:W-:Y:S02]  /*2110*/  LOP3.LUT R7, R7, R6, R5, 0xfe, !PT ;  /* 0x0000000607077212 */ /* 0x000fe400078efe05 */
[----:B------:R-:W-:Y:S02]  /*2120*/  ISETP.GE.AND P2, PT, R195, UR4, PT ;  /* 0x00000004c3007c0c */ /* 0x000fe4000bf46270 */
[----:B------:R-:W-:Y:S02]  /*2130*/  SEL R5, RZ, 0x4, P0 ;  /* 0x00000004ff057807 */ /* 0x000fe40000000000 */
[-C--:B----4-:R-:W-:Y:S02]  /*2140*/  ISETP.GE.AND P0, PT, R16, R13.reuse, PT ;  /* 0x0000000d1000720c */ /* 0x090fe40003f06270 */
[-C--:B------:R-:W-:Y:S02]  /*2150*/  ISETP.GE.AND P3, PT, R0, R13.reuse, PT ;  /* 0x0000000d0000720c */ /* 0x080fe40003f66270 */
[----:B------:R-:W-:-:S02]  /*2160*/  ISETP.GE.AND P5, PT, R3, R13, PT ;  /* 0x0000000d0300720c */ /* 0x000fc40003fa6270 */
[----:B------:R-:W-:Y:S01]  /*2170*/  LOP3.LUT R4, R11, 0x2, R4, 0xe2, !PT ;  /* 0x000000020b047812 */ /* 0x000fe200078ee204 */
[----:B------:R-:W-:Y:S01]  /*2180*/  IMAD R11, R198, R103, R8 ;  /* 0x00000067c60b7224 */ /* 0x000fe200078e0208 */
[----:B------:R-:W-:Y:S02]  /*2190*/  SEL R6, RZ, 0x8, P1 ;  /* 0x00000008ff067807 */ /* 0x000fe40000800000 */
[----:B------:R-:W-:Y:S02]  /*21a0*/  SEL R8, RZ, 0x10, P2 ;  /* 0x00000010ff087807 */ /* 0x000fe40001000000 */
[----:B------:R-:W-:Y:S02]  /*21b0*/  LOP3.LUT R20, R6, R4, R5, 0xfe, !PT ;  /* 0x0000000406147212 */ /* 0x000fe400078efe05 */
[----:B------:R-:W-:Y:S02]  /*21c0*/  LOP3.LUT R12, R7, R8, RZ, 0xfc, !PT ;  /* 0x00000008070c7212 */ /* 0x000fe400078efcff */
[----:B------:R-:W-:-:S02]  /*21d0*/  SEL R5, R13, RZ, P0 ;  /* 0x000000ff0d057207 */ /* 0x000fc40000000000 */
[C---:B------:R-:W-:Y:S02]  /*21e0*/  SEL R7, R13.reuse, RZ, P3 ;  /* 0x000000ff0d077207 */ /* 0x040fe40001800000 */
[----:B------:R-:W-:Y:S02]  /*21f0*/  IADD3 R5, R16, R5, RZ ;  /* 0x0000000510057210 */ /* 0x000fe40007ffe0ff */
[----:B------:R-:W-:Y:S01]  /*2200*/  SEL R6, R13, RZ, P5 ;  /* 0x000000ff0d067207 */ /* 0x000fe20002800000 */
[----:B------:R-:W-:Y:S01]  /*2210*/  IMAD.IADD R7, R0, 0x1, R7 ;  /* 0x0000000100077824 */ /* 0x000fe200078e0207 */
[----:B------:R-:W-:Y:S01]  /*2220*/  SHF.R.S32.HI R191, RZ, 0x1f, R190 ;  /* 0x0000001fffbf7819 */ /* 0x000fe200000114be */
[-C--:B------:R-:W-:Y:S01]  /*2230*/  IMAD R9, R9, R96.reuse, RZ ;  /* 0x0000006009097224 */ /* 0x080fe200078e02ff */
[----:B------:R-:W-:Y:S01]  /*2240*/  SHF.R.S32.HI R4, RZ, 0x1f, R5 ;  /* 0x0000001fff047819 */ /* 0x000fe20000011405 */
[----:B------:R-:W-:-:S03]  /*2250*/  IMAD.WIDE.U32 R98, R198, R96, R16 ;  /* 0x00000060c6627225 */ /* 0x000fc600078e0010 */
[-C--:B------:R-:W-:Y:S01]  /*2260*/  LEA.HI R28, R4, R5.reuse, RZ, 0x4 ;  /* 0x00000005041c7211 */ /* 0x080fe200078f20ff */
[----:B------:R-:W-:Y:S01]  /*2270*/  IMAD.WIDE.U32 R100, R198, R96, R190 ;  /* 0x00000060c6647225 */ /* 0x000fe200078e00be */
[----:B------:R-:W-:-:S03]  /*2280*/  LEA.HI R5, R4, R5, RZ, 0x6 ;  /* 0x0000000504057211 */ /* 0x000fc600078f30ff */
[C---:B------:R-:W-:Y:S02]  /*2290*/  IMAD R9, R198.reuse, R97, R9 ;  /* 0x00000061c6097224 */ /* 0x040fe400078e0209 */
[----:B------:R-:W-:-:S04]  /*22a0*/  IMAD.WIDE.U32 R106, R198, R102, R190 ;  /* 0x00000066c66a7225 */ /* 0x000fc800078e00be */
[----:B------:R-:W-:Y:S01]  /*22b0*/  IMAD.WIDE.U32 R104, R198, R102, R16 ;  /* 0x00000066c6687225 */ /* 0x000fe200078e0010 */
[----:B------:R-:W-:-:S03]  /*22c0*/  SHF.R.U32.HI R4, RZ, 0x3, R210 ;  /* 0x00000003ff047819 */ /* 0x000fc600000116d2 */
[----:B------:R-:W-:Y:S02]  /*22d0*/  IMAD.IADD R101, R101, 0x1, R9 ;  /* 0x0000000165657824 */ /* 0x000fe400078e0209 */
[----:B------:R-:W-:Y:S01]  /*22e0*/  IMAD.IADD R99, R9, 0x1, R99 ;  /* 0x0000000109637824 */ /* 0x000fe200078e0263 */
[----:B------:R-:W-:Y:S01]  /*22f0*/  LOP3.LUT R9, R210, 0x30, R28, 0xf8, !PT ;  /* 0x00000030d2097812 */ /* 0x000fe200078ef81c */
[----:B------:R-:W-:Y:S02]  /*2300*/  IMAD.IADD R107, R107, 0x1, R11 ;  /* 0x000000016b6b7824 */ /* 0x000fe400078e020b */
[----:B------:R-:W-:Y:S01]  /*2310*/  IMAD.IADD R105, R11, 0x1, R105 ;  /* 0x000000010b697824 */ /* 0x000fe200078e0269 */
[----:B------:R-:W-:Y:S01]  /*2320*/  LOP3.LUT R9, R9, R4, RZ, 0x3c, !PT ;  /* 0x0000000409097212 */ /* 0x000fe200078e3cff */
[----:B------:R-:W-:Y:S01]  /*2330*/  IMAD.MOV.U32 R122, RZ, RZ, 0x20 ;  /* 0x00000020ff7a7424 */ /* 0x000fe200078e00ff */
[----:B------:R-:W-:Y:S01]  /*2340*/  IADD3 R125, R26, R25, RZ ;  /* 0x000000191a7d7210 */ /* 0x000fe20007ffe0ff */
[----:B------:R-:W-:-:S02]  /*2350*/  IMAD.MOV.U32 R123, RZ, RZ, 0x40 ;  /* 0x00000040ff7b7424 */ /* 0x000fc400078e00ff */
[----:B-----5:R-:W-:Y:S01]  /*2360*/  IMAD.WIDE.U32 R106, R135, R102, R106 ;  /* 0x00000066876a7225 */ /* 0x020fe200078e006a */
[----:B------:R-:W-:-:S03]  /*2370*/  SHF.L.U64.HI R108, R96, 0x7, R97 ;  /* 0x00000007606c7819 */ /* 0x000fc60000010261 */
[----:B------:R-:W-:Y:S01]  /*2380*/  IMAD.WIDE.U32 R104, R135, R102, R104 ;  /* 0x0000006687687225 */ /* 0x000fe200078e0068 */
[----:B------:R-:W-:Y:S02]  /*2390*/  SHF.L.U32 R109, R96, 0x7, RZ ;  /* 0x00000007606d7819 */ /* 0x000fe400000006ff */
[----:B------:R-:W-:Y:S01]  /*23a0*/  SHF.R.S32.HI R116, RZ, 0x4, R28 ;  /* 0x00000004ff747819 */ /* 0x000fe2000001141c */
[----:B------:R-:W-:Y:S02]  /*23b0*/  IMAD R127, R97, 0xa0, RZ ;  /* 0x000000a0617f7824 */ /* 0x000fe400078e02ff */
[----:B------:R-:W-:-:S04]  /*23c0*/  IMAD.WIDE.U32 R100, R135, R96, R100 ;  /* 0x0000006087647225 */ /* 0x000fc800078e0064 */
[----:B------:R-:W-:-:S04]  /*23d0*/  IMAD.WIDE.U32 R98, R135, R96, R98 ;  /* 0x0000006087627225 */ /* 0x000fc800078e0062 */
[----:B------:R-:W-:Y:S02]  /*23e0*/  VIADD R150, R21, 0x8 ;  /* 0x0000000815967836 */ /* 0x000fe40000000000 */
[----:B------:R-:W-:Y:S01]  /*23f0*/  IMAD.SHL.U32 R118, R13, 0x2, RZ ;  /* 0x000000020d767824 */ /* 0x000fe200078e00ff */
[----:B--2---:R-:W-:Y:S01]  /*2400*/  LOP3.LUT R10, R10, 0xfffffffe, RZ, 0xc0, !PT ;  /* 0xfffffffe0a0a7812 */ /* 0x004fe200078ec0ff */
[----:B------:R-:W-:Y:S01]  /*2410*/  @!P6 BAR.SYNC.DEFER_BLOCKING 0x9, 0x100 ;  /* 0x024400000000eb1d */ /* 0x000fe20000010000 */
[----:B---3--:R-:W-:-:S05]  /*2420*/  R2P PR, R14, 0x6 ;  /* 0x000000060e007804 */ /* 0x008fca0000000000 */
[----:B------:R-:W0:Y:S01]  /*2430*/  S2R R14, SR_TID.X ;  /* 0x00000000000e7919 */ /* 0x000e220000002100 */
[----:B------:R-:W-:-:S05]  /*2440*/  @P5 LOP3.LUT R10, R10, 0x1, RZ, 0xfc, !PT ;  /* 0x000000010a0a5812 */ /* 0x000fca00078efcff */
[----:B------:R1:W-:Y:S02]  /*2450*/  STL [R1], R10 ;  /* 0x0000000a01007387 */ /* 0x0003e40000100800 */
[----:B-1----:R-:W-:Y:S01]  /*2460*/  IMAD.IADD R10, R3, 0x1, R6 ;  /* 0x00000001030a7824 */ /* 0x002fe200078e0206 */
[----:B------:R-:W-:-:S04]  /*2470*/  SHF.R.S32.HI R6, RZ, 0x1f, R7 ;  /* 0x0000001fff067819 */ /* 0x000fc80000011407 */
[CC--:B------:R-:W-:Y:S02]  /*2480*/  LEA.HI R29, R6.reuse, R7.reuse, RZ, 0x4 ;  /* 0x00000007061d7211 */ /* 0x0c0fe400078f20ff */
[----:B------:R-:W-:Y:S02]  /*2490*/  LEA.HI R7, R6, R7, RZ, 0x6 ;  /* 0x0000000706077211 */ /* 0x000fe400078f30ff */
[----:B------:R-:W-:Y:S02]  /*24a0*/  SHF.R.S32.HI R6, RZ, 0x6, R5 ;  /* 0x00000006ff067819 */ /* 0x000fe40000011405 */
[----:B------:R-:W-:Y:S02]  /*24b0*/  SHF.R.S32.HI R11, RZ, 0x1f, R10 ;  /* 0x0000001fff0b7819 */ /* 0x000fe4000001140a */
[----:B------:R-:W-:Y:S01]  /*24c0*/  LOP3.LUT R5, R207, 0x30, R28, 0xf8, !PT ;  /* 0x00000030cf057812 */ /* 0x000fe200078ef81c */
[----:B------:R-:W-:Y:S01]  /*24d0*/  IMAD R132, R6, 0x2800, R211 ;  /* 0x0000280006847824 */ /* 0x000fe200078e02d3 */
[----:B------:R-:W-:-:S02]  /*24e0*/  LEA.HI R30, R11, R10, RZ, 0x4 ;  /* 0x0000000a0b1e7211 */ /* 0x000fc400078f20ff */
[----:B------:R-:W-:Y:S01]  /*24f0*/  SHF.R.S32.HI R8, RZ, 0x6, R7 ;  /* 0x00000006ff087819 */ /* 0x000fe20000011407 */
[----:B------:R-:W-:Y:S01]  /*2500*/  IMAD R134, R6, 0x2800, R209 ;  /* 0x0000280006867824 */ /* 0x000fe200078e02d1 */
[----:B------:R-:W-:Y:S02]  /*2510*/  LOP3.LUT R7, R207, 0x30, R29, 0xf8, !PT ;  /* 0x00000030cf077812 */ /* 0x000fe400078ef81d */
[----:B------:R-:W-:Y:S02]  /*2520*/  LOP3.LUT R5, R5, R208, RZ, 0x3c, !PT ;  /* 0x000000d005057212 */ /* 0x000fe400078e3cff */
[----:B------:R-:W-:Y:S01]  /*2530*/  LEA.HI R10, R11, R10, RZ, 0x6 ;  /* 0x0000000a0b0a7211 */ /* 0x000fe200078f30ff */
[----:B------:R-:W-:Y:S01]  /*2540*/  IMAD.IADD R132, R132, 0x1, R9 ;  /* 0x0000000184847824 */ /* 0x000fe200078e0209 */
[----:B------:R-:W-:Y:S01]  /*2550*/  LOP3.LUT R6, R7, R208, RZ, 0x3c, !PT ;  /* 0x000000d007067212 */ /* 0x000fe200078e3cff */
[----:B------:R-:W-:Y:S01]  /*2560*/  IMAD R133, R8, 0x2800, R209 ;  /* 0x0000280008857824 */ /* 0x000fe200078e02d1 */
[----:B------:R-:W-:Y:S01]  /*2570*/  SHF.R.S32.HI R10, RZ, 0x6, R10 ;  /* 0x00000006ff0a7819 */ /* 0x000fe2000001140a */
[----:B------:R-:W-:Y:S01]  /*2580*/  IMAD.IADD R134, R134, 0x1, R5 ;  /* 0x0000000186867824 */ /* 0x000fe200078e0205 */
[--C-:B------:R-:W-:Y:S01]  /*2590*/  LOP3.LUT R9, R210, 0x30, R30.reuse, 0xf8, !PT ;  /* 0x00000030d2097812 */ /* 0x100fe200078ef81e */
[----:B0-----:R-:W-:Y:S01]  /*25a0*/  VIADD R31, R14, 0xffffff80 ;  /* 0xffffff800e1f7836 */ /* 0x001fe20000000000 */
[----:B------:R-:W-:Y:S01]  /*25b0*/  LOP3.LUT R5, R207, 0x30, R30, 0xf8, !PT ;  /* 0x00000030cf057812 */ /* 0x000fe200078ef81e */
[----:B------:R-:W-:Y:S01]  /*25c0*/  IMAD R130, R8, 0x2800, R211 ;  /* 0x0000280008827824 */ /* 0x000fe200078e02d3 */
[----:B------:R-:W-:Y:S01]  /*25d0*/  SHF.R.S32.HI R11, RZ, 0x1f, R135 ;  /* 0x0000001fff0b7819 */ /* 0x000fe20000011487 */
[----:B------:R-:W-:Y:S01]  /*25e0*/  IMAD.IADD R133, R133, 0x1, R6 ;  /* 0x0000000185857824 */ /* 0x000fe200078e0206 */
[----:B------:R-:W-:Y:S01]  /*25f0*/  LOP3.LUT R8, R9, R4, RZ, 0x3c, !PT ;  /* 0x0000000409087212 */ /* 0x000fe200078e3cff */
[C---:B------:R-:W-:Y:S01]  /*2600*/  IMAD R129, R10.reuse, 0x2800, R211 ;  /* 0x000028000a817824 */ /* 0x040fe200078e02d3 */
[----:B------:R-:W-:Y:S01]  /*2610*/  LOP3.LUT R6, R5, R208, RZ, 0x3c, !PT ;  /* 0x000000d005067212 */ /* 0x000fe200078e3cff */
[----:B------:R-:W-:Y:S01]  /*2620*/  IMAD R131, R10, 0x2800, R209 ;  /* 0x000028000a837824 */ /* 0x000fe200078e02d1 */
[----:B------:R-:W-:-:S02]  /*2630*/  LEA.HI R14, R31, R31, RZ, 0x1 ;  /* 0x0000001f1f0e7211 */ /* 0x000fc400078f08ff */
[----:B------:R-:W-:Y:S01]  /*2640*/  SEL R122, R122, 0xffffffe0, !P1 ;  /* 0xffffffe07a7a7807 */ /* 0x000fe20004800000 */
[----:B------:R-:W-:Y:S01]  /*2650*/  IMAD R10, R11, R102, RZ ;  /* 0x000000660b0a7224 */ /* 0x000fe200078e02ff */
[----:B------:R-:W-:Y:S01]  /*2660*/  ISETP.GE.AND P1, PT, R196, UR4, PT ;  /* 0x00000004c4007c0c */ /* 0x000fe2000bf26270 */
[----:B------:R-:W-:Y:S01]  /*2670*/  IMAD.IADD R129, R129, 0x1, R8 ;  /* 0x0000000181817824 */ /* 0x000fe200078e0208 */
[----:B------:R-:W-:Y:S01]  /*2680*/  LOP3.LUT R7, R210, 0x30, R29, 0xf8, !PT ;  /* 0x00000030d2077812 */ /* 0x000fe200078ef81d */
[----:B------:R-:W-:Y:S01]  /*2690*/  IMAD R8, R11, R96, RZ ;  /* 0x000000600b087224 */ /* 0x000fe200078e02ff */
[----:B------:R-:W-:Y:S01]  /*26a0*/  LOP3.LUT R14, R14, 0xfffffffe, RZ, 0xc0, !PT ;  /* 0xfffffffe0e0e7812 */ /* 0x000fe200078ec0ff */
[----:B------:R-:W-:Y:S01]  /*26b0*/  IMAD.IADD R131, R131, 0x1, R6 ;  /* 0x0000000183837824 */ /* 0x000fe200078e0206 */
[----:B------:R-:W-:Y:S01]  /*26c0*/  SEL R11, RZ, 0x20, P1 ;  /* 0x00000020ff0b7807 */ /* 0x000fe20000800000 */
[----:B------:R-:W-:Y:S01]  /*26d0*/  IMAD R9, R103, 0xa0, RZ ;  /* 0x000000a067097824 */ /* 0x000fe200078e02ff */
[----:B------:R-:W-:Y:S01]  /*26e0*/  SHF.L.U64.HI R5, R102, 0x7, R103 ;  /* 0x0000000766057819 */ /* 0x000fe20000010267 */
[----:B------:R-:W-:-:S02]  /*26f0*/  IMAD R25, R135, R103, R10 ;  /* 0x0000006787197224 */ /* 0x000fc400078e020a */
[C---:B------:R-:W-:Y:S01]  /*2700*/  IMAD.SHL.U32 R6, R102.reuse, 0x80, RZ ;  /* 0x0000008066067824 */ /* 0x040fe200078e00ff */
[----:B------:R-:W-:Y:S01]  /*2710*/  LOP3.LUT R7, R7, R4, RZ, 0x3c, !PT ;  /* 0x0000000407077212 */ /* 0x000fe200078e3cff */
[----:B------:R-:W-:Y:S01]  /*2720*/  IMAD.WIDE.U32 R102, R102, 0xa0, RZ ;  /* 0x000000a066667825 */ /* 0x000fe200078e00ff */
[----:B------:R-:W-:Y:S02]  /*2730*/  SHF.R.S32.HI R115, RZ, 0x4, R29 ;  /* 0x00000004ff737819 */ /* 0x000fe4000001141d */
[----:B------:R-:W-:Y:S01]  /*2740*/  SHF.R.S32.HI R114, RZ, 0x4, R30 ;  /* 0x00000004ff727819 */ /* 0x000fe2000001141e */
[----:B------:R-:W-:Y:S01]  /*2750*/  IMAD R27, R135, R97, R8 ;  /* 0x00000061871b7224 */ /* 0x000fe200078e0208 */
[----:B------:R-:W-:Y:S01]  /*2760*/  SEL R123, R123, 0xffffffc0, !P2 ;  /* 0xffffffc07b7b7807 */ /* 0x000fe20005000000 */
[----:B------:R-:W-:Y:S01]  /*2770*/  IMAD.WIDE.U32 R96, R96, 0xa0, RZ ;  /* 0x000000a060607825 */ /* 0x000fe200078e00ff */
[----:B------:R-:W-:Y:S02]  /*2780*/  LOP3.LUT R28, R28, 0xfffffff0, RZ, 0xc0, !PT ;  /* 0xfffffff01c1c7812 */ /* 0x000fe400078ec0ff */
[----:B------:R-:W-:Y:S01]  /*2790*/  LOP3.LUT R29, R29, 0xfffffff0, RZ, 0xc0, !PT ;  /* 0xfffffff01d1d7812 */ /* 0x000fe200078ec0ff */
[----:B------:R-:W-:Y:S01]  /*27a0*/  IMAD.IADD R14, R31, 0x1, -R14 ;  /* 0x000000011f0e7824 */ /* 0x000fe200078e0a0e */
[----:B------:R-:W-:-:S02]  /*27b0*/  LOP3.LUT R30, R30, 0xfffffff0, RZ, 0xc0, !PT ;  /* 0xfffffff01e1e7812 */ /* 0x000fc400078ec0ff */
[----:B------:R-:W-:Y:S01]  /*27c0*/  LOP3.LUT R11, R12, R11, RZ, 0xfc, !PT ;  /* 0x0000000b0c0b7212 */ /* 0x000fe200078efcff */
[----:B------:R-:W-:Y:S01]  /*27d0*/  IMAD.IADD R126, R103, 0x1, R9 ;  /* 0x00000001677e7824 */ /* 0x000fe200078e0209 */
[----:B------:R-:W-:Y:S01]  /*27e0*/  IADD3 R130, R130, R7, RZ ;  /* 0x0000000782827210 */ /* 0x000fe20007ffe0ff */
[----:B------:R-:W-:Y:S01]  /*27f0*/  IMAD.IADD R21, R107, 0x1, R25 ;  /* 0x000000016b157824 */ /* 0x000fe200078e0219 */
[C---:B------:R-:W-:Y:S01]  /*2800*/  LOP3.LUT R8, R20.reuse, 0x1, RZ, 0xc0, !PT ;  /* 0x0000000114087812 */ /* 0x040fe200078ec0ff */
[----:B------:R-:W-:Y:S01]  /*2810*/  IMAD.IADD R26, R101, 0x1, R27 ;  /* 0x00000001651a7824 */ /* 0x000fe200078e021b */
[----:B------:R-:W-:Y:S01]  /*2820*/  LOP3.LUT R9, R20, 0x2, RZ, 0xc0, !PT ;  /* 0x0000000214097812 */ /* 0x000fe200078ec0ff */
[----:B------:R-:W-:Y:S01]  /*2830*/  IMAD R113, R14, 0x80, R198 ;  /* 0x000000800e717824 */ /* 0x000fe200078e02c6 */
[----:B------:R-:W-:Y:S01]  /*2840*/  LOP3.LUT R10, R20, 0x4, RZ, 0xc0, !PT ;  /* 0x00000004140a7812 */ /* 0x000fe200078ec0ff */
[----:B------:R-:W-:Y:S01]  /*2850*/  IMAD.IADD R127, R97, 0x1, R127 ;  /* 0x00000001617f7824 */ /* 0x000fe200078e027f */
[----:B------:R-:W-:Y:S01]  /*2860*/  SHF.R.S32.HI R7, RZ, 0x1f, R22 ;  /* 0x0000001fff077819 */ /* 0x000fe20000011416 */
[----:B------:R-:W-:Y:S01]  /*2870*/  IMAD.IADD R25, R25, 0x1, R105 ;  /* 0x0000000119197824 */ /* 0x000fe200078e0269 */
[----:B------:R-:W-:-:S02]  /*2880*/  IADD3 R128, R123, R122, RZ ;  /* 0x0000007a7b807210 */ /* 0x000fc40007ffe0ff */
[----:B------:R-:W-:Y:S02]  /*2890*/  LOP3.LUT R20, R20, 0x8, RZ, 0xc0, !PT ;  /* 0x0000000814147812 */ /* 0x000fe400078ec0ff */
[----:B------:R-:W-:Y:S02]  /*28a0*/  IADD3 R27, R27, R99, RZ ;  /* 0x000000631b1b7210 */ /* 0x000fe40007ffe0ff */
[----:B------:R-:W-:Y:S02]  /*28b0*/  SHF.R.S32.HI R124, RZ, 0x1f, R23 ;  /* 0x0000001fff7c7819 */ /* 0x000fe40000011417 */
[----:B------:R-:W-:Y:S02]  /*28c0*/  SHF.R.S32.HI R112, RZ, 0x1f, R28 ;  /* 0x0000001fff707819 */ /* 0x000fe4000001141c */
[----:B------:R-:W-:Y:S02]  /*28d0*/  SHF.R.S32.HI R111, RZ, 0x1f, R29 ;  /* 0x0000001fff6f7819 */ /* 0x000fe4000001141d */
[----:B------:R-:W-:-:S02]  /*28e0*/  SHF.R.S32.HI R110, RZ, 0x1f, R30 ;  /* 0x0000001fff6e7819 */ /* 0x000fc4000001141e */
[----:B------:R-:W-:Y:S02]  /*28f0*/  LOP3.LUT R31, R12, 0x1, RZ, 0xc0, !PT ;  /* 0x000000010c1f7812 */ /* 0x000fe400078ec0ff */
[C---:B------:R-:W-:Y:S02]  /*2900*/  LOP3.LUT R32, R11.reuse, 0x2, RZ, 0xc0, !PT ;  /* 0x000000020b207812 */ /* 0x040fe400078ec0ff */
[C---:B------:R-:W-:Y:S02]  /*2910*/  LOP3.LUT R33, R11.reuse, 0x4, RZ, 0xc0, !PT ;  /* 0x000000040b217812 */ /* 0x040fe400078ec0ff */
[C---:B------:R-:W-:Y:S02]  /*2920*/  LOP3.LUT R34, R11.reuse, 0x8, RZ, 0xc0, !PT ;  /* 0x000000080b227812 */ /* 0x040fe400078ec0ff */
[C---:B------:R-:W-:Y:S02]  /*2930*/  LOP3.LUT R35, R11.reuse, 0x10, RZ, 0xc0, !PT ;  /* 0x000000100b237812 */ /* 0x040fe400078ec0ff */
[----:B------:R-:W-:-:S07]  /*2940*/  LOP3.LUT R84, R11, 0x20, RZ, 0xc0, !PT ;  /* 0x000000200b547812 */ /* 0x000fce00078ec0ff */
.L_x_2742:
[----:B------:R-:W2:Y:S01]  /*2950*/  LDL.LU R39, [R1] ;  /* 0x0000000001277983 */ /* 0x000ea20000300800 */
[----:B------:R-:W0:Y:S01]  /*2960*/  LDC R86, c[0x0][0x430] ;  /* 0x00010c00ff567b82 */ /* 0x000e220000000800 */
        /* <DEDUP_REMOVED lines=10> */
[----:B------:R-:W3:Y:S08]  /*2a10*/  @!P1 LDC.64 R12, c[0x0][0x418] ;  /* 0x00010600ff0c9b82 */ /* 0x000ef00000000a00 */
[----:B----4-:R-:W4:Y:S08]  /*2a20*/  @P2 LDC R11, c[0x0][0x434] ;  /* 0x00010d00ff0b2b82 */ /* 0x010f300000000800 */
[----:B------:R-:W1:Y:S01]  /*2a30*/  @P2 LDC R38, c[0x0][0x438] ;  /* 0x00010e00ff262b82 */ /* 0x000e620000000800 */
[----:B----4-:R-:W-:-:S05]  /*2a40*/  @P2 IMAD.HI.U32 R11, R40, R11, RZ ;  /* 0x0000000b280b2227 */ /* 0x010fca00078e00ff */
[----:B-1----:R-:W-:Y:S01]  /*2a50*/  @P2 SHF.R.U32.HI R36, RZ, R38, R11 ;  /* 0x00000026ff242219 */ /* 0x002fe2000001160b */
[----:B0-----:R-:W-:-:S03]  /*2a60*/  @!P1 IMAD R38, R124, R14, RZ ;  /* 0x0000000e7c269224 */ /* 0x001fc600078e02ff */
[----:B------:R-:W-:Y:S01]  /*2a70*/  @!P1 SHF.R.S32.HI R37, RZ, 0x1f, R36 ;  /* 0x0000001fff259819 */ /* 0x000fe20000011424 */
[C---:B------:R-:W-:Y:S02]  /*2a80*/  @!P1 IMAD R11, R23.reuse, R15, R38 ;  /* 0x0000000f170b9224 */ /* 0x040fe400078e0226 */
[----:B------:R-:W-:-:S04]  /*2a90*/  @!P1 IMAD.WIDE.U32 R14, R23, R14, R36 ;  /* 0x0000000e170e9225 */ /* 0x000fc800078e0024 */
[----:B------:R-:W-:Y:S01]  /*2aa0*/  @!P1 IMAD.IADD R11, R15, 0x1, R11 ;  /* 0x000000010f0b9824 */ /* 0x000fe200078e020b */
[----:B---3--:R-:W-:-:S04]  /*2ab0*/  @!P1 LEA R12, P2, R14, R12, 0x2 ;  /* 0x0000000c0e0c9211 */ /* 0x008fc800078410ff */
[----:B------:R-:W-:Y:S02]  /*2ac0*/  @!P1 LEA.HI.X R13, R14, R13, R11, 0x2, P2 ;  /* 0x0000000d0e0d9211 */ /* 0x000fe400010f140b */
[----:B------:R-:W-:-:S03]  /*2ad0*/  ISETP.GT.AND P2, PT, R24, R121, PT ;  /* 0x000000791800720c */ /* 0x000fc60003f44270 */
[----:B------:R0:W5:Y:S01]  /*2ae0*/  @!P1 LDG.E R85, desc[UR50][R12.64] ;  /* 0x000000320c559981 */ /* 0x000162000c1e1900 */
[----:B------:R-:W-:Y:S01]  /*2af0*/  ISETP.GE.AND P1, PT, R117, 0x1, PT ;  /* 0x000000017500780c */ /* 0x000fe20003f26270 */
[C---:B------:R-:W-:Y:S01]  /*2b00*/  IMAD R37, R19.reuse, 0x7800, R216 ;  /* 0x0000780013257824 */ /* 0x040fe200078e02d8 */
[----:B------:R-:W-:Y:S01]  /*2b10*/  IADD3 R11, -R36, RZ, RZ ;  /* 0x000000ff240b7210 */ /* 0x000fe20007ffe1ff */
[----:B------:R-:W-:Y:S05]  /*2b20*/  YIELD ;  /* 0x0000000000007946 */ /* 0x000fea0003800000 */
[----:B------:R-:W-:Y:S01]  /*2b30*/  IMAD R86, R86, R11, R40 ;  /* 0x0000000b56567224 */ /* 0x000fe200078e0228 */
[----:B------:R-:W-:Y:S01]  /*2b40*/  BSSY B0, `(.L_x_2637) ;  /* 0x0000cea000007945 */ /* 0x000fe20003800000 */
[----:B------:R-:W-:-:S02]  /*2b50*/  IMAD R11, R19, 0x7800, R219 ;  /* 0x00007800130b7824 */ /* 0x000fc400078e02db */
        /* <DEDUP_REMOVED lines=13> */
[----:B------:R-:W-:Y:S02]  /*2c30*/  IMAD R38, R127, R24, RZ ;  /* 0x000000187f267224 */ /* 0x000fe400078e02ff */
[----:B------:R-:W-:Y:S01]  /*2c40*/  IMAD R11, R86, UR5, R11 ;  /* 0x00000005560b7c24 */ /* 0x000fe2000f8e020b */
[----:B------:R-:W-:Y:S01]  /*2c50*/  ULDC.64 UR4, c[0x0][0x310] ;  /* 0x0000c40000047ab9 */ /* 0x000fe20000000a00 */
[----:B------:R-:W-:-:S02]  /*2c60*/  IMAD R93, R24, -0xa0, R2 ;  /* 0xffffff60185d7824 */ /* 0x000fc400078e0202 */
[----:B------:R-:W-:Y:S02]  /*2c70*/  IMAD R14, R92, UR4, RZ ;  /* 0x000000045c0e7c24 */ /* 0x000fe4000f8e02ff */
[----:B------:R-:W-:Y:S01]  /*2c80*/  IMAD.IADD R13, R13, 0x1, R11 ;  /* 0x000000010d0d7824 */ /* 0x000fe200078e020b */
[----:B------:R-:W-:Y:S01]  /*2c90*/  SHF.R.S32.HI R11, RZ, 0x1f, R24 ;  /* 0x0000001fff0b7819 */ /* 0x000fe20000011418 */
[----:B------:R-:W-:Y:S01]  /*2ca0*/  IMAD R15, R85, UR5, R14 ;  /* 0x00000005550f7c24 */ /* 0x000fe2000f8e020e */
[----:B------:R-:W-:Y:S01]  /*2cb0*/  VIMNMX R93, R93, 0xa0, PT ;  /* 0x000000a05d5d7848 */ /* 0x000fe20003fe0100 */
[----:B------:R-:W-:Y:S01]  /*2cc0*/  IMAD.WIDE.U32 R12, R85, UR4, R12 ;  /* 0x00000004550c7c25 */ /* 0x000fe2000f8e000c */
[----:B------:R-:W-:-:S03]  /*2cd0*/  ULDC.64 UR4, c[0x0][0x308] ;  /* 0x0000c20000047ab9 */ /* 0x000fc60000000a00 */
[----:B------:R-:W-:Y:S02]  /*2ce0*/  IMAD.IADD R13, R13, 0x1, R15 ;  /* 0x000000010d0d7824 */ /* 0x000fe400078e020f */
[----:B------:R-:W-:Y:S02]  /*2cf0*/  IMAD R15, R7, UR4, RZ ;  /* 0x00000004070f7c24 */ /* 0x000fe4000f8e02ff */
[----:B------:R-:W-:Y:S02]  /*2d00*/  IMAD R43, R11, R96, R38 ;  /* 0x000000600b2b7224 */ /* 0x000fe400078e0226 */
[----:B------:R-:W-:-:S04]  /*2d10*/  IMAD.WIDE.U32 R38, R22, UR4, R12 ;  /* 0x0000000416267c25 */ /* 0x000fc8000f8e000c */
[----:B------:R-:W-:Y:S01]  /*2d20*/  IMAD R119, R22, UR5, R15 ;  /* 0x0000000516777c24 */ /* 0x000fe2000f8e020f */
[----:B------:R-:W-:Y:S01]  /*2d30*/  ULDC.64 UR4, c[0x0][0x2e8] ;  /* 0x0000ba0000047ab9 */ /* 0x000fe20000000a00 */
[-C--:B------:R-:W-:Y:S01]  /*2d40*/  IMAD R14, R126, R24.reuse, RZ ;  /* 0x000000187e0e7224 */ /* 0x080fe200078e02ff */
[----:B------:R-:W-:Y:S01]  /*2d50*/  IADD3 R120, P2, R38, UR4, RZ ;  /* 0x0000000426787c10 */ /* 0x000fe2000ff5e0ff */
[----:B------:R-:W-:-:S03]  /*2d60*/  IMAD.WIDE.U32 R12, R96, R24, RZ ;  /* 0x00000018600c7225 */ /* 0x000fc600078e00ff */
[----:B------:R-:W-:Y:S01]  /*2d70*/  IADD3.X R119, R39, UR5, R119, P2, !PT ;  /* 0x0000000527777c10 */ /* 0x000fe200097fe477 */
[----:B------:R-:W-:Y:S01]  /*2d80*/  IMAD R41, R11, R102, R14 ;  /* 0x000000660b297224 */ /* 0x000fe200078e020e */
[----:B------:R-:W-:Y:S01]  /*2d90*/  IADD3 R90, R13, R43, RZ ;  /* 0x0000002b0d5a7210 */ /* 0x000fe20007ffe0ff */
[----:B------:R-:W-:-:S04]  /*2da0*/  IMAD.WIDE.U32 R14, R102, R24, RZ ;  /* 0x00000018660e7225 */ /* 0x000fc800078e00ff */
        /* <DEDUP_REMOVED lines=54> */
.L_x_2641:
[----:B------:R-:W-:Y:S05]  /*3110*/  BSYNC B1 ;  /* 0x0000000000017941 */ /* 0x000fea0003800000 */
.L_x_2640:
        /* <DEDUP_REMOVED lines=57> */
.L_x_2643:
[----:B------:R-:W-:Y:S05]  /*34b0*/  BSYNC B1 ;  /* 0x0000000000017941 */ /* 0x000fea0003800000 */
.L_x_2642:
        /* <DEDUP_REMOVED lines=26> */
.L_x_2644:
[----:B------:R-:W-:Y:S01]  /*3660*/  IMAD R94, R19, 0x8, R18 ;  /* 0x00000008135e7824 */ /* 0x000fe200078e0212 */
[----:B------:R-:W-:Y:S01]  /*3670*/  SHF.L.U32 R95, R199, 0x1f, RZ ;  /* 0x0000001fc75f7819 */ /* 0x000fe200000006ff */
[----:B------:R-:W-:Y:S03]  /*3680*/  BSSY B1, `(.L_x_2645) ;  /* 0x0000003000017945 */ /* 0x000fe60003800000 */
[----:B------:R-:W1:Y:S02]  /*3690*/  SYNCS.PHASECHK.TRANS64.TRYWAIT P5, [R94+URZ+0x29890], R95 ;  /* 0x0298905f5e0075a7 */ /* 0x000e6400080a017f */
[----:B-1----:R-:W-:Y:S05]  /*36a0*/  @!P5 BRA `(.L_x_2646) ;  /* 0x0000029c0044d947 */ /* 0x002fea0003800000 */
.L_x_2981:
[----:B------:R-:W-:Y:S05]  /*36b0*/  BSYNC B1 ;  /* 0x0000000000017941 */ /* 0x000fea0003800000 */
.L_x_2645:
[----:B------:R-:W-:-:S03]  /*36c0*/  UMOV UR4, 0xffffffff ;  /* 0xffffffff00047882 */ /* 0x000fc60000000000 */
[----:B------:R-:W-:Y:S05]  /*36d0*/  BRA.DIV UR4, `(.L_x_2647) ;  /* 0x0000029e044c7947 */ /* 0x000fea000b800000 */
[----:B------:R2:W3:Y:S04]  /*36e0*/  SHFL.IDX PT, R149, R119, RZ, 0x1e1f ;  /* 0x001e1fff77957589 */ /* 0x0004e800000e0000 */
[----:B------:R2:W4:Y:S02]  /*36f0*/  SHFL.IDX PT, R11, R120, RZ, 0x1e1f ;  /* 0x001e1fff780b7589 */ /* 0x00052400000e0000 */
.L_x_2985:
        /* <DEDUP_REMOVED lines=17> */
[----:B------:R-:W-:Y:S01]  /*3810*/  LOP3.LUT R89, R89, 0xff0000ff, RZ, 0xc0, !PT ;  /* 0xff0000ff59597812 */ /* 0x000fe200078ec0ff */
[----:B------:R-:W-:Y:S01]  /*3820*/  IMAD.SHL.U32 R164, R164, 0x100, RZ ;  /* 0x00000100a4a47824 */ /* 0x000fe200078e00ff */
[----:B------:R-:W-:-:S02]  /*3830*/  F2FP.F16.E4M3.UNPACK_B R88, R161.H1 ;  /* 0x000000a1ff58723e */ /* 0x000fc400030006ff */
[----:B------:R-:W-:Y:S02]  /*3840*/  LOP3.LUT R83, R162, 0xff0000, R83, 0xf8, !PT ;  /* 0x00ff0000a2537812 */ /* 0x000fe400078ef853 */
[----:B0-----:R-:W-:Y:S01]  /*3850*/  F2FP.F16.E4M3.UNPACK_B R162, R13 ;  /* 0x0000000dffa2723e */ /* 0x001fe200020006ff */
[----:B------:R-:W-:Y:S01]  /*3860*/  HADD2.F32 R166, -RZ, R88.H0_H0 ;  /* 0x20000058ffa67230 */ /* 0x000fe20000004100 */
[----:B------:R-:W-:Y:S02]  /*3870*/  LOP3.LUT R164, R89, 0xff00, R164, 0xf8, !PT ;  /* 0x0000ff0059a47812 */ /* 0x000fe400078ef8a4 */
        /* <DEDUP_REMOVED lines=19> */
[----:B------:R-:W-:Y:S01]  /*39b0*/  SHF.L.U32 R13, R82, 0x10, RZ ;  /* 0x00000010520d7819 */ /* 0x000fe200000006ff */
[----:B------:R-:W-:Y:S01]  /*39c0*/  IMAD.MOV.U32 R82, RZ, RZ, R15 ;  /* 0x000000ffff527224 */ /* 0x000fe200078e000f */
[----:B------:R-:W-:Y:S02]  /*39d0*/  F2FP.F16.E4M3.UNPACK_B R15, R83.H1 ;  /* 0x00000053ff0f723e */ /* 0x000fe400030006ff */
[----:B------:R-:W-:-:S02]  /*39e0*/  LOP3.LUT R13, R164, 0xff0000, R13, 0xf8, !PT ;  /* 0x00ff0000a40d7812 */ /* 0x000fc400078ef80d */
        /* <DEDUP_REMOVED lines=53> */
[----:B------:R-:W-:Y:S02]  /*3d40*/  IMAD.MOV.U32 R13, RZ, RZ, R89 ;  /* 0x000000ffff0d7224 */ /* 0x000fe400078e0059 */
[-C--:B------:R-:W-:Y:S01]  /*3d50*/  FFMA.FTZ R162, R88, R83.reuse, -R162 ;  /* 0x0000005358a27223 */ /* 0x080fe200000108a2 */
        /* <DEDUP_REMOVED lines=11> */
.L_x_2653:
[----:B------:R-:W-:Y:S05]  /*3e10*/  BSYNC B3 ;  /* 0x0000000000037941 */ /* 0x000fea0003800000 */
.L_x_2652:
[----:B----4-:R-:W-:-:S05]  /*3e20*/  IADD3 R82, P2, R16, R11, RZ ;  /* 0x0000000b10527210 */ /* 0x010fca0007f5e0ff */
[----:B---3--:R-:W-:-:S05]  /*3e30*/  IMAD.X R83, R149, 0x1, R17, P2 ;  /* 0x0000000195537824 */ /* 0x008fca00010e0611 */
[----:B0-----:R0:W-:Y:S03]  /*3e40*/  ST.E.128 desc[UR50][R82.64], R12 ;  /* 0x0000000c52007985 */ /* 0x0011e6000c101d32 */
.L_x_2651:
[----:B------:R-:W-:Y:S05]  /*3e50*/  BSYNC B2 ;  /* 0x0000000000027941 */ /* 0x000fea0003800000 */
.L_x_2650:
        /* <DEDUP_REMOVED lines=45> */
[----:B------:R-:W-:Y:S01]  /*4130*/  HADD2.F32 R159, -RZ, R82.H0_H0 ;  /* 0x20000052ff9f7230 */ /* 0x000fe20000004100 */
[----:B------:R-:W-:Y:S01]  /*4140*/  F2FP.SATFINITE.E4M3.F32.PACK_AB_MERGE_C R78, R78, R83, R88 ;  /* 0x000000534e4e723e */ /* 0x000fe20004807058 */
[-C--:B------:R-:W-:Y:S01]  /*4150*/  FMUL.FTZ R161, R158, R89.reuse ;  /* 0x000000599ea17220 */ /* 0x080fe20000410000 */
[----:B------:R-:W-:Y:S01]  /*4160*/  SHF.R.U32.HI R88, RZ, 0x8, R81 ;  /* 0x00000008ff587819 */ /* 0x000fe20000011651 */
[C---:B------:R-:W-:Y:S01]  /*4170*/  FMUL.FTZ R163, R80.reuse, R89 ;  /* 0x0000005950a37220 */ /* 0x040fe20000410000 */
[----:B------:R-:W-:Y:S01]  /*4180*/  LOP3.LUT R83, R81, 0xff0000ff, RZ, 0xc0, !PT ;  /* 0xff0000ff51537812 */ /* 0x000fe200078ec0ff */
[-C--:B------:R-:W-:Y:S01]  /*4190*/  FFMA.FTZ R89, R80, R159.reuse, -R161 ;  /* 0x0000009f50597223 */ /* 0x080fe200000108a1 */
[----:B------:R-:W-:Y:S01]  /*41a0*/  SHF.R.U32.HI R81, RZ, 0x10, R81 ;  /* 0x00000010ff517819 */ /* 0x000fe20000011651 */
[----:B------:R-:W-:Y:S01]  /*41b0*/  FFMA.FTZ R80, R158, R159, R163 ;  /* 0x0000009f9e507223 */ /* 0x000fe200000100a3 */
        /* <DEDUP_REMOVED lines=9> */
[----:B------:R-:W-:Y:S01]  /*4250*/  LOP3.LUT R88, R88, 0xff0000, R81, 0xf8, !PT ;  /* 0x00ff000058587812 */ /* 0x000fe200078ef851 */
[----:B------:R-:W-:Y:S01]  /*4260*/  IMAD.MOV.U32 R81, RZ, RZ, R15 ;  /* 0x000000ffff517224 */ /* 0x000fe200078e000f */
[----:B------:R-:W-:-:S02]  /*4270*/  F2FP.SATFINITE.E4M3.F32.PACK_AB_MERGE_C R12, R13, R12, RZ ;  /* 0x0000000c0d0c723e */ /* 0x000fc400048070ff */
[----:B------:R-:W-:Y:S02]  /*4280*/  LOP3.LUT R83, R79, 0xff0000, R82, 0xf8, !PT ;  /* 0x00ff00004f537812 */ /* 0x000fe400078ef852 */
[----:B------:R-:W-:Y:S02]  /*4290*/  F2FP.F16.E4M3.UNPACK_B R15, R81 ;  /* 0x00000051ff0f723e */ /* 0x000fe400020006ff */
[----:B------:R-:W-:Y:S02]  /*42a0*/  F2FP.F16.E4M3.UNPACK_B R158, R88.H1 ;  /* 0x00000058ff9e723e */ /* 0x000fe400030006ff */
[-C--:B------:R-:W-:Y:S01]  /*42b0*/  F2FP.F16.E4M3.UNPACK_B R79, R83.reuse.H1 ;  /* 0x00000053ff4f723e */ /* 0x080fe200030006ff */
[--C-:B------:R-:W-:Y:S01]  /*42c0*/  HADD2.F32 R159, -RZ, R15.reuse.H1_H1 ;  /* 0x3000000fff9f7230 */ /* 0x100fe20000004100 */
[----:B------:R-:W-:Y:S01]  /*42d0*/  F2FP.F16.E4M3.UNPACK_B R83, R83 ;  /* 0x00000053ff53723e */ /* 0x000fe200020006ff */
[----:B------:R-:W-:Y:S01]  /*42e0*/  HADD2.F32 R82, -RZ, R158.H0_H0 ;  /* 0x2000009eff527230 */ /* 0x000fe20000004100 */
[----:B------:R-:W-:Y:S01]  /*42f0*/  F2FP.SATFINITE.E4M3.F32.PACK_AB_MERGE_C R12, R80, R89, R12 ;  /* 0x00000059500c723e */ /* 0x000fe2000480700c */
[----:B------:R-:W-:Y:S01]  /*4300*/  HADD2.F32 R15, -RZ, R15.H0_H0 ;  /* 0x2000000fff0f7230 */ /* 0x000fe20000004100 */
[----:B------:R-:W-:Y:S01]  /*4310*/  MOV R13, R78 ;  /* 0x0000004e000d7202 */ /* 0x000fe20000000f00 */
[----:B------:R-:W-:-:S02]  /*4320*/  HADD2.F32 R160, -RZ, R79.H0_H0 ;  /* 0x2000004fffa07230 */ /* 0x000fc40000004100 */
[-C--:B------:R-:W-:Y:S01]  /*4330*/  FMUL.FTZ R162, R159, R82.reuse ;  /* 0x000000529fa27220 */ /* 0x080fe20000410000 */
[----:B------:R-:W-:Y:S02]  /*4340*/  HADD2.F32 R79, -RZ, R79.H1_H1 ;  /* 0x3000004fff4f7230 */ /* 0x000fe40000004100 */
[C---:B------:R-:W-:Y:S01]  /*4350*/  FMUL.FTZ R164, R15.reuse, R82 ;  /* 0x000000520fa47220 */ /* 0x040fe20000410000 */
[----:B------:R-:W-:-:S03]  /*4360*/  FFMA.FTZ R82, R15, R160, -R162 ;  /* 0x000000a00f527223 */ /* 0x000fc600000108a2 */
        /* <DEDUP_REMOVED lines=33> */
.L_x_2657:
[----:B------:R-:W-:Y:S05]  /*4580*/  BSYNC B3 ;  /* 0x0000000000037941 */ /* 0x000fea0003800000 */
.L_x_2656:
[----:B------:R-:W-:-:S05]  /*4590*/  IMAD.SHL.U32 R80, R192, 0x10, RZ ;  /* 0x00000010c0507824 */ /* 0x000fca00078e00ff */
[----:B----4-:R-:W-:-:S04]  /*45a0*/  IADD3 R78, P2, R11, R80, RZ ;  /* 0x000000500b4e7210 */ /* 0x010fc80007f5e0ff */
[----:B---3--:R-:W-:-:S05]  /*45b0*/  LEA.HI.X.SX32 R79, R80, R149, 0x1, P2 ;  /* 0x00000095504f7211 */ /* 0x008fca00010f0eff */
[----:B0-----:R0:W-:Y:S04]  /*45c0*/  ST.E.128 desc[UR50][R78.64], R12 ;  /* 0x0000000c4e007985 */ /* 0x0011e8000c101d32 */
.L_x_2655:
[----:B------:R-:W-:Y:S05]  /*45d0*/  BSYNC B2 ;  /* 0x0000000000027941 */ /* 0x000fea0003800000 */
.L_x_2654:
[----:B------:R-:W-:Y:S01]  /*45e0*/  ISETP.NE.AND P2, PT, R33, RZ, PT ;  /* 0x000000ff2100720c */ /* 0x000fe20003f45270 */
[----:B------:R-:W-:-:S12]  /*45f0*/  BSSY B2, `(.L_x_2658) ;  /* 0x0000076000027945 */ /* 0x000fd80003800000 */
[----:B------:R-:W-:Y:S05]  /*4600*/  @!P2 BRA `(.L_x_2659) ;  /* 0x0000000400d0a947 */ /* 0x000fea0003800000 */
[----:B0-----:R-:W-:Y:S01]  /*4610*/  IMAD.SHL.U32 R12, R193, 0x10, RZ ;  /* 0x00000010c10c7824 */ /* 0x001fe200078e00ff */
[----:B------:R-:W-:Y:S04]  /*4620*/  BSSY B3, `(.L_x_2660) ;  /* 0x0000071000037945 */ /* 0x000fe80003800000 */
        /* <DEDUP_REMOVED lines=112> */
.L_x_2661:
[----:B------:R-:W-:Y:S05]  /*4d30*/  BSYNC B3 ;  /* 0x0000000000037941 */ /* 0x000fea0003800000 */
.L_x_2660:
[----:B---3--:R0:W-:Y:S02]  /*4d40*/  ST.E.128 desc[UR50][R78.64], R12 ;  /* 0x0000000c4e007985 */ /* 0x0081e4000c101d32 */
.L_x_2659:
[----:B------:R-:W-:Y:S05]  /*4d50*/  BSYNC B2 ;  /* 0x0000000000027941 */ /* 0x000fea0003800000 */
.L_x_2658:
[----:B------:R-:W-:Y:S01]  /*4d60*/  ISETP.NE.AND P2, PT, R34, RZ, PT ;  /* 0x000000ff2200720c */ /* 0x000fe20003f45270 */
[----:B------:R-:W-:-:S12]  /*4d70*/  BSSY B2, `(.L_x_2662) ;  /* 0x0000074000027945 */ /* 0x000fd80003800000 */
[----:B------:R-:W-:Y:S05]  /*4d80*/  @!P2 BRA `(.L_x_2663) ;  /* 0x0000000400c8a947 */ /* 0x000fea0003800000 */
[----:B0-----:R0:W0:Y:S01]  /*4d90*/  LDS.128 R12, [R36+0x1cc00] ;  /* 0x01cc0000240c7984 */ /* 0x0010220000000c00 */
[----:B----4-:R-:W-:Y:S01]  /*4da0*/  IADD3 R74, P2, R189, R11, RZ ;  /* 0x0000000bbd4a7210 */ /* 0x010fe20007f5e0ff */
[----:B------:R-:W-:Y:S03]  /*4db0*/  BSSY B3, `(.L_x_2664) ;  /* 0x000006e000037945 */ /* 0x000fe60003800000 */
[----:B---3--:R-:W-:Y:S02]  /*4dc0*/  IADD3.X R75, R149, R197, RZ, P2, !PT ;  /* 0x000000c5954b7210 */ /* 0x008fe400017fe4ff */
        /* <DEDUP_REMOVED lines=17> */
[----:B------:R-:W-:-:S02]  /*4ee0*/  IMAD.MOV.U32 R76, RZ, RZ, R12 ;  /* 0x000000ffff4c7224 */ /* 0x000fc400078e000c */
        /* <DEDUP_REMOVED lines=90> */
.L_x_2665:
[----:B------:R-:W-:Y:S05]  /*5490*/  BSYNC B3 ;  /* 0x0000000000037941 */ /* 0x000fea0003800000 */
.L_x_2664:
[----:B0-----:R0:W-:Y:S02]  /*54a0*/  ST.E.128 desc[UR50][R74.64], R12 ;  /* 0x0000000c4a007985 */ /* 0x0011e4000c101d32 */
.L_x_2663:
[----:B------:R-:W-:Y:S05]  /*54b0*/  BSYNC B2 ;  /* 0x0000000000027941 */ /* 0x000fea0003800000 */
.L_x_2662:
        /* <DEDUP_REMOVED lines=11> */
[----:B------:R-:W-:Y:S01]  /*5570*/  SHF.R.U32.HI R75, RZ, 0x10, R67 ;  /* 0x00000010ff4b7819 */ /* 0x000fe20000011643 */
[----:B------:R-:W-:Y:S01]  /*5580*/  IMAD.SHL.U32 R66, R66, 0x100, RZ ;  /* 0x0000010042427824 */ /* 0x000fe200078e00ff */
[----:B------:R-:W-:Y:S02]  /*5590*/  SHF.R.U32.HI R73, RZ, 0x10, R69 ;  /* 0x00000010ff497819 */ /* 0x000fe40000011645 */
[----:B------:R-:W-:Y:S01]  /*55a0*/  LOP3.LUT R72, R69, 0xff0000ff, RZ, 0xc0, !PT ;  /* 0xff0000ff45487812 */ /* 0x000fe200078ec0ff */
[----:B------:R-:W-:Y:S01]  /*55b0*/  IMAD.SHL.U32 R69, R68, 0x100, RZ ;  /* 0x0000010044457824 */ /* 0x000fe200078e00ff */
[----:B------:R-:W-:-:S02]  /*55c0*/  LOP3.LUT R67, R67, 0xff0000ff, RZ, 0xc0, !PT ;  /* 0xff0000ff43437812 */ /* 0x000fc400078ec0ff */
[----:B0-----:R-:W-:Y:S02]  /*55d0*/  MOV R68, R12 ;  /* 0x0000000c00447202 */ /* 0x001fe40000000f00 */
[----:B------:R-:W-:Y:S01]  /*55e0*/  LOP3.LUT R67, R67, 0xff00, R66, 0xf8, !PT ;  /* 0x0000ff0043437812 */ /* 0x000fe200078ef842 */
[----:B------:R-:W-:Y:S01]  /*55f0*/  IMAD.U32 R66, R75, 0x10000, RZ ;  /* 0x000100004b427824 */ /* 0x000fe200078e00ff */
[----:B------:R-:W-:Y:S01]  /*5600*/  LOP3.LUT R74, R72, 0xff00, R69, 0xf8, !PT ;  /* 0x0000ff00484a7812 */ /* 0x000fe200078ef845 */
[----:B------:R-:W-:Y:S01]  /*5610*/  IMAD.U32 R69, R73, 0x10000, RZ ;  /* 0x0001000049457824 */ /* 0x000fe200078e00ff */
[----:B------:R-:W-:Y:S02]  /*5620*/  F2FP.F16.E4M3.UNPACK_B R72, R153.H1 ;  /* 0x00000099ff48723e */ /* 0x000fe400030006ff */
[----:B------:R-:W-:Y:S02]  /*5630*/  F2FP.F16.E4M3.UNPACK_B R12, R13 ;  /* 0x0000000dff0c723e */ /* 0x000fe400020006ff */
[----:B------:R-:W-:Y:S01]  /*5640*/  LOP3.LUT R66, R67, 0xff0000, R66, 0xf8, !PT ;  /* 0x00ff000043427812 */ /* 0x000fe200078ef842 */
[----:B------:R-:W-:Y:S01]  /*5650*/  HADD2.F32 R76, -RZ, R72.H0_H0 ;  /* 0x20000048ff4c7230 */ /* 0x000fe20000004100 */
[----:B------:R-:W-:Y:S01]  /*5660*/  LOP3.LUT R67, R74, 0xff0000, R69, 0xf8, !PT ;  /* 0x00ff00004a437812 */ /* 0x000fe200078ef845 */
[--C-:B------:R-:W-:Y:S01]  /*5670*/  HADD2.F32 R69, -RZ, R12.reuse.H1_H1 ;  /* 0x3000000cff457230 */ /* 0x100fe20000004100 */
[----:B------:R-:W-:Y:S01]  /*5680*/  F2FP.F16.E4M3.UNPACK_B R74, R147.H1 ;  /* 0x00000093ff4a723e */ /* 0x000fe200030006ff */
[----:B------:R-:W-:Y:S01]  /*5690*/  HADD2.F32 R12, -RZ, R12.H0_H0 ;  /* 0x2000000cff0c7230 */ /* 0x000fe20000004100 */
[----:B------:R-:W-:Y:S01]  /*56a0*/  F2FP.F16.E4M3.UNPACK_B R13, R13.H1 ;  /* 0x0000000dff0d723e */ /* 0x000fe200030006ff */
        /* <DEDUP_REMOVED lines=26> */
[----:B------:R-:W-:Y:S01]  /*5850*/  HADD2.F32 R68, -RZ, R147.H1_H1 ;  /* 0x30000093ff447230 */ /* 0x000fe20000004100 */
        /* <DEDUP_REMOVED lines=9> */
[----:B------:R-:W-:Y:S01]  /*58f0*/  FFMA.FTZ R68, R69, R147, -R76 ;  /* 0x0000009345447223 */ /* 0x000fe2000001084c */
        /* <DEDUP_REMOVED lines=44> */
.L_x_2669:
[----:B------:R-:W-:Y:S05]  /*5bc0*/  BSYNC B3 ;  /* 0x0000000000037941 */ /* 0x000fea0003800000 */
.L_x_2668:
[----:B0-----:R0:W-:Y:S02]  /*5bd0*/  ST.E.128 desc[UR50][R70.64], R12 ;  /* 0x0000000c46007985 */ /* 0x0011e4000c101d32 */
.L_x_2667:
[----:B------:R-:W-:Y:S05]  /*5be0*/  BSYNC B2 ;  /* 0x0000000000027941 */ /* 0x000fea0003800000 */
.L_x_2666:
        /* <DEDUP_REMOVED lines=41> */
[-C--:B------:R-:W-:Y:S01]  /*5e80*/  FMUL.FTZ R72, R68, R70.reuse ;  /* 0x0000004644487220 */ /* 0x080fe20000410000 */
[----:B------:R-:W-:Y:S01]  /*5e90*/  FMUL.FTZ R75, R65, R70 ;  /* 0x00000046414b7220 */ /* 0x000fe20000410000 */
[----:B------:R-:W-:Y:S01]  /*5ea0*/  F2FP.F16.E4M3.UNPACK_B R64, R63.H1 ;  /* 0x0000003fff40723e */ /* 0x000fe200030006ff */
[----:B------:R-:W-:-:S02]  /*5eb0*/  HADD2.F32 R70, -RZ, R148.H1_H1 ;  /* 0x30000094ff467230 */ /* 0x000fc40000004100 */
[-C--:B------:R-:W-:Y:S01]  /*5ec0*/  FFMA.FTZ R72, R65, R69.reuse, -R72 ;  /* 0x0000004541487223 */ /* 0x080fe20000010848 */
[----:B------:R-:W-:Y:S01]  /*5ed0*/  FFMA.FTZ R75, R68, R69, R75 ;  /* 0x00000045444b7223 */ /* 0x000fe2000001004b */
[----:B------:R-:W-:Y:S01]  /*5ee0*/  F2FP.F16.E4M3.UNPACK_B R63, R63 ;  /* 0x0000003fff3f723e */ /* 0x000fe200020006ff */
[--C-:B------:R-:W-:Y:S01]  /*5ef0*/  HADD2.F32 R69, -RZ, R64.reuse.H1_H1 ;  /* 0x30000040ff457230 */ /* 0x100fe20000004100 */
[----:B------:R-:W-:Y:S01]  /*5f00*/  F2FP.F16.E4M3.UNPACK_B R144, R144 ;  /* 0x00000090ff90723e */ /* 0x000fe200020006ff */
[----:B------:R-:W-:Y:S01]  /*5f10*/  HADD2.F32 R68, -RZ, R64.H0_H0 ;  /* 0x20000040ff447230 */ /* 0x000fe20000004100 */
[----:B------:R-:W-:Y:S01]  /*5f20*/  F2FP.F16.E4M3.UNPACK_B R76, R13.H1 ;  /* 0x0000000dff4c723e */ /* 0x000fe200030006ff */
[--C-:B------:R-:W-:Y:S02]  /*5f30*/  HADD2.F32 R64, -RZ, R63.reuse.H0_H0 ;  /* 0x2000003fff407230 */ /* 0x100fe40000004100 */
[----:B------:R-:W-:Y:S01]  /*5f40*/  FMUL.FTZ R73, R69, R70 ;  /* 0x0000004645497220 */ /* 0x000fe20000410000 */
[----:B------:R-:W-:-:S02]  /*5f50*/  HADD2.F32 R65, -RZ, R63.H1_H1 ;  /* 0x3000003fff417230 */ /* 0x000fc40000004100 */
[----:B------:R-:W-:Y:S01]  /*5f60*/  FMUL.FTZ R70, R68, R70 ;  /* 0x0000004644467220 */ /* 0x000fe20000410000 */
[----:B------:R-:W-:Y:S02]  /*5f70*/  HADD2.F32 R148, -RZ, R148.H0_H0 ;  /* 0x20000094ff947230 */ /* 0x000fe40000004100 */
[--C-:B------:R-:W-:Y:S02]  /*5f80*/  HADD2.F32 R63, -RZ, R144.reuse.H1_H1 ;  /* 0x30000090ff3f7230 */ /* 0x100fe40000004100 */
[----:B------:R-:W-:Y:S02]  /*5f90*/  HADD2.F32 R144, -RZ, R144.H0_H0 ;  /* 0x20000090ff907230 */ /* 0x000fe40000004100 */
[-C--:B------:R-:W-:Y:S01]  /*5fa0*/  FMUL.FTZ R71, R65, R148.reuse ;  /* 0x0000009441477220 */ /* 0x080fe20000410000 */
[----:B------:R-:W-:Y:S01]  /*5fb0*/  FMUL.FTZ R148, R64, R148 ;  /* 0x0000009440947220 */ /* 0x000fe20000410000 */
[-C--:B------:R-:W-:Y:S01]  /*5fc0*/  FFMA.FTZ R69, R69, R63.reuse, R70 ;  /* 0x0000003f45457223 */ /* 0x080fe20000010046 */
[----:B------:R-:W-:Y:S01]  /*5fd0*/  FFMA.FTZ R68, R68, R63, -R73 ;  /* 0x0000003f44447223 */ /* 0x000fe20000010849 */
[----:B------:R-:W-:Y:S01]  /*5fe0*/  F2FP.F16.E4M3.UNPACK_B R70, R15.H1 ;  /* 0x0000000fff46723e */ /* 0x000fe200030006ff */
[-C--:B------:R-:W-:Y:S01]  /*5ff0*/  FFMA.FTZ R63, R64, R144.reuse, -R71 ;  /* 0x00000090403f7223 */ /* 0x080fe20000010847 */
[----:B------:R-:W-:Y:S01]  /*6000*/  FFMA.FTZ R64, R65, R144, R148 ;  /* 0x0000009041407223 */ /* 0x000fe20000010094 */
[----:B------:R-:W-:Y:S01]  /*6010*/  F2FP.SATFINITE.E4M3.F32.PACK_AB_MERGE_C R65, R75, R72, RZ ;  /* 0x000000484b41723e */ /* 0x000fe200048070ff */
[----:B------:R-:W-:Y:S01]  /*6020*/  HADD2.F32 R77, -RZ, R76.H1_H1 ;  /* 0x3000004cff4d7230 */ /* 0x000fe20000004100 */
[----:B------:R-:W-:Y:S01]  /*6030*/  F2FP.SATFINITE.E4M3.F32.PACK_AB_MERGE_C R68, R69, R68, RZ ;  /* 0x000000444544723e */ /* 0x000fe200048070ff */
[--C-:B------:R-:W-:Y:S01]  /*6040*/  HADD2.F32 R71, -RZ, R70.reuse.H0_H0 ;  /* 0x20000046ff477230 */ /* 0x100fe20000004100 */
        /* <DEDUP_REMOVED lines=8> */
[CC--:B------:R-:W-:Y:S01]  /*60d0*/  FMUL.FTZ R12, R70.reuse, R77.reuse ;  /* 0x0000004d460c7220 */ /* 0x0c0fe20000410000 */
        /* <DEDUP_REMOVED lines=9> */
[----:B------:R-:W-:Y:S01]  /*6170*/  FFMA.FTZ R74, R70, R74, R77 ;  /* 0x0000004a464a7223 */ /* 0x000fe2000001004d */
[-C--:B------:R-:W-:Y:S01]  /*6180*/  FFMA.FTZ R80, R69, R12.reuse, -R80 ;  /* 0x0000000c45507223 */ /* 0x080fe20000010850 */
[----:B------:R-:W-:Y:S01]  /*6190*/  FFMA.FTZ R77, R13, R12, R78 ;  /* 0x0000000c0d4d7223 */ /* 0x000fe2000001004e */
[----:B------:R-:W-:-:S02]  /*61a0*/  HADD2.F32 R13, -RZ, R15.H0_H0 ;  /* 0x2000000fff0d7230 */ /* 0x000fc40000004100 */
[--C-:B------:R-:W-:Y:S01]  /*61b0*/  HADD2.F32 R12, -RZ, R14.reuse.H0_H0 ;  /* 0x2000000eff0c7230 */ /* 0x100fe20000004100 */
[----:B------:R-:W-:Y:S01]  /*61c0*/  F2FP.SATFINITE.E4M3.F32.PACK_AB_MERGE_C R74, R74, R79, RZ ;  /* 0x0000004f4a4a723e */ /* 0x000fe200048070ff */
[----:B------:R-:W-:Y:S01]  /*61d0*/  HADD2.F32 R15, -RZ, R15.H1_H1 ;  /* 0x3000000fff0f7230 */ /* 0x000fe20000004100 */
[----:B------:R-:W-:Y:S01]  /*61e0*/  F2FP.SATFINITE.E4M3.F32.PACK_AB_MERGE_C R77, R77, R80, RZ ;  /* 0x000000504d4d723e */ /* 0x000fe200048070ff */
[----:B------:R-:W-:Y:S02]  /*61f0*/  HADD2.F32 R14, -RZ, R14.H1_H1 ;  /* 0x3000000eff0e7230 */ /* 0x000fe40000004100 */
[----:B------:R-:W-:Y:S02]  /*6200*/  HADD2.F32 R75, -RZ, R75.H0_H0 ;  /* 0x2000004bff4b7230 */ /* 0x000fe40000004100 */
[----:B------:R-:W-:Y:S02]  /*6210*/  HADD2.F32 R69, -RZ, R72.H0_H0 ;  /* 0x20000048ff457230 */ /* 0x000fe40000004100 */
[----:B------:R-:W-:Y:S01]  /*6220*/  FMUL.FTZ R72, R15, R76 ;  /* 0x0000004c0f487220 */ /* 0x000fe20000410000 */
[----:B------:R-:W-:-:S02]  /*6230*/  HADD2.F32 R70, -RZ, R73.H0_H0 ;  /* 0x20000049ff467230 */ /* 0x000fc40000004100 */
[-C--:B------:R-:W-:Y:S01]  /*6240*/  FMUL.FTZ R71, R14, R75.reuse ;  /* 0x0000004b0e477220 */ /* 0x080fe20000410000 */
[C---:B------:R-:W-:Y:S01]  /*6250*/  FMUL.FTZ R76, R13.reuse, R76 ;  /* 0x0000004c0d4c7220 */ /* 0x040fe20000410000 */
[C---:B------:R-:W-:Y:S01]  /*6260*/  FMUL.FTZ R75, R12.reuse, R75 ;  /* 0x0000004b0c4b7220 */ /* 0x040fe20000410000 */
[-C--:B------:R-:W-:Y:S02]  /*6270*/  FFMA.FTZ R72, R13, R70.reuse, -R72 ;  /* 0x000000460d487223 */ /* 0x080fe40000010848 */
[----:B------:R-:W-:Y:S01]  /*6280*/  FFMA.FTZ R15, R15, R70, R76 ;  /* 0x000000460f0f7223 */ /* 0x000fe2000001004c */
[-C--:B------:R-:W-:Y:S01]  /*6290*/  FFMA.FTZ R71, R12, R69.reuse, -R71 ;  /* 0x000000450c477223 */ /* 0x080fe20000010847 */
[----:B------:R-:W-:Y:S01]  /*62a0*/  FFMA.FTZ R14, R14, R69, R75 ;  /* 0x000000450e0e7223 */ /* 0x000fe2000001004b */
[----:B------:R-:W-:Y:S02]  /*62b0*/  F2FP.SATFINITE.E4M3.F32.PACK_AB_MERGE_C R13, R62, R11, R65 ;  /* 0x0000000b3e0d723e */ /* 0x000fe40004807041 */
[----:B------:R-:W-:-:S02]  /*62c0*/  F2FP.SATFINITE.E4M3.F32.PACK_AB_MERGE_C R12, R64, R63, R68 ;  /* 0x0000003f400c723e */ /* 0x000fc40004807044 */
[----:B------:R-:W-:Y:S02]  /*62d0*/  F2FP.SATFINITE.E4M3.F32.PACK_AB_MERGE_C R14, R14, R71, R77 ;  /* 0x000000470e0e723e */ /* 0x000fe4000480704d */
[----:B------:R-:W-:-:S07]  /*62e0*/  F2FP.SATFINITE.E4M3.F32.PACK_AB_MERGE_C R15, R15, R72, R74 ;  /* 0x000000480f0f723e */ /* 0x000fce000480704a */
.L_x_2671:
[----:B------:R-:W-:Y:S05]  /*62f0*/  BSYNC B2 ;  /* 0x0000000000027941 */ /* 0x000fea0003800000 */
.L_x_2670:
[----:B0-----:R0:W-:Y:S02]  /*6300*/  ST.E.128 desc[UR50][R66.64], R12 ;  /* 0x0000000c42007985 */ /* 0x0011e4000c101d32 */
.L_x_2649:
[----:B------:R-:W-:Y:S05]  /*6310*/  BSYNC B1 ;  /* 0x0000000000017941 */ /* 0x000fea0003800000 */
.L_x_2648:
[----:B------:R-:W-:-:S03]  /*6320*/  UMOV UR4, 0xffffffff ;  /* 0xffffffff00047882 */ /* 0x000fc60000000000 */
[----:B------:R-:W-:Y:S05]  /*6330*/  BRA.DIV UR4, `(.L_x_2672) ;  /* 0x0000027204807947 */ /* 0x000fea000b800000 */
[----:B--2---:R-:W2:Y:S04]  /*6340*/  SHFL.IDX PT, R119, R119, 0x1, 0x1e1f ;  /* 0x003e1f0077777f89 */ /* 0x004ea800000e0000 */
[----:B------:R-:W0:Y:S02]  /*6350*/  SHFL.IDX PT, R120, R120, 0x1, 0x1e1f ;  /* 0x003e1f0078787f89 */ /* 0x000e2400000e0000 */
.L_x_2989:
[----:B------:R-:W-:Y:S05]  /*6360*/  @P4 BRA `(.L_x_2673) ;  /* 0x00000094009c4947 */ /* 0x000fea0003800000 */
        /* <DEDUP_REMOVED lines=15> */
[----:B0-----:R-:W-:Y:S01]  /*6460*/  IMAD.MOV.U32 R11, RZ, RZ, R13 ;  /* 0x000000ffff0b7224 */ /* 0x001fe200078e000d */
[----:B------:R-:W-:Y:S01]  /*6470*/  SHF.R.U32.HI R66, RZ, 0x10, R59 ;  /* 0x00000010ff427819 */ /* 0x000fe2000001163b */
[----:B------:R-:W-:Y:S01]  /*6480*/  IMAD.MOV.U32 R59, RZ, RZ, R12 ;  /* 0x000000ffff3b7224 */ /* 0x000fe200078e000c */
[----:B------:R-:W-:-:S02]  /*6490*/  SHF.L.U32 R65, R65, 0x8, RZ ;  /* 0x0000000841417819 */ /* 0x000fc400000006ff */
        /* <DEDUP_REMOVED lines=34> */
[----:B------:R-:W-:Y:S02]  /*66c0*/  HADD2.F32 R146, -RZ, R146.H0_H0 ;  /* 0x20000092ff927230 */ /* 0x000fe40000004100 */
[----:B------:R-:W-:Y:S01]  /*66d0*/  FMUL.FTZ R69, R65, R66 ;  /* 0x0000004241457220 */ /* 0x000fe20000410000 */
[----:B------:R-:W-:-:S02]  /*66e0*/  HADD2.F32 R60, -RZ, R59.H0_H0 ;  /* 0x2000003bff3c7230 */ /* 0x000fc40000004100 */
[----:B------:R-:W-:Y:S01]  /*66f0*/  FMUL.FTZ R66, R64, R66 ;  /* 0x0000004240427220 */ /* 0x000fe20000410000 */
[----:B------:R-:W-:Y:S02]  /*6700*/  HADD2.F32 R61, -RZ, R59.H1_H1 ;  /* 0x3000003bff3d7230 */ /* 0x000fe40000004100 */
[--C-:B------:R-:W-:Y:S02]  /*6710*/  HADD2.F32 R59, -RZ, R145.reuse.H1_H1 ;  /* 0x30000091ff3b7230 */ /* 0x100fe40000004100 */
[----:B------:R-:W-:Y:S02]  /*6720*/  HADD2.F32 R145, -RZ, R145.H0_H0 ;  /* 0x20000091ff917230 */ /* 0x000fe40000004100 */
[-C--:B------:R-:W-:Y:S01]  /*6730*/  FMUL.FTZ R67, R61, R146.reuse ;  /* 0x000000923d437220 */ /* 0x080fe20000410000 */
[----:B------:R-:W-:Y:S01]  /*6740*/  FMUL.FTZ R146, R60, R146 ;  /* 0x000000923c927220 */ /* 0x000fe20000410000 */
[-C--:B------:R-:W-:Y:S01]  /*6750*/  FFMA.FTZ R64, R64, R59.reuse, -R69 ;  /* 0x0000003b40407223 */ /* 0x080fe20000010845 */
[----:B------:R-:W-:Y:S01]  /*6760*/  FFMA.FTZ R65, R65, R59, R66 ;  /* 0x0000003b41417223 */ /* 0x000fe20000010042 */
[-C--:B------:R-:W-:Y:S01]  /*6770*/  FFMA.FTZ R59, R60, R145.reuse, -R67 ;  /* 0x000000913c3b7223 */ /* 0x080fe20000010843 */
[----:B------:R-:W-:Y:S01]  /*6780*/  FFMA.FTZ R60, R61, R145, R146 ;  /* 0x000000913d3c7223 */ /* 0x000fe20000010092 */
[----:B------:R-:W-:Y:S01]  /*6790*/  F2FP.F16.E4M3.UNPACK_B R66, R15.H1 ;  /* 0x0000000fff42723e */ /* 0x000fe200030006ff */
[--C-:B------:R-:W-:Y:S01]  /*67a0*/  HADD2.F32 R74, -RZ, R72.reuse.H1_H1 ;  /* 0x30000048ff4a7230 */ /* 0x100fe20000004100 */
[----:B------:R-:W-:Y:S01]  /*67b0*/  F2FP.SATFINITE.E4M3.F32.PACK_AB_MERGE_C R61, R71, R68, RZ ;  /* 0x00000044473d723e */ /* 0x000fe200048070ff */
[----:B------:R-:W-:Y:S01]  /*67c0*/  HADD2.F32 R72, -RZ, R72.H0_H0 ;  /* 0x20000048ff487230 */ /* 0x000fe20000004100 */
[----:B------:R-:W-:Y:S01]  /*67d0*/  F2FP.SATFINITE.E4M3.F32.PACK_AB_MERGE_C R64, R65, R64, RZ ;  /* 0x000000404140723e */ /* 0x000fe200048070ff */
[--C-:B------:R-:W-:Y:S01]  /*67e0*/  HADD2.F32 R67, -RZ, R66.reuse.H0_H0 ;  /* 0x20000042ff437230 */ /* 0x100fe20000004100 */
[----:B------:R-:W-:Y:S01]  /*67f0*/  F2FP.F16.E4M3.UNPACK_B R65, R14.H1 ;  /* 0x0000000eff41723e */ /* 0x000fe200030006ff */
[----:B------:R-:W-:Y:S01]  /*6800*/  HADD2.F32 R66, -RZ, R66.H1_H1 ;  /* 0x30000042ff427230 */ /* 0x000fe20000004100 */
[----:B------:R-:W-:-:S02]  /*6810*/  F2FP.F16.E4M3.UNPACK_B R71, R58 ;  /* 0x0000003aff47723e */ /* 0x000fc400020006ff */
[-C--:B------:R-:W-:Y:S01]  /*6820*/  F2FP.F16.E4M3.UNPACK_B R68, R13.reuse ;  /* 0x0000000dff44723e */ /* 0x080fe200020006ff */
[----:B------:R-:W-:Y:S01]  /*6830*/  HADD2.F32 R58, -RZ, R65.H1_H1 ;  /* 0x30000041ff3a7230 */ /* 0x000fe20000004100 */
[----:B------:R-:W-:Y:S01]  /*6840*/  F2FP.F16.E4M3.UNPACK_B R69, R13.H1 ;  /* 0x0000000dff45723e */ /* 0x000fe200030006ff */
[----:B------:R-:W-:Y:S02]  /*6850*/  HADD2.F32 R73, -RZ, R71.H1_H1 ;  /* 0x30000047ff497230 */ /* 0x000fe40000004100 */
[-C--:B------:R-:W-:Y:S01]  /*6860*/  FMUL.FTZ R76, R66, R74.reuse ;  /* 0x0000004a424c7220 */ /* 0x080fe20000410000 */
[----:B------:R-:W-:Y:S02]  /*6870*/  HADD2.F32 R65, -RZ, R65.H0_H0 ;  /* 0x20000041ff417230 */ /* 0x000fe40000004100 */
[----:B------:R-:W-:Y:S01]  /*6880*/  FMUL.FTZ R75, R67, R74 ;  /* 0x0000004a434b7220 */ /* 0x000fe20000410000 */
[----:B------:R-:W-:Y:S02]  /*6890*/  HADD2.F32 R13, -RZ, R68.H1_H1 ;  /* 0x30000044ff0d7230 */ /* 0x000fe40000004100 */
[----:B------:R-:W-:Y:S01]  /*68a0*/  FMUL.FTZ R74, R58, R73 ;  /* 0x000000493a4a7220 */ /* 0x000fe20000410000 */
[----:B------:R-:W-:Y:S01]  /*68b0*/  F2FP.F16.E4M3.UNPACK_B R15, R15 ;  /* 0x0000000fff0f723e */ /* 0x000fe200020006ff */
[C---:B------:R-:W-:Y:S01]  /*68c0*/  FMUL.FTZ R73, R65.reuse, R73 ;  /* 0x0000004941497220 */ /* 0x040fe20000410000 */
[----:B------:R-:W-:Y:S01]  /*68d0*/  F2FP.F16.E4M3.UNPACK_B R14, R14 ;  /* 0x0000000eff0e723e */ /* 0x000fe200020006ff */
[----:B------:R-:W-:Y:S01]  /*68e0*/  FFMA.FTZ R74, R65, R13, -R74 ;  /* 0x0000000d414a7223 */ /* 0x000fe2000001084a */
[----:B------:R-:W-:-:S02]  /*68f0*/  HADD2.F32 R70, -RZ, R69.H1_H1 ;  /* 0x30000045ff467230 */ /* 0x000fc40000004100 */
[----:B------:R-:W-:Y:S01]  /*6900*/  FFMA.FTZ R73, R58, R13, R73 ;  /* 0x0000000d3a497223 */ /* 0x000fe20000010049 */
[--C-:B------:R-:W-:Y:S02]  /*6910*/  HADD2.F32 R58, -RZ, R15.reuse.H0_H0 ;  /* 0x2000000fff3a7230 */ /* 0x100fe40000004100 */
[--C-:B------:R-:W-:Y:S02]  /*6920*/  HADD2.F32 R13, -RZ, R14.reuse.H0_H0 ;  /* 0x2000000eff0d7230 */ /* 0x100fe40000004100 */
[-C--:B------:R-:W-:Y:S01]  /*6930*/  FFMA.FTZ R75, R66, R70.reuse, R75 ;  /* 0x00000046424b7223 */ /* 0x080fe2000001004b */
[----:B------:R-:W-:Y:S02]  /*6940*/  HADD2.F32 R15, -RZ, R15.H1_H1 ;  /* 0x3000000fff0f7230 */ /* 0x000fe40000004100 */
[----:B------:R-:W-:Y:S01]  /*6950*/  FFMA.FTZ R76, R67, R70, -R76 ;  /* 0x00000046434c7223 */ /* 0x000fe2000001084c */
        /* <DEDUP_REMOVED lines=18> */
.L_x_2677:
[----:B------:R-:W-:Y:S05]  /*6a80*/  BSYNC B2 ;  /* 0x0000000000027941 */ /* 0x000fea0003800000 */
.L_x_2676:
[----:B0-----:R0:W-:Y:S02]  /*6a90*/  ST.E.128 desc[UR50][R62.64], R12 ;  /* 0x0000000c3e007985 */ /* 0x0011e4000c101d32 */
.L_x_2675:
[----:B------:R-:W-:Y:S05]  /*6aa0*/  BSYNC B1 ;  /* 0x0000000000017941 */ /* 0x000fea0003800000 */
.L_x_2674:
[----:B------:R-:W-:Y:S01]  /*6ab0*/  ISETP.NE.AND P2, PT, R32, RZ, PT ;  /* 0x000000ff2000720c */ /* 0x000fe20003f45270 */
[----:B------:R-:W-:-:S12]  /*6ac0*/  BSSY B1, `(.L_x_2678) ;  /* 0x0000073000017945 */ /* 0x000fd80003800000 */
[----:B------:R-:W-:Y:S05]  /*6ad0*/  @!P2 BRA `(.L_x_2679) ;  /* 0x0000000400c4a947 */ /* 0x000fea0003800000 */
[----:B0-----:R0:W0:Y:S01]  /*6ae0*/  LDS.128 R12, [R36+0x1c400] ;  /* 0x01c40000240c7984 */ /* 0x0010220000000c00 */
[----:B----4-:R-:W-:Y:S01]  /*6af0*/  IMAD.SHL.U32 R11, R192, 0x10, RZ ;  /* 0x00000010c00b7824 */ /* 0x010fe200078e00ff */
[----:B------:R-:W-:Y:S04]  /*6b00*/  BSSY B2, `(.L_x_2680) ;  /* 0x000006d000027945 */ /* 0x000fe80003800000 */
[----:B------:R-:W-:-:S04]  /*6b10*/  IADD3 R58, P2, R11, R120, RZ ;  /* 0x000000780b3a7210 */ /* 0x000fc80007f5e0ff */
[----:B--2---:R-:W-:Y:S02]  /*6b20*/  LEA.HI.X.SX32 R59, R11, R119, 0x1, P2 ;  /* 0x000000770b3b7211 */ /* 0x004fe400010f0eff */
[----:B------:R-:W-:-:S13]  /*6b30*/  ISETP.GE.AND P2, PT, R201, R117, PT ;  /* 0x00000075c900720c */ /* 0x000fda0003f46270 */
[----:B------:R-:W-:Y:S05]  /*6b40*/  @P2 BRA `(.L_x_2681) ;  /* 0x0000000400a02947 */ /* 0x000fea0003800000 */
[----:B------:R-:W-:Y:S02]  /*6b50*/  SHF.R.U32.HI R56, RZ, 0x8, R57 ;  /* 0x00000008ff387819 */ /* 0x000fe40000011639 */
[--C-:B------:R-:W-:Y:S02]  /*6b60*/  SHF.R.U32.HI R11, RZ, 0x8, R55.reuse ;  /* 0x00000008ff0b7819 */ /* 0x100fe40000011637 */
[----:B------:R-:W-:Y:S01]  /*6b70*/  SHF.R.U32.HI R62, RZ, 0x10, R55 ;  /* 0x00000010ff3e7819 */ /* 0x000fe20000011637 */
[----:B------:R-:W-:Y:S01]  /*6b80*/  IMAD.SHL.U32 R56, R56, 0x100, RZ ;  /* 0x0000010038387824 */ /* 0x000fe200078e00ff */
[----:B------:R-:W-:Y:S01]  /*6b90*/  LOP3.LUT R54, R55, 0xff0000ff, RZ, 0xc0, !PT ;  /* 0xff0000ff37367812 */ /* 0x000fe200078ec0ff */
[----:B0-----:R-:W-:Y:S01]  /*6ba0*/  IMAD.MOV.U32 R55, RZ, RZ, R12 ;  /* 0x000000ffff377224 */ /* 0x001fe200078e000c */
[----:B------:R-:W-:Y:S01]  /*6bb0*/  SHF.R.U32.HI R60, RZ, 0x10, R57 ;  /* 0x00000010ff3c7819 */ /* 0x000fe20000011639 */
[----:B------:R-:W-:Y:S01]  /*6bc0*/  IMAD.U32 R12, R62, 0x10000, RZ ;  /* 0x000100003e0c7824 */ /* 0x000fe200078e00ff */
[----:B------:R-:W-:-:S02]  /*6bd0*/  SHF.L.U32 R11, R11, 0x8, RZ ;  /* 0x000000080b0b7819 */ /* 0x000fc400000006ff */
[----:B------:R-:W-:Y:S02]  /*6be0*/  LOP3.LUT R61, R57, 0xff0000ff, RZ, 0xc0, !PT ;  /* 0xff0000ff393d7812 */ /* 0x000fe400078ec0ff */
[----:B------:R-:W-:Y:S01]  /*6bf0*/  LOP3.LUT R57, R54, 0xff00, R11, 0xf8, !PT ;  /* 0x0000ff0036397812 */ /* 0x000fe200078ef80b */
[----:B------:R-:W-:Y:S01]  /*6c00*/  IMAD.U32 R54, R60, 0x10000, RZ ;  /* 0x000100003c367824 */ /* 0x000fe200078e00ff */
[----:B------:R-:W-:Y:S02]  /*6c10*/  LOP3.LUT R61, R61, 0xff00, R56, 0xf8, !PT ;  /* 0x0000ff003d3d7812 */ /* 0x000fe400078ef838 */
[----:B------:R-:W-:Y:S02]  /*6c20*/  F2FP.F16.E4M3.UNPACK_B R56, R143.H1 ;  /* 0x0000008fff38723e */ /* 0x000fe400030006ff */
[-C--:B------:R-:W-:Y:S02]  /*6c30*/  F2FP.F16.E4M3.UNPACK_B R11, R13.reuse ;  /* 0x0000000dff0b723e */ /* 0x080fe400020006ff */
        /* <DEDUP_REMOVED lines=14> */
[----:B------:R-:W-:Y:S01]  /*6d20*/  FFMA.FTZ R11, R11, R60, -R64 ;  /* 0x0000003c0b0b7223 */ /* 0x000fe20000010840 */
[----:B------:R-:W-:Y:S02]  /*6d30*/  HADD2.F32 R57, -RZ, R57.H1_H1 ;  /* 0x30000039ff397230 */ /* 0x000fe40000004100 */
[----:B------:R-:W-:Y:S01]  /*6d40*/  FMUL.FTZ R64, R56, R62 ;  /* 0x0000003e38407220 */ /* 0x000fe20000410000 */
[----:B------:R-:W-:Y:S01]  /*6d50*/  FFMA.FTZ R54, R54, R60, R61 ;  /* 0x0000003c36367223 */ /* 0x000fe2000001003d */
[C---:B------:R-:W-:Y:S01]  /*6d60*/  FMUL.FTZ R65, R13.reuse, R62 ;  /* 0x0000003e0d417220 */ /* 0x040fe20000410000 */
[----:B------:R-:W-:Y:S01]  /*6d70*/  F2FP.F16.E4M3.UNPACK_B R142, R142 ;  /* 0x0000008eff8e723e */ /* 0x000fe200020006ff */
[----:B------:R-:W-:Y:S01]  /*6d80*/  FFMA.FTZ R67, R13, R57, -R64 ;  /* 0x000000390d437223 */ /* 0x000fe20000010840 */
[----:B------:R-:W-:Y:S01]  /*6d90*/  F2FP.F16.E4M3.UNPACK_B R13, R55.H1 ;  /* 0x00000037ff0d723e */ /* 0x000fe200030006ff */
[----:B------:R-:W-:Y:S01]  /*6da0*/  FFMA.FTZ R68, R56, R57, R65 ;  /* 0x0000003938447223 */ /* 0x000fe20000010041 */
[----:B------:R-:W-:Y:S01]  /*6db0*/  HADD2.F32 R61, -RZ, R143.H1_H1 ;  /* 0x3000008fff3d7230 */ /* 0x000fe20000004100 */
        /* <DEDUP_REMOVED lines=10> */
[-C--:B------:R-:W-:Y:S01]  /*6e60*/  FFMA.FTZ R66, R57, R60.reuse, R66 ;  /* 0x0000003c39427223 */ /* 0x080fe20000010042 */
[----:B------:R-:W-:Y:S02]  /*6e70*/  HADD2.F32 R142, -RZ, R142.H0_H0 ;  /* 0x2000008eff8e7230 */ /* 0x000fe40000004100 */
[----:B------:R-:W-:Y:S01]  /*6e80*/  FFMA.FTZ R65, R56, R60, -R65 ;  /* 0x0000003c38417223 */ /* 0x000fe20000010841 */
[----:B------:R-:W-:Y:S01]  /*6e90*/  F2FP.F16.E4M3.UNPACK_B R56, R15.H1 ;  /* 0x0000000fff38723e */ /* 0x000fe200030006ff */
[-C--:B------:R-:W-:Y:S01]  /*6ea0*/  FMUL.FTZ R64, R55, R62.reuse ;  /* 0x0000003e37407220 */ /* 0x080fe20000410000 */
[C---:B------:R-:W-:Y:S01]  /*6eb0*/  FMUL.FTZ R62, R13.reuse, R62 ;  /* 0x0000003e0d3e7220 */ /* 0x040fe20000410000 */
[----:B------:R-:W-:Y:S02]  /*6ec0*/  F2FP.F16.E4M3.UNPACK_B R61, R12 ;  /* 0x0000000cff3d723e */ /* 0x000fe400020006ff */
[----:B------:R-:W-:Y:S01]  /*6ed0*/  F2FP.SATFINITE.E4M3.F32.PACK_AB_MERGE_C R70, R66, R65, RZ ;  /* 0x000000414246723e */ /* 0x000fe200048070ff */
[-C--:B------:R-:W-:Y:S01]  /*6ee0*/  FFMA.FTZ R13, R13, R142.reuse, -R64 ;  /* 0x0000008e0d0d7223 */ /* 0x080fe20000010840 */
[-C--:B------:R-:W-:Y:S01]  /*6ef0*/  F2FP.F16.E4M3.UNPACK_B R65, R63.reuse.H1 ;  /* 0x0000003fff41723e */ /* 0x080fe200030006ff */
[----:B------:R-:W-:Y:S01]  /*6f00*/  FFMA.FTZ R142, R55, R142, R62 ;  /* 0x0000008e378e7223 */ /* 0x000fe2000001003e */
[----:B------:R-:W-:Y:S01]  /*6f10*/  F2FP.F16.E4M3.UNPACK_B R62, R12.H1 ;  /* 0x0000000cff3e723e */ /* 0x000fe200030006ff */
[--C-:B------:R-:W-:Y:S01]  /*6f20*/  HADD2.F32 R60, -RZ, R56.reuse.H1_H1 ;  /* 0x30000038ff3c7230 */ /* 0x100fe20000004100 */
[----:B------:R-:W-:Y:S01]  /*6f30*/  F2FP.F16.E4M3.UNPACK_B R55, R14.H1 ;  /* 0x0000000eff37723e */ /* 0x000fe200030006ff */
[----:B------:R-:W-:Y:S01]  /*6f40*/  HADD2.F32 R67, -RZ, R65.H1_H1 ;  /* 0x30000041ff437230 */ /* 0x000fe20000004100 */
[----:B------:R-:W-:Y:S01]  /*6f50*/  F2FP.F16.E4M3.UNPACK_B R64, R63 ;  /* 0x0000003fff40723e */ /* 0x000fe200020006ff */
[----:B------:R-:W-:Y:S01]  /*6f60*/  HADD2.F32 R57, -RZ, R56.H0_H0 ;  /* 0x20000038ff397230 */ /* 0x000fe20000004100 */
[----:B------:R-:W-:Y:S01]  /*6f70*/  F2FP.F16.E4M3.UNPACK_B R15, R15 ;  /* 0x0000000fff0f723e */ /* 0x000fe200020006ff */
[----:B------:R-:W-:-:S02]  /*6f80*/  HADD2.F32 R63, -RZ, R62.H1_H1 ;  /* 0x3000003eff3f7230 */ /* 0x000fc40000004100 */
[-C--:B------:R-:W-:Y:S01]  /*6f90*/  FMUL.FTZ R12, R60, R67.reuse ;  /* 0x000000433c0c7220 */ /* 0x080fe20000410000 */
[--C-:B------:R-:W-:Y:S02]  /*6fa0*/  HADD2.F32 R56, -RZ, R55.reuse.H1_H1 ;  /* 0x30000037ff387230 */ /* 0x100fe40000004100 */
[C---:B------:R-:W-:Y:S01]  /*6fb0*/  FMUL.FTZ R67, R57.reuse, R67 ;  /* 0x0000004339437220 */ /* 0x040fe20000410000 */
[----:B------:R-:W-:Y:S02]  /*6fc0*/  HADD2.F32 R66, -RZ, R64.H1_H1 ;  /* 0x30000040ff427230 */ /* 0x000fe40000004100 */
[----:B------:R-:W-:Y:S01]  /*6fd0*/  FFMA.FTZ R69, R57, R63, -R12 ;  /* 0x0000003f39457223 */ /* 0x000fe2000001080c */
[----:B------:R-:W-:Y:S01]  /*6fe0*/  HADD2.F32 R55, -RZ, R55.H0_H0 ;  /* 0x20000037ff377230 */ /* 0x000fe20000004100 */
[----:B------:R-:W-:Y:S01]  /*6ff0*/  F2FP.F16.E4M3.UNPACK_B R14, R14 ;  /* 0x0000000eff0e723e */ /* 0x000fe200020006ff */
[----:B------:R-:W-:Y:S02]  /*7000*/  HADD2.F32 R12, -RZ, R61.H1_H1 ;  /* 0x3000003dff0c7230 */ /* 0x000fe40000004100 */
[----:B------:R-:W-:Y:S01]  /*7010*/  FMUL.FTZ R68, R56, R66 ;  /* 0x0000004238447220 */ /* 0x000fe20000410000 */
[----:B------:R-:W-:-:S02]  /*7020*/  HADD2.F32 R62, -RZ, R62.H0_H0 ;  /* 0x2000003eff3e7230 */ /* 0x000fc40000004100 */
[C---:B------:R-:W-:Y:S01]  /*7030*/  FMUL.FTZ R57, R55.reuse, R66 ;  /* 0x0000004237397220 */ /* 0x040fe20000410000 */
[----:B------:R-:W-:Y:S01]  /*7040*/  FFMA.FTZ R66, R60, R63, R67 ;  /* 0x0000003f3c427223 */ /* 0x000fe20000010043 */
[-C--:B------:R-:W-:Y:S01]  /*7050*/  FFMA.FTZ R68, R55, R12.reuse, -R68 ;  /* 0x0000000c37447223 */ /* 0x080fe20000010844 */
[--C-:B------:R-:W-:Y:S02]  /*7060*/  HADD2.F32 R55, -RZ, R15.reuse.H0_H0 ;  /* 0x2000000fff377230 */ /* 0x100fe40000004100 */
[----:B------:R-:W-:Y:S01]  /*7070*/  FFMA.FTZ R67, R56, R12, R57 ;  /* 0x0000000c38437223 */ /* 0x000fe20000010039 */
[--C-:B------:R-:W-:Y:S01]  /*7080*/  HADD2.F32 R12, -RZ, R14.reuse.H0_H0 ;  /* 0x2000000eff0c7230 */ /* 0x100fe20000004100 */
[----:B------:R-:W-:Y:S01]  /*7090*/  F2FP.SATFINITE.E4M3.F32.PACK_AB_MERGE_C R11, R54, R11, R71 ;  /* 0x0000000b360b723e */ /* 0x000fe20004807047 */
[----:B------:R-:W-:Y:S01]  /*70a0*/  HADD2.F32 R15, -RZ, R15.H1_H1 ;  /* 0x3000000fff0f7230 */ /* 0x000fe20000004100 */
[----:B------:R-:W-:Y:S01]  /*70b0*/  F2FP.SATFINITE.E4M3.F32.PACK_AB_MERGE_C R66, R66, R69, RZ ;  /* 0x000000454242723e */ /* 0x000fe200048070ff */
[----:B------:R-:W-:Y:S01]  /*70c0*/  HADD2.F32 R56, -RZ, R65.H0_H0 ;  /* 0x20000041ff387230 */ /* 0x000fe20000004100 */
[----:B------:R-:W-:Y:S01]  /*70d0*/  F2FP.SATFINITE.E4M3.F32.PACK_AB_MERGE_C R67, R67, R68, RZ ;  /* 0x000000444343723e */ /* 0x000fe200048070ff */
[----:B------:R-:W-:-:S02]  /*70e0*/  HADD2.F32 R14, -RZ, R14.H1_H1 ;  /* 0x3000000eff0e7230 */ /* 0x000fc40000004100 */
[----:B------:R-:W-:Y:S02]  /*70f0*/  HADD2.F32 R57, -RZ, R64.H0_H0 ;  /* 0x20000040ff397230 */ /* 0x000fe40000004100 */
[-C--:B------:R-:W-:Y:S01]  /*7100*/  FMUL.FTZ R60, R15, R56.reuse ;  /* 0x000000380f3c7220 */ /* 0x080fe20000410000 */
[----:B------:R-:W-:Y:S02]  /*7110*/  HADD2.F32 R61, -RZ, R61.H0_H0 ;  /* 0x2000003dff3d7230 */ /* 0x000fe40000004100 */
[C---:B------:R-:W-:Y:S01]  /*7120*/  FMUL.FTZ R56, R55.reuse, R56 ;  /* 0x0000003837387220 */ /* 0x040fe20000410000 */
        /* <DEDUP_REMOVED lines=10> */
.L_x_2681:
[----:B------:R-:W-:Y:S05]  /*71d0*/  BSYNC B2 ;  /* 0x0000000000027941 */ /* 0x000fea0003800000 */
.L_x_2680:
[----:B0-----:R0:W-:Y:S02]  /*71e0*/  ST.E.128 desc[UR50][R58.64], R12 ;  /* 0x0000000c3a007985 */ /* 0x0011e4000c101d32 */
.L_x_2679:
[----:B------:R-:W-:Y:S05]  /*71f0*/  BSYNC B1 ;  /* 0x0000000000017941 */ /* 0x000fea0003800000 */
.L_x_2678:
[----:B------:R-:W-:Y:S01]  /*7200*/  ISETP.NE.AND P2, PT, R33, RZ, PT ;  /* 0x000000ff2100720c */ /* 0x000fe20003f45270 */
[----:B------:R-:W-:-:S12]  /*7210*/  BSSY B1, `(.L_x_2682) ;  /* 0x0000072000017945 */ /* 0x000fd80003800000 */
[----:B------:R-:W-:Y:S05]  /*7220*/  @!P2 BRA `(.L_x_2683) ;  /* 0x0000000400c0a947 */ /* 0x000fea0003800000 */
[----:B0-----:R0:W0:Y:S01]  /*7230*/  LDS.128 R12, [R37+0x1ec00] ;  /* 0x01ec0000250c7984 */ /* 0x0010220000000c00 */
[----:B----4-:R-:W-:Y:S01]  /*7240*/  SHF.L.U32 R11, R193, 0x4, RZ ;  /* 0x00000004c10b7819 */ /* 0x010fe200000006ff */
[----:B------:R-:W-:Y:S03]  /*7250*/  BSSY B2, `(.L_x_2684) ;  /* 0x000006c000027945 */ /* 0x000fe60003800000 */
[----:B------:R-:W-:-:S04]  /*7260*/  IADD3 R54, P2, R11, R120, RZ ;  /* 0x000000780b367210 */ /* 0x000fc80007f5e0ff */
[----:B--2---:R-:W-:Y:S02]  /*7270*/  LEA.HI.X.SX32 R55, R11, R119, 0x1, P2 ;  /* 0x000000770b377211 */ /* 0x004fe400010f0eff */
[----:B------:R-:W-:-:S13]  /*7280*/  ISETP.GE.AND P2, PT, R200, R117, PT ;  /* 0x00000075c800720c */ /* 0x000fda0003f46270 */
[----:B------:R-:W-:Y:S05]  /*7290*/  @P2 BRA `(.L_x_2685) ;  /* 0x00000004009c2947 */ /* 0x000fea0003800000 */
[----:B------:R-:W-:Y:S01]  /*72a0*/  SHF.R.U32.HI R56, RZ, 0x8, R53 ;  /* 0x00000008ff387819 */ /* 0x000fe20000011635 */
[----:B0-----:R-:W-:Y:S01]  /*72b0*/  IMAD.MOV.U32 R50, RZ, RZ, R12 ;  /* 0x000000ffff327224 */ /* 0x001fe200078e000c */
[--C-:B------:R-:W-:Y:S02]  /*72c0*/  SHF.R.U32.HI R52, RZ, 0x8, R51.reuse ;  /* 0x00000008ff347819 */ /* 0x100fe40000011633 */
[----:B------:R-:W-:Y:S01]  /*72d0*/  LOP3.LUT R11, R51, 0xff0000ff, RZ, 0xc0, !PT ;  /* 0xff0000ff330b7812 */ /* 0x000fe200078ec0ff */
[----:B------:R-:W-:Y:S01]  /*72e0*/  IMAD.SHL.U32 R56, R56, 0x100, RZ ;  /* 0x0000010038387824 */ /* 0x000fe200078e00ff */
[----:B------:R-:W-:Y:S01]  /*72f0*/  SHF.R.U32.HI R58, RZ, 0x10, R51 ;  /* 0x00000010ff3a7819 */ /* 0x000fe20000011633 */
[----:B------:R-:W-:Y:S01]  /*7300*/  IMAD.SHL.U32 R52, R52, 0x100, RZ ;  /* 0x0000010034347824 */ /* 0x000fe200078e00ff */
[----:B------:R-:W-:Y:S02]  /*7310*/  LOP3.LUT R51, R53, 0xff0000ff, RZ, 0xc0, !PT ;  /* 0xff0000ff35337812 */ /* 0x000fe400078ec0ff */
[----:B------:R-:W-:-:S02]  /*7320*/  SHF.R.U32.HI R57, RZ, 0x10, R53 ;  /* 0x00000010ff397819 */ /* 0x000fc40000011635 */
[----:B------:R-:W-:Y:S01]  /*7330*/  LOP3.LUT R12, R51, 0xff00, R56, 0xf8, !PT ;  /* 0x0000ff00330c7812 */ /* 0x000fe200078ef838 */
[----:B------:R-:W-:Y:S01]  /*7340*/  IMAD.U32 R51, R58, 0x10000, RZ ;  /* 0x000100003a337824 */ /* 0x000fe200078e00ff */
[----:B------:R-:W-:Y:S01]  /*7350*/  LOP3.LUT R52, R11, 0xff00, R52, 0xf8, !PT ;  /* 0x0000ff000b347812 */ /* 0x000fe200078ef834 */
[----:B------:R-:W-:Y:S01]  /*7360*/  IMAD.U32 R57, R57, 0x10000, RZ ;  /* 0x0001000039397824 */ /* 0x000fe200078e00ff */
        /* <DEDUP_REMOVED lines=20> */
[----:B------:R-:W-:Y:S01]  /*74b0*/  FMUL.FTZ R58, R13, R58 ;  /* 0x0000003a0d3a7220 */ /* 0x000fe20000410000 */
[----:B------:R-:W-:-:S02]  /*74c0*/  HADD2.F32 R57, -RZ, R141.H1_H1 ;  /* 0x3000008dff397230 */ /* 0x000fc40000004100 */
[----:B------:R-:W-:Y:S01]  /*74d0*/  FFMA.FTZ R61, R13, R52, -R60 ;  /* 0x000000340d3d7223 */ /* 0x000fe2000001083c */
[----:B------:R-:W-:Y:S01]  /*74e0*/  F2FP.F16.E4M3.UNPACK_B R13, R50.H1 ;  /* 0x00000032ff0d723e */ /* 0x000fe200030006ff */
[----:B------:R-:W-:Y:S01]  /*74f0*/  FFMA.FTZ R64, R51, R52, R58 ;  /* 0x0000003433407223 */ /* 0x000fe2000001003a */
[----:B------:R-:W-:Y:S01]  /*7500*/  F2FP.F16.E4M3.UNPACK_B R50, R50 ;  /* 0x00000032ff32723e */ /* 0x000fe200020006ff */
[----:B------:R-:W-:Y:S01]  /*7510*/  HADD2.F32 R141, -RZ, R141.H0_H0 ;  /* 0x2000008dff8d7230 */ /* 0x000fe20000004100 */
[----:B------:R-:W-:Y:S01]  /*7520*/  F2FP.F16.E4M3.UNPACK_B R140, R140 ;  /* 0x0000008cff8c723e */ /* 0x000fe200020006ff */
[--C-:B------:R-:W-:Y:S01]  /*7530*/  HADD2.F32 R51, -RZ, R13.reuse.H0_H0 ;  /* 0x2000000dff337230 */ /* 0x100fe20000004100 */
[----:B------:R-:W-:Y:S01]  /*7540*/  F2FP.SATFINITE.E4M3.F32.PACK_AB_MERGE_C R67, R64, R61, RZ ;  /* 0x0000003d4043723e */ /* 0x000fe200048070ff */
[----:B------:R-:W-:Y:S02]  /*7550*/  HADD2.F32 R52, -RZ, R13.H1_H1 ;  /* 0x3000000dff347230 */ /* 0x000fe40000004100 */
[----:B------:R-:W-:-:S02]  /*7560*/  HADD2.F32 R13, -RZ, R50.H0_H0 ;  /* 0x20000032ff0d7230 */ /* 0x000fc40000004100 */
[----:B------:R-:W-:Y:S02]  /*7570*/  HADD2.F32 R50, -RZ, R50.H1_H1 ;  /* 0x30000032ff327230 */ /* 0x000fe40000004100 */
[-C--:B------:R-:W-:Y:S01]  /*7580*/  FMUL.FTZ R60, R52, R57.reuse ;  /* 0x00000039343c7220 */ /* 0x080fe20000410000 */
[--C-:B------:R-:W-:Y:S02]  /*7590*/  HADD2.F32 R53, -RZ, R140.reuse.H1_H1 ;  /* 0x3000008cff357230 */ /* 0x100fe40000004100 */
        /* <DEDUP_REMOVED lines=8> */
[----:B------:R-:W-:-:S02]  /*7620*/  F2FP.F16.E4M3.UNPACK_B R50, R15.H1 ;  /* 0x0000000fff32723e */ /* 0x000fc400030006ff */
[-C--:B------:R-:W-:Y:S02]  /*7630*/  F2FP.F16.E4M3.UNPACK_B R58, R59.reuse.H1 ;  /* 0x0000003bff3a723e */ /* 0x080fe400030006ff */
[----:B------:R-:W-:Y:S01]  /*7640*/  F2FP.F16.E4M3.UNPACK_B R53, R56.H1 ;  /* 0x00000038ff35723e */ /* 0x000fe200030006ff */
        /* <DEDUP_REMOVED lines=44> */
.L_x_2685:
[----:B------:R-:W-:Y:S05]  /*7910*/  BSYNC B2 ;  /* 0x0000000000027941 */ /* 0x000fea0003800000 */
.L_x_2684:
[----:B0-----:R0:W-:Y:S02]  /*7920*/  ST.E.128 desc[UR50][R54.64], R12 ;  /* 0x0000000c36007985 */ /* 0x0011e4000c101d32 */
.L_x_2683:
[----:B------:R-:W-:Y:S05]  /*7930*/  BSYNC B1 ;  /* 0x0000000000017941 */ /* 0x000fea0003800000 */
.L_x_2682:
        /* <DEDUP_REMOVED lines=20> */
[----:B------:R-:W-:Y:S01]  /*7a80*/  LOP3.LUT R53, R52, 0xff00, R49, 0xf8, !PT ;  /* 0x0000ff0034357812 */ /* 0x000fe200078ef831 */
[----:B------:R-:W-:Y:S01]  /*7a90*/  IMAD.U32 R12, R55, 0x10000, RZ ;  /* 0x00010000370c7824 */ /* 0x000fe200078e00ff */
[----:B------:R-:W-:-:S02]  /*7aa0*/  F2FP.F16.E4M3.UNPACK_B R49, R139.H1 ;  /* 0x0000008bff31723e */ /* 0x000fc400030006ff */
        /* <DEDUP_REMOVED lines=8> */
[----:B------:R-:W-:Y:S02]  /*7b30*/  HADD2.F32 R11, -RZ, R11.H0_H0 ;  /* 0x2000000bff0b7230 */ /* 0x000fe40000004100 */
[----:B------:R-:W-:Y:S01]  /*7b40*/  FMUL.FTZ R56, R12, R53 ;  /* 0x000000350c387220 */ /* 0x000fe20000410000 */
[----:B------:R-:W-:Y:S01]  /*7b50*/  HADD2.F32 R49, -RZ, R48.H0_H0 ;  /* 0x20000030ff317230 */ /* 0x000fe20000004100 */
[----:B------:R-:W-:Y:S01]  /*7b60*/  F2FP.F16.E4M3.UNPACK_B R139, R139 ;  /* 0x0000008bff8b723e */ /* 0x000fe200020006ff */
[----:B------:R-:W-:-:S02]  /*7b70*/  HADD2.F32 R47, -RZ, R13.H1_H1 ;  /* 0x3000000dff2f7230 */ /* 0x000fc40000004100 */
[C---:B------:R-:W-:Y:S01]  /*7b80*/  FMUL.FTZ R53, R11.reuse, R53 ;  /* 0x000000350b357220 */ /* 0x040fe20000410000 */
[----:B------:R-:W-:Y:S02]  /*7b90*/  HADD2.F32 R13, -RZ, R13.H0_H0 ;  /* 0x2000000dff0d7230 */ /* 0x000fe40000004100 */
[-C--:B------:R-:W-:Y:S01]  /*7ba0*/  FFMA.FTZ R11, R11, R49.reuse, -R56 ;  /* 0x000000310b0b7223 */ /* 0x080fe20000010838 */
[----:B------:R-:W-:Y:S02]  /*7bb0*/  HADD2.F32 R48, -RZ, R48.H1_H1 ;  /* 0x30000030ff307230 */ /* 0x000fe40000004100 */
[-C--:B------:R-:W-:Y:S01]  /*7bc0*/  FMUL.FTZ R56, R47, R54.reuse ;  /* 0x000000362f387220 */ /* 0x080fe20000410000 */
[----:B------:R-:W-:Y:S01]  /*7bd0*/  FFMA.FTZ R12, R12, R49, R53 ;  /* 0x000000310c0c7223 */ /* 0x000fe20000010035 */
[C---:B------:R-:W-:Y:S01]  /*7be0*/  FMUL.FTZ R54, R13.reuse, R54 ;  /* 0x000000360d367220 */ /* 0x040fe20000410000 */
[--C-:B------:R-:W-:Y:S02]  /*7bf0*/  HADD2.F32 R53, -RZ, R139.reuse.H1_H1 ;  /* 0x3000008bff357230 */ /* 0x100fe40000004100 */
        /* <DEDUP_REMOVED lines=8> */
[----:B------:R-:W-:-:S02]  /*7c80*/  HADD2.F32 R48, -RZ, R13.H1_H1 ;  /* 0x3000000dff307230 */ /* 0x000fc40000004100 */
[--C-:B------:R-:W-:Y:S02]  /*7c90*/  HADD2.F32 R13, -RZ, R46.reuse.H0_H0 ;  /* 0x2000002eff0d7230 */ /* 0x100fe40000004100 */
        /* <DEDUP_REMOVED lines=58> */
.L_x_2689:
[----:B------:R-:W-:Y:S05]  /*8040*/  BSYNC B2 ;  /* 0x0000000000027941 */ /* 0x000fea0003800000 */
.L_x_2688:
[----:B0-----:R0:W-:Y:S02]  /*8050*/  ST.E.128 desc[UR50][R50.64], R12 ;  /* 0x0000000c32007985 */ /* 0x0011e4000c101d32 */
.L_x_2687:
[----:B------:R-:W-:Y:S05]  /*8060*/  BSYNC B1 ;  /* 0x0000000000017941 */ /* 0x000fea0003800000 */
.L_x_2686:
        /* <DEDUP_REMOVED lines=9> */
[----:B------:R-:W-:Y:S01]  /*8100*/  SHF.R.U32.HI R44, RZ, 0x8, R45 ;  /* 0x00000008ff2c7819 */ /* 0x000fe2000001162d */
[----:B0-----:R-:W-:Y:S01]  /*8110*/  IMAD.MOV.U32 R37, RZ, RZ, R12 ;  /* 0x000000ffff257224 */ /* 0x001fe200078e000c */
[--C-:B------:R-:W-:Y:S02]  /*8120*/  SHF.R.U32.HI R42, RZ, 0x8, R43.reuse ;  /* 0x00000008ff2a7819 */ /* 0x100fe4000001162b */
[----:B----4-:R-:W-:Y:S01]  /*8130*/  LOP3.LUT R11, R43, 0xff0000ff, RZ, 0xc0, !PT ;  /* 0xff0000ff2b0b7812 */ /* 0x010fe200078ec0ff */
        /* <DEDUP_REMOVED lines=9> */
[----:B------:R-:W-:Y:S02]  /*81d0*/  F2FP.F16.E4M3.UNPACK_B R11, R13 ;  /* 0x0000000dff0b723e */ /* 0x000fe400020006ff */
[----:B------:R-:W-:Y:S02]  /*81e0*/  F2FP.F16.E4M3.UNPACK_B R44, R137.H1 ;  /* 0x00000089ff2c723e */ /* 0x000fe400030006ff */
[----:B------:R-:W-:Y:S02]  /*81f0*/  F2FP.F16.E4M3.UNPACK_B R13, R13.H1 ;  /* 0x0000000dff0d723e */ /* 0x000fe400030006ff */
[----:B------:R-:W-:Y:S01]  /*8200*/  LOP3.LUT R45, R42, 0xff0000, R43, 0xf8, !PT ;  /* 0x00ff00002a2d7812 */ /* 0x000fe200078ef82b */
[--C-:B------:R-:W-:Y:S01]  /*8210*/  HADD2.F32 R48, -RZ, R44.reuse.H0_H0 ;  /* 0x2000002cff307230 */ /* 0x100fe20000004100 */
[----:B------:R-:W-:Y:S01]  /*8220*/  LOP3.LUT R50, R12, 0xff0000, R49, 0xf8, !PT ;  /* 0x00ff00000c327812 */ /* 0x000fe200078ef831 */
[--C-:B------:R-:W-:Y:S01]  /*8230*/  HADD2.F32 R12, -RZ, R11.reuse.H1_H1 ;  /* 0x3000000bff0c7230 */ /* 0x100fe20000004100 */
[----:B------:R-:W-:Y:S01]  /*8240*/  F2FP.F16.E4M3.UNPACK_B R43, R136.H1 ;  /* 0x00000088ff2b723e */ /* 0x000fe200030006ff */
[----:B------:R-:W-:Y:S01]  /*8250*/  HADD2.F32 R11, -RZ, R11.H0_H0 ;  /* 0x2000000bff0b7230 */ /* 0x000fe20000004100 */
[----:B------:R-:W-:Y:S01]  /*8260*/  F2FP.F16.E4M3.UNPACK_B R137, R137 ;  /* 0x00000089ff89723e */ /* 0x000fe200020006ff */
[----:B------:R-:W-:-:S02]  /*8270*/  HADD2.F32 R49, -RZ, R44.H1_H1 ;  /* 0x3000002cff317230 */ /* 0x000fc40000004100 */
[-C--:B------:R-:W-:Y:S01]  /*8280*/  FMUL.FTZ R52, R12, R48.reuse ;  /* 0x000000300c347220 */ /* 0x080fe20000410000 */
[----:B------:R-:W-:Y:S02]  /*8290*/  HADD2.F32 R42, -RZ, R13.H1_H1 ;  /* 0x3000000dff2a7230 */ /* 0x000fe40000004100 */
[C---:B------:R-:W-:Y:S01]  /*82a0*/  FMUL.FTZ R51, R11.reuse, R48 ;  /* 0x000000300b337220 */ /* 0x040fe20000410000 */
[----:B------:R-:W-:Y:S01]  /*82b0*/  HADD2.F32 R44, -RZ, R43.H0_H0 ;  /* 0x2000002bff2c7230 */ /* 0x000fe20000004100 */
[----:B------:R-:W-:Y:S01]  /*82c0*/  F2FP.F16.E4M3.UNPACK_B R136, R136 ;  /* 0x00000088ff88723e */ /* 0x000fe200020006ff */
[----:B------:R-:W-:Y:S02]  /*82d0*/  HADD2.F32 R13, -RZ, R13.H0_H0 ;  /* 0x2000000dff0d7230 */ /* 0x000fe40000004100 */
[-C--:B------:R-:W-:Y:S01]  /*82e0*/  FMUL.FTZ R48, R42, R49.reuse ;  /* 0x000000312a307220 */ /* 0x080fe20000410000 */
[----:B------:R-:W-:Y:S02]  /*82f0*/  HADD2.F32 R43, -RZ, R43.H1_H1 ;  /* 0x3000002bff2b7230 */ /* 0x000fe40000004100 */
[-C--:B------:R-:W-:Y:S01]  /*8300*/  FFMA.FTZ R11, R11, R44.reuse, -R52 ;  /* 0x0000002c0b0b7223 */ /* 0x080fe20000010834 */
[----:B------:R-:W-:Y:S01]  /*8310*/  FFMA.FTZ R12, R12, R44, R51 ;  /* 0x0000002c0c0c7223 */ /* 0x000fe20000010033 */
[----:B------:R-:W-:Y:S01]  /*8320*/  FMUL.FTZ R49, R13, R49 ;  /* 0x000000310d317220 */ /* 0x000fe20000410000 */
[----:B------:R-:W-:-:S02]  /*8330*/  HADD2.F32 R44, -RZ, R136.H1_H1 ;  /* 0x30000088ff2c7230 */ /* 0x000fc40000004100 */
[----:B------:R-:W-:Y:S01]  /*8340*/  FFMA.FTZ R55, R13, R43, -R48 ;  /* 0x0000002b0d377223 */ /* 0x000fe20000010830 */
[----:B------:R-:W-:Y:S01]  /*8350*/  F2FP.F16.E4M3.UNPACK_B R13, R37.H1 ;  /* 0x00000025ff0d723e */ /* 0x000fe200030006ff */
[----:B------:R-:W-:Y:S01]  /*8360*/  FFMA.FTZ R56, R42, R43, R49 ;  /* 0x0000002b2a387223 */ /* 0x000fe20000010031 */
[----:B------:R-:W-:Y:S01]  /*8370*/  F2FP.F16.E4M3.UNPACK_B R37, R37 ;  /* 0x00000025ff25723e */ /* 0x000fe200020006ff */
[----:B------:R-:W-:Y:S02]  /*8380*/  HADD2.F32 R48, -RZ, R137.H0_H0 ;  /* 0x20000089ff307230 */ /* 0x000fe40000004100 */
[--C-:B------:R-:W-:Y:S01]  /*8390*/  HADD2.F32 R42, -RZ, R13.reuse.H0_H0 ;  /* 0x2000000dff2a7230 */ /* 0x100fe20000004100 */
[----:B------:R-:W-:Y:S01]  /*83a0*/  F2FP.SATFINITE.E4M3.F32.PACK_AB_MERGE_C R58, R56, R55, RZ ;  /* 0x00000037383a723e */ /* 0x000fe200048070ff */
[----:B------:R-:W-:Y:S02]  /*83b0*/  HADD2.F32 R43, -RZ, R13.H1_H1 ;  /* 0x3000000dff2b7230 */ /* 0x000fe40000004100 */
[----:B------:R-:W-:-:S02]  /*83c0*/  HADD2.F32 R13, -RZ, R37.H0_H0 ;  /* 0x20000025ff0d7230 */ /* 0x000fc40000004100 */
[----:B------:R-:W-:Y:S02]  /*83d0*/  HADD2.F32 R37, -RZ, R37.H1_H1 ;  /* 0x30000025ff257230 */ /* 0x000fe40000004100 */
[----:B------:R-:W-:Y:S02]  /*83e0*/  HADD2.F32 R49, -RZ, R137.H1_H1 ;  /* 0x30000089ff317230 */ /* 0x000fe40000004100 */
[----:B------:R-:W-:Y:S02]  /*83f0*/  HADD2.F32 R136, -RZ, R136.H0_H0 ;  /* 0x20000088ff887230 */ /* 0x000fe40000004100 */
[-C--:B------:R-:W-:Y:S01]  /*8400*/  FMUL.FTZ R52, R37, R48.reuse ;  /* 0x0000003025347220 */ /* 0x080fe20000410000 */
[----:B------:R-:W-:Y:S01]  /*8410*/  FMUL.FTZ R48, R13, R48 ;  /* 0x000000300d307220 */ /* 0x000fe20000410000 */
[-C--:B------:R-:W-:Y:S01]  /*8420*/  FMUL.FTZ R51, R43, R49.reuse ;  /* 0x000000312b337220 */ /* 0x080fe20000410000 */
[C---:B------:R-:W-:Y:S01]  /*8430*/  FMUL.FTZ R54, R42.reuse, R49 ;  /* 0x000000312a367220 */ /* 0x040fe20000410000 */
[-C--:B------:R-:W-:Y:S01]  /*8440*/  FFMA.FTZ R53, R13, R136.reuse, -R52 ;  /* 0x000000880d357223 */ /* 0x080fe20000010834 */
[----:B------:R-:W-:Y:S01]  /*8450*/  FFMA.FTZ R136, R37, R136, R48 ;  /* 0x0000008825887223 */ /* 0x000fe20000010030 */
        /* <DEDUP_REMOVED lines=39> */
[CC--:B------:R-:W-:Y:S01]  /*86d0*/  FMUL.FTZ R42, R14.reuse, R50.reuse ;  /* 0x000000320e2a7220 */ /* 0x0c0fe20000410000 */
        /* <DEDUP_REMOVED lines=9> */
.L_x_2693:
[----:B------:R-:W-:Y:S05]  /*8770*/  BSYNC B2 ;  /* 0x0000000000027941 */ /* 0x000fea0003800000 */
.L_x_2692:
[----:B0-----:R0:W-:Y:S02]  /*8780*/  ST.E.128 desc[UR50][R46.64], R12 ;  /* 0x0000000c2e007985 */ /* 0x0011e4000c101d32 */
.L_x_2691:
[----:B------:R-:W-:Y:S05]  /*8790*/  BSYNC B1 ;  /* 0x0000000000017941 */ /* 0x000fea0003800000 */
.L_x_2690:
        /* <DEDUP_REMOVED lines=14> */
[----:B------:R-:W-:Y:S01]  /*8880*/  LOP3.LUT R38, R39, 0xff0000ff, RZ, 0xc0, !PT ;  /* 0xff0000ff27267812 */ /* 0x000fe200078ec0ff */
[----:B------:R-:W-:Y:S01]  /*8890*/  IMAD.SHL.U32 R14, R40, 0x100, RZ ;  /* 0x00000100280e7824 */ /* 0x000fe200078e00ff */
[----:B------:R-:W-:Y:S02]  /*88a0*/  LOP3.LUT R39, R41, 0xff0000ff, RZ, 0xc0, !PT ;  /* 0xff0000ff29277812 */ /* 0x000fe400078ec0ff */
[----:B------:R-:W-:-:S02]  /*88b0*/  SHF.R.U32.HI R44, RZ, 0x10, R41 ;  /* 0x00000010ff2c7819 */ /* 0x000fc40000011629 */
[----:B------:R-:W-:Y:S02]  /*88c0*/  LOP3.LUT R15, R38, 0xff00, R11, 0xf8, !PT ;  /* 0x0000ff00260f7812 */ /* 0x000fe400078ef80b */
[----:B------:R-:W-:Y:S01]  /*88d0*/  LOP3.LUT R41, R39, 0xff00, R14, 0xf8, !PT ;  /* 0x0000ff0027297812 */ /* 0x000fe200078ef80e */
[----:B------:R-:W-:Y:S01]  /*88e0*/  IMAD.U32 R14, R45, 0x10000, RZ ;  /* 0x000100002d0e7824 */ /* 0x000fe200078e00ff */
[----:B------:R-:W-:Y:S02]  /*88f0*/  SHF.L.U32 R38, R44, 0x10, RZ ;  /* 0x000000102c267819 */ /* 0x000fe400000006ff */
        /* <DEDUP_REMOVED lines=91> */
.L_x_2695:
[----:B------:R-:W-:Y:S05]  /*8eb0*/  BSYNC B1 ;  /* 0x0000000000017941 */ /* 0x000fea0003800000 */
.L_x_2694:
[----:B0-----:R0:W-:Y:S01]  /*8ec0*/  ST.E.128 desc[UR50][R42.64], R12 ;  /* 0x0000000c2a007985 */ /* 0x0011e2000c101d32 */
[----:B------:R-:W-:Y:S05]  /*8ed0*/  BRA `(.L_x_2673) ;  /* 0x0000006800c07947 */ /* 0x000fea0003800000 */
.L_x_2639:
        /* <DEDUP_REMOVED lines=43> */
.L_x_2697:
[----:B------:R-:W-:Y:S05]  /*9190*/  BSYNC B1 ;  /* 0x0000000000017941 */ /* 0x000fea0003800000 */
.L_x_2696:
        /* <DEDUP_REMOVED lines=48> */
.L_x_2699:
[----:B------:R-:W-:Y:S05]  /*94a0*/  BSYNC B1 ;  /* 0x0000000000017941 */ /* 0x000fea0003800000 */
.L_x_2698:
        /* <DEDUP_REMOVED lines=26> */
.L_x_2700:
[----:B------:R-:W-:Y:S01]  /*9650*/  IMAD R94, R19, 0x8, R18 ;  /* 0x00000008135e7824 */ /* 0x000fe200078e0212 */
[----:B------:R-:W-:Y:S01]  /*9660*/  SHF.L.U32 R95, R199, 0x1f, RZ ;  /* 0x0000001fc75f7819 */ /* 0x000fe200000006ff */
[----:B------:R-:W1:Y:S01]  /*9670*/  LDC R136, c[0x0][0x2f4] ;  /* 0x0000bd00ff887b82 */ /* 0x000e620000000800 */
[----:B------:R-:W-:Y:S02]  /*9680*/  BSSY B1, `(.L_x_2701) ;  /* 0x0000003000017945 */ /* 0x000fe40003800000 */
[----:B------:R-:W2:Y:S02]  /*9690*/  SYNCS.PHASECHK.TRANS64.TRYWAIT P5, [R94+URZ+0x29890], R95 ;  /* 0x0298905f5e0075a7 */ /* 0x000ea400080a017f */
[----:B--2---:R-:W-:Y:S05]  /*96a0*/  @!P5 BRA `(.L_x_2702) ;  /* 0x0000023c00f0d947 */ /* 0x004fea0003800000 */
.L_x_2990:
[----:B------:R-:W-:Y:S05]  /*96b0*/  BSYNC B1 ;  /* 0x0000000000017941 */ /* 0x000fea0003800000 */
.L_x_2701:
[----:B------:R-:W-:Y:S01]  /*96c0*/  UMOV UR4, 0xffffffff ;  /* 0xffffffff00047882 */ /* 0x000fe20000000000 */
[----:B-1----:R-:W-:Y:S02]  /*96d0*/  IMAD.IADD R145, R136, 0x1, -R118 ;  /* 0x0000000188917824 */ /* 0x002fe400078e0a76 */
[----:B------:R-:W-:Y:S05]  /*96e0*/  BRA.DIV UR4, `(.L_x_2703) ;  /* 0x0000023e04f47947 */ /* 0x000fea000b800000 */
[----:B------:R1:W3:Y:S04]  /*96f0*/  SHFL.IDX PT, R153, R119, RZ, 0x1e1f ;  /* 0x001e1fff77997589 */ /* 0x0002e800000e0000 */
[----:B------:R1:W4:Y:S02]  /*9700*/  SHFL.IDX PT, R11, R120, RZ, 0x1e1f ;  /* 0x001e1fff780b7589 */ /* 0x00032400000e0000 */
.L_x_2994:
        /* <DEDUP_REMOVED lines=32> */
[----:B------:R-:W-:Y:S01]  /*9910*/  SHF.R.U32.HI R51, RZ, 0x8, R37 ;  /* 0x00000008ff337819 */ /* 0x000fe20000011625 */
[----:B------:R-:W-:Y:S01]  /*9920*/  IMAD.SHL.U32 R167, R167, 0x100, RZ ;  /* 0x00000100a7a77824 */ /* 0x000fe200078e00ff */
        /* <DEDUP_REMOVED lines=8> */
[----:B------:R-:W-:-:S02]  /*99b0*/  LOP3.LUT R49, R39, 0xff0000ff, RZ, 0xc0, !PT ;  /* 0xff0000ff27317812 */ /* 0x000fc400078ec0ff */
[----:B------:R-:W-:Y:S01]  /*99c0*/  SHF.L.U32 R39, R51, 0x8, RZ ;  /* 0x0000000833277819 */ /* 0x000fe200000006ff */
[----:B------:R-:W-:Y:S01]  /*99d0*/  IMAD.SHL.U32 R38, R38, 0x100, RZ ;  /* 0x0000010026267824 */ /* 0x000fe200078e00ff */
[----:B------:R-:W-:Y:S02]  /*99e0*/  LOP3.LUT R50, R50, 0xff00, R171, 0xf8, !PT ;  /* 0x0000ff0032327812 */ /* 0x000fe400078ef8ab */
[----:B------:R-:W-:Y:S02]  /*99f0*/  LOP3.LUT R39, R170, 0xff00, R39, 0xf8, !PT ;  /* 0x0000ff00aa277812 */ /* 0x000fe400078ef827 */
[----:B------:R-:W-:Y:S02]  /*9a00*/  LOP3.LUT R51, R169, 0xff00, R167, 0xf8, !PT ;  /* 0x0000ff00a9337812 */ /* 0x000fe400078ef8a7 */
[----:B------:R-:W-:Y:S02]  /*9a10*/  LOP3.LUT R169, R50, 0xff0000, R48, 0xf8, !PT ;  /* 0x00ff000032a97812 */ /* 0x000fe400078ef830 */
[----:B------:R-:W-:-:S02]  /*9a20*/  LOP3.LUT R50, R39, 0xff0000, R168, 0xf8, !PT ;  /* 0x00ff000027327812 */ /* 0x000fc400078ef8a8 */
[----:B0-----:R-:W-:Y:S02]  /*9a30*/  F2FP.F16.E4M3.UNPACK_B R167, R89 ;  /* 0x00000059ffa7723e */ /* 0x001fe400020006ff */
        /* <DEDUP_REMOVED lines=17> */
[----:B------:R-:W-:-:S02]  /*9b50*/  LOP3.LUT R49, R49, 0xff00, R38, 0xf8, !PT ;  /* 0x0000ff0031317812 */ /* 0x000fc400078ef826 */
[----:B------:R-:W-:Y:S02]  /*9b60*/  SHF.L.U32 R37, R37, 0x10, RZ ;  /* 0x0000001025257819 */ /* 0x000fe400000006ff */
        /* <DEDUP_REMOVED lines=13> */
[-C--:B------:R-:W-:Y:S01]  /*9c40*/  FMUL.FTZ R174, R13, R173.reuse ;  /* 0x000000ad0dae7220 */ /* 0x080fe20000410000 */
[----:B------:R-:W-:Y:S02]  /*9c50*/  HADD2.F32 R170, -RZ, R170.H1_H1 ;  /* 0x300000aaffaa7230 */ /* 0x000fe40000004100 */
[C---:B------:R-:W-:Y:S01]  /*9c60*/  FMUL.FTZ R173, R50.reuse, R173 ;  /* 0x000000ad32ad7220 */ /* 0x040fe20000410000 */
[----:B------:R-:W-:Y:S02]  /*9c70*/  IMAD.MOV.U32 R37, RZ, RZ, R91 ;  /* 0x000000ffff257224 */ /* 0x000fe400078e005b */
[----:B------:R-:W-:Y:S01]  /*9c80*/  FFMA.FTZ R50, R50, R172, -R174 ;  /* 0x000000ac32327223 */ /* 0x000fe200000108ae */
[----:B------:R-:W-:-:S02]  /*9c90*/  IMAD.MOV.U32 R91, RZ, RZ, R15 ;  /* 0x000000ffff5b7224 */ /* 0x000fc400078e000f */
[----:B------:R-:W-:Y:S01]  /*9ca0*/  FFMA.FTZ R13, R13, R172, R173 ;  /* 0x000000ac0d0d7223 */ /* 0x000fe200000100ad */
[----:B------:R-:W-:Y:S01]  /*9cb0*/  HADD2.F32 R172, -RZ, R171.H1_H1 ;  /* 0x300000abffac7230 */ /* 0x000fe20000004100 */
[----:B------:R-:W-:Y:S01]  /*9cc0*/  F2FP.F16.E4M3.UNPACK_B R38, R37 ;  /* 0x00000025ff26723e */ /* 0x000fe200020006ff */
[----:B------:R-:W-:Y:S02]  /*9cd0*/  HADD2.F32 R171, -RZ, R169.H1_H1 ;  /* 0x300000a9ffab7230 */ /* 0x000fe40000004100 */
[-C--:B------:R-:W-:Y:S01]  /*9ce0*/  FMUL.FTZ R169, R89, R170.reuse ;  /* 0x000000aa59a97220 */ /* 0x080fe20000410000 */
[----:B------:R-:W-:Y:S01]  /*9cf0*/  F2FP.F16.E4M3.UNPACK_B R15, R91 ;  /* 0x0000005bff0f723e */ /* 0x000fe200020006ff */
[C---:B------:R-:W-:Y:S01]  /*9d00*/  FMUL.FTZ R170, R172.reuse, R170 ;  /* 0x000000aaacaa7220 */ /* 0x040fe20000410000 */
[----:B------:R-:W-:Y:S01]  /*9d10*/  F2FP.F16.E4M3.UNPACK_B R37, R37.H1 ;  /* 0x00000025ff25723e */ /* 0x000fe200030006ff */
[----:B------:R-:W-:Y:S01]  /*9d20*/  FFMA.FTZ R169, R172, R171, -R169 ;  /* 0x000000abaca97223 */ /* 0x000fe200000108a9 */
[----:B------:R-:W-:-:S02]  /*9d30*/  HADD2.F32 R172, -RZ, R38.H0_H0 ;  /* 0x20000026ffac7230 */ /* 0x000fc40000004100 */
        /* <DEDUP_REMOVED lines=129> */
[----:B------:R-:W-:Y:S01]  /*a550*/  FFMA.FTZ R51, R49, R165, -R51 ;  /* 0x000000a531337223 */ /* 0x000fe20000010833 */
[----:B------:R-:W-:Y:S01]  /*a560*/  MOV R13, R167 ;  /* 0x000000a7000d7202 */ /* 0x000fe20000000f00 */
[----:B------:R-:W-:Y:S01]  /*a570*/  FFMA.FTZ R162, R90, R165, R162 ;  /* 0x000000a55aa27223 */ /* 0x000fe200000100a2 */
[----:B------:R-:W-:Y:S02]  /*a580*/  IMAD.MOV.U32 R88, RZ, RZ, R36 ;  /* 0x000000ffff587224 */ /* 0x000fe400078e0024 */
[----:B------:R-:W-:Y:S02]  /*a590*/  F2FP.SATFINITE.E4M3.F32.PACK_AB_MERGE_C R50, R51, R163, R50 ;  /* 0x000000a33332723e */ /* 0x000fe40004807032 */
[----:B------:R-:W-:-:S02]  /*a5a0*/  F2FP.SATFINITE.E4M3.F32.PACK_AB_MERGE_C R162, R162, R164, R14 ;  /* 0x000000a4a2a2723e */ /* 0x000fc4000480700e */
[----:B------:R-:W-:Y:S01]  /*a5b0*/  F2FP.SATFINITE.E4M3.F32.PACK_AB_MERGE_C R51, R38, R175, R91 ;  /* 0x000000af2633723e */ /* 0x000fe2000480705b */
[----:B------:R-:W-:Y:S01]  /*a5c0*/  IMAD.MOV.U32 R14, RZ, RZ, R50 ;  /* 0x000000ffff0e7224 */ /* 0x000fe200078e0032 */
[----:B------:R-:W-:Y:S01]  /*a5d0*/  F2FP.SATFINITE.E4M3.F32.PACK_AB_MERGE_C R91, R15, R172, R37 ;  /* 0x000000ac0f5b723e */ /* 0x000fe20004807025 */
[----:B------:R-:W-:Y:S02]  /*a5e0*/  IMAD.MOV.U32 R90, RZ, RZ, R162 ;  /* 0x000000ffff5a7224 */ /* 0x000fe400078e00a2 */
[----:B------:R-:W-:-:S07]  /*a5f0*/  IMAD.MOV.U32 R15, RZ, RZ, R51 ;  /* 0x000000ffff0f7224 */ /* 0x000fce00078e0033 */
.L_x_2709:
[----:B------:R-:W-:Y:S05]  /*a600*/  BSYNC B3 ;  /* 0x0000000000037941 */ /* 0x000fea0003800000 */
.L_x_2708:
[----:B----4-:R-:W-:-:S04]  /*a610*/  IADD3 R36, P2, R28, R11, RZ ;  /* 0x0000000b1c247210 */ /* 0x010fc80007f5e0ff */
[----:B---3--:R-:W-:Y:S02]  /*a620*/  IADD3.X R37, R153, R112, RZ, P2, !PT ;  /* 0x0000007099257210 */ /* 0x008fe400017fe4ff */
[----:B------:R-:W-:-:S03]  /*a630*/  ISETP.GE.AND P2, PT, R166, R136, PT ;  /* 0x00000088a600720c */ /* 0x000fc60003f46270 */
[----:B0-----:R0:W-:Y:S10]  /*a640*/  ST.E.128 desc[UR50][R36.64], R12 ;  /* 0x0000000c24007985 */ /* 0x0011f4000c101d32 */
[----:B------:R-:W-:-:S04]  /*a650*/  @!P2 IADD3 R38, P5, R11, R166, RZ ;  /* 0x000000a60b26a210 */ /* 0x000fc80007fbe0ff */
[----:B------:R-:W-:-:S05]  /*a660*/  @!P2 LEA.HI.X.SX32 R39, R166, R153, 0x1, P5 ;  /* 0x00000099a627a211 */ /* 0x000fca00028f0eff */
[----:B------:R0:W-:Y:S04]  /*a670*/  @!P2 ST.E.128 desc[UR50][R38.64], R88 ;  /* 0x000000582600a985 */ /* 0x0001e8000c101d32 */
.L_x_2707:
[----:B------:R-:W-:Y:S05]  /*a680*/  BSYNC B2 ;  /* 0x0000000000027941 */ /* 0x000fea0003800000 */
.L_x_2706:
        /* <DEDUP_REMOVED lines=29> */
[----:B------:R-:W-:Y:S02]  /*a860*/  LOP3.LUT R40, R53, 0xff0000ff, RZ, 0xc0, !PT ;  /* 0xff0000ff35287812 */ /* 0x000fe400078ec0ff */
[----:B------:R-:W-:-:S02]  /*a870*/  SHF.L.U32 R41, R52, 0x8, RZ ;  /* 0x0000000834297819 */ /* 0x000fc400000006ff */
[----:B------:R-:W-:Y:S02]  /*a880*/  SHF.R.U32.HI R51, RZ, 0x10, R53 ;  /* 0x00000010ff337819 */ /* 0x000fe40000011635 */
[----:B------:R-:W-:Y:S01]  /*a890*/  LOP3.LUT R40, R40, 0xff00, R41, 0xf8, !PT ;  /* 0x0000ff0028287812 */ /* 0x000fe200078ef829 */
[----:B------:R-:W-:Y:S01]  /*a8a0*/  IMAD.U32 R41, R50, 0x10000, RZ ;  /* 0x0001000032297824 */ /* 0x000fe200078e00ff */
[----:B------:R-:W-:Y:S01]  /*a8b0*/  LOP3.LUT R42, R42, 0xff00, R49, 0xf8, !PT ;  /* 0x0000ff002a2a7812 */ /* 0x000fe200078ef831 */
[----:B------:R-:W-:Y:S02]  /*a8c0*/  IMAD.U32 R49, R51, 0x10000, RZ ;  /* 0x0001000033317824 */ /* 0x000fe400078e00ff */
[----:B0-----:R-:W-:Y:S01]  /*a8d0*/  IMAD.MOV.U32 R51, RZ, RZ, R37 ;  /* 0x000000ffff337224 */ /* 0x001fe200078e0025 */
[----:B------:R-:W-:Y:S02]  /*a8e0*/  LOP3.LUT R50, R42, 0xff0000, R41, 0xf8, !PT ;  /* 0x00ff00002a327812 */ /* 0x000fe400078ef829 */
[----:B------:R-:W-:-:S02]  /*a8f0*/  F2FP.F16.E4M3.UNPACK_B R41, R13 ;  /* 0x0000000dff29723e */ /* 0x000fc400020006ff */
[-C--:B------:R-:W-:Y:S02]  /*a900*/  F2FP.F16.E4M3.UNPACK_B R53, R51.reuse ;  /* 0x00000033ff35723e */ /* 0x080fe400020006ff */
[----:B------:R-:W-:Y:S01]  /*a910*/  F2FP.F16.E4M3.UNPACK_B R52, R50 ;  /* 0x00000032ff34723e */ /* 0x000fe200020006ff */
[----:B------:R-:W-:Y:S01]  /*a920*/  HADD2.F32 R42, -RZ, R41.H0_H0 ;  /* 0x20000029ff2a7230 */ /* 0x000fe20000004100 */
[----:B------:R-:W-:Y:S01]  /*a930*/  LOP3.LUT R49, R40, 0xff0000, R49, 0xf8, !PT ;  /* 0x00ff000028317812 */ /* 0x000fe200078ef831 */
[--C-:B------:R-:W-:Y:S01]  /*a940*/  HADD2.F32 R40, -RZ, R53.reuse.H0_H0 ;  /* 0x20000035ff287230 */ /* 0x100fe20000004100 */
[----:B------:R-:W-:Y:S01]  /*a950*/  F2FP.F16.E4M3.UNPACK_B R51, R51.H1 ;  /* 0x00000033ff33723e */ /* 0x000fe200030006ff */
[----:B------:R-:W-:Y:S01]  /*a960*/  HADD2.F32 R53, -RZ, R53.H1_H1 ;  /* 0x30000035ff357230 */ /* 0x000fe20000004100 */
[-C--:B------:R-:W-:Y:S01]  /*a970*/  F2FP.F16.E4M3.UNPACK_B R37, R49.reuse ;  /* 0x00000031ff25723e */ /* 0x080fe200020006ff */
[----:B------:R-:W-:Y:S01]  /*a980*/  HADD2.F32 R54, -RZ, R52.H1_H1 ;  /* 0x30000034ff367230 */ /* 0x000fe20000004100 */
[----:B------:R-:W-:Y:S01]  /*a990*/  F2FP.F16.E4M3.UNPACK_B R49, R49.H1 ;  /* 0x00000031ff31723e */ /* 0x000fe200030006ff */
[----:B------:R-:W-:-:S02]  /*a9a0*/  HADD2.F32 R41, -RZ, R41.H1_H1 ;  /* 0x30000029ff297230 */ /* 0x000fc40000004100 */
        /* <DEDUP_REMOVED lines=31> */
[--C-:B------:R-:W-:Y:S02]  /*aba0*/  SHF.R.U32.HI R89, RZ, 0x8, R55.reuse ;  /* 0x00000008ff597819 */ /* 0x100fe40000011637 */
[----:B------:R-:W-:Y:S01]  /*abb0*/  SHF.R.U32.HI R88, RZ, 0x10, R55 ;  /* 0x00000010ff587819 */ /* 0x000fe20000011637 */
[----:B------:R-:W-:Y:S01]  /*abc0*/  IMAD.SHL.U32 R54, R54, 0x100, RZ ;  /* 0x0000010036367824 */ /* 0x000fe200078e00ff */
[----:B------:R-:W-:Y:S02]  /*abd0*/  LOP3.LUT R53, R43, 0xff0000ff, RZ, 0xc0, !PT ;  /* 0xff0000ff2b357812 */ /* 0x000fe400078ec0ff */
[----:B------:R-:W-:-:S02]  /*abe0*/  SHF.R.U32.HI R55, RZ, 0x10, R43 ;  /* 0x00000010ff377819 */ /* 0x000fc4000001162b */
[----:B------:R-:W-:Y:S02]  /*abf0*/  SHF.L.U32 R43, R89, 0x8, RZ ;  /* 0x00000008592b7819 */ /* 0x000fe400000006ff */
[----:B------:R-:W-:Y:S01]  /*ac00*/  LOP3.LUT R53, R53, 0xff00, R54, 0xf8, !PT ;  /* 0x0000ff0035357812 */ /* 0x000fe200078ef836 */
[----:B------:R-:W-:Y:S01]  /*ac10*/  IMAD.U32 R54, R55, 0x10000, RZ ;  /* 0x0001000037367824 */ /* 0x000fe200078e00ff */
[----:B------:R-:W-:Y:S01]  /*ac20*/  LOP3.LUT R43, R52, 0xff00, R43, 0xf8, !PT ;  /* 0x0000ff00342b7812 */ /* 0x000fe200078ef82b */
[----:B------:R-:W-:Y:S01]  /*ac30*/  IMAD.U32 R52, R88, 0x10000, RZ ;  /* 0x0001000058347824 */ /* 0x000fe200078e00ff */
[----:B------:R-:W-:Y:S02]  /*ac40*/  F2FP.SATFINITE.E4M3.F32.PACK_AB_MERGE_C R50, R51, R50, RZ ;  /* 0x000000323332723e */ /* 0x000fe400048070ff */
[----:B------:R-:W-:Y:S02]  /*ac50*/  F2FP.F16.E4M3.UNPACK_B R51, R12.H1 ;  /* 0x0000000cff33723e */ /* 0x000fe400030006ff */
[----:B------:R-:W-:-:S02]  /*ac60*/  LOP3.LUT R43, R43, 0xff0000, R52, 0xf8, !PT ;  /* 0x00ff00002b2b7812 */ /* 0x000fc400078ef834 */
[----:B------:R-:W-:Y:S01]  /*ac70*/  LOP3.LUT R52, R53, 0xff0000, R54, 0xf8, !PT ;  /* 0x00ff000035347812 */ /* 0x000fe200078ef836 */
[----:B------:R-:W-:Y:S01]  /*ac80*/  IMAD.MOV.U32 R54, RZ, RZ, R15 ;  /* 0x000000ffff367224 */ /* 0x000fe200078e000f */
[----:B------:R-:W-:Y:S02]  /*ac90*/  F2FP.F16.E4M3.UNPACK_B R15, R39 ;  /* 0x00000027ff0f723e */ /* 0x000fe400020006ff */
        /* <DEDUP_REMOVED lines=80> */
[----:B------:R-:W-:Y:S02]  /*b1a0*/  MOV R52, R14 ;  /* 0x0000000e00347202 */ /* 0x000fe40000000f00 */
[-C--:B------:R-:W-:Y:S01]  /*b1b0*/  F2FP.F16.E4M3.UNPACK_B R54, R159.reuse.H1 ;  /* 0x0000009fff36723e */ /* 0x080fe200030006ff */
[-C--:B------:R-:W-:Y:S01]  /*b1c0*/  FMUL.FTZ R12, R55, R158.reuse ;  /* 0x0000009e370c7220 */ /* 0x080fe20000410000 */
[C---:B------:R-:W-:Y:S01]  /*b1d0*/  FMUL.FTZ R158, R167.reuse, R158 ;  /* 0x0000009ea79e7220 */ /* 0x040fe20000410000 */
[----:B------:R-:W-:Y:S02]  /*b1e0*/  F2FP.F16.E4M3.UNPACK_B R159, R159 ;  /* 0x0000009fff9f723e */ /* 0x000fe400020006ff */
[----:B------:R-:W-:Y:S01]  /*b1f0*/  FFMA.FTZ R167, R167, R160, -R12 ;  /* 0x000000a0a7a77223 */ /* 0x000fe2000001080c */
[----:B------:R-:W-:Y:S01]  /*b200*/  F2FP.SATFINITE.E4M3.F32.PACK_AB_MERGE_C R12, R51, R164, RZ ;  /* 0x000000a4330c723e */ /* 0x000fe200048070ff */
[----:B------:R-:W-:Y:S01]  /*b210*/  FFMA.FTZ R51, R55, R160, R158 ;  /* 0x000000a037337223 */ /* 0x000fe2000001009e */
[----:B------:R-:W-:Y:S01]  /*b220*/  F2FP.F16.E4M3.UNPACK_B R55, R38.H1 ;  /* 0x00000026ff37723e */ /* 0x000fe200030006ff */
[--C-:B------:R-:W-:Y:S01]  /*b230*/  HADD2.F32 R169, -RZ, R54.reuse.H0_H0 ;  /* 0x20000036ffa97230 */ /* 0x100fe20000004100 */
[----:B------:R-:W-:Y:S01]  /*b240*/  F2FP.SATFINITE.E4M3.F32.PACK_AB_MERGE_C R12, R167, R88, R12 ;  /* 0x00000058a70c723e */ /* 0x000fe2000480700c */
[----:B------:R-:W-:Y:S01]  /*b250*/  HADD2.F32 R54, -RZ, R54.H1_H1 ;  /* 0x30000036ff367230 */ /* 0x000fe20000004100 */
[----:B------:R-:W-:Y:S01]  /*b260*/  F2FP.F16.E4M3.UNPACK_B R88, R52.H1 ;  /* 0x00000034ff58723e */ /* 0x000fe200030006ff */
[--C-:B------:R-:W-:Y:S01]  /*b270*/  HADD2.F32 R36, -RZ, R55.reuse.H0_H0 ;  /* 0x20000037ff247230 */ /* 0x100fe20000004100 */
[----:B------:R-:W-:Y:S01]  /*b280*/  F2FP.F16.E4M3.UNPACK_B R158, R161.H1 ;  /* 0x000000a1ff9e723e */ /* 0x000fe200030006ff */
        /* <DEDUP_REMOVED lines=8> */
[----:B------:R-:W-:Y:S01]  /*b310*/  F2FP.F16.E4M3.UNPACK_B R161, R161 ;  /* 0x000000a1ffa1723e */ /* 0x000fe200020006ff */
[-C--:B------:R-:W-:Y:S01]  /*b320*/  FFMA.FTZ R14, R14, R167.reuse, -R171 ;  /* 0x000000a70e0e7223 */ /* 0x080fe200000108ab */
[----:B------:R-:W-:Y:S02]  /*b330*/  HADD2.F32 R171, -RZ, R159.H0_H0 ;  /* 0x2000009fffab7230 */ /* 0x000fe40000004100 */
[----:B------:R-:W-:Y:S01]  /*b340*/  FFMA.FTZ R36, R36, R167, R169 ;  /* 0x000000a724247223 */ /* 0x000fe200000100a9 */
[----:B------:R-:W-:-:S02]  /*b350*/  HADD2.F32 R167, -RZ, R88.H1_H1 ;  /* 0x30000058ffa77230 */ /* 0x000fc40000004100 */
[-C--:B------:R-:W-:Y:S01]  /*b360*/  FMUL.FTZ R88, R55, R54.reuse ;  /* 0x0000003637587220 */ /* 0x080fe20000410000 */
[----:B------:R-:W-:Y:S02]  /*b370*/  HADD2.F32 R169, -RZ, R161.H0_H0 ;  /* 0x200000a1ffa97230 */ /* 0x000fe40000004100 */
[----:B------:R-:W-:Y:S02]  /*b380*/  HADD2.F32 R159, -RZ, R159.H1_H1 ;  /* 0x3000009fff9f7230 */ /* 0x000fe40000004100 */
[C---:B------:R-:W-:Y:S01]  /*b390*/  FMUL.FTZ R54, R167.reuse, R54 ;  /* 0x00000036a7367220 */ /* 0x040fe20000410000 */
[-C--:B------:R-:W-:Y:S01]  /*b3a0*/  FFMA.FTZ R167, R167, R158.reuse, -R88 ;  /* 0x0000009ea7a77223 */ /* 0x080fe20000010858 */
[----:B------:R-:W-:Y:S02]  /*b3b0*/  HADD2.F32 R88, -RZ, R52.H0_H0 ;  /* 0x20000034ff587230 */ /* 0x000fe40000004100 */
[----:B------:R-:W-:Y:S01]  /*b3c0*/  FFMA.FTZ R55, R55, R158, R54 ;  /* 0x0000009e37377223 */ /* 0x000fe20000010036 */
[--C-:B------:R-:W-:Y:S01]  /*b3d0*/  HADD2.F32 R54, -RZ, R38.reuse.H0_H0 ;  /* 0x20000026ff367230 */ /* 0x100fe20000004100 */
[----:B------:R-:W-:Y:S01]  /*b3e0*/  F2FP.SATFINITE.E4M3.F32.PACK_AB_MERGE_C R14, R167, R14, RZ ;  /* 0x0000000ea70e723e */ /* 0x000fe200048070ff */
[----:B------:R-:W-:-:S02]  /*b3f0*/  HADD2.F32 R38, -RZ, R38.H1_H1 ;  /* 0x30000026ff267230 */ /* 0x000fc40000004100 */
        /* <DEDUP_REMOVED lines=14> */
[----:B------:R-:W-:Y:S01]  /*b4e0*/  F2FP.SATFINITE.E4M3.F32.PACK_AB_MERGE_C R39, R15, R91, R52 ;  /* 0x0000005b0f27723e */ /* 0x000fe20004807034 */
[----:B------:R-:W-:Y:S01]  /*b4f0*/  IMAD.MOV.U32 R15, RZ, RZ, R53 ;  /* 0x000000ffff0f7224 */ /* 0x000fe200078e0035 */
[----:B------:R-:W-:-:S07]  /*b500*/  F2FP.SATFINITE.E4M3.F32.PACK_AB_MERGE_C R38, R38, R171, R55 ;  /* 0x000000ab2626723e */ /* 0x000fce0004807037 */
.L_x_2713:
[----:B------:R-:W-:Y:S05]  /*b510*/  BSYNC B3 ;  /* 0x0000000000037941 */ /* 0x000fea0003800000 */
.L_x_2712:
[----:B----4-:R-:W-:-:S05]  /*b520*/  IADD3 R40, P2, R29, R11, RZ ;  /* 0x0000000b1d287210 */ /* 0x010fca0007f5e0ff */
[----:B---3--:R-:W-:Y:S01]  /*b530*/  IMAD.X R41, R153, 0x1, R111, P2 ;  /* 0x0000000199297824 */ /* 0x008fe200010e066f */
[----:B------:R-:W-:-:S04]  /*b540*/  ISETP.GE.AND P2, PT, R48, R136, PT ;  /* 0x000000883000720c */ /* 0x000fc80003f46270 */
[----:B0-----:R0:W-:Y:S09]  /*b550*/  ST.E.128 desc[UR50][R40.64], R12 ;  /* 0x0000000c28007985 */ /* 0x0011f2000c101d32 */
[----:B------:R-:W-:-:S04]  /*b560*/  @!P2 IADD3 R42, P5, R11, R48, RZ ;  /* 0x000000300b2aa210 */ /* 0x000fc80007fbe0ff */
[----:B------:R-:W-:-:S05]  /*b570*/  @!P2 LEA.HI.X.SX32 R43, R48, R153, 0x1, P5 ;  /* 0x00000099302ba211 */ /* 0x000fca00028f0eff */
[----:B------:R0:W-:Y:S04]  /*b580*/  @!P2 ST.E.128 desc[UR50][R42.64], R36 ;  /* 0x000000242a00a985 */ /* 0x0001e8000c101d32 */
.L_x_2711:
[----:B------:R-:W-:Y:S05]  /*b590*/  BSYNC B2 ;  /* 0x0000000000027941 */ /* 0x000fea0003800000 */
.L_x_2710:
        /* <DEDUP_REMOVED lines=28> */
[----:B------:R-:W-:Y:S01]  /*b760*/  F2FP.F16.E4M3.UNPACK_B R50, R154.H1 ;  /* 0x0000009aff32723e */ /* 0x000fe200030006ff */
[----:B0-----:R-:W-:Y:S01]  /*b770*/  IMAD.MOV.U32 R42, RZ, RZ, R12 ;  /* 0x000000ffff2a7224 */ /* 0x001fe200078e000c */
[----:B------:R-:W-:Y:S02]  /*b780*/  F2FP.F16.E4M3.UNPACK_B R49, R156.H1 ;  /* 0x0000009cff31723e */ /* 0x000fe400030006ff */
[----:B------:R-:W-:Y:S01]  /*b790*/  F2FP.F16.E4M3.UNPACK_B R46, R44.H1 ;  /* 0x0000002cff2e723e */ /* 0x000fe200030006ff */
[----:B------:R-:W-:Y:S01]  /*b7a0*/  HADD2.F32 R53, -RZ, R50.H0_H0 ;  /* 0x20000032ff357230 */ /* 0x000fe20000004100 */
[----:B------:R-:W-:Y:S01]  /*b7b0*/  F2FP.F16.E4M3.UNPACK_B R43, R42.H1 ;  /* 0x0000002aff2b723e */ /* 0x000fe200030006ff */
[----:B------:R-:W-:Y:S01]  /*b7c0*/  HADD2.F32 R51, -RZ, R49.H0_H0 ;  /* 0x20000031ff337230 */ /* 0x000fe20000004100 */
[----:B------:R-:W-:Y:S01]  /*b7d0*/  F2FP.F16.E4M3.UNPACK_B R56, R155.H1 ;  /* 0x0000009bff38723e */ /* 0x000fe200030006ff */
[--C-:B------:R-:W-:Y:S01]  /*b7e0*/  HADD2.F32 R12, -RZ, R46.reuse.H0_H0 ;  /* 0x2000002eff0c7230 */ /* 0x100fe20000004100 */
[----:B------:R-:W-:Y:S01]  /*b7f0*/  F2FP.F16.E4M3.UNPACK_B R58, R157 ;  /* 0x0000009dff3a723e */ /* 0x000fe200020006ff */
[----:B------:R-:W-:Y:S01]  /*b800*/  HADD2.F32 R36, -RZ, R43.H0_H0 ;  /* 0x2000002bff247230 */ /* 0x000fe20000004100 */
[----:B------:R-:W-:Y:S01]  /*b810*/  SHF.R.U32.HI R90, RZ, 0x10, R57 ;  /* 0x00000010ff5a7819 */ /* 0x000fe20000011639 */
[----:B------:R-:W-:-:S02]  /*b820*/  HADD2.F32 R46, -RZ, R46.H1_H1 ;  /* 0x3000002eff2e7230 */ /* 0x000fc40000004100 */
[-C--:B------:R-:W-:Y:S01]  /*b830*/  FMUL.FTZ R55, R12, R53.reuse ;  /* 0x000000350c377220 */ /* 0x080fe20000410000 */
[----:B------:R-:W-:Y:S02]  /*b840*/  HADD2.F32 R43, -RZ, R43.H1_H1 ;  /* 0x3000002bff2b7230 */ /* 0x000fe40000004100 */
[C---:B------:R-:W-:Y:S01]  /*b850*/  FMUL.FTZ R53, R36.reuse, R53 ;  /* 0x0000003524357220 */ /* 0x040fe20000410000 */
[--C-:B------:R-:W-:Y:S02]  /*b860*/  HADD2.F32 R91, -RZ, R56.reuse.H0_H0 ;  /* 0x20000038ff5b7230 */ /* 0x100fe40000004100 */
[-C--:B------:R-:W-:Y:S01]  /*b870*/  FFMA.FTZ R36, R36, R51.reuse, -R55 ;  /* 0x0000003324247223 */ /* 0x080fe20000010837 */
[----:B------:R-:W-:Y:S02]  /*b880*/  HADD2.F32 R56, -RZ, R56.H1_H1 ;  /* 0x30000038ff387230 */ /* 0x000fe40000004100 */
[----:B------:R-:W-:Y:S01]  /*b890*/  FFMA.FTZ R12, R12, R51, R53 ;  /* 0x000000330c0c7223 */ /* 0x000fe20000010035 */
[----:B------:R-:W-:Y:S01]  /*b8a0*/  HADD2.F32 R51, -RZ, R50.H1_H1 ;  /* 0x30000032ff337230 */ /* 0x000fe20000004100 */
[----:B------:R-:W-:Y:S01]  /*b8b0*/  SHF.R.U32.HI R88, RZ, 0x8, R57 ;  /* 0x00000008ff587819 */ /* 0x000fe20000011639 */
[----:B------:R-:W-:Y:S01]  /*b8c0*/  HADD2.F32 R50, -RZ, R49.H1_H1 ;  /* 0x30000031ff327230 */ /* 0x000fe20000004100 */
[----:B------:R-:W-:-:S02]  /*b8d0*/  LOP3.LUT R158, R45, 0xff0000ff, RZ, 0xc0, !PT ;  /* 0xff0000ff2d9e7812 */ /* 0x000fc400078ec0ff */
[-C--:B------:R-:W-:Y:S01]  /*b8e0*/  FMUL.FTZ R52, R46, R51.reuse ;  /* 0x000000332e347220 */ /* 0x080fe20000410000 */
[C---:B------:R-:W-:Y:S01]  /*b8f0*/  FMUL.FTZ R51, R43.reuse, R51 ;  /* 0x000000332b337220 */ /* 0x040fe20000410000 */
        /* <DEDUP_REMOVED lines=21> */
[----:B------:R-:W-:-:S02]  /*ba50*/  MOV R52, R38 ;  /* 0x0000002600347202 */ /* 0x000fc40000000f00 */
[----:B------:R-:W-:Y:S02]  /*ba60*/  F2FP.SATFINITE.E4M3.F32.PACK_AB_MERGE_C R36, R49, R36, RZ ;  /* 0x000000243124723e */ /* 0x000fe400048070ff */
[-C--:B------:R-:W-:Y:S01]  /*ba70*/  FMUL.FTZ R55, R50, R53.reuse ;  /* 0x0000003532377220 */ /* 0x080fe20000410000 */
[C---:B------:R-:W-:Y:S01]  /*ba80*/  FMUL.FTZ R89, R46.reuse, R53 ;  /* 0x000000352e597220 */ /* 0x040fe20000410000 */
[----:B------:R-:W-:Y:S02]  /*ba90*/  F2FP.SATFINITE.E4M3.F32.PACK_AB_MERGE_C R43, R43, R12, RZ ;  /* 0x0000000c2b2b723e */ /* 0x000fe400048070ff */
[-C--:B------:R-:W-:Y:S01]  /*baa0*/  FFMA.FTZ R53, R46, R51.reuse, -R55 ;  /* 0x000000332e357223 */ /* 0x080fe20000010837 */
[----:B------:R-:W-:Y:S01]  /*bab0*/  FFMA.FTZ R51, R50, R51, R89 ;  /* 0x0000003332337223 */ /* 0x000fe20000010059 */
[----:B------:R-:W-:Y:S01]  /*bac0*/  IMAD.MOV.U32 R50, RZ, RZ, R14 ;  /* 0x000000ffff327224 */ /* 0x000fe200078e000e */
[----:B------:R-:W-:Y:S02]  /*bad0*/  F2FP.F16.E4M3.UNPACK_B R55, R52.H1 ;  /* 0x00000034ff37723e */ /* 0x000fe400030006ff */
[----:B------:R-:W-:-:S02]  /*bae0*/  F2FP.F16.E4M3.UNPACK_B R46, R157.H1 ;  /* 0x0000009dff2e723e */ /* 0x000fc400030006ff */
[----:B------:R-:W-:Y:S01]  /*baf0*/  F2FP.F16.E4M3.UNPACK_B R54, R50.H1 ;  /* 0x00000032ff36723e */ /* 0x000fe200030006ff */
[--C-:B------:R-:W-:Y:S01]  /*bb00*/  HADD2.F32 R38, -RZ, R55.reuse.H0_H0 ;  /* 0x20000037ff267230 */ /* 0x100fe20000004100 */
[----:B------:R-:W-:Y:S01]  /*bb10*/  F2FP.F16.E4M3.UNPACK_B R52, R52 ;  /* 0x00000034ff34723e */ /* 0x000fe200020006ff */
[----:B------:R-:W-:Y:S01]  /*bb20*/  HADD2.F32 R89, -RZ, R46.H0_H0 ;  /* 0x2000002eff597230 */ /* 0x000fe20000004100 */
[----:B------:R-:W-:Y:S01]  /*bb30*/  F2FP.F16.E4M3.UNPACK_B R50, R50 ;  /* 0x00000032ff32723e */ /* 0x000fe200020006ff */
[--C-:B------:R-:W-:Y:S02]  /*bb40*/  HADD2.F32 R14, -RZ, R54.reuse.H0_H0 ;  /* 0x20000036ff0e7230 */ /* 0x100fe40000004100 */
[----:B------:R-:W-:Y:S01]  /*bb50*/  FMUL.FTZ R159, R38, R91 ;  /* 0x0000005b269f7220 */ /* 0x000fe20000410000 */
[----:B------:R-:W-:Y:S01]  /*bb60*/  HADD2.F32 R55, -RZ, R55.H1_H1 ;  /* 0x30000037ff377230 */ /* 0x000fe20000004100 */
[----:B------:R-:W-:Y:S01]  /*bb70*/  F2FP.SATFINITE.E4M3.F32.PACK_AB_MERGE_C R12, R53, R44, R36 ;  /* 0x0000002c350c723e */ /* 0x000fe20004807024 */
[----:B------:R-:W-:-:S02]  /*bb80*/  HADD2.F32 R54, -RZ, R54.H1_H1 ;  /* 0x30000036ff367230 */ /* 0x000fc40000004100 */
[C---:B------:R-:W-:Y:S01]  /*bb90*/  FMUL.FTZ R91, R14.reuse, R91 ;  /* 0x0000005b0e5b7220 */ /* 0x040fe20000410000 */
[-C--:B------:R-:W-:Y:S01]  /*bba0*/  FFMA.FTZ R14, R14, R89.reuse, -R159 ;  /* 0x000000590e0e7223 */ /* 0x080fe2000001089f */
[----:B------:R-:W-:Y:S01]  /*bbb0*/  HADD2.F32 R46, -RZ, R46.H1_H1 ;  /* 0x3000002eff2e7230 */ /* 0x000fe20000004100 */
[----:B------:R-:W-:Y:S01]  /*bbc0*/  F2FP.SATFINITE.E4M3.F32.PACK_AB_MERGE_C R36, R51, R42, R43 ;  /* 0x0000002a3324723e */ /* 0x000fe2000480702b */
[----:B------:R-:W-:Y:S01]  /*bbd0*/  FFMA.FTZ R38, R38, R89, R91 ;  /* 0x0000005926267223 */ /* 0x000fe2000001005b */
[CC--:B------:R-:W-:Y:S01]  /*bbe0*/  FMUL.FTZ R89, R55.reuse, R56.reuse ;  /* 0x0000003837597220 */ /* 0x0c0fe20000410000 */
[C---:B------:R-:W-:Y:S01]  /*bbf0*/  FMUL.FTZ R56, R54.reuse, R56 ;  /* 0x0000003836387220 */ /* 0x040fe20000410000 */
[----:B------:R-:W-:Y:S01]  /*bc00*/  HADD2.F32 R91, -RZ, R58.H0_H0 ;  /* 0x2000003aff5b7230 */ /* 0x000fe20000004100 */
[----:B------:R-:W-:Y:S01]  /*bc10*/  F2FP.F16.E4M3.UNPACK_B R43, R13 ;  /* 0x0000000dff2b723e */ /* 0x000fe200020006ff */
[-C--:B------:R-:W-:Y:S01]  /*bc20*/  FFMA.FTZ R89, R54, R46.reuse, -R89 ;  /* 0x0000002e36597223 */ /* 0x080fe20000010859 */
[----:B------:R-:W-:Y:S01]  /*bc30*/  FFMA.FTZ R55, R55, R46, R56 ;  /* 0x0000002e37377223 */ /* 0x000fe20000010038 */
[----:B------:R-:W-:Y:S01]  /*bc40*/  F2FP.F16.E4M3.UNPACK_B R46, R155 ;  /* 0x0000009bff2e723e */ /* 0x000fe200020006ff */
[----:B------:R-:W-:-:S02]  /*bc50*/  HADD2.F32 R56, -RZ, R52.H0_H0 ;  /* 0x20000034ff387230 */ /* 0x000fc40000004100 */
[----:B------:R-:W-:Y:S01]  /*bc60*/  HADD2.F32 R54, -RZ, R50.H0_H0 ;  /* 0x20000032ff367230 */ /* 0x000fe20000004100 */
[----:B------:R-:W-:Y:S01]  /*bc70*/  F2FP.SATFINITE.E4M3.F32.PACK_AB_MERGE_C R38, R55, R38, RZ ;  /* 0x000000263726723e */ /* 0x000fe200048070ff */
[----:B------:R-:W-:Y:S01]  /*bc80*/  HADD2.F32 R155, -RZ, R46.H0_H0 ;  /* 0x2000002eff9b7230 */ /* 0x000fe20000004100 */
[----:B------:R-:W-:Y:S01]  /*bc90*/  F2FP.SATFINITE.E4M3.F32.PACK_AB_MERGE_C R14, R89, R14, RZ ;  /* 0x0000000e590e723e */ /* 0x000fe200048070ff */
[----:B------:R-:W-:Y:S02]  /*bca0*/  IMAD.SHL.U32 R159, R154, 0x100, RZ ;  /* 0x000001009a9f7824 */ /* 0x000fe400078e00ff */
[----:B------:R-:W-:Y:S02]  /*bcb0*/  HADD2.F32 R52, -RZ, R52.H1_H1 ;  /* 0x30000034ff347230 */ /* 0x000fe40000004100 */
[-C--:B------:R-:W-:Y:S01]  /*bcc0*/  FMUL.FTZ R157, R56, R155.reuse ;  /* 0x0000009b389d7220 */ /* 0x080fe20000410000 */
[----:B------:R-:W-:Y:S01]  /*bcd0*/  FMUL.FTZ R155, R54, R155 ;  /* 0x0000009b369b7220 */ /* 0x000fe20000410000 */
[----:B------:R-:W-:Y:S01]  /*bce0*/  HADD2.F32 R50, -RZ, R50.H1_H1 ;  /* 0x30000032ff327230 */ /* 0x000fe20000004100 */
[----:B------:R-:W-:Y:S01]  /*bcf0*/  LOP3.LUT R156, R156, 0xff00, R159, 0xf8, !PT ;  /* 0x0000ff009c9c7812 */ /* 0x000fe200078ef89f */
[-C--:B------:R-:W-:Y:S01]  /*bd00*/  FFMA.FTZ R54, R54, R91.reuse, -R157 ;  /* 0x0000005b36367223 */ /* 0x080fe2000001089d */
[----:B------:R-:W-:Y:S01]  /*bd10*/  FFMA.FTZ R56, R56, R91, R155 ;  /* 0x0000005b38387223 */ /* 0x000fe2000001009b */
[----:B------:R-:W-:Y:S01]  /*bd20*/  LOP3.LUT R91, R57, 0xff0000ff, RZ, 0xc0, !PT ;  /* 0xff0000ff395b7812 */ /* 0x000fe200078ec0ff */
[----:B------:R-:W-:Y:S01]  /*bd30*/  HADD2.F32 R42, -RZ, R43.H0_H0 ;  /* 0x2000002bff2a7230 */ /* 0x000fe20000004100 */
[----:B------:R-:W-:-:S02]  /*bd40*/  SHF.R.U32.HI R157, RZ, 0x8, R47 ;  /* 0x00000008ff9d7819 */ /* 0x000fc4000001162f */
[----:B------:R-:W-:Y:S02]  /*bd50*/  SHF.R.U32.HI R57, RZ, 0x10, R59 ;  /* 0x00000010ff397819 */ /* 0x000fe4000001163b */
[--C-:B------:R-:W-:Y:S02]  /*bd60*/  SHF.R.U32.HI R155, RZ, 0x8, R45.reuse ;  /* 0x00000008ff9b7819 */ /* 0x100fe4000001162d */
[----:B------:R-:W-:Y:S02]  /*bd70*/  SHF.R.U32.HI R59, RZ, 0x10, R45 ;  /* 0x00000010ff3b7819 */ /* 0x000fe4000001162d */
[----:B------:R-:W-:Y:S01]  /*bd80*/  SHF.R.U32.HI R45, RZ, 0x10, R47 ;  /* 0x00000010ff2d7819 */ /* 0x000fe2000001162f */
[----:B------:R-:W-:Y:S01]  /*bd90*/  IMAD.SHL.U32 R155, R155, 0x100, RZ ;  /* 0x000001009b9b7824 */ /* 0x000fe200078e00ff */
[----:B------:R-:W-:Y:S02]  /*bda0*/  LOP3.LUT R47, R47, 0xff0000ff, RZ, 0xc0, !PT ;  /* 0xff0000ff2f2f7812 */ /* 0x000fe400078ec0ff */
[----:B------:R-:W-:Y:S01]  /*bdb0*/  SHF.L.U32 R154, R157, 0x8, RZ ;  /* 0x000000089d9a7819 */ /* 0x000fe200000006ff */
[----:B------:R-:W-:Y:S01]  /*bdc0*/  IMAD.U32 R45, R45, 0x10000, RZ ;  /* 0x000100002d2d7824 */ /* 0x000fe200078e00ff */
[----:B------:R-:W-:Y:S01]  /*bdd0*/  LOP3.LUT R91, R91, 0xff00, R88, 0xf8, !PT ;  /* 0x0000ff005b5b7812 */ /* 0x000fe200078ef858 */
[----:B------:R-:W-:Y:S01]  /*bde0*/  IMAD.U32 R88, R90, 0x10000, RZ ;  /* 0x000100005a587824 */ /* 0x000fe200078e00ff */
[----:B------:R-:W-:Y:S01]  /*bdf0*/  LOP3.LUT R154, R47, 0xff00, R154, 0xf8, !PT ;  /* 0x0000ff002f9a7812 */ /* 0x000fe200078ef89a */
[----:B------:R-:W-:Y:S01]  /*be00*/  IMAD.U32 R47, R57, 0x10000, RZ ;  /* 0x00010000392f7824 */ /* 0x000fe200078e00ff */
[----:B------:R-:W-:Y:S01]  /*be10*/  LOP3.LUT R158, R158, 0xff00, R155, 0xf8, !PT ;  /* 0x0000ff009e9e7812 */ /* 0x000fe200078ef89b */
[----:B------:R-:W-:Y:S01]  /*be20*/  IMAD.U32 R57, R59, 0x10000, RZ ;  /* 0x000100003b397824 */ /* 0x000fe200078e00ff */
[----:B------:R-:W-:Y:S01]  /*be30*/  LOP3.LUT R88, R91, 0xff0000, R88, 0xf8, !PT ;  /* 0x00ff00005b587812 */ /* 0x000fe200078ef858 */
[----:B------:R-:W-:Y:S01]  /*be40*/  HADD2.F32 R91, -RZ, R46.H1_H1 ;  /* 0x3000002eff5b7230 */ /* 0x000fe20000004100 */
[----:B------:R-:W-:Y:S01]  /*be50*/  F2FP.F16.E4M3.UNPACK_B R46, R37 ;  /* 0x00000025ff2e723e */ /* 0x000fe200020006ff */
[----:B------:R-:W-:Y:S01]  /*be60*/  HADD2.F32 R59, -RZ, R58.H1_H1 ;  /* 0x3000003aff3b7230 */ /* 0x000fe20000004100 */
[----:B------:R-:W-:-:S02]  /*be70*/  LOP3.LUT R57, R158, 0xff0000, R57, 0xf8, !PT ;  /* 0x00ff00009e397812 */ /* 0x000fc400078ef839 */
[-C--:B------:R-:W-:Y:S01]  /*be80*/  FMUL.FTZ R155, R52, R91.reuse ;  /* 0x0000005b349b7220 */ /* 0x080fe20000410000 */
[C---:B------:R-:W-:Y:S01]  /*be90*/  FMUL.FTZ R91, R50.reuse, R91 ;  /* 0x0000005b325b7220 */ /* 0x040fe20000410000 */
[----:B------:R-:W-:Y:S01]  /*bea0*/  F2FP.F16.E4M3.UNPACK_B R44, R57 ;  /* 0x00000039ff2c723e */ /* 0x000fe200020006ff */
[----:B------:R-:W-:Y:S01]  /*beb0*/  HADD2.F32 R49, -RZ, R46.H0_H0 ;  /* 0x2000002eff317230 */ /* 0x000fe20000004100 */
[-C--:B------:R-:W-:Y:S01]  /*bec0*/  F2FP.F16.E4M3.UNPACK_B R51, R88.reuse ;  /* 0x00000058ff33723e */ /* 0x080fe200020006ff */
[-C--:B------:R-:W-:Y:S01]  /*bed0*/  FFMA.FTZ R155, R50, R59.reuse, -R155 ;  /* 0x0000003b329b7223 */ /* 0x080fe2000001089b */
[----:B------:R-:W-:Y:S01]  /*bee0*/  FFMA.FTZ R91, R52, R59, R91 ;  /* 0x0000003b345b7223 */ /* 0x000fe2000001005b */
[----:B------:R-:W-:Y:S01]  /*bef0*/  HADD2.F32 R53, -RZ, R44.H0_H0 ;  /* 0x2000002cff357230 */ /* 0x000fe20000004100 */
[----:B------:R-:W-:Y:S01]  /*bf00*/  F2FP.F16.E4M3.UNPACK_B R57, R57.H1 ;  /* 0x00000039ff39723e */ /* 0x000fe200030006ff */
[----:B------:R-:W-:Y:S01]  /*bf10*/  HADD2.F32 R50, -RZ, R46.H1_H1 ;  /* 0x3000002eff327230 */ /* 0x000fe20000004100 */
[----:B------:R-:W-:Y:S01]  /*bf20*/  F2FP.F16.E4M3.UNPACK_B R88, R88.H1 ;  /* 0x00000058ff58723e */ /* 0x000fe200030006ff */
[----:B------:R-:W-:-:S02]  /*bf30*/  HADD2.F32 R52, -RZ, R51.H0_H0 ;  /* 0x20000033ff347230 */ /* 0x000fc40000004100 */
[-C--:B------:R-:W-:Y:S01]  /*bf40*/  FMUL.FTZ R55, R49, R53.reuse ;  /* 0x0000003531377220 */ /* 0x080fe20000410000 */
[C---:B------:R-:W-:Y:S01]  /*bf50*/  FMUL.FTZ R46, R42.reuse, R53 ;  /* 0x000000352a2e7220 */ /* 0x040fe20000410000 */
[----:B------:R-:W-:Y:S01]  /*bf60*/  HADD2.F32 R53, -RZ, R44.H1_H1 ;  /* 0x3000002cff357230 */ /* 0x000fe20000004100 */
[----:B------:R-:W-:Y:S01]  /*bf70*/  F2FP.SATFINITE.E4M3.F32.PACK_AB_MERGE_C R14, R155, R54, R14 ;  /* 0x000000369b0e723e */ /* 0x000fe2000480700e */
        /* <DEDUP_REMOVED lines=12> */
[----:B------:R-:W-:Y:S01]  /*c040*/  LOP3.LUT R45, R154, 0xff0000, R45, 0xf8, !PT ;  /* 0x00ff00009a2d7812 */ /* 0x000fe200078ef82d */
[--C-:B------:R-:W-:Y:S01]  /*c050*/  HADD2.F32 R37, -RZ, R46.reuse.H0_H0 ;  /* 0x2000002eff257230 */ /* 0x100fe20000004100 */
[----:B------:R-:W-:Y:S01]  /*c060*/  LOP3.LUT R47, R156, 0xff0000, R47, 0xf8, !PT ;  /* 0x00ff00009c2f7812 */ /* 0x000fe200078ef82f */
[----:B------:R-:W-:-:S02]  /*c070*/  HADD2.F32 R50, -RZ, R46.H1_H1 ;  /* 0x3000002eff327230 */ /* 0x000fc40000004100 */
[-C--:B------:R-:W-:Y:S01]  /*c080*/  FMUL.FTZ R54, R51, R52.reuse ;  /* 0x0000003433367220 */ /* 0x080fe20000410000 */
[--C-:B------:R-:W-:Y:S02]  /*c090*/  HADD2.F32 R46, -RZ, R88.reuse.H0_H0 ;  /* 0x20000058ff2e7230 */ /* 0x100fe40000004100 */
[----:B------:R-:W-:Y:S01]  /*c0a0*/  FMUL.FTZ R52, R37, R52 ;  /* 0x0000003425347220 */ /* 0x000fe20000410000 */
[----:B------:R-:W-:Y:S01]  /*c0b0*/  HADD2.F32 R57, -RZ, R57.H1_H1 ;  /* 0x30000039ff397230 */ /* 0x000fe20000004100 */
[----:B------:R-:W-:Y:S01]  /*c0c0*/  F2FP.SATFINITE.E4M3.F32.PACK_AB_MERGE_C R38, R91, R56, R38 ;  /* 0x000000385b26723e */ /* 0x000fe20004807026 */
        /* <DEDUP_REMOVED lines=10> */
[-C--:B------:R-:W-:Y:S01]  /*c170*/  F2FP.F16.E4M3.UNPACK_B R52, R15.reuse ;  /* 0x0000000fff34723e */ /* 0x080fe200020006ff */
[----:B------:R-:W-:Y:S01]  /*c180*/  HADD2.F32 R56, -RZ, R51.H0_H0 ;  /* 0x20000033ff387230 */ /* 0x000fe20000004100 */
[----:B------:R-:W-:Y:S01]  /*c190*/  F2FP.F16.E4M3.UNPACK_B R53, R15.H1 ;  /* 0x0000000fff35723e */ /* 0x000fe200030006ff */
        /* <DEDUP_REMOVED lines=8> */
[----:B------:R-:W-:Y:S01]  /*c220*/  FMUL.FTZ R154, R56, R89 ;  /* 0x00000059389a7220 */ /* 0x000fe20000410000 */
[----:B------:R-:W-:-:S02]  /*c230*/  HADD2.F32 R58, -RZ, R57.H0_H0 ;  /* 0x20000039ff3a7230 */ /* 0x000fc40000004100 */
[----:B------:R-:W-:Y:S01]  /*c240*/  FMUL.FTZ R89, R15, R89 ;  /* 0x000000590f597220 */ /* 0x000fe20000410000 */
[----:B------:R-:W-:Y:S02]  /*c250*/  HADD2.F32 R45, -RZ, R39.H0_H0 ;  /* 0x20000027ff2d7230 */ /* 0x000fe40000004100 */
[-C--:B------:R-:W-:Y:S01]  /*c260*/  FMUL.FTZ R91, R55, R90.reuse ;  /* 0x0000005a375b7220 */ /* 0x080fe20000410000 */
[----:B------:R-:W-:Y:S02]  /*c270*/  HADD2.F32 R59, -RZ, R47.H0_H0 ;  /* 0x2000002fff3b7230 */ /* 0x000fe40000004100 */
[----:B------:R-:W-:Y:S01]  /*c280*/  FMUL.FTZ R156, R58, R90 ;  /* 0x0000005a3a9c7220 */ /* 0x000fe20000410000 */
[----:B------:R-:W-:Y:S02]  /*c290*/  HADD2.F32 R57, -RZ, R57.H1_H1 ;  /* 0x30000039ff397230 */ /* 0x000fe40000004100 */
[----:B------:R-:W-:Y:S01]  /*c2a0*/  FFMA.FTZ R15, R15, R45, -R154 ;  /* 0x0000002d0f0f7223 */ /* 0x000fe2000001089a */
[----:B------:R-:W-:-:S02]  /*c2b0*/  HADD2.F32 R88, -RZ, R88.H1_H1 ;  /* 0x30000058ff587230 */ /* 0x000fc40000004100 */
[----:B------:R-:W-:Y:S01]  /*c2c0*/  FFMA.FTZ R45, R56, R45, R89 ;  /* 0x0000002d382d7223 */ /* 0x000fe20000010059 */
[----:B------:R-:W-:Y:S02]  /*c2d0*/  HADD2.F32 R53, -RZ, R53.H1_H1 ;  /* 0x30000035ff357230 */ /* 0x000fe40000004100 */
        /* <DEDUP_REMOVED lines=23> */
.L_x_2715:
[----:B------:R-:W-:Y:S05]  /*c450*/  BSYNC B2 ;  /* 0x0000000000027941 */ /* 0x000fea0003800000 */
.L_x_2714:
[----:B------:R-:W-:Y:S01]  /*c460*/  ISETP.GE.AND P2, PT, R48, R136, PT ;  /* 0x000000883000720c */ /* 0x000fe20003f46270 */
[----:B0-----:R0:W-:-:S12]  /*c470*/  ST.E.128 desc[UR50][R40.64], R12 ;  /* 0x0000000c28007985 */ /* 0x0011d8000c101d32 */
[----:B------:R-:W-:-:S04]  /*c480*/  @!P2 IADD3 R42, P5, R11, R48, RZ ;  /* 0x000000300b2aa210 */ /* 0x000fc80007fbe0ff */
[----:B------:R-:W-:-:S05]  /*c490*/  @!P2 LEA.HI.X.SX32 R43, R48, R153, 0x1, P5 ;  /* 0x00000099302ba211 */ /* 0x000fca00028f0eff */
[----:B---3--:R0:W-:Y:S04]  /*c4a0*/  @!P2 ST.E.128 desc[UR50][R42.64], R36 ;  /* 0x000000242a00a985 */ /* 0x0081e8000c101d32 */
.L_x_2705:
[----:B------:R-:W-:Y:S05]  /*c4b0*/  BSYNC B1 ;  /* 0x0000000000017941 */ /* 0x000fea0003800000 */
.L_x_2704:
[----:B------:R-:W-:-:S03]  /*c4c0*/  UMOV UR4, 0xffffffff ;  /* 0xffffffff00047882 */ /* 0x000fc60000000000 */
[----:B------:R-:W-:Y:S05]  /*c4d0*/  BRA.DIV UR4, `(.L_x_2716) ;  /* 0x0000021204c47947 */ /* 0x000fea000b800000 */
[----:B-1----:R-:W1:Y:S04]  /*c4e0*/  SHFL.IDX PT, R119, R119, 0x1, 0x1e1f ;  /* 0x003e1f0077777f89 */ /* 0x002e6800000e0000 */
[----:B------:R0:W0:Y:S02]  /*c4f0*/  SHFL.IDX PT, R45, R120, 0x1, 0x1e1f ;  /* 0x003e1f00782d7f89 */ /* 0x00002400000e0000 */
.L_x_2998:
[----:B------:R-:W-:Y:S05]  /*c500*/  @P4 BRA `(.L_x_2673) ;  /* 0x0000003400344947 */ /* 0x000fea0003800000 */
[----:B------:R-:W-:Y:S01]  /*c510*/  ISETP.NE.AND P2, PT, R31, RZ, PT ;  /* 0x000000ff1f00720c */ /* 0x000fe20003f45270 */
[----:B------:R-:W-:-:S12]  /*c520*/  BSSY B1, `(.L_x_2717) ;  /* 0x00000f2000017945 */ /* 0x000fd80003800000 */
[----:B------:R-:W-:Y:S05]  /*c530*/  @!P2 BRA `(.L_x_2718) ;  /* 0x0000000c00c0a947 */ /* 0x000fea0003800000 */
[----:B----4-:R-:W-:Y:S01]  /*c540*/  SEL R11, R118, R145, !P0 ;  /* 0x00000091760b7207 */ /* 0x010fe20004000000 */
[----:B------:R-:W-:Y:S01]  /*c550*/  BSSY B2, `(.L_x_2719) ;  /* 0x00000ec000027945 */ /* 0x000fe20003800000 */
[----:B0-----:R-:W-:Y:S02]  /*c560*/  IADD3 R40, P2, R28, R45, RZ ;  /* 0x0000002d1c287210 */ /* 0x001fe40007f5e0ff */
[----:B------:R-:W-:-:S03]  /*c570*/  SHF.R.S32.HI R12, RZ, 0x1f, R11 ;  /* 0x0000001fff0c7819 */ /* 0x000fc6000001140b */
[----:B-1----:R-:W-:Y:S01]  /*c580*/  IMAD.X R41, R119, 0x1, R112, P2 ;  /* 0x0000000177297824 */ /* 0x002fe200010e0670 */
[----:B------:R-:W-:-:S04]  /*c590*/  LEA.HI R11, R12, R11, RZ, 0x5 ;  /* 0x0000000b0c0b7211 */ /* 0x000fc800078f28ff */
[----:B------:R-:W-:-:S04]  /*c5a0*/  LEA.HI.SX32 R11, R11, R116, 0x1b ;  /* 0x000000740b0b7211 */ /* 0x000fc800078fdaff */
[----:B------:R-:W-:Y:S02]  /*c5b0*/  SHF.L.U32 R12, R11, 0x4, RZ ;  /* 0x000000040b0c7819 */ /* 0x000fe400000006ff */
[----:B------:R-:W-:Y:S02]  /*c5c0*/  SHF.R.S32.HI R14, RZ, 0x1f, R11 ;  /* 0x0000001fff0e7819 */ /* 0x000fe4000001140b */
[----:B------:R-:W-:Y:S02]  /*c5d0*/  ISETP.GE.AND P2, PT, R12, R136, PT ;  /* 0x000000880c00720c */ /* 0x000fe40003f46270 */
[----:B------:R-:W-:Y:S02]  /*c5e0*/  LEA.HI R14, R14, R11, RZ, 0x2 ;  /* 0x0000000b0e0e7211 */ /* 0x000fe400078f10ff */
[----:B------:R-:W-:Y:S02]  /*c5f0*/  LOP3.LUT R11, R210, 0x30, R12, 0xf8, !PT ;  /* 0x00000030d20b7812 */ /* 0x000fe400078ef80c */
[----:B------:R-:W-:-:S02]  /*c600*/  SHF.R.S32.HI R14, RZ, 0x2, R14 ;  /* 0x00000002ff0e7819 */ /* 0x000fc4000001140e */
[----:B------:R-:W-:-:S05]  /*c610*/  LOP3.LUT R11, R11, R4, RZ, 0x3c, !PT ;  /* 0x000000040b0b7212 */ /* 0x000fca00078e3cff */
[----:B------:R-:W-:-:S04]  /*c620*/  @!P2 IADD3 R42, P4, R12, R45, RZ ;  /* 0x0000002d0c2aa210 */ /* 0x000fc80007f9e0ff */
[----:B------:R-:W-:Y:S01]  /*c630*/  @!P2 LEA.HI.X.SX32 R43, R12, R119, 0x1, P4 ;  /* 0x000000770c2ba211 */ /* 0x000fe200020f0eff */
[----:B------:R-:W-:Y:S01]  /*c640*/  IMAD R12, R14, 0x2800, R211 ;  /* 0x000028000e0c7824 */ /* 0x000fe200078e02d3 */
[----:B------:R-:W-:-:S03]  /*c650*/  ISETP.GE.AND P4, PT, R16, R117, PT ;  /* 0x000000751000720c */ /* 0x000fc60003f86270 */
        /* <DEDUP_REMOVED lines=8> */
[--C-:B------:R-:W-:Y:S01]  /*c6e0*/  SHF.R.U32.HI R44, RZ, 0x8, R73.reuse ;  /* 0x00000008ff2c7819 */ /* 0x100fe20000011649 */
[----:B----4-:R-:W-:Y:S01]  /*c6f0*/  IMAD.MOV.U32 R49, RZ, RZ, R36 ;  /* 0x000000ffff317224 */ /* 0x010fe200078e0024 */
[----:B------:R-:W-:Y:S01]  /*c700*/  SHF.R.U32.HI R56, RZ, 0x10, R73 ;  /* 0x00000010ff387819 */ /* 0x000fe20000011649 */
[----:B------:R-:W-:Y:S01]  /*c710*/  IMAD.MOV.U32 R47, RZ, RZ, R38 ;  /* 0x000000ffff2f7224 */ /* 0x000fe200078e0026 */
[----:B-1----:R-:W-:Y:S01]  /*c720*/  MOV R48, R12 ;  /* 0x0000000c00307202 */ /* 0x002fe20000000f00 */
[----:B------:R-:W-:Y:S01]  /*c730*/  IMAD.SHL.U32 R12, R44, 0x100, RZ ;  /* 0x000001002c0c7824 */ /* 0x000fe200078e00ff */
[----:B0-----:R-:W-:Y:S01]  /*c740*/  LOP3.LUT R11, R73, 0xff0000ff, RZ, 0xc0, !PT ;  /* 0xff0000ff490b7812 */ /* 0x001fe200078ec0ff */
[----:B------:R-:W-:Y:S01]  /*c750*/  IMAD.MOV.U32 R44, RZ, RZ, R14 ;  /* 0x000000ffff2c7224 */ /* 0x000fe200078e000e */
[----:B------:R-:W-:Y:S01]  /*c760*/  SHF.R.U32.HI R53, RZ, 0x8, R61 ;  /* 0x00000008ff357819 */ /* 0x000fe2000001163d */
[----:B------:R-:W-:Y:S01]  /*c770*/  IMAD.U32 R14, R56, 0x10000, RZ ;  /* 0x00010000380e7824 */ /* 0x000fe200078e00ff */
[----:B------:R-:W-:-:S02]  /*c780*/  SHF.R.U32.HI R51, RZ, 0x8, R75 ;  /* 0x00000008ff337819 */ /* 0x000fc4000001164b */
[----:B------:R-:W-:Y:S01]  /*c790*/  SHF.R.U32.HI R54, RZ, 0x10, R75 ;  /* 0x00000010ff367819 */ /* 0x000fe2000001164b */
[----:B------:R-:W-:Y:S01]  /*c7a0*/  IMAD.SHL.U32 R53, R53, 0x100, RZ ;  /* 0x0000010035357824 */ /* 0x000fe200078e00ff */
[----:B------:R-:W-:Y:S02]  /*c7b0*/  SHF.R.U32.HI R55, RZ, 0x8, R63 ;  /* 0x00000008ff377819 */ /* 0x000fe4000001163f */
[----:B------:R-:W-:Y:S02]  /*c7c0*/  LOP3.LUT R11, R11, 0xff00, R12, 0xf8, !PT ;  /* 0x0000ff000b0b7812 */ /* 0x000fe400078ef80c */
[----:B------:R-:W-:Y:S01]  /*c7d0*/  LOP3.LUT R46, R75, 0xff0000ff, RZ, 0xc0, !PT ;  /* 0xff0000ff4b2e7812 */ /* 0x000fe200078ec0ff */
[----:B------:R-:W-:Y:S01]  /*c7e0*/  IMAD.SHL.U32 R55, R55, 0x100, RZ ;  /* 0x0000010037377824 */ /* 0x000fe200078e00ff */
[----:B------:R-:W-:Y:S02]  /*c7f0*/  SHF.L.U32 R51, R51, 0x8, RZ ;  /* 0x0000000833337819 */ /* 0x000fe400000006ff */
        /* <DEDUP_REMOVED lines=13> */
[----:B------:R-:W-:Y:S01]  /*c8d0*/  F2FP.F16.E4M3.UNPACK_B R52, R148.H1 ;  /* 0x00000094ff34723e */ /* 0x000fe200030006ff */
[----:B------:R-:W-:Y:S01]  /*c8e0*/  HADD2.F32 R38, -RZ, R50.H0_H0 ;  /* 0x20000032ff267230 */ /* 0x000fe20000004100 */
[----:B------:R-:W-:Y:S01]  /*c8f0*/  SHF.R.U32.HI R57, RZ, 0x10, R61 ;  /* 0x00000010ff397819 */ /* 0x000fe2000001163d */
[----:B------:R-:W-:Y:S01]  /*c900*/  HADD2.F32 R54, -RZ, R54.H1_H1 ;  /* 0x30000036ff367230 */ /* 0x000fe20000004100 */
[----:B------:R-:W-:Y:S01]  /*c910*/  SHF.R.U32.HI R59, RZ, 0x10, R63 ;  /* 0x00000010ff3b7819 */ /* 0x000fe2000001163f */
[----:B------:R-:W-:-:S02]  /*c920*/  HADD2.F32 R53, -RZ, R52.H0_H0 ;  /* 0x20000034ff357230 */ /* 0x000fc40000004100 */
[-C--:B------:R-:W-:Y:S01]  /*c930*/  FMUL.FTZ R61, R46, R55.reuse ;  /* 0x000000372e3d7220 */ /* 0x080fe20000410000 */
        /* <DEDUP_REMOVED lines=10> */
[-C--:B------:R-:W-:Y:S01]  /*c9e0*/  FMUL.FTZ R56, R50, R54.reuse ;  /* 0x0000003632387220 */ /* 0x080fe20000410000 */
[----:B------:R-:W-:Y:S01]  /*c9f0*/  LOP3.LUT R12, R12, 0xff0000, R59, 0xf8, !PT ;  /* 0x00ff00000c0c7812 */ /* 0x000fe200078ef83b */
[----:B------:R-:W-:Y:S01]  /*ca00*/  FMUL.FTZ R49, R51, R54 ;  /* 0x0000003633317220 */ /* 0x000fe20000410000 */
[----:B------:R-:W-:Y:S01]  /*ca10*/  SHF.L.U32 R57, R57, 0x10, RZ ;  /* 0x0000001039397819 */ /* 0x000fe200000006ff */
[----:B------:R-:W-:Y:S01]  /*ca20*/  HADD2.F32 R59, -RZ, R146.H0_H0 ;  /* 0x20000092ff3b7230 */ /* 0x000fe20000004100 */
[----:B------:R-:W-:Y:S01]  /*ca30*/  F2FP.F16.E4M3.UNPACK_B R148, R148 ;  /* 0x00000094ff94723e */ /* 0x000fe200020006ff */
[----:B------:R-:W-:Y:S01]  /*ca40*/  HADD2.F32 R54, -RZ, R53.H0_H0 ;  /* 0x20000035ff367230 */ /* 0x000fe20000004100 */
[----:B------:R-:W-:Y:S01]  /*ca50*/  LOP3.LUT R36, R36, 0xff0000, R57, 0xf8, !PT ;  /* 0x00ff000024247812 */ /* 0x000fe200078ef839 */
[----:B------:R-:W-:-:S02]  /*ca60*/  HADD2.F32 R48, -RZ, R52.H0_H0 ;  /* 0x20000034ff307230 */ /* 0x000fc40000004100 */
[-C--:B------:R-:W-:Y:S01]  /*ca70*/  FFMA.FTZ R49, R50, R55.reuse, -R49 ;  /* 0x0000003732317223 */ /* 0x080fe20000010831 */
        /* <DEDUP_REMOVED lines=17> */
[-C--:B------:R-:W-:Y:S01]  /*cb90*/  F2FP.F16.E4M3.UNPACK_B R52, R44.reuse.H1 ;  /* 0x0000002cff34723e */ /* 0x080fe200030006ff */
[----:B------:R-:W-:Y:S01]  /*cba0*/  HADD2.F32 R57, -RZ, R56.H0_H0 ;  /* 0x20000038ff397230 */ /* 0x000fe20000004100 */
[----:B------:R-:W-:Y:S01]  /*cbb0*/  F2FP.F16.E4M3.UNPACK_B R147, R147 ;  /* 0x00000093ff93723e */ /* 0x000fe200020006ff */
[----:B------:R-:W-:Y:S01]  /*cbc0*/  HADD2.F32 R63, -RZ, R54.H1_H1 ;  /* 0x30000036ff3f7230 */ /* 0x000fe20000004100 */
[----:B------:R-:W-:Y:S01]  /*cbd0*/  F2FP.F16.E4M3.UNPACK_B R44, R44 ;  /* 0x0000002cff2c723e */ /* 0x000fe200020006ff */
[----:B------:R-:W-:-:S02]  /*cbe0*/  HADD2.F32 R54, -RZ, R52.H0_H0 ;  /* 0x20000034ff367230 */ /* 0x000fc40000004100 */
[----:B------:R-:W-:Y:S01]  /*cbf0*/  FMUL.FTZ R73, R57, R61 ;  /* 0x0000003d39497220 */ /* 0x000fe20000410000 */
[--C-:B------:R-:W-:Y:S01]  /*cc00*/  HADD2.F32 R60, -RZ, R59.reuse.H0_H0 ;  /* 0x2000003bff3c7230 */ /* 0x100fe20000004100 */
[----:B------:R-:W-:Y:S01]  /*cc10*/  F2FP.F16.E4M3.UNPACK_B R149, R149 ;  /* 0x00000095ff95723e */ /* 0x000fe200020006ff */
[----:B------:R-:W-:Y:S02]  /*cc20*/  HADD2.F32 R58, -RZ, R56.H1_H1 ;  /* 0x30000038ff3a7230 */ /* 0x000fe40000004100 */
[C---:B------:R-:W-:Y:S01]  /*cc30*/  FMUL.FTZ R62, R54.reuse, R61 ;  /* 0x0000003d363e7220 */ /* 0x040fe20000410000 */
[----:B------:R-:W-:Y:S02]  /*cc40*/  HADD2.F32 R56, -RZ, R52.H1_H1 ;  /* 0x30000034ff387230 */ /* 0x000fe40000004100 */
[----:B------:R-:W-:Y:S01]  /*cc50*/  FFMA.FTZ R52, R54, R60, -R73 ;  /* 0x0000003c36347223 */ /* 0x000fe20000010849 */
[----:B------:R-:W-:Y:S02]  /*cc60*/  HADD2.F32 R59, -RZ, R59.H1_H1 ;  /* 0x3000003bff3b7230 */ /* 0x000fe40000004100 */
[----:B------:R-:W-:Y:S01]  /*cc70*/  FMUL.FTZ R61, R58, R63 ;  /* 0x0000003f3a3d7220 */ /* 0x000fe20000410000 */
[----:B------:R-:W-:Y:S01]  /*cc80*/  F2FP.F16.E4M3.UNPACK_B R54, R47 ;  /* 0x0000002fff36723e */ /* 0x000fe200020006ff */
[----:B------:R-:W-:Y:S01]  /*cc90*/  FMUL.FTZ R73, R56, R63 ;  /* 0x0000003f38497220 */ /* 0x000fe20000410000 */
[----:B------:R-:W-:-:S02]  /*cca0*/  HADD2.F32 R47, -RZ, R44.H0_H0 ;  /* 0x2000002cff2f7230 */ /* 0x000fc40000004100 */
[-C--:B------:R-:W-:Y:S01]  /*ccb0*/  FFMA.FTZ R63, R56, R59.reuse, -R61 ;  /* 0x0000003b383f7223 */ /* 0x080fe2000001083d */
[----:B------:R-:W-:Y:S02]  /*ccc0*/  HADD2.F32 R44, -RZ, R44.H1_H1 ;  /* 0x3000002cff2c7230 */ /* 0x000fe40000004100 */
[----:B------:R-:W-:Y:S01]  /*ccd0*/  FFMA.FTZ R73, R58, R59, R73 ;  /* 0x0000003b3a497223 */ /* 0x000fe20000010049 */
[--C-:B------:R-:W-:Y:S02]  /*cce0*/  HADD2.F32 R58, -RZ, R147.reuse.H0_H0 ;  /* 0x20000093ff3a7230 */ /* 0x100fe40000004100 */
[----:B------:R-:W-:Y:S01]  /*ccf0*/  FFMA.FTZ R62, R57, R60, R62 ;  /* 0x0000003c393e7223 */ /* 0x000fe2000001003e */
[----:B------:R-:W-:Y:S02]  /*cd00*/  HADD2.F32 R56, -RZ, R54.H0_H0 ;  /* 0x20000036ff387230 */ /* 0x000fe40000004100 */
[----:B------:R-:W-:Y:S01]  /*cd10*/  FFMA.FTZ R55, R55, R148, R146 ;  /* 0x0000009437377223 */ /* 0x000fe20000010092 */
[----:B------:R-:W-:-:S02]  /*cd20*/  HADD2.F32 R147, -RZ, R147.H1_H1 ;  /* 0x30000093ff937230 */ /* 0x000fc40000004100 */
[-C--:B------:R-:W-:Y:S01]  /*cd30*/  FMUL.FTZ R59, R47, R58.reuse ;  /* 0x0000003a2f3b7220 */ /* 0x080fe20000410000 */
[----:B------:R-:W-:Y:S02]  /*cd40*/  HADD2.F32 R54, -RZ, R54.H1_H1 ;  /* 0x30000036ff367230 */ /* 0x000fe40000004100 */
[----:B------:R-:W-:Y:S01]  /*cd50*/  FMUL.FTZ R60, R56, R58 ;  /* 0x0000003a383c7220 */ /* 0x000fe20000410000 */
[--C-:B------:R-:W-:Y:S01]  /*cd60*/  HADD2.F32 R57, -RZ, R149.reuse.H0_H0 ;  /* 0x20000095ff397230 */ /* 0x100fe20000004100 */
[----:B------:R-:W-:Y:S01]  /*cd70*/  F2FP.SATFINITE.E4M3.F32.PACK_AB_MERGE_C R46, R51, R46, RZ ;  /* 0x0000002e332e723e */ /* 0x000fe200048070ff */
[----:B------:R-:W-:Y:S02]  /*cd80*/  HADD2.F32 R149, -RZ, R149.H1_H1 ;  /* 0x30000095ff957230 */ /* 0x000fe40000004100 */
[-C--:B------:R-:W-:Y:S01]  /*cd90*/  FMUL.FTZ R61, R54, R147.reuse ;  /* 0x00000093363d7220 */ /* 0x080fe20000410000 */
[----:B------:R-:W-:Y:S01]  /*cda0*/  FMUL.FTZ R147, R44, R147 ;  /* 0x000000932c937220 */ /* 0x000fe20000410000 */
[----:B------:R-:W-:Y:S01]  /*cdb0*/  FFMA.FTZ R59, R56, R57, R59 ;  /* 0x00000039383b7223 */ /* 0x000fe2000001003b */
[----:B------:R-:W-:Y:S01]  /*cdc0*/  F2FP.SATFINITE.E4M3.F32.PACK_AB_MERGE_C R38, R49, R38, RZ ;  /* 0x000000263126723e */ /* 0x000fe200048070ff */
[-C--:B------:R-:W-:Y:S01]  /*cdd0*/  FFMA.FTZ R61, R44, R149.reuse, -R61 ;  /* 0x000000952c3d7223 */ /* 0x080fe2000001083d */
[----:B------:R-:W-:Y:S01]  /*cde0*/  FFMA.FTZ R56, R54, R149, R147 ;  /* 0x0000009536387223 */ /* 0x000fe20000010093 */
[----:B------:R-:W-:Y:S01]  /*cdf0*/  F2FP.F16.E4M3.UNPACK_B R51, R37 ;  /* 0x00000025ff33723e */ /* 0x000fe200020006ff */
[----:B------:R-:W-:Y:S01]  /*ce00*/  FFMA.FTZ R60, R47, R57, -R60 ;  /* 0x000000392f3c7223 */ /* 0x000fe2000001083c */
[----:B------:R-:W-:-:S02]  /*ce10*/  F2FP.F16.E4M3.UNPACK_B R54, R36 ;  /* 0x00000024ff36723e */ /* 0x000fc400020006ff */
[----:B------:R-:W-:Y:S02]  /*ce20*/  F2FP.F16.E4M3.UNPACK_B R49, R13 ;  /* 0x0000000dff31723e */ /* 0x000fe400020006ff */
[----:B------:R-:W-:Y:S01]  /*ce30*/  F2FP.SATFINITE.E4M3.F32.PACK_AB_MERGE_C R44, R63, R52, RZ ;  /* 0x000000343f2c723e */ /* 0x000fe200048070ff */
[--C-:B------:R-:W-:Y:S01]  /*ce40*/  HADD2.F32 R57, -RZ, R54.reuse.H0_H0 ;  /* 0x20000036ff397230 */ /* 0x100fe20000004100 */
[----:B------:R-:W-:Y:S01]  /*ce50*/  F2FP.SATFINITE.E4M3.F32.PACK_AB_MERGE_C R46, R55, R50, R46 ;  /* 0x00000032372e723e */ /* 0x000fe2000480702e */
[----:B------:R-:W-:Y:S01]  /*ce60*/  HADD2.F32 R50, -RZ, R51.H0_H0 ;  /* 0x20000033ff327230 */ /* 0x000fe20000004100 */
[----:B------:R-:W-:Y:S02]  /*ce70*/  F2FP.SATFINITE.E4M3.F32.PACK_AB_MERGE_C R62, R73, R62, RZ ;  /* 0x0000003e493e723e */ /* 0x000fe400048070ff */
        /* <DEDUP_REMOVED lines=22> */
[----:B------:R-:W-:Y:S01]  /*cfe0*/  F2FP.F16.E4M3.UNPACK_B R59, R12 ;  /* 0x0000000cff3b723e */ /* 0x000fe200020006ff */
[----:B------:R-:W-:Y:S01]  /*cff0*/  HADD2.F32 R54, -RZ, R55.H0_H0 ;  /* 0x20000037ff367230 */ /* 0x000fe20000004100 */
[----:B------:R-:W-:Y:S01]  /*d000*/  F2FP.SATFINITE.E4M3.F32.PACK_AB_MERGE_C R44, R61, R60, R44 ;  /* 0x0000003c3d2c723e */ /* 0x000fe2000480702c */
[----:B------:R-:W-:Y:S01]  /*d010*/  HADD2.F32 R37, -RZ, R50.H0_H0 ;  /* 0x20000032ff257230 */ /* 0x000fe20000004100 */
[----:B------:R-:W-:Y:S01]  /*d020*/  F2FP.F16.E4M3.UNPACK_B R61, R12.H1 ;  /* 0x0000000cff3d723e */ /* 0x000fe200030006ff */
[----:B------:R-:W-:-:S02]  /*d030*/  HADD2.F32 R53, -RZ, R52.H1_H1 ;  /* 0x30000034ff357230 */ /* 0x000fc40000004100 */
[-C--:B------:R-:W-:Y:S01]  /*d040*/  FMUL.FTZ R58, R51, R54.reuse ;  /* 0x00000036333a7220 */ /* 0x080fe20000410000 */
[----:B------:R-:W-:Y:S02]  /*d050*/  HADD2.F32 R56, -RZ, R55.H1_H1 ;  /* 0x30000037ff387230 */ /* 0x000fe40000004100 */
[----:B------:R-:W-:Y:S01]  /*d060*/  FMUL.FTZ R54, R37, R54 ;  /* 0x0000003625367220 */ /* 0x000fe20000410000 */
[----:B------:R-:W-:Y:S01]  /*d070*/  HADD2.F32 R50, -RZ, R50.H1_H1 ;  /* 0x30000032ff327230 */ /* 0x000fe20000004100 */
[----:B------:R-:W-:Y:S01]  /*d080*/  F2FP.F16.E4M3.UNPACK_B R12, R11 ;  /* 0x0000000bff0c723e */ /* 0x000fe200020006ff */
        /* <DEDUP_REMOVED lines=49> */
[----:B------:R-:W-:Y:S01]  /*d3a0*/  F2FP.SATFINITE.E4M3.F32.PACK_AB_MERGE_C R15, R15, R62, RZ ;  /* 0x0000003e0f0f723e */ /* 0x000fe200048070ff */
[----:B------:R-:W-:Y:S01]  /*d3b0*/  IMAD.MOV.U32 R14, RZ, RZ, R44 ;  /* 0x000000ffff0e7224 */ /* 0x000fe200078e002c */
[----:B------:R-:W-:Y:S02]  /*d3c0*/  F2FP.SATFINITE.E4M3.F32.PACK_AB_MERGE_C R55, R55, R72, RZ ;  /* 0x000000483737723e */ /* 0x000fe400048070ff */
[----:B------:R-:W-:Y:S02]  /*d3d0*/  F2FP.SATFINITE.E4M3.F32.PACK_AB_MERGE_C R15, R39, R74, R15 ;  /* 0x0000004a270f723e */ /* 0x000fe4000480700f */
[----:B------:R-:W-:Y:S01]  /*d3e0*/  F2FP.SATFINITE.E4M3.F32.PACK_AB_MERGE_C R37, R36, R49, R37 ;  /* 0x000000312425723e */ /* 0x000fe20004807025 */
[----:B------:R-:W-:Y:S01]  /*d3f0*/  IMAD.MOV.U32 R36, RZ, RZ, R46 ;  /* 0x000000ffff247224 */ /* 0x000fe200078e002e */
[----:B------:R-:W-:-:S07]  /*d400*/  F2FP.SATFINITE.E4M3.F32.PACK_AB_MERGE_C R39, R54, R63, R55 ;  /* 0x0000003f3627723e */ /* 0x000fce0004807037 */
.L_x_2720:
[----:B------:R-:W-:Y:S05]  /*d410*/  BSYNC B2 ;  /* 0x0000000000027941 */ /* 0x000fea0003800000 */
.L_x_2719:
[----:B-1----:R1:W-:Y:S04]  /*d420*/  ST.E.128 desc[UR50][R40.64], R12 ;  /* 0x0000000c28007985 */ /* 0x0023e8000c101d32 */
[----:B----4-:R1:W-:Y:S02]  /*d430*/  @!P2 ST.E.128 desc[UR50][R42.64], R36 ;  /* 0x000000242a00a985 */ /* 0x0103e4000c101d32 */
.L_x_2718:
[----:B------:R-:W-:Y:S05]  /*d440*/  BSYNC B1 ;  /* 0x0000000000017941 */ /* 0x000fea0003800000 */
.L_x_2717:
[----:B------:R-:W-:Y:S01]  /*d450*/  ISETP.NE.AND P2, PT, R32, RZ, PT ;  /* 0x000000ff2000720c */ /* 0x000fe20003f45270 */
[----:B------:R-:W-:-:S12]  /*d460*/  BSSY B1, `(.L_x_2721) ;  /* 0x00000f1000017945 */ /* 0x000fd80003800000 */
[----:B------:R-:W-:Y:S05]  /*d470*/  @!P2 BRA `(.L_x_2722) ;  /* 0x0000000c00bca947 */ /* 0x000fea0003800000 */
[----:B0---4-:R-:W-:Y:S01]  /*d480*/  SEL R11, R118, R145, !P3 ;  /* 0x00000091760b7207 */ /* 0x011fe20005800000 */
[----:B------:R-:W-:Y:S01]  /*d490*/  BSSY B2, `(.L_x_2723) ;  /* 0x00000eb000027945 */ /* 0x000fe20003800000 */
[----:B-1----:R-:W-:Y:S02]  /*d4a0*/  IADD3 R40, P2, R29, R45, RZ ;  /* 0x0000002d1d287210 */ /* 0x002fe40007f5e0ff */
[----:B------:R-:W-:-:S03]  /*d4b0*/  SHF.R.S32.HI R12, RZ, 0x1f, R11 ;  /* 0x0000001fff0c7819 */ /* 0x000fc6000001140b */
[----:B------:R-:W-:Y:S01]  /*d4c0*/  IMAD.X R41, R119, 0x1, R111, P2 ;  /* 0x0000000177297824 */ /* 0x000fe200010e066f */
[----:B------:R-:W-:-:S04]  /*d4d0*/  LEA.HI R12, R12, R11, RZ, 0x5 ;  /* 0x0000000b0c0c7211 */ /* 0x000fc800078f28ff */
[----:B------:R-:W-:-:S04]  /*d4e0*/  LEA.HI.SX32 R12, R12, R115, 0x1b ;  /* 0x000000730c0c7211 */ /* 0x000fc800078fdaff */
[----:B------:R-:W-:Y:S02]  /*d4f0*/  SHF.L.U32 R11, R12, 0x4, RZ ;  /* 0x000000040c0b7819 */ /* 0x000fe400000006ff */
[----:B------:R-:W-:Y:S02]  /*d500*/  SHF.R.S32.HI R13, RZ, 0x1f, R12 ;  /* 0x0000001fff0d7819 */ /* 0x000fe4000001140c */
[----:B------:R-:W-:Y:S02]  /*d510*/  ISETP.GE.AND P2, PT, R11, R136, PT ;  /* 0x000000880b00720c */ /* 0x000fe40003f46270 */
[----:B------:R-:W-:-:S04]  /*d520*/  LEA.HI R13, R13, R12, RZ, 0x2 ;  /* 0x0000000c0d0d7211 */ /* 0x000fc800078f10ff */
[----:B------:R-:W-:-:S05]  /*d530*/  SHF.R.S32.HI R12, RZ, 0x2, R13 ;  /* 0x00000002ff0c7819 */ /* 0x000fca000001140d */
[----:B------:R-:W-:Y:S02]  /*d540*/  IMAD R12, R12, 0x2800, R211 ;  /* 0x000028000c0c7824 */ /* 0x000fe400078e02d3 */
        /* <DEDUP_REMOVED lines=13> */
[--C-:B0-----:R-:W-:Y:S01]  /*d620*/  SHF.R.U32.HI R11, RZ, 0x8, R77.reuse ;  /* 0x00000008ff0b7819 */ /* 0x101fe2000001164d */
[----:B-1----:R-:W-:Y:S01]  /*d630*/  IMAD.MOV.U32 R44, RZ, RZ, R14 ;  /* 0x000000ffff2c7224 */ /* 0x002fe200078e000e */
[----:B------:R-:W-:Y:S01]  /*d640*/  SHF.R.U32.HI R55, RZ, 0x10, R77 ;  /* 0x00000010ff377819 */ /* 0x000fe2000001164d */
[----:B----4-:R-:W-:Y:S01]  /*d650*/  IMAD.MOV.U32 R50, RZ, RZ, R36 ;  /* 0x000000ffff327224 */ /* 0x010fe200078e0024 */
[----:B------:R-:W-:Y:S01]  /*d660*/  LOP3.LUT R46, R77, 0xff0000ff, RZ, 0xc0, !PT ;  /* 0xff0000ff4d2e7812 */ /* 0x000fe200078ec0ff */
[----:B------:R-:W-:Y:S01]  /*d670*/  IMAD.SHL.U32 R11, R11, 0x100, RZ ;  /* 0x000001000b0b7824 */ /* 0x000fe200078e00ff */
[----:B------:R-:W-:Y:S01]  /*d680*/  SHF.R.U32.HI R52, RZ, 0x8, R67 ;  /* 0x00000008ff347819 */ /* 0x000fe20000011643 */
[----:B------:R-:W-:Y:S01]  /*d690*/  IMAD.U32 R14, R55, 0x10000, RZ ;  /* 0x00010000370e7824 */ /* 0x000fe200078e00ff */
[----:B------:R-:W-:Y:S02]  /*d6a0*/  SHF.R.U32.HI R54, RZ, 0x8, R79 ;  /* 0x00000008ff367819 */ /* 0x000fe4000001164f */
[----:B------:R-:W-:-:S02]  /*d6b0*/  SHF.R.U32.HI R53, RZ, 0x8, R65 ;  /* 0x00000008ff357819 */ /* 0x000fc40000011641 */
[----:B------:R-:W-:Y:S01]  /*d6c0*/  LOP3.LUT R11, R46, 0xff00, R11, 0xf8, !PT ;  /* 0x0000ff002e0b7812 */ /* 0x000fe200078ef80b */
[----:B------:R-:W-:Y:S01]  /*d6d0*/  IMAD.SHL.U32 R46, R52, 0x100, RZ ;  /* 0x00000100342e7824 */ /* 0x000fe200078e00ff */
[----:B------:R-:W-:Y:S02]  /*d6e0*/  SHF.R.U32.HI R59, RZ, 0x10, R79 ;  /* 0x00000010ff3b7819 */ /* 0x000fe4000001164f */
[----:B------:R-:W-:Y:S01]  /*d6f0*/  MOV R48, R12 ;  /* 0x0000000c00307202 */ /* 0x000fe20000000f00 */
[----:B------:R-:W-:Y:S01]  /*d700*/  IMAD.SHL.U32 R12, R54, 0x100, RZ ;  /* 0x00000100360c7824 */ /* 0x000fe200078e00ff */
[----:B------:R-:W-:Y:S02]  /*d710*/  LOP3.LUT R49, R65, 0xff0000ff, RZ, 0xc0, !PT ;  /* 0xff0000ff41317812 */ /* 0x000fe400078ec0ff */
[----:B------:R-:W-:Y:S02]  /*d720*/  LOP3.LUT R51, R67, 0xff0000ff, RZ, 0xc0, !PT ;  /* 0xff0000ff43337812 */ /* 0x000fe400078ec0ff */
[----:B------:R-:W-:-:S02]  /*d730*/  SHF.L.U32 R36, R53, 0x8, RZ ;  /* 0x0000000835247819 */ /* 0x000fc400000006ff */
[----:B------:R-:W-:Y:S02]  /*d740*/  LOP3.LUT R47, R79, 0xff0000ff, RZ, 0xc0, !PT ;  /* 0xff0000ff4f2f7812 */ /* 0x000fe400078ec0ff */
[----:B------:R-:W-:Y:S01]  /*d750*/  LOP3.LUT R14, R11, 0xff0000, R14, 0xf8, !PT ;  /* 0x00ff00000b0e7812 */ /* 0x000fe200078ef80e */
[----:B------:R-:W-:Y:S01]  /*d760*/  IMAD.U32 R11, R59, 0x10000, RZ ;  /* 0x000100003b0b7824 */ /* 0x000fe200078e00ff */
[----:B------:R-:W-:Y:S02]  /*d770*/  LOP3.LUT R55, R49, 0xff00, R36, 0xf8, !PT ;  /* 0x0000ff0031377812 */ /* 0x000fe400078ef824 */
[----:B------:R-:W-:Y:S02]  /*d780*/  LOP3.LUT R57, R51, 0xff00, R46, 0xf8, !PT ;  /* 0x0000ff0033397812 */ /* 0x000fe400078ef82e */
[----:B------:R-:W-:Y:S02]  /*d790*/  LOP3.LUT R12, R47, 0xff00, R12, 0xf8, !PT ;  /* 0x0000ff002f0c7812 */ /* 0x000fe400078ef80c */
[----:B------:R-:W-:-:S02]  /*d7a0*/  F2FP.F16.E4M3.UNPACK_B R54, R141.H1 ;  /* 0x0000008dff36723e */ /* 0x000fc400030006ff */
[----:B------:R-:W-:Y:S02]  /*d7b0*/  F2FP.F16.E4M3.UNPACK_B R51, R50.H1 ;  /* 0x00000032ff33723e */ /* 0x000fe400030006ff */
        /* <DEDUP_REMOVED lines=8> */
[----:B------:R-:W-:-:S02]  /*d840*/  IMAD.U32 R36, R58, 0x10000, RZ ;  /* 0x000100003a247824 */ /* 0x000fc400078e00ff */
[-C--:B------:R-:W-:Y:S01]  /*d850*/  FMUL.FTZ R59, R47, R12.reuse ;  /* 0x0000000c2f3b7220 */ /* 0x080fe20000410000 */
[----:B------:R-:W-:Y:S02]  /*d860*/  HADD2.F32 R53, -RZ, R52.H0_H0 ;  /* 0x20000034ff357230 */ /* 0x000fe40000004100 */
[----:B------:R-:W-:Y:S01]  /*d870*/  FMUL.FTZ R58, R46, R12 ;  /* 0x0000000c2e3a7220 */ /* 0x000fe20000410000 */
[----:B------:R-:W-:Y:S01]  /*d880*/  SHF.L.U32 R56, R56, 0x10, RZ ;  /* 0x0000001038387819 */ /* 0x000fe200000006ff */
[----:B------:R-:W-:Y:S01]  /*d890*/  HADD2.F32 R49, -RZ, R49.H1_H1 ;  /* 0x30000031ff317230 */ /* 0x000fe20000004100 */
[----:B------:R-:W-:Y:S01]  /*d8a0*/  LOP3.LUT R36, R55, 0xff0000, R36, 0xf8, !PT ;  /* 0x00ff000037247812 */ /* 0x000fe200078ef824 */
[-C--:B------:R-:W-:Y:S01]  /*d8b0*/  FFMA.FTZ R46, R46, R53.reuse, -R59 ;  /* 0x000000352e2e7223 */ /* 0x080fe2000001083b */
[----:B------:R-:W-:Y:S01]  /*d8c0*/  FFMA.FTZ R47, R47, R53, R58 ;  /* 0x000000352f2f7223 */ /* 0x000fe2000001003a */
[----:B------:R-:W-:Y:S01]  /*d8d0*/  HADD2.F32 R53, -RZ, R54.H1_H1 ;  /* 0x30000036ff357230 */ /* 0x000fe20000004100 */
[----:B------:R-:W-:Y:S01]  /*d8e0*/  F2FP.F16.E4M3.UNPACK_B R141, R141 ;  /* 0x0000008dff8d723e */ /* 0x000fe200020006ff */
[----:B------:R-:W-:Y:S01]  /*d8f0*/  HADD2.F32 R54, -RZ, R51.H1_H1 ;  /* 0x30000033ff367230 */ /* 0x000fe20000004100 */
[----:B------:R-:W-:Y:S01]  /*d900*/  F2FP.F16.E4M3.UNPACK_B R51, R50 ;  /* 0x00000032ff33723e */ /* 0x000fe200020006ff */
[----:B------:R-:W-:Y:S01]  /*d910*/  HADD2.F32 R55, -RZ, R52.H1_H1 ;  /* 0x30000034ff377230 */ /* 0x000fe20000004100 */
[----:B------:R-:W-:-:S02]  /*d920*/  F2FP.F16.E4M3.UNPACK_B R52, R48 ;  /* 0x00000030ff34723e */ /* 0x000fc400020006ff */
[----:B------:R-:W-:Y:S01]  /*d930*/  LOP3.LUT R12, R57, 0xff0000, R56, 0xf8, !PT ;  /* 0x00ff0000390c7812 */ /* 0x000fe200078ef838 */
[CC--:B------:R-:W-:Y:S01]  /*d940*/  FMUL.FTZ R48, R54.reuse, R53.reuse ;  /* 0x0000003536307220 */ /* 0x0c0fe20000410000 */
[C---:B------:R-:W-:Y:S01]  /*d950*/  FMUL.FTZ R57, R49.reuse, R53 ;  /* 0x0000003531397220 */ /* 0x040fe20000410000 */
[----:B------:R-:W-:Y:S01]  /*d960*/  F2FP.F16.E4M3.UNPACK_B R143, R143 ;  /* 0x0000008fff8f723e */ /* 0x000fe200020006ff */
[----:B------:R-:W-:Y:S02]  /*d970*/  HADD2.F32 R56, -RZ, R141.H0_H0 ;  /* 0x2000008dff387230 */ /* 0x000fe40000004100 */
[-C--:B------:R-:W-:Y:S01]  /*d980*/  FFMA.FTZ R49, R49, R55.reuse, -R48 ;  /* 0x0000003731317223 */ /* 0x080fe20000010830 */
[----:B------:R-:W-:Y:S02]  /*d990*/  HADD2.F32 R53, -RZ, R51.H0_H0 ;  /* 0x20000033ff357230 */ /* 0x000fe40000004100 */
[----:B------:R-:W-:Y:S01]  /*d9a0*/  FFMA.FTZ R48, R54, R55, R57 ;  /* 0x0000003736307223 */ /* 0x000fe20000010039 */
        /* <DEDUP_REMOVED lines=10> */
[----:B------:R-:W-:-:S02]  /*da50*/  HADD2.F32 R143, -RZ, R143.H1_H1 ;  /* 0x3000008fff8f7230 */ /* 0x000fc40000004100 */
[-C--:B------:R-:W-:Y:S01]  /*da60*/  FMUL.FTZ R53, R54, R141.reuse ;  /* 0x0000008d36357220 */ /* 0x080fe20000410000 */
[----:B------:R-:W-:Y:S01]  /*da70*/  F2FP.F16.E4M3.UNPACK_B R55, R38.H1 ;  /* 0x00000026ff37723e */ /* 0x000fe200030006ff */
[C---:B------:R-:W-:Y:S01]  /*da80*/  FMUL.FTZ R141, R52.reuse, R141 ;  /* 0x0000008d348d7220 */ /* 0x040fe20000410000 */
[----:B------:R-:W-:Y:S01]  /*da90*/  F2FP.F16.E4M3.UNPACK_B R57, R144.H1 ;  /* 0x00000090ff39723e */ /* 0x000fe200030006ff */
[-C--:B------:R-:W-:Y:S01]  /*daa0*/  FFMA.FTZ R53, R52, R143.reuse, -R53 ;  /* 0x0000008f34357223 */ /* 0x080fe20000010835 */
[----:B------:R-:W-:Y:S01]  /*dab0*/  F2FP.F16.E4M3.UNPACK_B R52, R44.H1 ;  /* 0x0000002cff34723e */ /* 0x000fe200030006ff */
[----:B------:R-:W-:Y:S02]  /*dac0*/  HADD2.F32 R61, -RZ, R58.H0_H0 ;  /* 0x2000003aff3d7230 */ /* 0x000fe40000004100 */
[----:B------:R-:W-:Y:S01]  /*dad0*/  FFMA.FTZ R60, R54, R143, R141 ;  /* 0x0000008f363c7223 */ /* 0x000fe2000001008d */
[----:B------:R-:W-:Y:S01]  /*dae0*/  HADD2.F32 R56, -RZ, R55.H0_H0 ;  /* 0x20000037ff387230 */ /* 0x000fe20000004100 */
[----:B------:R-:W-:Y:S01]  /*daf0*/  F2FP.F16.E4M3.UNPACK_B R142, R142 ;  /* 0x0000008eff8e723e */ /* 0x000fe200020006ff */
        /* <DEDUP_REMOVED lines=11> */
[CC--:B------:R-:W-:Y:S01]  /*dbb0*/  FMUL.FTZ R63, R55.reuse, R58.reuse ;  /* 0x0000003a373f7220 */ /* 0x0c0fe20000410000 */
[----:B------:R-:W-:Y:S02]  /*dbc0*/  HADD2.F32 R61, -RZ, R142.H1_H1 ;  /* 0x3000008eff3d7230 */ /* 0x000fe40000004100 */
        /* <DEDUP_REMOVED lines=12> */
[----:B------:R-:W-:Y:S01]  /*dc90*/  HADD2.F32 R59, -RZ, R142.H0_H0 ;  /* 0x2000008eff3b7230 */ /* 0x000fe20000004100 */
[----:B------:R-:W-:Y:S01]  /*dca0*/  F2FP.F16.E4M3.UNPACK_B R56, R36 ;  /* 0x00000024ff38723e */ /* 0x000fe200020006ff */
[----:B------:R-:W-:-:S02]  /*dcb0*/  HADD2.F32 R57, -RZ, R144.H1_H1 ;  /* 0x30000090ff397230 */ /* 0x000fc40000004100 */
[-C--:B------:R-:W-:Y:S01]  /*dcc0*/  FMUL.FTZ R65, R52, R61.reuse ;  /* 0x0000003d34417220 */ /* 0x080fe20000410000 */
[----:B------:R-:W-:Y:S01]  /*dcd0*/  FMUL.FTZ R61, R44, R61 ;  /* 0x0000003d2c3d7220 */ /* 0x000fe20000410000 */
[----:B------:R-:W-:Y:S02]  /*dce0*/  HADD2.F32 R55, -RZ, R144.H0_H0 ;  /* 0x20000090ff377230 */ /* 0x000fe40000004100 */
[-C--:B------:R-:W-:Y:S01]  /*dcf0*/  FMUL.FTZ R63, R54, R59.reuse ;  /* 0x0000003b363f7220 */ /* 0x080fe20000410000 */
[----:B------:R-:W-:Y:S01]  /*dd00*/  FMUL.FTZ R59, R38, R59 ;  /* 0x0000003b263b7220 */ /* 0x000fe20000410000 */
[----:B------:R-:W-:Y:S01]  /*dd10*/  FFMA.FTZ R61, R52, R57, R61 ;  /* 0x00000039343d7223 */ /* 0x000fe2000001003d */
[----:B------:R-:W-:Y:S01]  /*dd20*/  F2FP.F16.E4M3.UNPACK_B R52, R37 ;  /* 0x00000025ff34723e */ /* 0x000fe200020006ff */
[----:B------:R-:W-:Y:S01]  /*dd30*/  FFMA.FTZ R63, R38, R55, -R63 ;  /* 0x00000037263f7223 */ /* 0x000fe2000001083f */
[----:B------:R-:W-:Y:S01]  /*dd40*/  F2FP.F16.E4M3.UNPACK_B R49, R13 ;  /* 0x0000000dff31723e */ /* 0x000fe200020006ff */
[----:B------:R-:W-:Y:S01]  /*dd50*/  FFMA.FTZ R38, R54, R55, R59 ;  /* 0x0000003736267223 */ /* 0x000fe2000001003b */
[----:B------:R-:W-:Y:S01]  /*dd60*/  F2FP.SATFINITE.E4M3.F32.PACK_AB_MERGE_C R47, R53, R50, R46 ;  /* 0x00000032352f723e */ /* 0x000fe2000480702e */
[----:B------:R-:W-:Y:S01]  /*dd70*/  HADD2.F32 R50, -RZ, R52.H0_H0 ;  /* 0x20000034ff327230 */ /* 0x000fe20000004100 */
[----:B------:R-:W-:Y:S01]  /*dd80*/  F2FP.SATFINITE.E4M3.F32.PACK_AB_MERGE_C R46, R60, R51, R48 ;  /* 0x000000333c2e723e */ /* 0x000fe20004807030 */
[----:B------:R-:W-:Y:S01]  /*dd90*/  HADD2.F32 R51, -RZ, R56.H0_H0 ;  /* 0x20000038ff337230 */ /* 0x000fe20000004100 */
[----:B------:R-:W-:Y:S01]  /*dda0*/  F2FP.F16.E4M3.UNPACK_B R54, R14 ;  /* 0x0000000eff36723e */ /* 0x000fe200020006ff */
[----:B------:R-:W-:-:S02]  /*ddb0*/  HADD2.F32 R48, -RZ, R49.H0_H0 ;  /* 0x20000031ff307230 */ /* 0x000fc40000004100 */
[----:B------:R-:W-:Y:S01]  /*ddc0*/  FFMA.FTZ R44, R44, R57, -R65 ;  /* 0x000000392c2c7223 */ /* 0x000fe20000010841 */
[----:B------:R-:W-:Y:S02]  /*ddd0*/  HADD2.F32 R53, -RZ, R52.H1_H1 ;  /* 0x30000034ff357230 */ /* 0x000fe40000004100 */
[-C--:B------:R-:W-:Y:S01]  /*dde0*/  FMUL.FTZ R57, R50, R51.reuse ;  /* 0x0000003332397220 */ /* 0x080fe20000410000 */
[----:B------:R-:W-:Y:S02]  /*ddf0*/  HADD2.F32 R55, -RZ, R54.H0_H0 ;  /* 0x20000036ff377230 */ /* 0x000fe40000004100 */
[C---:B------:R-:W-:Y:S01]  /*de00*/  FMUL.FTZ R59, R48.reuse, R51 ;  /* 0x00000033303b7220 */ /* 0x040fe20000410000 */
[----:B------:R-:W-:Y:S01]  /*de10*/  HADD2.F32 R56, -RZ, R56.H1_H1 ;  /* 0x30000038ff387230 */ /* 0x000fe20000004100 */
[----:B------:R-:W-:Y:S01]  /*de20*/  F2FP.F16.E4M3.UNPACK_B R52, R37.H1 ;  /* 0x00000025ff34723e */ /* 0x000fe200030006ff */
[----:B------:R-:W-:Y:S02]  /*de30*/  HADD2.F32 R51, -RZ, R49.H1_H1 ;  /* 0x30000031ff337230 */ /* 0x000fe40000004100 */
[-C--:B------:R-:W-:Y:S01]  /*de40*/  FFMA.FTZ R48, R48, R55.reuse, -R57 ;  /* 0x0000003730307223 */ /* 0x080fe20000010839 */
[----:B------:R-:W-:Y:S01]  /*de50*/  FFMA.FTZ R49, R50, R55, R59 ;  /* 0x0000003732317223 */ /* 0x000fe2000001003b */
[----:B------:R-:W-:-:S02]  /*de60*/  HADD2.F32 R54, -RZ, R54.H1_H1 ;  /* 0x30000036ff367230 */ /* 0x000fc40000004100 */
[-C--:B------:R-:W-:Y:S01]  /*de70*/  FMUL.FTZ R58, R53, R56.reuse ;  /* 0x00000038353a7220 */ /* 0x080fe20000410000 */
[C---:B------:R-:W-:Y:S01]  /*de80*/  FMUL.FTZ R56, R51.reuse, R56 ;  /* 0x0000003833387220 */ /* 0x040fe20000410000 */
[----:B------:R-:W-:Y:S02]  /*de90*/  F2FP.F16.E4M3.UNPACK_B R55, R36.H1 ;  /* 0x00000024ff37723e */ /* 0x000fe400030006ff */
[----:B------:R-:W-:Y:S01]  /*dea0*/  F2FP.F16.E4M3.UNPACK_B R50, R13.H1 ;  /* 0x0000000dff32723e */ /* 0x000fe200030006ff */
[-C--:B------:R-:W-:Y:S01]  /*deb0*/  FFMA.FTZ R13, R51, R54.reuse, -R58 ;  /* 0x00000036330d7223 */ /* 0x080fe2000001083a */
[----:B------:R-:W-:Y:S01]  /*dec0*/  FFMA.FTZ R36, R53, R54, R56 ;  /* 0x0000003635247223 */ /* 0x000fe20000010038 */
[----:B------:R-:W-:Y:S01]  /*ded0*/  HADD2.F32 R51, -RZ, R52.H0_H0 ;  /* 0x20000034ff337230 */ /* 0x000fe20000004100 */
[----:B------:R-:W-:Y:S01]  /*dee0*/  F2FP.F16.E4M3.UNPACK_B R14, R14.H1 ;  /* 0x0000000eff0e723e */ /* 0x000fe200030006ff */
[----:B------:R-:W-:Y:S01]  /*def0*/  HADD2.F32 R56, -RZ, R55.H0_H0 ;  /* 0x20000037ff387230 */ /* 0x000fe20000004100 */
[----:B------:R-:W-:Y:S01]  /*df00*/  F2FP.SATFINITE.E4M3.F32.PACK_AB_MERGE_C R62, R67, R62, RZ ;  /* 0x0000003e433e723e */ /* 0x000fe200048070ff */
[----:B------:R-:W-:Y:S01]  /*df10*/  HADD2.F32 R37, -RZ, R50.H0_H0 ;  /* 0x20000032ff257230 */ /* 0x000fe20000004100 */
[----:B------:R-:W-:Y:S01]  /*df20*/  F2FP.SATFINITE.E4M3.F32.PACK_AB_MERGE_C R38, R61, R38, R73 ;  /* 0x000000263d26723e */ /* 0x000fe20004807049 */
[----:B------:R-:W-:-:S02]  /*df30*/  HADD2.F32 R52, -RZ, R52.H1_H1 ;  /* 0x30000034ff347230 */ /* 0x000fc40000004100 */
[-C--:B------:R-:W-:Y:S01]  /*df40*/  FMUL.FTZ R58, R51, R56.reuse ;  /* 0x00000038333a7220 */ /* 0x080fe20000410000 */
[----:B------:R-:W-:Y:S02]  /*df50*/  HADD2.F32 R55, -RZ, R55.H1_H1 ;  /* 0x30000037ff377230 */ /* 0x000fe40000004100 */
[----:B------:R-:W-:Y:S01]  /*df60*/  FMUL.FTZ R56, R37, R56 ;  /* 0x0000003825387220 */ /* 0x000fe20000410000 */
[----:B------:R-:W-:Y:S01]  /*df70*/  HADD2.F32 R50, -RZ, R50.H1_H1 ;  /* 0x30000032ff327230 */ /* 0x000fe20000004100 */
[----:B------:R-:W-:Y:S01]  /*df80*/  F2FP.SATFINITE.E4M3.F32.PACK_AB_MERGE_C R44, R44, R63, R62 ;  /* 0x0000003f2c2c723e */ /* 0x000fe2000480703e */
        /* <DEDUP_REMOVED lines=56> */
[----:B------:R-:W-:Y:S01]  /*e310*/  F2FP.SATFINITE.E4M3.F32.PACK_AB_MERGE_C R37, R36, R49, R61 ;  /* 0x000000312425723e */ /* 0x000fe2000480703d */
[----:B------:R-:W-:Y:S01]  /*e320*/  IMAD.MOV.U32 R36, RZ, RZ, R46 ;  /* 0x000000ffff247224 */ /* 0x000fe200078e002e */
[----:B------:R-:W-:-:S07]  /*e330*/  F2FP.SATFINITE.E4M3.F32.PACK_AB_MERGE_C R39, R50, R63, R51 ;  /* 0x0000003f3227723e */ /* 0x000fce0004807033 */
.L_x_2724:
[----:B------:R-:W-:Y:S05]  /*e340*/  BSYNC B2 ;  /* 0x0000000000027941 */ /* 0x000fea0003800000 */
.L_x_2723:
[----:B-1----:R1:W-:Y:S04]  /*e350*/  ST.E.128 desc[UR50][R40.64], R12 ;  /* 0x0000000c28007985 */ /* 0x0023e8000c101d32 */
[----:B----4-:R1:W-:Y:S02]  /*e360*/  @!P2 ST.E.128 desc[UR50][R42.64], R36 ;  /* 0x000000242a00a985 */ /* 0x0103e4000c101d32 */
.L_x_2722:
[----:B------:R-:W-:Y:S05]  /*e370*/  BSYNC B1 ;  /* 0x0000000000017941 */ /* 0x000fea0003800000 */
.L_x_2721:
        /* <DEDUP_REMOVED lines=25> */
[----:B------:R-:W1:Y:S01]  /*e510*/  LDS.128 R36, [R36+0x1a400] ;  /* 0x01a4000024247984 */ /* 0x000e620000000c00 */
[----:B------:R-:W-:Y:S05]  /*e520*/  @P2 BRA `(.L_x_2726) ;  /* 0x0000000c004c2947 */ /* 0x000fea0003800000 */
[----:B------:R-:W-:Y:S01]  /*e530*/  SHF.R.U32.HI R43, RZ, 0x8, R81 ;  /* 0x00000008ff2b7819 */ /* 0x000fe20000011651 */
[----:B0-----:R-:W-:Y:S01]  /*e540*/  IMAD.MOV.U32 R42, RZ, RZ, R13 ;  /* 0x000000ffff2a7224 */ /* 0x001fe200078e000d */
[----:B------:R-:W-:Y:S01]  /*e550*/  SHF.R.U32.HI R54, RZ, 0x10, R81 ;  /* 0x00000010ff367819 */ /* 0x000fe20000011651 */
[----:B-1----:R-:W-:Y:S01]  /*e560*/  IMAD.MOV.U32 R50, RZ, RZ, R36 ;  /* 0x000000ffff327224 */ /* 0x002fe200078e0024 */
[----:B------:R-:W-:Y:S01]  /*e570*/  SHF.R.U32.HI R53, RZ, 0x8, R71 ;  /* 0x00000008ff357819 */ /* 0x000fe20000011647 */
[----:B------:R-:W-:Y:S01]  /*e580*/  IMAD.SHL.U32 R13, R43, 0x100, RZ ;  /* 0x000001002b0d7824 */ /* 0x000fe200078e00ff */
[----:B------:R-:W-:Y:S01]  /*e590*/  LOP3.LUT R44, R81, 0xff0000ff, RZ, 0xc0, !PT ;  /* 0xff0000ff512c7812 */ /* 0x000fe200078ec0ff */
[----:B------:R-:W-:Y:S01]  /*e5a0*/  IMAD.MOV.U32 R43, RZ, RZ, R14 ;  /* 0x000000ffff2b7224 */ /* 0x000fe200078e000e */
[----:B------:R-:W-:Y:S01]  /*e5b0*/  SHF.R.U32.HI R49, RZ, 0x8, R83 ;  /* 0x00000008ff317819 */ /* 0x000fe20000011653 */
[----:B------:R-:W-:Y:S01]  /*e5c0*/  IMAD.U32 R14, R54, 0x10000, RZ ;  /* 0x00010000360e7824 */ /* 0x000fe200078e00ff */
[----:B------:R-:W-:Y:S01]  /*e5d0*/  SHF.R.U32.HI R51, RZ, 0x8, R69 ;  /* 0x00000008ff337819 */ /* 0x000fe20000011645 */
[----:B------:R-:W-:Y:S01]  /*e5e0*/  IMAD.SHL.U32 R53, R53, 0x100, RZ ;  /* 0x0000010035357824 */ /* 0x000fe200078e00ff */
[----:B------:R-:W-:Y:S01]  /*e5f0*/  SHF.R.U32.HI R56, RZ, 0x10, R83 ;  /* 0x00000010ff387819 */ /* 0x000fe20000011653 */
[----:B------:R-:W-:Y:S01]  /*e600*/  IMAD.SHL.U32 R49, R49, 0x100, RZ ;  /* 0x0000010031317824 */ /* 0x000fe200078e00ff */
[----:B------:R-:W-:-:S02]  /*e610*/  LOP3.LUT R13, R44, 0xff00, R13, 0xf8, !PT ;  /* 0x0000ff002c0d7812 */ /* 0x000fc400078ef80d */
[----:B------:R-:W-:Y:S02]  /*e620*/  LOP3.LUT R48, R69, 0xff0000ff, RZ, 0xc0, !PT ;  /* 0xff0000ff45307812 */ /* 0x000fe400078ec0ff */
[----:B------:R-:W-:Y:S02]  /*e630*/  LOP3.LUT R52, R71, 0xff0000ff, RZ, 0xc0, !PT ;  /* 0xff0000ff47347812 */ /* 0x000fe400078ec0ff */
[----:B------:R-:W-:Y:S02]  /*e640*/  SHF.L.U32 R51, R51, 0x8, RZ ;  /* 0x0000000833337819 */ /* 0x000fe400000006ff */
[----:B------:R-:W-:Y:S02]  /*e650*/  LOP3.LUT R46, R83, 0xff0000ff, RZ, 0xc0, !PT ;  /* 0xff0000ff532e7812 */ /* 0x000fe400078ec0ff */
[----:B------:R-:W-:Y:S02]  /*e660*/  MOV R47, R12 ;  /* 0x0000000c002f7202 */ /* 0x000fe40000000f00 */
[----:B------:R-:W-:Y:S01]  /*e670*/  LOP3.LUT R14, R13, 0xff0000, R14, 0xf8, !PT ;  /* 0x00ff00000d0e7812 */ /* 0x000fe200078ef80e */
[----:B------:R-:W-:Y:S01]  /*e680*/  IMAD.U32 R13, R56, 0x10000, RZ ;  /* 0x00010000380d7824 */ /* 0x000fe200078e00ff */
[----:B------:R-:W-:-:S02]  /*e690*/  LOP3.LUT R36, R48, 0xff00, R51, 0xf8, !PT ;  /* 0x0000ff0030247812 */ /* 0x000fc400078ef833 */
[----:B------:R-:W-:Y:S02]  /*e6a0*/  LOP3.LUT R54, R52, 0xff00, R53, 0xf8, !PT ;  /* 0x0000ff0034367812 */ /* 0x000fe400078ef835 */
[----:B------:R-:W-:Y:S02]  /*e6b0*/  LOP3.LUT R12, R46, 0xff00, R49, 0xf8, !PT ;  /* 0x0000ff002e0c7812 */ /* 0x000fe400078ef831 */
[----:B------:R-:W-:Y:S02]  /*e6c0*/  F2FP.F16.E4M3.UNPACK_B R52, R140.H1 ;  /* 0x0000008cff34723e */ /* 0x000fe400030006ff */
        /* <DEDUP_REMOVED lines=11> */
[--C-:B------:R-:W-:Y:S02]  /*e780*/  HADD2.F32 R53, -RZ, R49.reuse.H0_H0 ;  /* 0x20000031ff357230 */ /* 0x100fe40000004100 */
[----:B------:R-:W-:Y:S01]  /*e790*/  FMUL.FTZ R61, R44, R13 ;  /* 0x0000000d2c3d7220 */ /* 0x000fe20000410000 */
[----:B------:R-:W-:Y:S02]  /*e7a0*/  SHF.L.U32 R57, R57, 0x10, RZ ;  /* 0x0000001039397819 */ /* 0x000fe400000006ff */
        /* <DEDUP_REMOVED lines=9> */
[----:B------:R-:W-:Y:S01]  /*e840*/  HADD2.F32 R49, -RZ, R48.H1_H1 ;  /* 0x30000030ff317230 */ /* 0x000fe20000004100 */
[----:B------:R-:W-:Y:S01]  /*e850*/  LOP3.LUT R13, R54, 0xff0000, R57, 0xf8, !PT ;  /* 0x00ff0000360d7812 */ /* 0x000fe200078ef839 */
[----:B------:R-:W-:-:S02]  /*e860*/  HADD2.F32 R54, -RZ, R140.H0_H0 ;  /* 0x2000008cff367230 */ /* 0x000fc40000004100 */
[CC--:B------:R-:W-:Y:S01]  /*e870*/  FMUL.FTZ R56, R52.reuse, R55.reuse ;  /* 0x0000003734387220 */ /* 0x0c0fe20000410000 */
[----:B------:R-:W-:Y:S01]  /*e880*/  F2FP.F16.E4M3.UNPACK_B R138, R138 ;  /* 0x0000008aff8a723e */ /* 0x000fe200020006ff */
        /* <DEDUP_REMOVED lines=39> */
[----:B------:R-:W-:Y:S01]  /*eb00*/  FFMA.FTZ R64, R47, R52, -R48 ;  /* 0x000000342f407223 */ /* 0x000fe20000010830 */
[----:B------:R-:W-:Y:S01]  /*eb10*/  F2FP.F16.E4M3.UNPACK_B R47, R38 ;  /* 0x00000026ff2f723e */ /* 0x000fe200020006ff */
[----:B------:R-:W-:Y:S01]  /*eb20*/  FFMA.FTZ R65, R49, R52, R54 ;  /* 0x0000003431417223 */ /* 0x000fe20000010036 */
[--C-:B------:R-:W-:Y:S01]  /*eb30*/  HADD2.F32 R51, -RZ, R139.reuse.H0_H0 ;  /* 0x2000008bff337230 */ /* 0x100fe20000004100 */
[----:B------:R-:W-:Y:S01]  /*eb40*/  F2FP.SATFINITE.E4M3.F32.PACK_AB_MERGE_C R44, R59, R44, RZ ;  /* 0x0000002c3b2c723e */ /* 0x000fe200048070ff */
[----:B------:R-:W-:Y:S01]  /*eb50*/  HADD2.F32 R52, -RZ, R139.H1_H1 ;  /* 0x3000008bff347230 */ /* 0x000fe20000004100 */
[----:B------:R-:W-:Y:S01]  /*eb60*/  F2FP.SATFINITE.E4M3.F32.PACK_AB_MERGE_C R61, R61, R46, RZ ;  /* 0x0000002e3d3d723e */ /* 0x000fe200048070ff */
[----:B------:R-:W-:Y:S01]  /*eb70*/  HADD2.F32 R48, -RZ, R47.H0_H0 ;  /* 0x2000002fff307230 */ /* 0x000fe20000004100 */
[----:B------:R-:W-:Y:S01]  /*eb80*/  F2FP.SATFINITE.E4M3.F32.PACK_AB_MERGE_C R46, R58, R55, R44 ;  /* 0x000000373a2e723e */ /* 0x000fe2000480702c */
[----:B------:R-:W-:Y:S01]  /*eb90*/  HADD2.F32 R38, -RZ, R43.H0_H0 ;  /* 0x2000002bff267230 */ /* 0x000fe20000004100 */
[----:B------:R-:W-:Y:S01]  /*eba0*/  F2FP.SATFINITE.E4M3.F32.PACK_AB_MERGE_C R62, R65, R62, RZ ;  /* 0x0000003e413e723e */ /* 0x000fe200048070ff */
[----:B------:R-:W-:-:S02]  /*ebb0*/  HADD2.F32 R47, -RZ, R47.H1_H1 ;  /* 0x3000002fff2f7230 */ /* 0x000fc40000004100 */
[-C--:B------:R-:W-:Y:S01]  /*ebc0*/  FMUL.FTZ R53, R48, R51.reuse ;  /* 0x0000003330357220 */ /* 0x080fe20000410000 */
[----:B------:R-:W-:Y:S02]  /*ebd0*/  HADD2.F32 R49, -RZ, R137.H0_H0 ;  /* 0x20000089ff317230 */ /* 0x000fe40000004100 */
[C---:B------:R-:W-:Y:S01]  /*ebe0*/  FMUL.FTZ R51, R38.reuse, R51 ;  /* 0x0000003326337220 */ /* 0x040fe20000410000 */
[----:B------:R-:W-:Y:S02]  /*ebf0*/  HADD2.F32 R43, -RZ, R43.H1_H1 ;  /* 0x3000002bff2b7230 */ /* 0x000fe40000004100 */
[-C--:B------:R-:W-:Y:S01]  /*ec00*/  FMUL.FTZ R54, R47, R52.reuse ;  /* 0x000000342f367220 */ /* 0x080fe20000410000 */
[----:B------:R-:W-:Y:S02]  /*ec10*/  HADD2.F32 R50, -RZ, R137.H1_H1 ;  /* 0x30000089ff327230 */ /* 0x000fe40000004100 */
[-C--:B------:R-:W-:Y:S01]  /*ec20*/  FFMA.FTZ R53, R38, R49.reuse, -R53 ;  /* 0x0000003126357223 */ /* 0x080fe20000010835 */
[----:B------:R-:W-:Y:S01]  /*ec30*/  FFMA.FTZ R38, R48, R49, R51 ;  /* 0x0000003130267223 */ /* 0x000fe20000010033 */
[C---:B------:R-:W-:Y:S01]  /*ec40*/  FMUL.FTZ R52, R43.reuse, R52 ;  /* 0x000000342b347220 */ /* 0x040fe20000410000 */
[----:B------:R-:W-:Y:S01]  /*ec50*/  F2FP.F16.E4M3.UNPACK_B R49, R37 ;  /* 0x00000025ff31723e */ /* 0x000fe200020006ff */
[----:B------:R-:W-:Y:S01]  /*ec60*/  FFMA.FTZ R60, R43, R50, -R54 ;  /* 0x000000322b3c7223 */ /* 0x000fe20000010836 */
[----:B------:R-:W-:Y:S01]  /*ec70*/  F2FP.F16.E4M3.UNPACK_B R54, R36 ;  /* 0x00000024ff36723e */ /* 0x000fe200020006ff */
[----:B------:R-:W-:Y:S01]  /*ec80*/  FFMA.FTZ R51, R47, R50, R52 ;  /* 0x000000322f337223 */ /* 0x000fe20000010034 */
[----:B------:R-:W-:Y:S01]  /*ec90*/  F2FP.F16.E4M3.UNPACK_B R48, R42 ;  /* 0x0000002aff30723e */ /* 0x000fe200020006ff */
        /* <DEDUP_REMOVED lines=84> */
[----:B------:R-:W-:Y:S01]  /*f1e0*/  F2FP.SATFINITE.E4M3.F32.PACK_AB_MERGE_C R60, R61, R60, RZ ;  /* 0x0000003c3d3c723e */ /* 0x000fe200048070ff */
[----:B------:R-:W-:Y:S01]  /*f1f0*/  IMAD.MOV.U32 R36, RZ, RZ, R44 ;  /* 0x000000ffff247224 */ /* 0x000fe200078e002c */
[----:B------:R-:W-:-:S02]  /*f200*/  F2FP.SATFINITE.E4M3.F32.PACK_AB_MERGE_C R54, R54, R55, RZ ;  /* 0x000000373636723e */ /* 0x000fc400048070ff */
[----:B------:R-:W-:Y:S01]  /*f210*/  F2FP.SATFINITE.E4M3.F32.PACK_AB_MERGE_C R15, R14, R63, R15 ;  /* 0x0000003f0e0f723e */ /* 0x000fe2000480700f */
[----:B------:R-:W-:Y:S01]  /*f220*/  IMAD.MOV.U32 R14, RZ, RZ, R43 ;  /* 0x000000ffff0e7224 */ /* 0x000fe200078e002b */
[----:B------:R-:W-:Y:S02]  /*f230*/  F2FP.SATFINITE.E4M3.F32.PACK_AB_MERGE_C R13, R58, R47, R59 ;  /* 0x0000002f3a0d723e */ /* 0x000fe4000480703b */
[----:B------:R-:W-:Y:S02]  /*f240*/  F2FP.SATFINITE.E4M3.F32.PACK_AB_MERGE_C R37, R57, R48, R60 ;  /* 0x000000303925723e */ /* 0x000fe4000480703c */
[----:B------:R-:W-:-:S07]  /*f250*/  F2FP.SATFINITE.E4M3.F32.PACK_AB_MERGE_C R39, R53, R64, R54 ;  /* 0x000000403527723e */ /* 0x000fce0004807036 */
.L_x_2726:
[----:B------:R-:W-:Y:S05]  /*f260*/  BSYNC B1 ;  /* 0x0000000000017941 */ /* 0x000fea0003800000 */
.L_x_2725:
[----:B0-----:R0:W-:Y:S01]  /*f270*/  ST.E.128 desc[UR50][R40.64], R12 ;  /* 0x0000000c28007985 */ /* 0x0011e2000c101d32 */
[----:B------:R-:W-:-:S13]  /*f280*/  ISETP.GE.AND P2, PT, R11, R136, PT ;  /* 0x000000880b00720c */ /* 0x000fda0003f46270 */
[----:B------:R-:W-:Y:S05]  /*f290*/  @P2 BRA `(.L_x_2673) ;  /* 0x0000000400d02947 */ /* 0x000fea0003800000 */
[----:B0-----:R-:W-:-:S04]  /*f2a0*/  IADD3 R12, P2, R11, R45, RZ ;  /* 0x0000002d0b0c7210 */ /* 0x001fc80007f5e0ff */
[----:B------:R-:W-:-:S05]  /*f2b0*/  LEA.HI.X.SX32 R13, R11, R119, 0x1, P2 ;  /* 0x000000770b0d7211 */ /* 0x000fca00010f0eff */
[----:B-1----:R0:W-:Y:S01]  /*f2c0*/  ST.E.128 desc[UR50][R12.64], R36 ;  /* 0x000000240c007985 */ /* 0x0021e2000c101d32 */
[----:B------:R-:W-:Y:S05]  /*f2d0*/  BRA `(.L_x_2673) ;  /* 0x0000000400c07947 */ /* 0x000fea0003800000 */
.L_x_2638:
[----:B------:R-:W-:-:S06]  /*f2e0*/  UISETP.NE.AND UP0, UPT, UR48, 0x3, UPT ;  /* 0x000000033000788c */ /* 0x000fcc000bf05270 */
[----:B------:R-:W-:-:S13]  /*f2f0*/  PLOP3.LUT P1, PT, PT, PT, UP0, 0x80, 0x0 ;  /* 0x000000000000781c */ /* 0x000fda0003f2f008 */
[----:B------:R-:W-:Y:S05]  /*f300*/  @!P1 BRA `(.L_x_2727) ;  /* 0x0000000000049947 */ /* 0x000fea0003800000 */
[----:B------:R-:W-:Y:S01]  /*f310*/  BPT.TRAP 0x1 ;  /* 0x000000040000795c */ /* 0x000fe20000300000 */
.L_x_2727:
[----:B------:R-:W-:Y:S01]  /*f320*/  IMAD R94, R19, 0x8, R18 ;  /* 0x00000008135e7824 */ /* 0x000fe200078e0212 */
[----:B------:R-:W-:Y:S01]  /*f330*/  SHF.L.U32 R95, R199, 0x1f, RZ ;  /* 0x0000001fc75f7819 */ /* 0x000fe200000006ff */
[----:B------:R-:W-:Y:S01]  /*f340*/  BSSY B1, `(.L_x_2728) ;  /* 0x0000004000017945 */ /* 0x000fe20003800000 */
[----:B------:R-:W-:Y:S02]  /*f350*/  SHF.R.S32.HI R87, RZ, 0x1f, R86 ;  /* 0x0000001fff577819 */ /* 0x000fe40000011456 */
[----:B------:R-:W1:Y:S02]  /*f360*/  SYNCS.PHASECHK.TRANS64.TRYWAIT P2, [R94+URZ+0x29890], R95 ;  /* 0x0298905f5e0075a7 */ /* 0x000e64000804017f */
[----:B-1----:R-:W-:Y:S05]  /*f370*/  @!P2 BRA `(.L_x_2729) ;  /* 0x000001e40068a947 */ /* 0x002fea0003800000 */
.L_x_2999:
[----:B------:R-:W-:Y:S05]  /*f380*/  BSYNC B1 ;  /* 0x0000000000017941 */ /* 0x000fea0003800000 */
.L_x_2728:
        /* <DEDUP_REMOVED lines=8> */
[----:B------:R-:W-:Y:S01]  /*f410*/  IMAD R14, R92, UR4, RZ ;  /* 0x000000045c0e7c24 */ /* 0x000fe2000f8e02ff */
[----:B------:R-:W-:Y:S02]  /*f420*/  IADD3 R13, R13, R11, RZ ;  /* 0x0000000b0d0d7210 */ /* 0x000fe40007ffe0ff */
        /* <DEDUP_REMOVED lines=10> */
[----:B------:R-:W-:-:S03]  /*f4d0*/  IMAD.IADD R48, R93, 0x1, -R198 ;  /* 0x000000015d307824 */ /* 0x000fc600078e0ac6 */
[----:B------:R-:W-:Y:S02]  /*f4e0*/  IADD3.X R47, R13, UR7, R11, P2, !PT ;  /* 0x000000070d2f7c10 */ /* 0x000fe400097fe40b */
[----:B------:R-:W-:Y:S01]  /*f4f0*/  ISETP.GE.AND P2, PT, R48, 0x1, PT ;  /* 0x000000013000780c */ /* 0x000fe20003f46270 */
[----:B------:R-:W-:-:S12]  /*f500*/  BRA.DIV UR4, `(.L_x_2730) ;  /* 0x000001e604187947 */ /* 0x000fd8000b800000 */
[----:B------:R0:W2:Y:S04]  /*f510*/  SHFL.IDX PT, R44, R47, RZ, 0x1e1f ;  /* 0x001e1fff2f2c7589 */ /* 0x0000a800000e0000 */
[----:B------:R0:W3:Y:S02]  /*f520*/  SHFL.IDX PT, R45, R46, RZ, 0x1e1f ;  /* 0x001e1fff2e2d7589 */ /* 0x0000e400000e0000 */
.L_x_3003:
        /* <DEDUP_REMOVED lines=35> */
.L_x_2732:
[----:B------:R-:W-:Y:S05]  /*f760*/  BSYNC B1 ;  /* 0x0000000000017941 */ /* 0x000fea0003800000 */
.L_x_2731:
[----:B------:R-:W-:-:S03]  /*f770*/  UMOV UR4, 0xffffffff ;  /* 0xffffffff00047882 */ /* 0x000fc60000000000 */
[----:B------:R-:W-:Y:S05]  /*f780*/  BRA.DIV UR4, `(.L_x_2733) ;  /* 0x000001e204c47947 */ /* 0x000fea000b800000 */
[----:B--2---:R2:W0:Y:S04]  /*f790*/  SHFL.IDX PT, R44, R47, 0x1, 0x1e1f ;  /* 0x003e1f002f2c7f89 */ /* 0x00442800000e0000 */
[----:B---3--:R2:W3:Y:S02]  /*f7a0*/  SHFL.IDX PT, R45, R46, 0x1, 0x1e1f ;  /* 0x003e1f002e2d7f89 */ /* 0x0084e400000e0000 */
.L_x_3007:
[----:B------:R-:W-:-:S13]  /*f7b0*/  ISETP.GE.AND P2, PT, R48, 0x81, PT ;  /* 0x000000813000780c */ /* 0x000fda0003f46270 */
[----:B------:R-:W-:Y:S05]  /*f7c0*/  @!P2 BRA `(.L_x_2673) ;  /* 0x000000000084a947 */ /* 0x000fea0003800000 */
[----:B------:R-:W-:Y:S02]  /*f7d0*/  ULDC UR4, c[0x0][0x2f4] ;  /* 0x0000bd0000047ab9 */ /* 0x000fe40000000800 */
[----:B------:R-:W-:-:S13]  /*f7e0*/  ISETP.GE.AND P5, PT, R16, UR4, PT ;  /* 0x0000000410007c0c */ /* 0x000fda000bfa6270 */
[----:B----4-:R-:W4:Y:S01]  /*f7f0*/  @!P5 LDS.128 R12, [R37+0x1c400] ;  /* 0x01c40000250cd984 */ /* 0x010f220000000c00 */
[----:B---3--:R-:W-:-:S05]  /*f800*/  @!P5 IADD3 R42, P2, R16, R45, RZ ;  /* 0x0000002d102ad210 */ /* 0x008fca0007f5e0ff */
[----:B0-----:R-:W-:Y:S01]  /*f810*/  @!P5 IMAD.X R43, R44, 0x1, R17, P2 ;  /* 0x000000012c2bd824 */ /* 0x001fe200010e0611 */
[----:B------:R-:W-:-:S13]  /*f820*/  ISETP.GE.AND P2, PT, R189, UR4, PT ;  /* 0x00000004bd007c0c */ /* 0x000fda000bf46270 */
[----:B------:R-:W-:-:S04]  /*f830*/  @!P2 IADD3 R40, P4, R189, R45, RZ ;  /* 0x0000002dbd28a210 */ /* 0x000fc80007f9e0ff */
[----:B------:R-:W-:Y:S02]  /*f840*/  @!P2 IADD3.X R41, R44, R197, RZ, P4, !PT ;  /* 0x000000c52c29a210 */ /* 0x000fe400027fe4ff */
        /* <DEDUP_REMOVED lines=12> */
[----:B------:R-:W-:-:S05]  /*f910*/  @!P5 IMAD.SHL.U32 R11, R193, 0x10, RZ ;  /* 0x00000010c10bd824 */ /* 0x000fca00078e00ff */
        /* <DEDUP_REMOVED lines=12> */
.L_x_2673:
[----:B------:R-:W-:Y:S05]  /*f9e0*/  BSYNC B0 ;  /* 0x0000000000007941 */ /* 0x000fea0003800000 */
.L_x_2637:
        /* <DEDUP_REMOVED lines=11> */
[----:B------:R-:W-:-:S04]  /*faa0*/  @!P2 IADD3 R11, R94, 0x298a0, RZ ;  /* 0x000298a05e0ba810 */ /* 0x000fc80007ffe0ff */
[----:B------:R-:W-:-:S04]  /*fab0*/  @!P2 PRMT R11, RZ, 0x654, R11 ;  /* 0x00000654ff0ba816 */ /* 0x000fc8000000000b */
[----:B------:R4:W-:Y:S01]  /*fac0*/  @!P2 SYNCS.ARRIVE.TRANS64.RED.A1T0 RZ, [R11+URZ], RZ ;  /* 0x000000ff0bffa9a7 */ /* 0x0009e2000810043f */
[----:B------:R-:W-:Y:S05]  /*fad0*/  @!P1 BRA `(.L_x_2735) ;  /* 0x0000000000049947 */ /* 0x000fea0003800000 */
[----:B------:R-:W-:Y:S01]  /*fae0*/  BPT.TRAP 0x1 ;  /* 0x000000040000795c */ /* 0x000fe20000300000 */
.L_x_2735:
[----:B------:R-:W-:Y:S05]  /*faf0*/  BSYNC B0 ;  /* 0x0000000000007941 */ /* 0x000fea0003800000 */
.L_x_2734:
[----:B------:R-:W0:Y:S01]  /*fb00*/  SYNCS.PHASECHK.TRANS64.TRYWAIT P1, [R94+URZ+0x298b0], R95 ;  /* 0x0298b05f5e0075a7 */ /* 0x000e22000802017f */
[----:B------:R-:W-:Y:S04]  /*fb10*/  BSSY B0, `(.L_x_2736) ;  /* 0x0000002000007945 */ /* 0x000fe80003800000 */
[----:B0-----:R-:W-:Y:S05]  /*fb20*/  @!P1 BRA `(.L_x_2737) ;  /* 0x000001e000289947 */ /* 0x001fea0003800000 */
.L_x_3008:
[----:B------:R-:W-:Y:S05]  /*fb30*/  BSYNC B0 ;  /* 0x0000000000007941 */ /* 0x000fea0003800000 */
.L_x_2736:
        /* <DEDUP_REMOVED lines=10> */
[C---:B----4-:R-:W-:Y:S02]  /*fbe0*/  IMAD R11, R85.reuse, UR5, R92 ;  /* 0x00000005550b7c24 */ /* 0x050fe4000f8e025c */
[----:B------:R-:W-:Y:S01]  /*fbf0*/  IMAD.WIDE.U32 R12, R85, UR4, R12 ;  /* 0x00000004550c7c25 */ /* 0x000fe2000f8e000c */
[----:B------:R-:W-:-:S03]  /*fc00*/  ULDC.64 UR4, c[0x0][0x330] ;  /* 0x0000cc0000047ab9 */ /* 0x000fc60000000a00 */
[----:B------:R-:W-:Y:S02]  /*fc10*/  IMAD.IADD R13, R13, 0x1, R11 ;  /* 0x000000010d0d7824 */ /* 0x000fe400078e020b */
[----:B------:R-:W-:Y:S02]  /*fc20*/  IMAD R11, R7, UR4, RZ ;  /* 0x00000004070b7c24 */ /* 0x000fe4000f8e02ff */
[----:B------:R-:W-:-:S04]  /*fc30*/  IMAD.WIDE.U32 R12, R22, UR4, R12 ;  /* 0x00000004160c7c25 */ /* 0x000fc8000f8e000c */
[----:B------:R-:W-:Y:S01]  /*fc40*/  IMAD R15, R22, UR5, R11 ;  /* 0x00000005160f7c24 */ /* 0x000fe2000f8e020b */
[----:B------:R-:W-:Y:S01]  /*fc50*/  IADD3 R42, P1, R12, UR6, RZ ;  /* 0x000000060c2a7c10 */ /* 0x000fe2000ff3e0ff */
[----:B------:R-:W-:-:S03]  /*fc60*/  IMAD R11, R19, 0x5000, R220 ;  /* 0x00005000130b7824 */ /* 0x000fc600078e02dc */
[----:B------:R-:W-:Y:S01]  /*fc70*/  IADD3.X R43, R13, UR7, R15, P1, !PT ;  /* 0x000000070d2b7c10 */ /* 0x000fe20008ffe40f */
[C---:B---3--:R-:W-:Y:S01]  /*fc80*/  IMAD.IADD R45, R18.reuse, 0x1, R11 ;  /* 0x00000001122d7824 */ /* 0x048fe200078e020b */
[----:B------:R-:W-:Y:S01]  /*fc90*/  ISETP.GE.AND P1, PT, R93, 0x1, PT ;  /* 0x000000015d00780c */ /* 0x000fe20003f26270 */
[----:B------:R0:W1:Y:S01]  /*fca0*/  SHFL.IDX PT, R44, R42, RZ, 0x1e1f ;  /* 0x001e1fff2a2c7589 */ /* 0x00006200000e0000 */
[CC--:B--2---:R-:W-:Y:S02]  /*fcb0*/  IADD3 R46, R18.reuse, R11.reuse, R122 ;  /* 0x0000000b122e7210 */ /* 0x0c4fe40007ffe07a */
[CC--:B------:R-:W-:Y:S02]  /*fcc0*/  IADD3 R47, R18.reuse, R11.reuse, R123 ;  /* 0x0000000b122f7210 */ /* 0x0c0fe40007ffe07b */
[----:B------:R-:W-:Y:S02]  /*fcd0*/  IADD3 R48, R18, R11, R128 ;  /* 0x0000000b12307210 */ /* 0x000fe40007ffe080 */
[----:B------:R0:W2:Y:S05]  /*fce0*/  SHFL.IDX PT, R11, R43, RZ, 0x1e1f ;  /* 0x001e1fff2b0b7589 */ /* 0x0000aa00000e0000 */
[----:B------:R-:W-:Y:S05]  /*fcf0*/  @!P1 BRA `(.L_x_2739) ;  /* 0x0000000000589947 */ /* 0x000fea0003800000 */
[----:B------:R-:W-:Y:S02]  /*fd00*/  ISETP.NE.AND P5, PT, R8, RZ, PT ;  /* 0x000000ff0800720c */ /* 0x000fe40003fa5270 */
[----:B------:R-:W-:-:S11]  /*fd10*/  ISETP.NE.AND P4, PT, R9, RZ, PT ;  /* 0x000000ff0900720c */ /* 0x000fd60003f85270 */
[----:B-1----:R-:W-:Y:S02]  /*fd20*/  @P5 IADD3 R38, P1, R16, R44, RZ ;  /* 0x0000002c10265210 */ /* 0x002fe40007f3e0ff */
[----:B------:R-:W-:Y:S02]  /*fd30*/  @P4 IMAD.SHL.U32 R12, R192, 0x10, RZ ;  /* 0x00000010c00c4824 */ /* 0x000fe400078e00ff */
[----:B--2---:R-:W-:-:S03]  /*fd40*/  @P5 IADD3.X R39, R11, R17, RZ, P1, !PT ;  /* 0x000000110b275210 */ /* 0x004fc60000ffe4ff */
        /* <DEDUP_REMOVED lines=17> */
.L_x_2739:
[----:B------:R-:W-:Y:S05]  /*fe60*/  BSYNC B0 ;  /* 0x0000000000007941 */ /* 0x000fea0003800000 */
.L_x_2738:
[----:B------:R-:W-:Y:S01]  /*fe70*/  ISETP.GE.AND P1, PT, R93, 0x81, PT ;  /* 0x000000815d00780c */ /* 0x000fe20003f26270 */
[----:B0-----:R-:W0:Y:S01]  /*fe80*/  SHFL.IDX PT, R43, R43, 0x1, 0x1e1f ;  /* 0x003e1f002b2b7f89 */ /* 0x001e2200000e0000 */
[----:B------:R-:W-:Y:S03]  /*fe90*/  BSSY B0, `(.L_x_2740) ;  /* 0x0000019000007945 */ /* 0x000fe60003800000 */
[----:B------:R-:W4:Y:S08]  /*fea0*/  SHFL.IDX PT, R42, R42, 0x1, 0x1e1f ;  /* 0x003e1f002a2a7f89 */ /* 0x000f3000000e0000 */
[----:B------:R-:W-:Y:S05]  /*feb0*/  @!P1 BRA `(.L_x_2741) ;  /* 0x0000000000589947 */ /* 0x000fea0003800000 */
[----:B------:R-:W-:Y:S02]  /*fec0*/  ISETP.NE.AND P5, PT, R8, RZ, PT ;  /* 0x000000ff0800720c */ /* 0x000fe40003fa5270 */
[----:B------:R-:W-:-:S11]  /*fed0*/  ISETP.NE.AND P4, PT, R9, RZ, PT ;  /* 0x000000ff0900720c */ /* 0x000fd60003f85270 */
[----:B---3--:R-:W3:Y:S01]  /*fee0*/  @P5 LDS.128 R12, [R45+0xe400] ;  /* 0x00e400002d0c5984 */ /* 0x008ee20000000c00 */
[----:B----4-:R-:W-:Y:S02]  /*fef0*/  @P5 IADD3 R38, P1, R16, R42, RZ ;  /* 0x0000002a10265210 */ /* 0x010fe40007f3e0ff */
[----:B--2---:R-:W-:-:S03]  /*ff00*/  @P4 SHF.L.U32 R11, R192, 0x4, RZ ;  /* 0x00000004c00b4819 */ /* 0x004fc600000006ff */
[----:B0-----:R-:W-:Y:S01]  /*ff10*/  @P5 IMAD.X R39, R43, 0x1, R17, P1 ;  /* 0x000000012b275824 */ /* 0x001fe200008e0611 */
[----:B------:R-:W-:-:S04]  /*ff20*/  @P4 IADD3 R40, P1, R11, R42, RZ ;  /* 0x0000002a0b284210 */ /* 0x000fc80007f3e0ff */
[----:B------:R-:W-:Y:S02]  /*ff30*/  @P4 LEA.HI.X.SX32 R41, R11, R43, 0x1, P1 ;  /* 0x0000002b0b294211 */ /* 0x000fe400008f0eff */
[----:B------:R-:W-:-:S13]  /*ff40*/  ISETP.NE.AND P1, PT, R10, RZ, PT ;  /* 0x000000ff0a00720c */ /* 0x000fda0003f25270 */
[----:B------:R-:W-:-:S05]  /*ff50*/  @P1 IMAD.SHL.U32 R11, R193, 0x10, RZ ;  /* 0x00000010c10b1824 */ /* 0x000fca00078e00ff */
[----:B------:R-:W-:-:S04]  /*ff60*/  @P1 IADD3 R36, P6, R11, R42, RZ ;  /* 0x0000002a0b241210 */ /* 0x000fc80007fde0ff */
[----:B------:R-:W-:Y:S01]  /*ff70*/  @P1 LEA.HI.X.SX32 R37, R11, R43, 0x1, P6 ;  /* 0x0000002b0b251211 */ /* 0x000fe200030f0eff */
[----:B---3--:R0:W-:Y:S01]  /*ff80*/  @P5 ST.E.128 desc[UR50][R38.64], R12 ;  /* 0x0000000c26005985 */ /* 0x0081e2000c101d32 */
        /* <DEDUP_REMOVED lines=9> */
.L_x_2741:
[----:B------:R-:W-:Y:S05]  /*10020*/  BSYNC B0 ;  /* 0x0000000000007941 */ /* 0x000fea0003800000 */
.L_x_2740:
[----:B--2---:R-:W2:Y:S01]  /*10030*/  LDL R11, [R1] ;  /* 0x00000000010b7983 */ /* 0x004ea20000100800 */
[----:B------:R-:W-:Y:S02]  /*10040*/  VIADD R19, R19, 0x1 ;  /* 0x0000000113137836 */ /* 0x000fe40000000000 */
[----:B------:R-:W-:Y:S01]  /*10050*/  @!P2 VIADD R94, R94, 0x298c0 ;  /* 0x000298c05e5ea836 */ /* 0x000fe20000000000 */
        /* <DEDUP_REMOVED lines=9> */
[----:B0--3--:R-:W-:Y:S02]  /*100f0*/  SEL R12, RZ, 0x1, P1 ;  /* 0x00000001ff0c7807 */ /* 0x009fe40000800000 */
[----:B------:R-:W-:Y:S02]  /*10100*/  SEL R19, R19, RZ, P1 ;  /* 0x000000ff13137207 */ /* 0x000fe40000800000 */
[----:B------:R-:W-:Y:S01]  /*10110*/  LOP3.LUT R199, R199, R12, RZ, 0x3c, !PT ;  /* 0x0000000cc7c77212 */ /* 0x000fe200078e3cff */
[----:B------:R0:W-:Y:S01]  /*10120*/  @!P2 SYNCS.ARRIVE.TRANS64.RED.A1T0 RZ, [R94+URZ], RZ ;  /* 0x000000ff5effa9a7 */ /* 0x0001e2000810043f */
[----:B--2---:R-:W-:-:S13]  /*10130*/  LOP3.LUT P4, RZ, R11, 0x2, RZ, 0xc0, !PT ;  /* 0x000000020bff7812 */ /* 0x004fda000788c0ff */
[----:B01----:R-:W-:Y:S05]  /*10140*/  @P4 BRA `(.L_x_2742) ;  /* 0xffffff2800004947 */ /* 0x003fea000383ffff */
[----:B------:R-:W0:Y:S01]  /*10150*/  S2R R11, SR_TID.X ;  /* 0x00000000000b7919 */ /* 0x000e220000002100 */
[----:B------:R-:W-:Y:S02]  /*10160*/  PLOP3.LUT P0, PT, PT, PT, PT, 0x8, 0x0 ;  /* 0x000000000000781c */ /* 0x000fe40003f0e170 */
[----:B0-----:R-:W-:-:S04]  /*10170*/  SHF.R.U32.HI R11, RZ, 0x7, R11 ;  /* 0x00000007ff0b7819 */ /* 0x001fc8000001160b */
[----:B------:R-:W-:-:S13]  /*10180*/  ISETP.NE.AND P4, PT, R11, 0x1, PT ;  /* 0x000000010b00780c */ /* 0x000fda0003f85270 */
[----:B------:R-:W-:Y:S06]  /*10190*/  @!P4 BAR.ARV 0x9, 0x100 ;  /* 0x024400000000cb1d */ /* 0x000fec0000002000 */
.L_x_2632:
[----:B------:R-:W-:Y:S05]  /*101a0*/  @P0 BRA `(.L_x_2743) ;  /* 0x00000000000c0947 */ /* 0x000fea0003800000 */
[----:B------:R-:W0:Y:S01]  /*101b0*/  FENCE.VIEW.ASYNC.G ;  /* 0x00000000000073c6 */ /* 0x000e220000000100 */
[----:B------:R-:W-:Y:S05]  /*101c0*/  WARPSYNC.ALL ;  /* 0x0000000000007948 */ /* 0x000fea0003800000 */
[----:B0-----:R-:W-:Y:S06]  /*101d0*/  BAR.ARV 0xc, 0x180 ;  /* 0x0306000000007b1d */ /* 0x001fec0000002000 */
.L_x_2743:
        /* <DEDUP_REMOVED lines=8> */
[----:B------:R-:W1:Y:S08]  /*10260*/  @P0 LDC.64 R6, c[0x0][0x9a8] ;  /* 0x00026a00ff060b82 */ /* 0x000e700000000a00 */
[----:B------:R-:W2:Y:S08]  /*10270*/  @P1 LDC.64 R10, c[0x0][0x9c0] ;  /* 0x00027000ff0a1b82 */ /* 0x000eb00000000a00 */
[----:B------:R-:W3:Y:S01]  /*10280*/  @P0 LDC.64 R12, c[0x0][0x9b0] ;  /* 0x00026c00ff0c0b82 */ /* 0x000ee20000000a00 */
[----:B0-----:R-:W-:-:S02]  /*10290*/  @P1 IMAD R2, R227, R8, RZ ;  /* 0x00000008e3021224 */ /* 0x001fc400078e02ff */
[----:B------:R-:W-:-:S04]  /*102a0*/  @P1 IMAD.WIDE.U32 R4, R221, R8, RZ ;  /* 0x00000008dd041225 */ /* 0x000fc800078e00ff */
[----:B------:R-:W-:Y:S02]  /*102b0*/  @P1 IMAD R9, R221, R9, R2 ;  /* 0x00000009dd091224 */ /* 0x000fe400078e0202 */
[-C--:B-1----:R-:W-:Y:S02]  /*102c0*/  @P0 IMAD R0, R227, R6.reuse, RZ ;  /* 0x00000006e3000224 */ /* 0x082fe400078e02ff */
[----:B------:R-:W-:Y:S01]  /*102d0*/  @P0 IMAD.WIDE.U32 R2, R221, R6, RZ ;  /* 0x00000006dd020225 */ /* 0x000fe200078e00ff */
[----:B------:R-:W-:Y:S02]  /*102e0*/  @P1 IADD3 R5, R5, R9, RZ ;  /* 0x0000000905051210 */ /* 0x000fe40007ffe0ff */
[----:B------:R-:W-:Y:S01]  /*102f0*/  @P0 SHF.R.S32.HI R9, RZ, 0x1f, R22 ;  /* 0x0000001fff090819 */ /* 0x000fe20000011416 */
[----:B------:R-:W-:Y:S02]  /*10300*/  @P0 IMAD R7, R221, R7, R0 ;  /* 0x00000007dd070224 */ /* 0x000fe400078e0200 */
[----:B--2---:R-:W-:-:S02]  /*10310*/  @P1 IMAD R6, R15, R10, RZ ;  /* 0x0000000a0f061224 */ /* 0x004fc400078e02ff */
[----:B------:R-:W-:Y:S02]  /*10320*/  @P0 IMAD.IADD R3, R3, 0x1, R7 ;  /* 0x0000000103030824 */ /* 0x000fe400078e0207 */
[C---:B------:R-:W-:Y:S02]  /*10330*/  @P1 IMAD R11, R22.reuse, R11, R6 ;  /* 0x0000000b160b1224 */ /* 0x040fe400078e0206 */
[----:B------:R-:W-:-:S04]  /*10340*/  @P1 IMAD.WIDE.U32 R6, R22, R10, R4 ;  /* 0x0000000a16061225 */ /* 0x000fc800078e0004 */
[-C--:B---3--:R-:W-:Y:S01]  /*10350*/  @P0 IMAD R0, R9, R12.reuse, RZ ;  /* 0x0000000c09000224 */ /* 0x088fe200078e02ff */
[----:B------:R-:W-:Y:S01]  /*10360*/  @P1 LEA R8, P3, R6, UR6, 0x2 ;  /* 0x0000000606081c11 */ /* 0x000fe2000f8610ff */
[----:B------:R-:W-:-:S04]  /*10370*/  @P0 IMAD.WIDE.U32 R2, R22, R12, R2 ;  /* 0x0000000c16020225 */ /* 0x000fc800078e0002 */
[----:B------:R-:W-:Y:S01]  /*10380*/  @P0 IMAD R9, R22, R13, R0 ;  /* 0x0000000d16090224 */ /* 0x000fe200078e0200 */
[----:B------:R-:W-:Y:S01]  /*10390*/  @P0 LEA R4, P2, R2, UR4, 0x2 ;  /* 0x0000000402040c11 */ /* 0x000fe2000f8410ff */
[----:B------:R-:W-:Y:S01]  /*103a0*/  @P1 IMAD.IADD R5, R7, 0x1, R11 ;  /* 0x0000000107051824 */ /* 0x000fe200078e020b */
[----:B------:R-:W-:Y:S01]  /*103b0*/  ULDC UR4, c[0x0][0x988] ;  /* 0x0002620000047ab9 */ /* 0x000fe20000000800 */
[----:B------:R-:W-:Y:S02]  /*103c0*/  @P0 IMAD.IADD R3, R3, 0x1, R9 ;  /* 0x0000000103030824 */ /* 0x000fe400078e0209 */
[----:B------:R-:W-:Y:S01]  /*103d0*/  IMAD.MOV.U32 R0, RZ, RZ, 0x3f800000 ;  /* 0x3f800000ff007424 */ /* 0x000fe200078e00ff */
[----:B------:R-:W-:Y:S02]  /*103e0*/  @P1 LEA.HI.X R9, R6, UR7, R5, 0x2, P3 ;  /* 0x0000000706091c11 */ /* 0x000fe400098f1405 */
[----:B------:R-:W-:Y:S02]  /*103f0*/  @P0 LEA.HI.X R5, R2, UR5, R3, 0x2, P2 ;  /* 0x0000000502050c11 */ /* 0x000fe400090f1403 */
[----:B------:R-:W-:Y:S01]  /*10400*/  MOV R3, 0x3f800000 ;  /* 0x3f80000000037802 */ /* 0x000fe20000000f00 */
[----:B------:R0:W2:Y:S01]  /*10410*/  @P1 LDG.E R0, desc[UR50][R8.64] ;  /* 0x0000003208001981 */ /* 0x0000a2000c1e1900 */
[----:B------:R-:W1:Y:S04]  /*10420*/  LDC R2, c[0x0][0x448] ;  /* 0x00011200ff027b82 */ /* 0x000e680000000800 */
[----:B------:R3:W2:Y:S01]  /*10430*/  @P0 LDG.E R3, desc[UR50][R4.64] ;  /* 0x0000003204030981 */ /* 0x0006a2000c1e1900 */
[----:B------:R-:W-:-:S02]  /*10440*/  CS2R R88, SRZ ;  /* 0x0000000000587805 */ /* 0x000fc4000001ff00 */
[----:B------:R-:W-:Y:S02]  /*10450*/  CS2R R86, SRZ ;  /* 0x0000000000567805 */ /* 0x000fe4000001ff00 */
[----:B------:R-:W-:Y:S02]  /*10460*/  CS2R R84, SRZ ;  /* 0x0000000000547805 */ /* 0x000fe4000001ff00 */
[----:B------:R-:W-:Y:S02]  /*10470*/  CS2R R78, SRZ ;  /* 0x00000000004e7805 */ /* 0x000fe4000001ff00 */
[----:B0-----:R-:W-:Y:S02]  /*10480*/  CS2R R8, SRZ ;  /* 0x0000000000087805 */ /* 0x001fe4000001ff00 */
        /* <DEDUP_REMOVED lines=12> */
[----:B------:R-:W-:Y:S01]  /*10550*/  CS2R R32, SRZ ;  /* 0x0000000000207805 */ /* 0x000fe2000001ff00 */
[----:B------:R-:W-:Y:S01]  /*10560*/  IMAD.MOV.U32 R54, RZ, RZ, RZ ;  /* 0x000000ffff367224 */ /* 0x000fe200078e00ff */
[----:B-1----:R-:W-:Y:S01]  /*10570*/  ISETP.NE.AND P0, PT, R2, 0x1, PT ;  /* 0x000000010200780c */ /* 0x002fe20003f05270 */
[----:B------:R-:W-:Y:S01]  /*10580*/  VIADD R2, R212, 0x7f ;  /* 0x0000007fd4027836 */ /* 0x000fe20000000000 */
[----:B------:R-:W-:-:S02]  /*10590*/  CS2R R30, SRZ ;  /* 0x00000000001e7805 */ /* 0x000fc4000001ff00 */
[----:B------:R-:W-:Y:S02]  /*105a0*/  CS2R R46, SRZ ;  /* 0x00000000002e7805 */ /* 0x000fe4000001ff00 */
[----:B------:R-:W-:Y:S02]  /*105b0*/  CS2R R34, SRZ ;  /* 0x0000000000227805 */ /* 0x000fe4000001ff00 */
[----:B------:R-:W-:Y:S02]  /*105c0*/  CS2R R44, SRZ ;  /* 0x00000000002c7805 */ /* 0x000fe4000001ff00 */
[----:B------:R-:W-:Y:S02]  /*105d0*/  CS2R R36, SRZ ;  /* 0x0000000000247805 */ /* 0x000fe4000001ff00 */
[----:B------:R-:W-:Y:S02]  /*105e0*/  CS2R R40, SRZ ;  /* 0x0000000000287805 */ /* 0x000fe4000001ff00 */
[----:B------:R-:W-:Y:S01]  /*105f0*/  CS2R R90, SRZ ;  /* 0x00000000005a7805 */ /* 0x000fe2000001ff00 */
[----:B------:R-:W-:Y:S01]  /*10600*/  IMAD.MOV.U32 R38, RZ, RZ, RZ ;  /* 0x000000ffff267224 */ /* 0x000fe200078e00ff */
[----:B------:R-:W-:-:S02]  /*10610*/  CS2R R48, SRZ ;  /* 0x0000000000307805 */ /* 0x000fc4000001ff00 */
[----:B------:R-:W-:Y:S02]  /*10620*/  CS2R R92, SRZ ;  /* 0x00000000005c7805 */ /* 0x000fe4000001ff00 */
[----:B------:R-:W-:Y:S01]  /*10630*/  MOV R57, RZ ;  /* 0x000000ff00397202 */ /* 0x000fe20000000f00 */
[----:B------:R-:W0:Y:S01]  /*10640*/  @P0 LDC R7, c[0x0][0x44c] ;  /* 0x00011300ff070b82 */ /* 0x000e220000000800 */
[----:B------:R-:W-:Y:S01]  /*10650*/  CS2R R94, SRZ ;  /* 0x00000000005e7805 */ /* 0x000fe2000001ff00 */
[----:B------:R-:W-:Y:S01]  /*10660*/  IMAD.MOV.U32 R65, RZ, RZ, RZ ;  /* 0x000000ffff417224 */ /* 0x000fe200078e00ff */
[----:B------:R-:W-:-:S05]  /*10670*/  CS2R R96, SRZ ;  /* 0x0000000000607805 */ /* 0x000fca000001ff00 */
[----:B------:R-:W1:Y:S01]  /*10680*/  @P0 LDC R6, c[0x0][0x450] ;  /* 0x00011400ff060b82 */ /* 0x000e620000000800 */
[----:B0-----:R-:W-:-:S05]  /*10690*/  @P0 IMAD.HI.U32 R7, R2, R7, RZ ;  /* 0x0000000702070227 */ /* 0x001fca00078e00ff */
[----:B-1----:R-:W-:Y:S02]  /*106a0*/  @P0 SHF.R.U32.HI R2, RZ, R6, R7 ;  /* 0x00000006ff020219 */ /* 0x002fe40000011607 */
[----:B------:R-:W-:Y:S02]  /*106b0*/  CS2R R6, SRZ ;  /* 0x0000000000067805 */ /* 0x000fe4000001ff00 */
[----:B------:R-:W-:Y:S01]  /*106c0*/  PLOP3.LUT P0, PT, PT, PT, PT, 0x80, 0x0 ;  /* 0x000000000000781c */ /* 0x000fe20003f0f070 */
[----:B------:R-:W-:-:S04]  /*106d0*/  IMAD.IADD R2, R151, 0x1, R2 ;  /* 0x0000000197027824 */ /* 0x000fc800078e0202 */
[----:B------:R-:W-:-:S05]  /*106e0*/  IMAD.HI R2, R2, 0x66666667, RZ ;  /* 0x6666666702027827 */ /* 0x000fca00078e02ff */
[----:B---3--:R-:W-:-:S04]  /*106f0*/  SHF.R.U32.HI R5, RZ, 0x1f, R2 ;  /* 0x0000001fff057819 */ /* 0x008fc80000011602 */
[----:B------:R-:W-:-:S04]  /*10700*/  LEA.HI.SX32 R5, R2, R5, 0x1a ;  /* 0x0000000502057211 */ /* 0x000fc800078fd2ff */
[----:B------:R-:W-:Y:S02]  /*10710*/  VIMNMX R152, R152, R5, PT ;  /* 0x0000000598987248 */ /* 0x000fe40003fe0100 */
[----:B------:R-:W-:Y:S02]  /*10720*/  CS2R R4, SRZ ;  /* 0x0000000000047805 */ /* 0x000fe4000001ff00 */
[----:B------:R-:W-:Y:S01]  /*10730*/  ISETP.GE.AND P1, PT, R152, 0x1, PT ;  /* 0x000000019800780c */ /* 0x000fe20003f26270 */
[----:B--2---:R-:W-:-:S04]  /*10740*/  FMUL.FTZ R0, R3, R0 ;  /* 0x0000000003007220 */ /* 0x004fc80000410000 */
[----:B------:R-:W-:-:S08]  /*10750*/  FMUL.FTZ R2, R0, UR4 ;  /* 0x0000000400027c20 */ /* 0x000fd00008410000 */
[----:B------:R-:W-:Y:S05]  /*10760*/  @!P1 BRA `(.L_x_2744) ;  /* 0x0000012400289947 */ /* 0x000fea0003800000 */
        /* <DEDUP_REMOVED lines=8> */
.L_x_3011:
[----:B01----:R-:W-:Y:S01]  /*107f0*/  LEA.HI R0, R23, R23, RZ, 0x1 ;  /* 0x0000001717007211 */ /* 0x003fe200078f08ff */
        /* <DEDUP_REMOVED lines=23> */
[----:B-1--45:R-:W-:Y:S05]  /*10970*/  CALL.ABS.NOINC R14 ;  /* 0x000000000e007343 */ /* 0x032fea0003c00000 */
.L_x_2746:
        /* <DEDUP_REMOVED lines=13> */
.L_x_2750:
[----:B-1----:R1:W2:Y:S02]  /*10a50*/  SYNCS.PHASECHK.TRANS64.TRYWAIT P0, [R18+URZ+0x29800], R3 ;  /* 0x02980003120075a7 */ /* 0x0022a4000800017f */
[----:B--2---:R-:W-:Y:S05]  /*10a60*/  @!P0 NANOSLEEP.SYNCS 0x989680 ;  /* 0x009896800000895d */ /* 0x004fea0003900000 */
[----:B------:R-:W2:Y:S02]  /*10a70*/  @!P0 SYNCS.PHASECHK.TRANS64 P0, [R18+URZ+0x29800], R3 ;  /* 0x02980003120085a7 */ /* 0x000ea4000800007f */
[----:B--2---:R-:W-:Y:S05]  /*10a80*/  @!P0 BRA `(.L_x_2750) ;  /* 0xfffffffc00f08947 */ /* 0x004fea000383ffff */
.L_x_2749:
[----:B------:R-:W-:Y:S05]  /*10a90*/  BSYNC B0 ;  /* 0x0000000000007941 */ /* 0x000fea0003800000 */
.L_x_2748:
[----:B------:R-:W-:Y:S05]  /*10aa0*/  BRA `(.L_x_2751) ;  /* 0x0000006c00cc7947 */ /* 0x000fea0003800000 */
.L_x_2747:
        /* <DEDUP_REMOVED lines=8> */
[----:B------:R-:W-:-:S04]  /*10b30*/  IMAD.WIDE.U32 R26, R135, UR6, RZ ;  /* 0x00000006871a7c25 */ /* 0x000fc8000f8e00ff */
[C---:B------:R-:W-:Y:S02]  /*10b40*/  IMAD R31, R135.reuse, UR7, R0 ;  /* 0x00000007871f7c24 */ /* 0x040fe4000f8e0200 */
[----:B------:R-:W-:-:S03]  /*10b50*/  IMAD R29, R135, UR5, R4 ;  /* 0x00000005871d7c24 */ /* 0x000fc6000f8e0204 */
[----:B------:R-:W-:Y:S01]  /*10b60*/  IADD3 R31, R31, R27, RZ ;  /* 0x0000001b1f1f7210 */ /* 0x000fe20007ffe0ff */
[----:B------:R-:W-:Y:S01]  /*10b70*/  IMAD.IADD R29, R29, 0x1, R25 ;  /* 0x000000011d1d7824 */ /* 0x000fe200078e0219 */
        /* <DEDUP_REMOVED lines=10> */
[----:B------:R-:W-:Y:S02]  /*10c20*/  IMAD.U32 R7, RZ, RZ, UR7 ;  /* 0x00000007ff077e24 */ /* 0x000fe4000f8e00ff */
[----:B------:R-:W-:-:S02]  /*10c30*/  IMAD.U32 R11, RZ, RZ, UR5 ;  /* 0x00000005ff0b7e24 */ /* 0x000fc4000f8e00ff */
[----:B------:R-:W-:Y:S02]  /*10c40*/  IMAD.MOV.U32 R8, RZ, RZ, 0x70 ;  /* 0x00000070ff087424 */ /* 0x000fe400078e00ff */
[----:B------:R-:W-:Y:S02]  /*10c50*/  IMAD.MOV.U32 R12, RZ, RZ, 0x1 ;  /* 0x00000001ff0c7424 */ /* 0x000fe400078e00ff */
[----:B0-----:R-:W-:-:S07]  /*10c60*/  IMAD.MOV.U32 R13, RZ, RZ, RZ ;  /* 0x000000ffff0d7224 */ /* 0x001fce00078e00ff */
[----:B------:R-:W-:-:S07]  /*10c70*/  LEPC R20, `(.L_x_2752) ;  /* 0x000000001014794e */ /* 0x000fce0000000000 */
[----:B-1--4-:R-:W-:Y:S05]  /*10c80*/  CALL.ABS.NOINC R14 ;  /* 0x000000000e007343 */ /* 0x012fea0003c00000 */
.L_x_2752:
[----:B------:R-:W-:Y:S01]  /*10c90*/  ULDC.U8 UR4, c[0x0][0x410] ;  /* 0x0001040000047ab9 */ /* 0x000fe20000000000 */
[----:B------:R-:W-:Y:S01]  /*10ca0*/  BSSY B0, `(.L_x_2753) ;  /* 0x00006cb000007945 */ /* 0x000fe20003800000 */
[----:B------:R-:W-:Y:S02]  /*10cb0*/  ISETP.NE.AND P0, PT, RZ, UR4, PT ;  /* 0x00000004ff007c0c */ /* 0x000fe4000bf05270 */
[----:B------:R-:W-:-:S11]  /*10cc0*/  IADD3 R10, R198, R212, RZ ;  /* 0x000000d4c60a7210 */ /* 0x000fd60007ffe0ff */
[----:B------:R-:W-:Y:S05]  /*10cd0*/  @!P0 BRA `(.L_x_2754) ;  /* 0x00000034008c8947 */ /* 0x000fea0003800000 */
[----:B------:R-:W0:Y:S01]  /*10ce0*/  LDC R20, c[0x0][0x448] ;  /* 0x00011200ff147b82 */ /* 0x000e220000000800 */
[----:B------:R-:W-:Y:S01]  /*10cf0*/  IMAD.MOV.U32 R11, RZ, RZ, R10 ;  /* 0x000000ffff0b7224 */ /* 0x000fe200078e000a */
[----:B------:R-:W-:Y:S01]  /*10d00*/  MOV R9, R31 ;  /* 0x0000001f00097202 */ /* 0x000fe20000000f00 */
[----:B------:R-:W-:Y:S01]  /*10d10*/  IMAD.MOV.U32 R8, RZ, RZ, R26 ;  /* 0x000000ffff087224 */ /* 0x000fe200078e001a */
[----:B------:R-:W-:Y:S01]  /*10d20*/  ULDC.64 UR4, c[0x0][0x3f8] ;  /* 0x0000fe0000047ab9 */ /* 0x000fe20000000a00 */
[----:B------:R-:W-:Y:S01]  /*10d30*/  IMAD.MOV.U32 R6, RZ, RZ, R24 ;  /* 0x000000ffff067224 */ /* 0x000fe200078e0018 */
[----:B------:R-:W-:Y:S01]  /*10d40*/  ULDC.64 UR6, c[0x0][0x408] ;  /* 0x0001020000067ab9 */ /* 0x000fe20000000a00 */
[----:B------:R-:W-:Y:S01]  /*10d50*/  IMAD.MOV.U32 R7, RZ, RZ, R29 ;  /* 0x000000ffff077224 */ /* 0x000fe200078e001d */
[----:B------:R-:W-:Y:S01]  /*10d60*/  ULDC.64 UR8, c[0x0][0x400] ;  /* 0x0001000000087ab9 */ /* 0x000fe20000000a00 */
[----:B0-----:R-:W-:-:S13]  /*10d70*/  ISETP.NE.AND P0, PT, R20, 0x1, PT ;  /* 0x000000011400780c */ /* 0x001fda0003f05270 */
[----:B------:R-:W0:Y:S08]  /*10d80*/  @P0 LDC R3, c[0x0][0x44c] ;  /* 0x00011300ff030b82 */ /* 0x000e300000000800 */
[----:B------:R-:W1:Y:S01]  /*10d90*/  @P0 LDC R5, c[0x0][0x450] ;  /* 0x00011400ff050b82 */ /* 0x000e620000000800 */
[----:B0-----:R-:W-:-:S05]  /*10da0*/  @P0 IMAD.HI.U32 R0, R10, R3, RZ ;  /* 0x000000030a000227 */ /* 0x001fca00078e00ff */
[----:B-1----:R-:W-:-:S04]  /*10db0*/  @P0 SHF.R.U32.HI R11, RZ, R5, R0 ;  /* 0x00000005ff0b0219 */ /* 0x002fc80000011600 */
        /* <DEDUP_REMOVED lines=14> */
[----:B------:R0:W1:Y:S04]  /*10ea0*/  SHFL.IDX PT, R0, R13, RZ, 0x1e1f ;  /* 0x001e1fff0d007589 */ /* 0x00006800000e0000 */
[----:B------:R-:W2:Y:S04]  /*10eb0*/  SHFL.IDX PT, R3, R3, RZ, 0x1e1f ;  /* 0x001e1fff03037589 */ /* 0x000ea800000e0000 */
[----:B------:R-:W3:Y:S04]  /*10ec0*/  SHFL.IDX PT, R4, R4, RZ, 0x1e1f ;  /* 0x001e1fff04047589 */ /* 0x000ee800000e0000 */
[----:B------:R0:W0:Y:S02]  /*10ed0*/  SHFL.IDX PT, R14, R5, RZ, 0x1e1f ;  /* 0x001e1fff050e7589 */ /* 0x00002400000e0000 */
.L_x_3017:
        /* <DEDUP_REMOVED lines=13> */
[----:B0-----:R-:W-:Y:S02]  /*10fb0*/  CS2R R12, SRZ ;  /* 0x00000000000c7805 */ /* 0x001fe4000001ff00 */
[----:B------:R-:W-:Y:S01]  /*10fc0*/  CS2R R10, SRZ ;  /* 0x00000000000a7805 */ /* 0x000fe2000001ff00 */
[----:B------:R-:W-:Y:S06]  /*10fd0*/  @P0 BRA `(.L_x_2757) ;  /* 0x0000000000f40947 */ /* 0x000fec0003800000 */
[----:B------:R-:W3:Y:S01]  /*10fe0*/  LDL R43, [R1+0x1c] ;  /* 0x00001c00012b7983 */ /* 0x000ee20000100800 */
[----:B------:R-:W-:-:S03]  /*10ff0*/  ULDC UR4, c[0x0][0x3f4] ;  /* 0x0000fd0000047ab9 */ /* 0x000fc60000000800 */
[----:B----4-:R-:W4:Y:S04]  /*11000*/  LDL R42, [R1+0x18] ;  /* 0x00001800012a7983 */ /* 0x010f280000100800 */
        /* <DEDUP_REMOVED lines=10> */
[CC--:B--2---:R-:W-:Y:S02]  /*110b0*/  @!P5 IADD3 R6, P0, R190.reuse, R3.reuse, RZ ;  /* 0x00000003be06d210 */ /* 0x0c4fe40007f1e0ff */
[----:B------:R-:W-:Y:S02]  /*110c0*/  @!P5 IADD3 R8, P1, R190, R14, RZ ;  /* 0x0000000ebe08d210 */ /* 0x000fe40007f3e0ff */
[----:B------:R-:W-:Y:S01]  /*110d0*/  @!P2 IADD3 R10, P4, R201, R3, RZ ;  /* 0x00000003c90aa210 */ /* 0x000fe20007f9e0ff */
[--C-:B-1----:R-:W-:Y:S02]  /*110e0*/  @!P5 IMAD.X R7, R0, 0x1, R5.reuse, P0 ;  /* 0x000000010007d824 */ /* 0x102fe400000e0605 */
[----:B---3--:R-:W-:Y:S01]  /*110f0*/  @!P5 IMAD.X R9, R4, 0x1, R5, P1 ;  /* 0x000000010409d824 */ /* 0x008fe200008e0605 */
[----:B------:R-:W-:-:S02]  /*11100*/  ISETP.GE.AND P1, PT, R203, UR4, PT ;  /* 0x00000004cb007c0c */ /* 0x000fc4000bf26270 */
[----:B------:R-:W5:Y:S01]  /*11110*/  @!P5 LD.E.64 R38, desc[UR50][R6.64] ;  /* 0x000000320626d980 */ /* 0x000f62000c101b00 */
[----:B------:R-:W-:-:S03]  /*11120*/  @!P2 IADD3 R12, P0, R201, R14, RZ ;  /* 0x0000000ec90ca210 */ /* 0x000fc60007f1e0ff */
[----:B------:R0:W5:Y:S01]  /*11130*/  @!P5 LD.E.64 R36, desc[UR50][R8.64] ;  /* 0x000000320824d980 */ /* 0x000162000c101b00 */
[----:B------:R-:W-:Y:S02]  /*11140*/  @!P3 IADD3 R40, P5, R200, R14, RZ ;  /* 0x0000000ec828b210 */ /* 0x000fe40007fbe0ff */
[----:B------:R-:W-:Y:S02]  /*11150*/  CS2R R34, SRZ ;  /* 0x0000000000227805 */ /* 0x000fe4000001ff00 */
[----:B------:R-:W-:Y:S02]  /*11160*/  CS2R R30, SRZ ;  /* 0x00000000001e7805 */ /* 0x000fe4000001ff00 */
[----:B------:R-:W-:Y:S02]  /*11170*/  CS2R R28, SRZ ;  /* 0x00000000001c7805 */ /* 0x000fe4000001ff00 */
[----:B------:R-:W-:Y:S02]  /*11180*/  CS2R R26, SRZ ;  /* 0x00000000001a7805 */ /* 0x000fe4000001ff00 */
[----:B------:R-:W-:-:S02]  /*11190*/  CS2R R24, SRZ ;  /* 0x0000000000187805 */ /* 0x000fc4000001ff00 */
[----:B0-----:R-:W-:Y:S01]  /*111a0*/  CS2R R8, SRZ ;  /* 0x0000000000087805 */ /* 0x001fe2000001ff00 */
[--C-:B------:R-:W-:Y:S01]  /*111b0*/  @!P2 IMAD.X R11, R0, 0x1, R43.reuse, P4 ;  /* 0x00000001000ba824 */ /* 0x100fe200020e062b */
[----:B------:R-:W-:Y:S01]  /*111c0*/  @!P3 IADD3 R20, P4, R200, R3, RZ ;  /* 0x00000003c814b210 */ /* 0x000fe20007f9e0ff */
[C---:B------:R-:W-:Y:S02]  /*111d0*/  @!P2 IMAD.X R13, R4.reuse, 0x1, R43, P0 ;  /* 0x00000001040da824 */ /* 0x040fe400000e062b */
[----:B----4-:R-:W-:Y:S01]  /*111e0*/  @!P3 IMAD.X R41, R4, 0x1, R42, P5 ;  /* 0x000000010429b824 */ /* 0x010fe200028e062a */
[----:B------:R-:W-:Y:S01]  /*111f0*/  @!P3 IADD3.X R21, R0, R42, RZ, P4, !PT ;  /* 0x0000002a0015b210 */ /* 0x000fe200027fe4ff */
[----:B------:R-:W5:Y:S01]  /*11200*/  @!P2 LD.E.64 R32, desc[UR50][R10.64] ;  /* 0x000000320a20a980 */ /* 0x000f62000c101b00 */
[----:B------:R-:W-:-:S03]  /*11210*/  ISETP.GE.AND P0, PT, R202, UR4, PT ;  /* 0x00000004ca007c0c */ /* 0x000fc6000bf06270 */
        /* <DEDUP_REMOVED lines=25> */
.L_x_2757:
[----:B------:R-:W-:Y:S05]  /*113b0*/  BSYNC B1 ;  /* 0x0000000000017941 */ /* 0x000fea0003800000 */
.L_x_2756:
[----:B------:R-:W-:Y:S01]  /*113c0*/  ULEA.HI UR4, UR37, UR37, URZ, 0x1 ;  /* 0x0000002525047291 */ /* 0x000fe2000f8f083f */
[----:B--2---:R-:W-:Y:S01]  /*113d0*/  VIADDMNMX R3, R45, -R212, 0x80, PT ;  /* 0x000000802d037446 */ /* 0x004fe200038009d4 */
[----:B------:R-:W-:Y:S02]  /*113e0*/  BSSY B1, `(.L_x_2758) ;  /* 0x0000008000017945 */ /* 0x000fe40003800000 */
[----:B------:R-:W-:Y:S01]  /*113f0*/  ULOP3.LUT UR4, UR4, 0xfffffffe, URZ, 0xc0, !UPT ;  /* 0xfffffffe04047892 */ /* 0x000fe2000f8ec03f */
[----:B------:R-:W-:-:S03]  /*11400*/  ISETP.GE.AND P1, PT, R198, R3, PT ;  /* 0x00000003c600720c */ /* 0x000fc60003f26270 */
[----:B------:R-:W-:-:S06]  /*11410*/  UIADD3 UR4, UR37, -UR4, URZ ;  /* 0x8000000425047290 */ /* 0x000fcc000fffe03f */
[----:B------:R-:W-:-:S05]  /*11420*/  IMAD.U32 R5, RZ, RZ, UR4 ;  /* 0x00000004ff057e24 */ /* 0x000fca000f8e00ff */
[----:B------:R-:W-:-:S04]  /*11430*/  SHF.L.U32 R5, R5, 0x1f, RZ ;  /* 0x0000001f05057819 */ /* 0x000fc800000006ff */
[----:B------:R-:W0:Y:S02]  /*11440*/  SYNCS.PHASECHK.TRANS64.TRYWAIT P0, [R18+URZ+0x29800], R5 ;  /* 0x02980005120075a7 */ /* 0x000e24000800017f */
[----:B0-----:R-:W-:Y:S05]  /*11450*/  @!P0 BRA `(.L_x_2759) ;  /* 0x000001c8009c8947 */ /* 0x001fea0003800000 */
.L_x_3018:
[----:B------:R-:W-:Y:S05]  /*11460*/  BSYNC B1 ;  /* 0x0000000000017941 */ /* 0x000fea0003800000 */
.L_x_2758:
[----:B------:R-:W-:Y:S05]  /*11470*/  @P1 BRA `(.L_x_2760) ;  /* 0x0000006400341947 */ /* 0x000fea0003800000 */
[----:B------:R-:W2:Y:S01]  /*11480*/  LDC R3, c[0x0][0x3f4] ;  /* 0x0000fd00ff037b82 */ /* 0x000ea20000000800 */
[----:B------:R-:W-:Y:S01]  /*11490*/  BSSY B1, `(.L_x_2761) ;  /* 0x000007f000017945 */ /* 0x000fe20003800000 */
[----:B-1----:R-:W-:Y:S01]  /*114a0*/  IMAD.IADD R0, R18, 0x1, R216 ;  /* 0x0000000112007824 */ /* 0x002fe200078e02d8 */
[-C--:B--2---:R-:W-:Y:S02]  /*114b0*/  ISETP.GE.AND P0, PT, R190, R3.reuse, PT ;  /* 0x00000003be00720c */ /* 0x084fe40003f06270 */
[-C--:B------:R-:W-:Y:S02]  /*114c0*/  ISETP.GE.AND P1, PT, R201, R3.reuse, PT ;  /* 0x00000003c900720c */ /* 0x080fe40003f26270 */
[-C--:B------:R-:W-:Y:S02]  /*114d0*/  ISETP.GE.AND P2, PT, R200, R3.reuse, PT ;  /* 0x00000003c800720c */ /* 0x080fe40003f46270 */
[-C--:B------:R-:W-:Y:S02]  /*114e0*/  ISETP.GE.AND P3, PT, R203, R3.reuse, PT ;  /* 0x00000003cb00720c */ /* 0x080fe40003f66270 */
[----:B------:R-:W-:-:S02]  /*114f0*/  ISETP.GE.AND P4, PT, R202, R3, PT ;  /* 0x00000003ca00720c */ /* 0x000fc40003f86270 */
[----:B------:R-:W-:-:S03]  /*11500*/  ISETP.GE.AND P5, PT, R204, R3, PT ;  /* 0x00000003cc00720c */ /* 0x000fc60003fa6270 */
[----:B------:R-:W-:Y:S10]  /*11510*/  @P0 BRA `(.L_x_2762) ;  /* 0x0000000400d80947 */ /* 0x000ff40003800000 */
[----:B0--3--:R-:W0:Y:S01]  /*11520*/  LDS.128 R4, [R0+0x14400] ;  /* 0x0144000000047984 */ /* 0x009e220000000c00 */
[----:B-----5:R-:W-:Y:S02]  /*11530*/  SHF.R.U32.HI R14, RZ, 0x8, R38 ;  /* 0x00000008ff0e7819 */ /* 0x020fe40000011626 */
[----:B------:R-:W-:Y:S02]  /*11540*/  SHF.R.U32.HI R40, RZ, 0x8, R39 ;  /* 0x00000008ff287819 */ /* 0x000fe40000011627 */
[----:B------:R-:W-:Y:S02]  /*11550*/  LOP3.LUT R3, R38, 0xff, RZ, 0xc0, !PT ;  /* 0x000000ff26037812 */ /* 0x000fe400078ec0ff */
[----:B------:R-:W-:Y:S02]  /*11560*/  LOP3.LUT R14, R14, 0xff, RZ, 0xc0, !PT ;  /* 0x000000ff0e0e7812 */ /* 0x000fe400078ec0ff */
[----:B------:R-:W-:Y:S02]  /*11570*/  SHF.R.U32.HI R43, RZ, 0x8, R37 ;  /* 0x00000008ff2b7819 */ /* 0x000fe40000011625 */
[----:B------:R-:W-:-:S02]  /*11580*/  LOP3.LUT R15, R39, 0xff, RZ, 0xc0, !PT ;  /* 0x000000ff270f7812 */ /* 0x000fc400078ec0ff */
[----:B------:R-:W-:Y:S02]  /*11590*/  LOP3.LUT R40, R40, 0xff, RZ, 0xc0, !PT ;  /* 0x000000ff28287812 */ /* 0x000fe400078ec0ff */
[----:B------:R-:W-:Y:S02]  /*115a0*/  PRMT R3, R14, 0x7604, R3 ;  /* 0x000076040e037816 */ /* 0x000fe40000000003 */
[----:B------:R-:W-:Y:S02]  /*115b0*/  SHF.R.U32.HI R45, RZ, 0x10, R37 ;  /* 0x00000010ff2d7819 */ /* 0x000fe40000011625 */
[----:B------:R-:W-:Y:S02]  /*115c0*/  SHF.R.U32.HI R14, RZ, 0x8, R36 ;  /* 0x00000008ff0e7819 */ /* 0x000fe40000011624 */
[----:B------:R-:W-:Y:S01]  /*115d0*/  SHF.R.U32.HI R46, RZ, 0x10, R39 ;  /* 0x00000010ff2e7819 */ /* 0x000fe20000011627 */
[----:B------:R-:W-:Y:S01]  /*115e0*/  IMAD.U32 R45, R45, 0x10000, RZ ;  /* 0x000100002d2d7824 */ /* 0x000fe200078e00ff */
[----:B----4-:R-:W-:-:S02]  /*115f0*/  LOP3.LUT R42, R37, 0xff, RZ, 0xc0, !PT ;  /* 0x000000ff252a7812 */ /* 0x010fc400078ec0ff */
[----:B------:R-:W-:Y:S02]  /*11600*/  LOP3.LUT R43, R43, 0xff, RZ, 0xc0, !PT ;  /* 0x000000ff2b2b7812 */ /* 0x000fe400078ec0ff */
[----:B------:R-:W-:Y:S02]  /*11610*/  PRMT R15, R40, 0x7604, R15 ;  /* 0x00007604280f7816 */ /* 0x000fe4000000000f */
[----:B------:R-:W-:Y:S02]  /*11620*/  LOP3.LUT R40, R36, 0xff, RZ, 0xc0, !PT ;  /* 0x000000ff24287812 */ /* 0x000fe400078ec0ff */
[----:B------:R-:W-:Y:S02]  /*11630*/  LOP3.LUT R41, R14, 0xff, RZ, 0xc0, !PT ;  /* 0x000000ff0e297812 */ /* 0x000fe400078ec0ff */
[----:B------:R-:W-:Y:S02]  /*11640*/  SHF.L.U32 R14, R46, 0x10, RZ ;  /* 0x000000102e0e7819 */ /* 0x000fe400000006ff */
[----:B------:R-:W-:-:S02]  /*11650*/  PRMT R42, R43, 0x7604, R42 ;  /* 0x000076042b2a7816 */ /* 0x000fc4000000002a */
[----:B------:R-:W-:Y:S02]  /*11660*/  PRMT R43, R41, 0x7604, R40 ;  /* 0x00007604292b7816 */ /* 0x000fe40000000028 */
[----:B------:R-:W-:Y:S02]  /*11670*/  LOP3.LUT R41, R15, 0xff0000, R14, 0xf8, !PT ;  /* 0x00ff00000f297812 */ /* 0x000fe400078ef80e */
[----:B------:R-:W-:Y:S02]  /*11680*/  LOP3.LUT R45, R42, 0xff0000, R45, 0xf8, !PT ;  /* 0x00ff00002a2d7812 */ /* 0x000fe400078ef82d */
[----:B------:R-:W-:Y:S02]  /*11690*/  LOP3.LUT R41, R41, 0xff000000, R39, 0xf8, !PT ;  /* 0xff00000029297812 */ /* 0x000fe400078ef827 */
[----:B------:R-:W-:Y:S02]  /*116a0*/  LOP3.LUT R45, R45, 0xff000000, R37, 0xf8, !PT ;  /* 0xff0000002d2d7812 */ /* 0x000fe400078ef825 */
[----:B------:R-:W-:-:S02]  /*116b0*/  LOP3.LUT R15, R3, 0xff0000, R38, 0xf8, !PT ;  /* 0x00ff0000030f7812 */ /* 0x000fc400078ef826 */
[-C--:B0-----:R-:W-:Y:S02]  /*116c0*/  F2FP.F16.E4M3.UNPACK_B R3, R6.reuse.H1 ;  /* 0x00000006ff03723e */ /* 0x081fe400030006ff */
        /* <DEDUP_REMOVED lines=91> */
.L_x_2762:
[----:B------:R-:W-:Y:S05]  /*11c80*/  BSYNC B1 ;  /* 0x0000000000017941 */ /* 0x000fea0003800000 */
.L_x_2761:
[----:B------:R-:W-:Y:S04]  /*11c90*/  BSSY B1, `(.L_x_2763) ;  /* 0x000007c000017945 */ /* 0x000fe80003800000 */
[----:B------:R-:W-:Y:S05]  /*11ca0*/  @P1 BRA `(.L_x_2764) ;  /* 0x0000000400e81947 */ /* 0x000fea0003800000 */
[----:B01-3--:R-:W0:Y:S01]  /*11cb0*/  LDS.128 R4, [R228] ;  /* 0x00000000e4047984 */ /* 0x00be220000000c00 */
        /* <DEDUP_REMOVED lines=42> */
[C---:B----4-:R-:W-:Y:S01]  /*11f60*/  FMUL.FTZ R42, R14.reuse, R40 ;  /* 0x000000280e2a7220 */ /* 0x050fe20000410000 */
        /* <DEDUP_REMOVED lines=78> */
.L_x_2764:
[----:B------:R-:W-:Y:S05]  /*12450*/  BSYNC B1 ;  /* 0x0000000000017941 */ /* 0x000fea0003800000 */
.L_x_2763:
[----:B------:R-:W-:Y:S04]  /*12460*/  BSSY B1, `(.L_x_2765) ;  /* 0x0000078000017945 */ /* 0x000fe80003800000 */
[----:B------:R-:W-:Y:S05]  /*12470*/  @P2 BRA `(.L_x_2766) ;  /* 0x0000000400d82947 */ /* 0x000fea0003800000 */
[----:B0123--:R-:W0:Y:S01]  /*12480*/  LDS.128 R4, [R0+0x16400] ;  /* 0x0164000000047984 */ /* 0x00fe220000000c00 */
        /* <DEDUP_REMOVED lines=25> */
[----:B0-----:R-:W-:-:S02]  /*12620*/  F2FP.F16.E4M3.UNPACK_B R3, R6.H1 ;  /* 0x00000006ff03723e */ /* 0x001fc400030006ff */
        /* <DEDUP_REMOVED lines=45> */
[C---:B----4-:R-:W-:Y:S01]  /*12900*/  FFMA.FTZ R42, R29.reuse, R33, -R34 ;  /* 0x000000211d2a7223 */ /* 0x050fe20000010822 */
        /* <DEDUP_REMOVED lines=45> */
.L_x_2766:
[----:B------:R-:W-:Y:S05]  /*12be0*/  BSYNC B1 ;  /* 0x0000000000017941 */ /* 0x000fea0003800000 */
.L_x_2765:
[----:B------:R-:W-:Y:S04]  /*12bf0*/  BSSY B1, `(.L_x_2767) ;  /* 0x000007c000017945 */ /* 0x000fe80003800000 */
[----:B------:R-:W-:Y:S05]  /*12c00*/  @P3 BRA `(.L_x_2768) ;  /* 0x0000000400e83947 */ /* 0x000fea0003800000 */
[----:B0123--:R-:W0:Y:S01]  /*12c10*/  LDS.128 R4, [R228+0x2000] ;  /* 0x00200000e4047984 */ /* 0x00fe220000000c00 */
        /* <DEDUP_REMOVED lines=19> */
[----:B------:R-:W-:Y:S02]  /*12d50*/  SHF.R.U32.HI R3, RZ, 0x10, R26 ;  /* 0x00000010ff037819 */ /* 0x000fe4000001161a */
[----:B------:R-:W-:Y:S02]  /*12d60*/  SHF.R.U32.HI R15, RZ, 0x10, R24 ;  /* 0x00000010ff0f7819 */ /* 0x000fe40000011618 */
[----:B------:R-:W-:Y:S02]  /*12d70*/  PRMT R29, R28, 0x7054, R29 ;  /* 0x000070541c1d7816 */ /* 0x000fe4000000001d */
        /* <DEDUP_REMOVED lines=12> */
[----:B------:R-:W-:Y:S01]  /*12e40*/  F2FP.F16.E4M3.UNPACK_B R6, R6 ;  /* 0x00000006ff06723e */ /* 0x000fe200020006ff */
[--C-:B------:R-:W-:Y:S01]  /*12e50*/  HADD2.F32 R32, -RZ, R30.reuse.H1_H1 ;  /* 0x3000001eff207230 */ /* 0x100fe20000004100 */
[----:B------:R-:W-:Y:S01]  /*12e60*/  LOP3.LUT R31, R31, 0xff000000, R24, 0xf8, !PT ;  /* 0xff0000001f1f7812 */ /* 0x000fe200078ef818 */
[----:B------:R-:W-:Y:S01]  /*12e70*/  HADD2.F32 R28, -RZ, R27.H1_H1 ;  /* 0x3000001bff1c7230 */ /* 0x000fe20000004100 */
[----:B------:R-:W-:Y:S01]  /*12e80*/  LOP3.LUT R26, R15, 0xff000000, R26, 0xf8, !PT ;  /* 0xff0000000f1a7812 */ /* 0x000fe200078ef81a */
[----:B------:R-:W-:Y:S01]  /*12e90*/  HADD2.F32 R15, -RZ, R3.H0_H0 ;  /* 0x20000003ff0f7230 */ /* 0x000fe20000004100 */
[-C--:B------:R-:W-:Y:S01]  /*12ea0*/  F2FP.F16.E4M3.UNPACK_B R24, R7.reuse ;  /* 0x00000007ff18723e */ /* 0x080fe200020006ff */
[C---:B------:R-:W-:Y:S01]  /*12eb0*/  FMUL.FTZ R34, R14.reuse, R32 ;  /* 0x000000200e227220 */ /* 0x040fe20000410000 */
[----:B------:R-:W-:Y:S01]  /*12ec0*/  F2FP.F16.E4M3.UNPACK_B R25, R7.H1 ;  /* 0x00000007ff19723e */ /* 0x000fe200030006ff */
        /* <DEDUP_REMOVED lines=78> */
.L_x_2768:
[----:B------:R-:W-:Y:S05]  /*133b0*/  BSYNC B1 ;  /* 0x0000000000017941 */ /* 0x000fea0003800000 */
.L_x_2767:
        /* <DEDUP_REMOVED lines=120> */
.L_x_2770:
[----:B------:R-:W-:Y:S05]  /*13b40*/  BSYNC B1 ;  /* 0x0000000000017941 */ /* 0x000fea0003800000 */
.L_x_2769:
[----:B------:R-:W-:Y:S05]  /*13b50*/  @P5 BRA `(.L_x_2760) ;  /* 0x0000003c007c5947 */ /* 0x000fea0003800000 */
[----:B0123--:R-:W0:Y:S01]  /*13b60*/  LDS.128 R4, [R228+0x4000] ;  /* 0x00400000e4047984 */ /* 0x00fe220000000c00 */
        /* <DEDUP_REMOVED lines=122> */
.L_x_2754:
[----:B------:R-:W0:Y:S01]  /*14310*/  LDC R20, c[0x0][0x448] ;  /* 0x00011200ff147b82 */ /* 0x000e220000000800 */
[----:B------:R-:W-:Y:S01]  /*14320*/  MOV R7, R31 ;  /* 0x0000001f00077202 */ /* 0x000fe20000000f00 */
[----:B------:R-:W-:Y:S01]  /*14330*/  IMAD.MOV.U32 R4, RZ, RZ, R24 ;  /* 0x000000ffff047224 */ /* 0x000fe200078e0018 */
[----:B------:R-:W-:Y:S01]  /*14340*/  ULDC.64 UR4, c[0x0][0x3f8] ;  /* 0x0000fe0000047ab9 */ /* 0x000fe20000000a00 */
[----:B------:R-:W-:Y:S01]  /*14350*/  IMAD.MOV.U32 R6, RZ, RZ, R26 ;  /* 0x000000ffff067224 */ /* 0x000fe200078e001a */
[----:B------:R-:W-:Y:S01]  /*14360*/  ULDC.64 UR6, c[0x0][0x408] ;  /* 0x0001020000067ab9 */ /* 0x000fe20000000a00 */
[----:B------:R-:W-:Y:S01]  /*14370*/  ULDC.64 UR8, c[0x0][0x400] ;  /* 0x0001000000087ab9 */ /* 0x000fe20000000a00 */
[----:B0-----:R-:W-:-:S13]  /*14380*/  ISETP.NE.AND P0, PT, R20, 0x1, PT ;  /* 0x000000011400780c */ /* 0x001fda0003f05270 */
[----:B------:R-:W0:Y:S08]  /*14390*/  @P0 LDC R3, c[0x0][0x44c] ;  /* 0x00011300ff030b82 */ /* 0x000e300000000800 */
[----:B------:R-:W1:Y:S01]  /*143a0*/  @P0 LDC R5, c[0x0][0x450] ;  /* 0x00011400ff050b82 */ /* 0x000e620000000800 */
[----:B0-----:R-:W-:-:S04]  /*143b0*/  @P0 IMAD.HI.U32 R0, R10, R3, RZ ;  /* 0x000000030a000227 */ /* 0x001fc800078e00ff */
[----:B------:R-:W-:Y:S01]  /*143c0*/  IMAD.MOV.U32 R3, RZ, RZ, R10 ;  /* 0x000000ffff037224 */ /* 0x000fe200078e000a */
[----:B-1----:R-:W-:Y:S01]  /*143d0*/  @P0 SHF.R.U32.HI R3, RZ, R5, R0 ;  /* 0x00000005ff030219 */ /* 0x002fe20000011600 */
[----:B------:R-:W-:-:S03]  /*143e0*/  IMAD.MOV.U32 R5, RZ, RZ, R29 ;  /* 0x000000ffff057224 */ /* 0x000fc600078e001d */
[----:B------:R-:W-:Y:S01]  /*143f0*/  SHF.R.S32.HI R0, RZ, 0x1f, R3 ;  /* 0x0000001fff007819 */ /* 0x000fe20000011403 */
[----:B------:R-:W-:-:S04]  /*14400*/  IMAD.WIDE.U32 R4, R3, UR4, R4 ;  /* 0x0000000403047c25 */ /* 0x000fc8000f8e0004 */
[----:B------:R-:W-:Y:S02]  /*14410*/  IMAD R8, R0, UR4, RZ ;  /* 0x0000000400087c24 */ /* 0x000fe4000f8e02ff */
[----:B------:R-:W-:-:S04]  /*14420*/  IMAD.WIDE.U32 R6, R3, UR6, R6 ;  /* 0x0000000603067c25 */ /* 0x000fc8000f8e0006 */
[----:B------:R-:W-:Y:S01]  /*14430*/  IMAD R0, R0, UR6, RZ ;  /* 0x0000000600007c24 */ /* 0x000fe2000f8e02ff */
[----:B------:R-:W-:Y:S01]  /*14440*/  IADD3 R39, P1, R6, UR8, RZ ;  /* 0x0000000806277c10 */ /* 0x000fe2000ff3e0ff */
        /* <DEDUP_REMOVED lines=11> */
[----:B------:R-:W0:Y:S02]  /*14500*/  SHFL.IDX PT, R39, R39, RZ, 0x1e1f ;  /* 0x001e1fff27277589 */ /* 0x000e2400000e0000 */
.L_x_3024:
[----:B------:R-:W-:Y:S01]  /*14510*/  IMAD R45, R213, R20, RZ ;  /* 0x00000014d52d7224 */ /* 0x000fe200078e02ff */
[----:B------:R-:W-:Y:S01]  /*14520*/  BSSY B1, `(.L_x_2772) ;  /* 0x0000037000017945 */ /* 0x000fe20003800000 */
[----:B------:R-:W-:Y:S02]  /*14530*/  CS2R R4, SRZ ;  /* 0x0000000000047805 */ /* 0x000fe4000001ff00 */
[----:B------:R-:W-:Y:S02]  /*14540*/  CS2R R6, SRZ ;  /* 0x0000000000067805 */ /* 0x000fe4000001ff00 */
[----:B------:R-:W-:Y:S02]  /*14550*/  CS2R R8, SRZ ;  /* 0x0000000000087805 */ /* 0x000fe4000001ff00 */
[----:B------:R-:W-:Y:S02]  /*14560*/  ISETP.GE.AND P0, PT, R10, R45, PT ;  /* 0x0000002d0a00720c */ /* 0x000fe40003f06270 */
[----:B------:R-:W-:-:S02]  /*14570*/  CS2R R10, SRZ ;  /* 0x00000000000a7805 */ /* 0x000fc4000001ff00 */
[----:B0-----:R-:W-:Y:S02]  /*14580*/  CS2R R12, SRZ ;  /* 0x00000000000c7805 */ /* 0x001fe4000001ff00 */
        /* <DEDUP_REMOVED lines=19> */
[----:B------:R-:W-:Y:S02]  /*146c0*/  CS2R R30, SRZ ;  /* 0x00000000001e7805 */ /* 0x000fe4000001ff00 */
[----:B--2---:R-:W-:Y:S01]  /*146d0*/  @!P2 IADD3 R40, P3, R16, R21, RZ ;  /* 0x000000151028a210 */ /* 0x004fe20007f7e0ff */
[----:B------:R-:W-:Y:S02]  /*146e0*/  @!P1 IMAD.SHL.U32 R46, R192, 0x10, RZ ;  /* 0x00000010c02e9824 */ /* 0x000fe400078e00ff */
[----:B------:R-:W-:Y:S01]  /*146f0*/  @!P0 IMAD.SHL.U32 R48, R193, 0x10, RZ ;  /* 0x00000010c1308824 */ /* 0x000fe200078e00ff */
[----:B-1----:R-:W-:-:S02]  /*14700*/  @!P2 IADD3.X R41, R3, R17, RZ, P3, !PT ;  /* 0x000000110329a210 */ /* 0x002fc40001ffe4ff */
[----:B------:R-:W-:Y:S02]  /*14710*/  @!P1 SHF.R.S32.HI R0, RZ, 0x1f, R46 ;  /* 0x0000001fff009819 */ /* 0x000fe4000001142e */
[C---:B----4-:R-:W-:Y:S02]  /*14720*/  @!P1 IADD3 R42, P5, R46.reuse, R21, RZ ;  /* 0x000000152e2a9210 */ /* 0x050fe40007fbe0ff */
[----:B------:R-:W-:Y:S02]  /*14730*/  CS2R R10, SRZ ;  /* 0x00000000000a7805 */ /* 0x000fe4000001ff00 */
[----:B------:R-:W-:Y:S02]  /*14740*/  @!P1 IADD3 R46, P4, R46, R39, RZ ;  /* 0x000000272e2e9210 */ /* 0x000fe40007f9e0ff */
[----:B------:R-:W-:Y:S02]  /*14750*/  CS2R R32, SRZ ;  /* 0x0000000000207805 */ /* 0x000fe4000001ff00 */
[C---:B------:R-:W-:Y:S01]  /*14760*/  @!P0 IADD3 R38, P3, R48.reuse, R21, RZ ;  /* 0x0000001530268210 */ /* 0x040fe20007f7e0ff */
[----:B------:R-:W-:Y:S01]  /*14770*/  @!P1 IMAD.X R43, R3, 0x1, R0, P5 ;  /* 0x00000001032b9824 */ /* 0x000fe200028e0600 */
[----:B------:R-:W-:Y:S01]  /*14780*/  @!P0 SHF.R.S32.HI R8, RZ, 0x1f, R48 ;  /* 0x0000001fff088819 */ /* 0x000fe20000011430 */
[----:B---3--:R-:W-:Y:S01]  /*14790*/  @!P1 IMAD.X R47, R37, 0x1, R0, P4 ;  /* 0x00000001252f9824 */ /* 0x008fe200020e0600 */
[----:B------:R-:W-:-:S02]  /*147a0*/  @!P0 IADD3 R48, P5, R48, R39, RZ ;  /* 0x0000002730308210 */ /* 0x000fc40007fbe0ff */
[----:B------:R-:W-:Y:S02]  /*147b0*/  CS2R R34, SRZ ;  /* 0x0000000000227805 */ /* 0x000fe4000001ff00 */
        /* <DEDUP_REMOVED lines=13> */
.L_x_2773:
[----:B------:R-:W-:Y:S05]  /*14890*/  BSYNC B1 ;  /* 0x0000000000017941 */ /* 0x000fea0003800000 */
.L_x_2772:
[----:B------:R-:W-:Y:S01]  /*148a0*/  ULEA.HI UR4, UR37, UR37, URZ, 0x1 ;  /* 0x0000002525047291 */ /* 0x000fe2000f8f083f */
[----:B-1----:R-:W-:Y:S01]  /*148b0*/  VIADDMNMX R3, R45, -R212, 0x80, PT ;  /* 0x000000802d037446 */ /* 0x002fe200038009d4 */
[----:B------:R-:W-:Y:S02]  /*148c0*/  BSSY B1, `(.L_x_2774) ;  /* 0x0000008000017945 */ /* 0x000fe40003800000 */
[----:B------:R-:W-:Y:S01]  /*148d0*/  ULOP3.LUT UR4, UR4, 0xfffffffe, URZ, 0xc0, !UPT ;  /* 0xfffffffe04047892 */ /* 0x000fe2000f8ec03f */
[----:B------:R-:W-:-:S03]  /*148e0*/  ISETP.GE.AND P1, PT, R198, R3, PT ;  /* 0x00000003c600720c */ /* 0x000fc60003f26270 */
[----:B------:R-:W-:-:S06]  /*148f0*/  UIADD3 UR4, UR37, -UR4, URZ ;  /* 0x8000000425047290 */ /* 0x000fcc000fffe03f */
[----:B0-2---:R-:W-:-:S05]  /*14900*/  IMAD.U32 R21, RZ, RZ, UR4 ;  /* 0x00000004ff157e24 */ /* 0x005fca000f8e00ff */
[----:B------:R-:W-:-:S04]  /*14910*/  SHF.L.U32 R21, R21, 0x1f, RZ ;  /* 0x0000001f15157819 */ /* 0x000fc800000006ff */
[----:B------:R-:W0:Y:S02]  /*14920*/  SYNCS.PHASECHK.TRANS64.TRYWAIT P0, [R18+URZ+0x29800], R21 ;  /* 0x02980015120075a7 */ /* 0x000e24000800017f */
[----:B0-----:R-:W-:Y:S05]  /*14930*/  @!P0 BRA `(.L_x_2775) ;  /* 0x0000019400e88947 */ /* 0x001fea0003800000 */
.L_x_3025:
[----:B------:R-:W-:Y:S05]  /*14940*/  BSYNC B1 ;  /* 0x0000000000017941 */ /* 0x000fea0003800000 */
.L_x_2774:
        /* <DEDUP_REMOVED lines=9> */
[----:B------:R-:W2:Y:S01]  /*149e0*/  LDL R67, [R1+0x28] ;  /* 0x0000280001437983 */ /* 0x000ea20000100800 */
[----:B------:R-:W1:Y:S01]  /*149f0*/  S2R R36, SR_TID.X ;  /* 0x0000000000247919 */ /* 0x000e620000002100 */
[----:B-----5:R-:W-:Y:S02]  /*14a00*/  SHF.R.U32.HI R0, RZ, 0x8, R24 ;  /* 0x00000008ff007819 */ /* 0x020fe40000011618 */
[----:B------:R-:W-:Y:S02]  /*14a10*/  LOP3.LUT R20, R24, 0xff, RZ, 0xc0, !PT ;  /* 0x000000ff18147812 */ /* 0x000fe400078ec0ff */
[----:B0-----:R-:W-:-:S04]  /*14a20*/  LOP3.LUT R21, R0, 0xff, RZ, 0xc0, !PT ;  /* 0x000000ff00157812 */ /* 0x001fc800078ec0ff */
[----:B------:R-:W-:Y:S01]  /*14a30*/  PRMT R45, R21, 0x7604, R20 ;  /* 0x00007604152d7816 */ /* 0x000fe20000000014 */
[----:B-1----:R-:W-:-:S05]  /*14a40*/  VIADD R38, R36, 0xffffff80 ;  /* 0xffffff8024267836 */ /* 0x002fca0000000000 */
[----:B------:R-:W-:-:S04]  /*14a50*/  LEA.HI R40, R38, R38, RZ, 0x1 ;  /* 0x0000002626287211 */ /* 0x000fc800078f08ff */
[----:B------:R-:W-:-:S04]  /*14a60*/  LOP3.LUT R40, R40, 0xfffffffe, RZ, 0xc0, !PT ;  /* 0xfffffffe28287812 */ /* 0x000fc800078ec0ff */
[----:B------:R-:W-:-:S04]  /*14a70*/  IADD3 R40, R38, -R40, RZ ;  /* 0x8000002826287210 */ /* 0x000fc80007ffe0ff */
[----:B------:R-:W-:-:S04]  /*14a80*/  LEA.HI R0, R3, R40, RZ, 0x1c ;  /* 0x0000002803007211 */ /* 0x000fc800078fe0ff */
[----:B------:R-:W-:-:S04]  /*14a90*/  SHF.R.S32.HI R21, RZ, 0x1f, R0 ;  /* 0x0000001fff157819 */ /* 0x000fc80000011400 */
[----:B------:R-:W-:Y:S01]  /*14aa0*/  LEA.HI R20, R21, R0, RZ, 0x2 ;  /* 0x0000000015147211 */ /* 0x000fe200078f10ff */
[----:B------:R-:W-:-:S04]  /*14ab0*/  IMAD.SHL.U32 R0, R0, 0x10, RZ ;  /* 0x0000001000007824 */ /* 0x000fc800078e00ff */
[----:B------:R-:W-:Y:S01]  /*14ac0*/  IMAD.SHL.U32 R20, R20, 0x800, RZ ;  /* 0x0000080014147824 */ /* 0x000fe200078e00ff */
[----:B------:R-:W-:Y:S02]  /*14ad0*/  LOP3.LUT R21, R207, 0x30, R0, 0xf8, !PT ;  /* 0x00000030cf157812 */ /* 0x000fe400078ef800 */
[----:B---3--:R-:W-:Y:S02]  /*14ae0*/  SHF.R.U32.HI R37, RZ, 0x8, R25 ;  /* 0x00000008ff257819 */ /* 0x008fe40000011619 */
[----:B------:R-:W-:Y:S02]  /*14af0*/  SHF.R.U32.HI R39, RZ, 0x8, R26 ;  /* 0x00000008ff277819 */ /* 0x000fe4000001161a */
[----:B------:R-:W-:Y:S02]  /*14b00*/  LOP3.LUT R21, R21, R208, RZ, 0x3c, !PT ;  /* 0x000000d015157212 */ /* 0x000fe400078e3cff */
[----:B------:R-:W-:Y:S02]  /*14b10*/  LOP3.LUT R20, R20, 0xffffe000, RZ, 0xc0, !PT ;  /* 0xffffe00014147812 */ /* 0x000fe400078ec0ff */
[----:B------:R-:W-:-:S02]  /*14b20*/  LOP3.LUT R36, R25, 0xff, RZ, 0xc0, !PT ;  /* 0x000000ff19247812 */ /* 0x000fc400078ec0ff */
[----:B------:R-:W-:Y:S02]  /*14b30*/  LOP3.LUT R38, R26, 0xff, RZ, 0xc0, !PT ;  /* 0x000000ff1a267812 */ /* 0x000fe400078ec0ff */
[----:B------:R-:W-:Y:S02]  /*14b40*/  LOP3.LUT R37, R37, 0xff, RZ, 0xc0, !PT ;  /* 0x000000ff25257812 */ /* 0x000fe400078ec0ff */
[----:B------:R-:W-:Y:S02]  /*14b50*/  LOP3.LUT R39, R39, 0xff, RZ, 0xc0, !PT ;  /* 0x000000ff27277812 */ /* 0x000fe400078ec0ff */
[----:B------:R-:W-:Y:S02]  /*14b60*/  IADD3 R21, R21, R209, R20 ;  /* 0x000000d115157210 */ /* 0x000fe40007ffe014 */
[----:B------:R-:W-:Y:S02]  /*14b70*/  PRMT R46, R37, 0x7604, R36 ;  /* 0x00007604252e7816 */ /* 0x000fe40000000024 */
[----:B------:R-:W-:Y:S01]  /*14b80*/  PRMT R47, R39, 0x7604, R38 ;  /* 0x00007604272f7816 */ /* 0x000fe20000000026 */
[----:B------:R-:W-:Y:S01]  /*14b90*/  IMAD.IADD R0, R18, 0x1, R21 ;  /* 0x0000000112007824 */ /* 0x000fe200078e0215 */
[----:B------:R-:W-:-:S02]  /*14ba0*/  SHF.R.U32.HI R37, RZ, 0x8, R27 ;  /* 0x00000008ff257819 */ /* 0x000fc4000001161b */
[----:B------:R-:W-:Y:S02]  /*14bb0*/  SHF.R.U32.HI R39, RZ, 0x8, R4 ;  /* 0x00000008ff277819 */ /* 0x000fe40000011604 */
[----:B------:R-:W-:Y:S02]  /*14bc0*/  SHF.R.U32.HI R40, RZ, 0x8, R5 ;  /* 0x00000008ff287819 */ /* 0x000fe40000011605 */
[----:B------:R-:W-:Y:S02]  /*14bd0*/  LOP3.LUT R36, R27, 0xff, RZ, 0xc0, !PT ;  /* 0x000000ff1b247812 */ /* 0x000fe400078ec0ff */
[----:B------:R-:W-:Y:S02]  /*14be0*/  LOP3.LUT R38, R4, 0xff, RZ, 0xc0, !PT ;  /* 0x000000ff04267812 */ /* 0x000fe400078ec0ff */
[----:B------:R-:W-:Y:S02]  /*14bf0*/  LOP3.LUT R37, R37, 0xff, RZ, 0xc0, !PT ;  /* 0x000000ff25257812 */ /* 0x000fe400078ec0ff */
[----:B------:R-:W-:-:S02]  /*14c00*/  LOP3.LUT R39, R39, 0xff, RZ, 0xc0, !PT ;  /* 0x000000ff27277812 */ /* 0x000fc400078ec0ff */
[----:B------:R-:W-:Y:S02]  /*14c10*/  LOP3.LUT R21, R40, 0xff, RZ, 0xc0, !PT ;  /* 0x000000ff28157812 */ /* 0x000fe400078ec0ff */
[----:B----4-:R-:W0:Y:S01]  /*14c20*/  LDS.128 R40, [R0+0x14400] ;  /* 0x0144000000287984 */ /* 0x010e220000000c00 */
[----:B------:R-:W-:Y:S02]  /*14c30*/  PRMT R48, R37, 0x7604, R36 ;  /* 0x0000760425307816 */ /* 0x000fe40000000024 */
[----:B------:R-:W-:Y:S02]  /*14c40*/  PRMT R53, R39, 0x7604, R38 ;  /* 0x0000760427357816 */ /* 0x000fe40000000026 */
[----:B------:R-:W-:Y:S02]  /*14c50*/  SHF.R.U32.HI R52, RZ, 0x8, R7 ;  /* 0x00000008ff347819 */ /* 0x000fe40000011607 */
[----:B------:R-:W-:Y:S02]  /*14c60*/  LOP3.LUT R51, R7, 0xff, RZ, 0xc0, !PT ;  /* 0x000000ff07337812 */ /* 0x000fe400078ec0ff */
[----:B------:R-:W-:-:S02]  /*14c70*/  LOP3.LUT R52, R52, 0xff, RZ, 0xc0, !PT ;  /* 0x000000ff34347812 */ /* 0x000fc400078ec0ff */
[----:B------:R-:W-:Y:S02]  /*14c80*/  LOP3.LUT R20, R5, 0xff, RZ, 0xc0, !PT ;  /* 0x000000ff05147812 */ /* 0x000fe400078ec0ff */
[----:B------:R-:W-:Y:S02]  /*14c90*/  SHF.R.U32.HI R50, RZ, 0x8, R6 ;  /* 0x00000008ff327819 */ /* 0x000fe40000011606 */
[----:B------:R-:W-:Y:S02]  /*14ca0*/  PRMT R52, R52, 0x7604, R51 ;  /* 0x0000760434347816 */ /* 0x000fe40000000033 */
[----:B------:R-:W-:Y:S02]  /*14cb0*/  LOP3.LUT R49, R6, 0xff, RZ, 0xc0, !PT ;  /* 0x000000ff06317812 */ /* 0x000fe400078ec0ff */
[----:B------:R-:W-:Y:S02]  /*14cc0*/  LOP3.LUT R50, R50, 0xff, RZ, 0xc0, !PT ;  /* 0x000000ff32327812 */ /* 0x000fe400078ec0ff */
[----:B------:R-:W-:-:S02]  /*14cd0*/  PRMT R20, R21, 0x7604, R20 ;  /* 0x0000760415147816 */ /* 0x000fc40000000014 */
[----:B------:R-:W-:Y:S02]  /*14ce0*/  SHF.R.U32.HI R51, RZ, 0x10, R5 ;  /* 0x00000010ff337819 */ /* 0x000fe40000011605 */
[----:B------:R-:W-:Y:S02]  /*14cf0*/  SHF.R.U32.HI R21, RZ, 0x10, R25 ;  /* 0x00000010ff157819 */ /* 0x000fe40000011619 */
[----:B------:R-:W-:Y:S01]  /*14d00*/  PRMT R57, R50, 0x7604, R49 ;  /* 0x0000760432397816 */ /* 0x000fe20000000031 */
[----:B------:R-:W-:Y:S01]  /*14d10*/  IMAD.U32 R51, R51, 0x10000, RZ ;  /* 0x0001000033337824 */ /* 0x000fe200078e00ff */
[----:B------:R-:W-:Y:S01]  /*14d20*/  SHF.R.U32.HI R49, RZ, 0x10, R27 ;  /* 0x00000010ff317819 */ /* 0x000fe2000001161b */
[----:B------:R-:W-:-:S03]  /*14d30*/  IMAD.U32 R21, R21, 0x10000, RZ ;  /* 0x0001000015157824 */ /* 0x000fc600078e00ff */
[----:B------:R-:W-:Y:S02]  /*14d40*/  SHF.L.U32 R49, R49, 0x10, RZ ;  /* 0x0000001031317819 */ /* 0x000fe400000006ff */
[----:B------:R-:W-:Y:S02]  /*14d50*/  LOP3.LUT R55, R20, 0xff0000, R51, 0xf8, !PT ;  /* 0x00ff000014377812 */ /* 0x000fe400078ef833 */
[----:B------:R-:W-:Y:S02]  /*14d60*/  LOP3.LUT R21, R46, 0xff0000, R21, 0xf8, !PT ;  /* 0x00ff00002e157812 */ /* 0x000fe400078ef815 */
[----:B------:R-:W-:Y:S02]  /*14d70*/  SHF.R.U32.HI R59, RZ, 0x10, R7 ;  /* 0x00000010ff3b7819 */ /* 0x000fe40000011607 */
[----:B------:R-:W-:Y:S02]  /*14d80*/  LOP3.LUT R49, R48, 0xff0000, R49, 0xf8, !PT ;  /* 0x00ff000030317812 */ /* 0x000fe400078ef831 */
[----:B------:R-:W-:-:S02]  /*14d90*/  LOP3.LUT R45, R45, 0xff0000, R24, 0xf8, !PT ;  /* 0x00ff00002d2d7812 */ /* 0x000fc400078ef818 */
[----:B------:R-:W-:Y:S02]  /*14da0*/  LOP3.LUT R47, R47, 0xff0000, R26, 0xf8, !PT ;  /* 0x00ff00002f2f7812 */ /* 0x000fe400078ef81a */
[----:B------:R-:W-:Y:S02]  /*14db0*/  LOP3.LUT R55, R55, 0xff000000, R5, 0xf8, !PT ;  /* 0xff00000037377812 */ /* 0x000fe400078ef805 */
[----:B------:R-:W-:Y:S02]  /*14dc0*/  LOP3.LUT R50, R21, 0xff000000, R25, 0xf8, !PT ;  /* 0xff00000015327812 */ /* 0x000fe400078ef819 */
[----:B------:R-:W-:Y:S01]  /*14dd0*/  LOP3.LUT R21, R53, 0xff0000, R4, 0xf8, !PT ;  /* 0x00ff000035157812 */ /* 0x000fe200078ef804 */
[----:B------:R-:W-:Y:S01]  /*14de0*/  IMAD.U32 R59, R59, 0x10000, RZ ;  /* 0x000100003b3b7824 */ /* 0x000fe200078e00ff */
[----:B------:R-:W-:Y:S02]  /*14df0*/  LOP3.LUT R51, R45, 0xff000000, R24, 0xf8, !PT ;  /* 0xff0000002d337812 */ /* 0x000fe400078ef818 */
[----:B------:R-:W-:-:S02]  /*14e00*/  LOP3.LUT R53, R49, 0xff000000, R27, 0xf8, !PT ;  /* 0xff00000031357812 */ /* 0x000fc400078ef81b */
[----:B------:R-:W-:Y:S02]  /*14e10*/  LOP3.LUT R20, R47, 0xff000000, R26, 0xf8, !PT ;  /* 0xff0000002f147812 */ /* 0x000fe400078ef81a */
[----:B------:R-:W-:Y:S02]  /*14e20*/  F2FP.F16.E4M3.UNPACK_B R27, R55 ;  /* 0x00000037ff1b723e */ /* 0x000fe400020006ff */
[----:B0-----:R-:W-:Y:S02]  /*14e30*/  F2FP.F16.E4M3.UNPACK_B R24, R41 ;  /* 0x00000029ff18723e */ /* 0x001fe400020006ff */
[----:B------:R-:W-:Y:S02]  /*14e40*/  F2FP.F16.E4M3.UNPACK_B R26, R50 ;  /* 0x00000032ff1a723e */ /* 0x000fe400020006ff */
[----:B------:R-:W-:Y:S01]  /*14e50*/  LOP3.LUT R56, R21, 0xff000000, R4, 0xf8, !PT ;  /* 0xff00000015387812 */ /* 0x000fe200078ef804 */
[----:B------:R-:W-:Y:S01]  /*14e60*/  HADD2.F32 R54, -RZ, R27.H0_H0 ;  /* 0x2000001bff367230 */ /* 0x000fe20000004100 */
[----:B------:R-:W-:Y:S01]  /*14e70*/  LOP3.LUT R59, R52, 0xff0000, R59, 0xf8, !PT ;  /* 0x00ff0000343b7812 */ /* 0x000fe200078ef83b */
[----:B------:R-:W-:Y:S01]  /*14e80*/  HADD2.F32 R5, -RZ, R24.H0_H0 ;  /* 0x20000018ff057230 */ /* 0x000fe20000004100 */
[----:B------:R-:W-:Y:S01]  /*14e90*/  LOP3.LUT R57, R57, 0xff0000, R6, 0xf8, !PT ;  /* 0x00ff000039397812 */ /* 0x000fe200078ef806 */
[----:B------:R-:W-:Y:S01]  /*14ea0*/  HADD2.F32 R52, -RZ, R26.H0_H0 ;  /* 0x2000001aff347230 */ /* 0x000fe20000004100 */
[----:B------:R-:W-:-:S02]  /*14eb0*/  F2FP.F16.E4M3.UNPACK_B R48, R43 ;  /* 0x0000002bff30723e */ /* 0x000fc400020006ff */
[----:B------:R-:W-:Y:S02]  /*14ec0*/  F2FP.F16.E4M3.UNPACK_B R49, R43.H1 ;  /* 0x0000002bff31723e */ /* 0x000fe400030006ff */
[----:B------:R-:W-:Y:S02]  /*14ed0*/  F2FP.F16.E4M3.UNPACK_B R43, R40.H1 ;  /* 0x00000028ff2b723e */ /* 0x000fe400030006ff */
[----:B------:R-:W-:Y:S01]  /*14ee0*/  LOP3.LUT R6, R57, 0xff000000, R6, 0xf8, !PT ;  /* 0xff00000039067812 */ /* 0x000fe200078ef806 */
[----:B------:R-:W-:Y:S01]  /*14ef0*/  FMUL.FTZ R57, R5, R52 ;  /* 0x0000003405397220 */ /* 0x000fe20000410000 */
[----:B------:R-:W-:Y:S02]  /*14f00*/  F2FP.F16.E4M3.UNPACK_B R55, R55.H1 ;  /* 0x00000037ff37723e */ /* 0x000fe400030006ff */
[----:B------:R-:W-:Y:S01]  /*14f10*/  F2FP.F16.E4M3.UNPACK_B R50, R50.H1 ;  /* 0x00000032ff32723e */ /* 0x000fe200030006ff */
[----:B------:R-:W-:Y:S01]  /*14f20*/  HADD2.F32 R24, -RZ, R24.H1_H1 ;  /* 0x30000018ff187230 */ /* 0x000fe20000004100 */
[----:B------:R-:W-:Y:S01]  /*14f30*/  LOP3.LUT R59, R59, 0xff000000, R7, 0xf8, !PT ;  /* 0xff0000003b3b7812 */ /* 0x000fe200078ef807 */
[----:B--2---:R-:W0:Y:S02]  /*14f40*/  LDS.128 R36, [R67+0x14400] ;  /* 0x0144000043247984 */ /* 0x004e240000000c00 */
[----:B0-----:R-:W-:-:S02]  /*14f50*/  F2FP.F16.E4M3.UNPACK_B R21, R37 ;  /* 0x00000025ff15723e */ /* 0x001fc400020006ff */
[----:B------:R-:W-:Y:S02]  /*14f60*/  F2FP.F16.E4M3.UNPACK_B R45, R37.H1 ;  /* 0x00000025ff2d723e */ /* 0x000fe400030006ff */
[-C--:B------:R-:W-:Y:S02]  /*14f70*/  F2FP.F16.E4M3.UNPACK_B R46, R39.reuse ;  /* 0x00000027ff2e723e */ /* 0x080fe400020006ff */
[----:B------:R-:W-:Y:S02]  /*14f80*/  F2FP.F16.E4M3.UNPACK_B R47, R39.H1 ;  /* 0x00000027ff2f723e */ /* 0x000fe400030006ff */
[-C--:B------:R-:W-:Y:S02]  /*14f90*/  F2FP.F16.E4M3.UNPACK_B R37, R36.reuse ;  /* 0x00000024ff25723e */ /* 0x080fe400020006ff */
[----:B------:R-:W-:Y:S01]  /*14fa0*/  F2FP.F16.E4M3.UNPACK_B R39, R36.H1 ;  /* 0x00000024ff27723e */ /* 0x000fe200030006ff */
[----:B------:R-:W-:Y:S01]  /*14fb0*/  HADD2.F32 R25, -RZ, R21.H0_H0 ;  /* 0x20000015ff197230 */ /* 0x000fe20000004100 */
[----:B------:R-:W-:-:S02]  /*14fc0*/  F2FP.F16.E4M3.UNPACK_B R36, R41.H1 ;  /* 0x00000029ff24723e */ /* 0x000fc400030006ff */
[----:B------:R-:W-:Y:S01]  /*14fd0*/  F2FP.F16.E4M3.UNPACK_B R41, R40 ;  /* 0x00000028ff29723e */ /* 0x000fe200020006ff */
[----:B------:R-:W-:-:S04]  /*14fe0*/  FMUL.FTZ R40, R5, R54 ;  /* 0x0000003605287220 */ /* 0x000fc80000410000 */
[C---:B------:R-:W-:Y:S01]  /*14ff0*/  FFMA.FTZ R5, R25.reuse, R52, -R40 ;  /* 0x0000003419057223 */ /* 0x040fe20000010828 */
[----:B------:R-:W-:Y:S01]  /*15000*/  FFMA.FTZ R25, R25, R54, R57 ;  /* 0x0000003619197223 */ /* 0x000fe20000010039 */
[----:B------:R-:W-:Y:S02]  /*15010*/  HADD2.F32 R54, -RZ, R27.H1_H1 ;  /* 0x3000001bff367230 */ /* 0x000fe40000004100 */
[----:B------:R-:W-:Y:S02]  /*15020*/  HADD2.F32 R40, -RZ, R26.H1_H1 ;  /* 0x3000001aff287230 */ /* 0x000fe40000004100 */
[----:B------:R-:W-:Y:S02]  /*15030*/  HADD2.F32 R57, -RZ, R55.H0_H0 ;  /* 0x20000037ff397230 */ /* 0x000fe40000004100 */
[----:B------:R-:W-:Y:S02]  /*15040*/  HADD2.F32 R26, -RZ, R36.H0_H0 ;  /* 0x20000024ff1a7230 */ /* 0x000fe40000004100 */
[----:B------:R-:W-:-:S02]  /*15050*/  HADD2.F32 R52, -RZ, R50.H0_H0 ;  /* 0x20000032ff347230 */ /* 0x000fc40000004100 */
[C---:B------:R-:W-:Y:S01]  /*15060*/  FMUL.FTZ R58, R24.reuse, R54 ;  /* 0x00000036183a7220 */ /* 0x040fe20000410000 */
[----:B------:R-:W-:Y:S02]  /*15070*/  HADD2.F32 R21, -RZ, R21.H1_H1 ;  /* 0x30000015ff157230 */ /* 0x000fe40000004100 */
[----:B------:R-:W-:Y:S01]  /*15080*/  FMUL.FTZ R61, R24, R40 ;  /* 0x00000028183d7220 */ /* 0x000fe20000410000 */
[----:B------:R-:W-:Y:S02]  /*15090*/  HADD2.F32 R27, -RZ, R45.H0_H0 ;  /* 0x2000002dff1b7230 */ /* 0x000fe40000004100 */
[C---:B------:R-:W-:Y:S01]  /*150a0*/  FMUL.FTZ R60, R26.reuse, R57 ;  /* 0x000000391a3c7220 */ /* 0x040fe20000410000 */
[----:B------:R-:W-:Y:S01]  /*150b0*/  FMUL.FTZ R62, R26, R52 ;  /* 0x000000341a3e7220 */ /* 0x000fe20000410000 */
[C---:B------:R-:W-:Y:S01]  /*150c0*/  FFMA.FTZ R24, R21.reuse, R40, -R58 ;  /* 0x0000002815187223 */ /* 0x040fe2000001083a */
[----:B------:R-:W-:Y:S01]  /*150d0*/  FFMA.FTZ R26, R21, R54, R61 ;  /* 0x00000036151a7223 */ /* 0x000fe2000001003d */
[----:B------:R-:W-:Y:S01]  /*150e0*/  F2FP.F16.E4M3.UNPACK_B R58, R59 ;  /* 0x0000003bff3a723e */ /* 0x000fe200020006ff */
[C---:B------:R-:W-:Y:S01]  /*150f0*/  FFMA.FTZ R21, R27.reuse, R52, -R60 ;  /* 0x000000341b157223 */ /* 0x040fe2000001083c */
[----:B------:R-:W-:Y:S01]  /*15100*/  F2FP.F16.E4M3.UNPACK_B R54, R53 ;  /* 0x00000035ff36723e */ /* 0x000fe200020006ff */
[----:B------:R-:W-:Y:S01]  /*15110*/  FFMA.FTZ R27, R27, R57, R62 ;  /* 0x000000391b1b7223 */ /* 0x000fe2000001003e */
[----:B------:R-:W-:-:S02]  /*15120*/  HADD2.F32 R57, -RZ, R55.H1_H1 ;  /* 0x30000037ff397230 */ /* 0x000fc40000004100 */
[----:B------:R-:W-:Y:S02]  /*15130*/  HADD2.F32 R36, -RZ, R36.H1_H1 ;  /* 0x30000024ff247230 */ /* 0x000fe40000004100 */
[----:B------:R-:W-:Y:S02]  /*15140*/  HADD2.F32 R52, -RZ, R50.H1_H1 ;  /* 0x30000032ff347230 */ /* 0x000fe40000004100 */
[----:B------:R-:W-:Y:S02]  /*15150*/  HADD2.F32 R61, -RZ, R58.H0_H0 ;  /* 0x2000003aff3d7230 */ /* 0x000fe40000004100 */
[----:B------:R-:W-:Y:S02]  /*15160*/  HADD2.F32 R50, -RZ, R48.H0_H0 ;  /* 0x20000030ff327230 */ /* 0x000fe40000004100 */
[----:B------:R-:W-:Y:S02]  /*15170*/  HADD2.F32 R55, -RZ, R54.H0_H0 ;  /* 0x20000036ff377230 */ /* 0x000fe40000004100 */
[----:B------:R-:W-:Y:S01]  /*15180*/  FMUL.FTZ R60, R36, R57 ;  /* 0x00000039243c7220 */ /* 0x000fe20000410000 */
[----:B------:R-:W-:-:S02]  /*15190*/  HADD2.F32 R45, -RZ, R45.H1_H1 ;  /* 0x3000002dff2d7230 */ /* 0x000fc40000004100 */
[-C--:B------:R-:W-:Y:S01]  /*151a0*/  FMUL.FTZ R36, R36, R52.reuse ;  /* 0x0000003424247220 */ /* 0x080fe20000410000 */
[----:B------:R-:W-:Y:S02]  /*151b0*/  HADD2.F32 R40, -RZ, R46.H0_H0 ;  /* 0x2000002eff287230 */ /* 0x000fe40000004100 */
[C---:B------:R-:W-:Y:S01]  /*151c0*/  FMUL.FTZ R63, R50.reuse, R61 ;  /* 0x0000003d323f7220 */ /* 0x040fe20000410000 */
[----:B------:R-:W-:Y:S01]  /*151d0*/  F2FP.F16.E4M3.UNPACK_B R59, R59.H1 ;  /* 0x0000003bff3b723e */ /* 0x000fe200030006ff */
[----:B------:R-:W-:Y:S01]  /*151e0*/  FMUL.FTZ R50, R50, R55 ;  /* 0x0000003732327220 */ /* 0x000fe20000410000 */
[----:B------:R-:W-:Y:S01]  /*151f0*/  F2FP.F16.E4M3.UNPACK_B R53, R53.H1 ;  /* 0x00000035ff35723e */ /* 0x000fe200030006ff */
[C---:B------:R-:W-:Y:S01]  /*15200*/  FFMA.FTZ R62, R45.reuse, R57, R36 ;  /* 0x000000392d3e7223 */ /* 0x040fe20000010024 */
[----:B------:R-:W-:Y:S01]  /*15210*/  FFMA.FTZ R60, R45, R52, -R60 ;  /* 0x000000342d3c7223 */ /* 0x000fe2000001083c */
[----:B------:R-:W-:Y:S01]  /*15220*/  FFMA.FTZ R36, R40, R55, -R63 ;  /* 0x0000003728247223 */ /* 0x000fe2000001083f */
[----:B------:R-:W-:-:S02]  /*15230*/  HADD2.F32 R57, -RZ, R58.H1_H1 ;  /* 0x3000003aff397230 */ /* 0x000fc40000004100 */
[----:B------:R-:W-:Y:S01]  /*15240*/  FFMA.FTZ R61, R40, R61, R50 ;  /* 0x0000003d283d7223 */ /* 0x000fe20000010032 */
[----:B------:R-:W-:Y:S02]  /*15250*/  HADD2.F32 R48, -RZ, R48.H1_H1 ;  /* 0x30000030ff307230 */ /* 0x000fe40000004100 */
[----:B------:R-:W-:Y:S02]  /*15260*/  HADD2.F32 R55, -RZ, R54.H1_H1 ;  /* 0x30000036ff377230 */ /* 0x000fe40000004100 */
[----:B------:R-:W-:Y:S02]  /*15270*/  HADD2.F32 R52, -RZ, R59.H0_H0 ;  /* 0x2000003bff347230 */ /* 0x000fe40000004100 */
[----:B------:R-:W-:Y:S02]  /*15280*/  HADD2.F32 R45, -RZ, R49.H0_H0 ;  /* 0x20000031ff2d7230 */ /* 0x000fe40000004100 */
[----:B------:R-:W-:Y:S02]  /*15290*/  HADD2.F32 R50, -RZ, R53.H0_H0 ;  /* 0x20000035ff327230 */ /* 0x000fe40000004100 */
[----:B------:R-:W-:Y:S01]  /*152a0*/  FMUL.FTZ R63, R48, R57 ;  /* 0x00000039303f7220 */ /* 0x000fe20000410000 */
[----:B------:R-:W-:-:S02]  /*152b0*/  HADD2.F32 R46, -RZ, R46.H1_H1 ;  /* 0x3000002eff2e7230 */ /* 0x000fc40000004100 */
[----:B------:R-:W-:Y:S01]  /*152c0*/  FMUL.FTZ R48, R48, R55 ;  /* 0x0000003730307220 */ /* 0x000fe20000410000 */
[----:B------:R-:W-:Y:S02]  /*152d0*/  HADD2.F32 R40, -RZ, R47.H0_H0 ;  /* 0x2000002fff287230 */ /* 0x000fe40000004100 */
[C---:B------:R-:W-:Y:S01]  /*152e0*/  FMUL.FTZ R65, R45.reuse, R52 ;  /* 0x000000342d417220 */ /* 0x040fe20000410000 */
[----:B------:R-:W-:Y:S01]  /*152f0*/  FMUL.FTZ R45, R45, R50 ;  /* 0x000000322d2d7220 */ /* 0x000fe20000410000 */
[----:B------:R-:W-:-:S03]  /*15300*/  FFMA.FTZ R64, R46, R57, R48 ;  /* 0x000000392e407223 */ /* 0x000fc60000010030 */
[----:B------:R-:W-:Y:S01]  /*15310*/  FFMA.FTZ R57, R40, R52, R45 ;  /* 0x0000003428397223 */ /* 0x000fe2000001002d */
[----:B------:R-:W-:Y:S01]  /*15320*/  F2FP.F16.E4M3.UNPACK_B R52, R56.H1 ;  /* 0x00000038ff34723e */ /* 0x000fe200030006ff */
[----:B------:R-:W-:Y:S01]  /*15330*/  FFMA.FTZ R63, R46, R55, -R63 ;  /* 0x000000372e3f7223 */ /* 0x000fe2000001083f */
[----:B------:R-:W-:Y:S01]  /*15340*/  FFMA.FTZ R65, R40, R50, -R65 ;  /* 0x0000003228417223 */ /* 0x000fe20000010841 */
[----:B------:R-:W-:Y:S01]  /*15350*/  HADD2.F32 R50, -RZ, R53.H1_H1 ;  /* 0x30000035ff327230 */ /* 0x000fe20000004100 */
[----:B------:R-:W-:Y:S01]  /*15360*/  F2FP.F16.E4M3.UNPACK_B R46, R51.H1 ;  /* 0x00000033ff2e723e */ /* 0x000fe200030006ff */
[----:B------:R-:W-:Y:S02]  /*15370*/  HADD2.F32 R54, -RZ, R59.H1_H1 ;  /* 0x3000003bff367230 */ /* 0x000fe40000004100 */
[----:B------:R-:W-:Y:S02]  /*15380*/  HADD2.F32 R49, -RZ, R49.H1_H1 ;  /* 0x30000031ff317230 */ /* 0x000fe40000004100 */
[----:B------:R-:W-:-:S02]  /*15390*/  HADD2.F32 R53, -RZ, R52.H0_H0 ;  /* 0x20000034ff357230 */ /* 0x000fc40000004100 */
[----:B------:R-:W-:Y:S02]  /*153a0*/  HADD2.F32 R45, -RZ, R43.H0_H0 ;  /* 0x2000002bff2d7230 */ /* 0x000fe40000004100 */
[C---:B------:R-:W-:Y:S01]  /*153b0*/  FMUL.FTZ R66, R49.reuse, R54 ;  /* 0x0000003631427220 */ /* 0x040fe20000410000 */
[----:B------:R-:W-:Y:S02]  /*153c0*/  HADD2.F32 R48, -RZ, R46.H0_H0 ;  /* 0x2000002eff307230 */ /* 0x000fe40000004100 */
[----:B------:R-:W-:Y:S01]  /*153d0*/  FMUL.FTZ R55, R49, R50 ;  /* 0x0000003231377220 */ /* 0x000fe20000410000 */
[----:B------:R-:W-:Y:S02]  /*153e0*/  HADD2.F32 R40, -RZ, R39.H0_H0 ;  /* 0x20000027ff287230 */ /* 0x000fe40000004100 */
[----:B------:R-:W-:Y:S01]  /*153f0*/  FMUL.FTZ R49, R45, R53 ;  /* 0x000000352d317220 */ /* 0x000fe20000410000 */
[----:B------:R-:W-:Y:S02]  /*15400*/  HADD2.F32 R52, -RZ, R52.H1_H1 ;  /* 0x30000034ff347230 */ /* 0x000fe40000004100 */
[----:B------:R-:W-:-:S02]  /*15410*/  HADD2.F32 R43, -RZ, R43.H1_H1 ;  /* 0x3000002bff2b7230 */ /* 0x000fc40000004100 */
[----:B------:R-:W-:Y:S02]  /*15420*/  HADD2.F32 R46, -RZ, R46.H1_H1 ;  /* 0x3000002eff2e7230 */ /* 0x000fe40000004100 */
[-C--:B------:R-:W-:Y:S01]  /*15430*/  FMUL.FTZ R58, R45, R48.reuse ;  /* 0x000000302d3a7220 */ /* 0x080fe20000410000 */
[----:B------:R-:W-:Y:S01]  /*15440*/  FFMA.FTZ R49, R40, R48, -R49 ;  /* 0x0000003028317223 */ /* 0x000fe20000010831 */
[----:B------:R-:W-:Y:S02]  /*15450*/  HADD2.F32 R39, -RZ, R39.H1_H1 ;  /* 0x30000027ff277230 */ /* 0x000fe40000004100 */
[C---:B------:R-:W-:Y:S01]  /*15460*/  FMUL.FTZ R48, R43.reuse, R52 ;  /* 0x000000342b307220 */ /* 0x040fe20000410000 */
[----:B------:R-:W-:Y:S01]  /*15470*/  F2FP.F16.E4M3.UNPACK_B R56, R56 ;  /* 0x00000038ff38723e */ /* 0x000fe200020006ff */
[----:B------:R-:W-:Y:S01]  /*15480*/  FMUL.FTZ R43, R43, R46 ;  /* 0x0000002e2b2b7220 */ /* 0x000fe20000410000 */
[----:B------:R-:W-:Y:S01]  /*15490*/  F2FP.F16.E4M3.UNPACK_B R51, R51 ;  /* 0x00000033ff33723e */ /* 0x000fe200020006ff */
[----:B------:R-:W-:-:S02]  /*154a0*/  HADD2.F32 R47, -RZ, R47.H1_H1 ;  /* 0x3000002fff2f7230 */ /* 0x000fc40000004100 */
[----:B------:R-:W-:Y:S01]  /*154b0*/  FFMA.FTZ R58, R40, R53, R58 ;  /* 0x00000035283a7223 */ /* 0x000fe2000001003a */
[----:B------:R-:W-:Y:S01]  /*154c0*/  FFMA.FTZ R53, R39, R52, R43 ;  /* 0x0000003427357223 */ /* 0x000fe2000001002b */
[----:B------:R-:W-:Y:S02]  /*154d0*/  HADD2.F32 R45, -RZ, R56.H0_H0 ;  /* 0x20000038ff2d7230 */ /* 0x000fe40000004100 */
[----:B------:R-:W-:Y:S02]  /*154e0*/  HADD2.F32 R40, -RZ, R41.H0_H0 ;  /* 0x20000029ff287230 */ /* 0x000fe40000004100 */
[----:B------:R-:W-:Y:S02]  /*154f0*/  HADD2.F32 R43, -RZ, R51.H0_H0 ;  /* 0x20000033ff2b7230 */ /* 0x000fe40000004100 */
[----:B------:R-:W-:Y:S01]  /*15500*/  FFMA.FTZ R68, R47, R54, R55 ;  /* 0x000000362f447223 */ /* 0x000fe20000010037 */
[----:B------:R-:W-:Y:S01]  /*15510*/  FFMA.FTZ R54, R39, R46, -R48 ;  /* 0x0000002e27367223 */ /* 0x000fe20000010830 */
[----:B------:R-:W-:-:S02]  /*15520*/  HADD2.F32 R39, -RZ, R37.H0_H0 ;  /* 0x20000025ff277230 */ /* 0x000fc40000004100 */
[C---:B------:R-:W-:Y:S01]  /*15530*/  FMUL.FTZ R46, R40.reuse, R45 ;  /* 0x0000002d282e7220 */ /* 0x040fe20000410000 */
[----:B------:R-:W-:Y:S02]  /*15540*/  HADD2.F32 R56, -RZ, R56.H1_H1 ;  /* 0x30000038ff387230 */ /* 0x000fe40000004100 */
[-C--:B------:R-:W-:Y:S01]  /*15550*/  FMUL.FTZ R48, R40, R43.reuse ;  /* 0x0000002b28307220 */ /* 0x080fe20000410000 */
[----:B------:R-:W-:Y:S02]  /*15560*/  HADD2.F32 R41, -RZ, R41.H1_H1 ;  /* 0x30000029ff297230 */ /* 0x000fe40000004100 */
[----:B------:R-:W-:Y:S02]  /*15570*/  HADD2.F32 R40, -RZ, R51.H1_H1 ;  /* 0x30000033ff287230 */ /* 0x000fe40000004100 */
[----:B------:R-:W-:Y:S01]  /*15580*/  FFMA.FTZ R66, R47, R50, -R66 ;  /* 0x000000322f427223 */ /* 0x000fe20000010842 */
[-C--:B------:R-:W-:Y:S01]  /*15590*/  F2FP.F16.E4M3.UNPACK_B R7, R42.reuse ;  /* 0x0000002aff07723e */ /* 0x080fe200020006ff */
        /* <DEDUP_REMOVED lines=8> */
[----:B------:R-:W-:Y:S01]  /*15620*/  F2FP.F16.E4M3.UNPACK_B R4, R38 ;  /* 0x00000026ff04723e */ /* 0x000fe200020006ff */
[----:B------:R-:W-:Y:S01]  /*15630*/  FFMA.FTZ R50, R37, R40, -R50 ;  /* 0x0000002825327223 */ /* 0x000fe20000010832 */
[----:B------:R-:W-:Y:S01]  /*15640*/  F2FP.F16.E4M3.UNPACK_B R38, R38.H1 ;  /* 0x00000026ff26723e */ /* 0x000fe200030006ff */
[----:B------:R-:W-:-:S02]  /*15650*/  HADD2.F32 R48, -RZ, R46.H0_H0 ;  /* 0x2000002eff307230 */ /* 0x000fc40000004100 */
[----:B------:R-:W-:Y:S01]  /*15660*/  FFMA.FTZ R56, R37, R56, R41 ;  /* 0x0000003825387223 */ /* 0x000fe20000010029 */
[----:B------:R-:W-:Y:S02]  /*15670*/  HADD2.F32 R39, -RZ, R42.H0_H0 ;  /* 0x2000002aff277230 */ /* 0x000fe40000004100 */
[--C-:B------:R-:W-:Y:S02]  /*15680*/  HADD2.F32 R40, -RZ, R43.reuse.H0_H0 ;  /* 0x2000002bff287230 */ /* 0x100fe40000004100 */
[----:B------:R-:W-:Y:S02]  /*15690*/  HADD2.F32 R41, -RZ, R46.H1_H1 ;  /* 0x3000002eff297230 */ /* 0x000fe40000004100 */
[----:B------:R-:W-:Y:S02]  /*156a0*/  HADD2.F32 R42, -RZ, R42.H1_H1 ;  /* 0x3000002aff2a7230 */ /* 0x000fe40000004100 */
[----:B------:R-:W-:Y:S02]  /*156b0*/  HADD2.F32 R43, -RZ, R43.H1_H1 ;  /* 0x3000002bff2b7230 */ /* 0x000fe40000004100 */
[----:B------:R-:W-:Y:S01]  /*156c0*/  FMUL.FTZ R52, R39, R48 ;  /* 0x0000003027347220 */ /* 0x000fe20000410000 */
[----:B------:R-:W-:-:S02]  /*156d0*/  HADD2.F32 R37, -RZ, R38.H0_H0 ;  /* 0x20000026ff257230 */ /* 0x000fc40000004100 */
[----:B------:R-:W-:Y:S01]  /*156e0*/  FMUL.FTZ R46, R39, R40 ;  /* 0x00000028272e7220 */ /* 0x000fe20000410000 */
[----:B------:R-:W-:Y:S02]  /*156f0*/  HADD2.F32 R38, -RZ, R38.H1_H1 ;  /* 0x30000026ff267230 */ /* 0x000fe40000004100 */
[C---:B------:R-:W-:Y:S01]  /*15700*/  FMUL.FTZ R39, R42.reuse, R41 ;  /* 0x000000292a277220 */ /* 0x040fe20000410000 */
[----:B------:R-:W-:Y:S01]  /*15710*/  F2FP.F16.E4M3.UNPACK_B R20, R20 ;  /* 0x00000014ff14723e */ /* 0x000fe200020006ff */
[-C--:B------:R-:W-:Y:S01]  /*15720*/  FMUL.FTZ R42, R42, R43.reuse ;  /* 0x0000002b2a2a7220 */ /* 0x080fe20000410000 */
[----:B------:R-:W-:Y:S01]  /*15730*/  F2FP.F16.E4M3.UNPACK_B R6, R6 ;  /* 0x00000006ff06723e */ /* 0x000fe200020006ff */
[C---:B------:R-:W-:Y:S01]  /*15740*/  FFMA.FTZ R52, R37.reuse, R40, -R52 ;  /* 0x0000002825347223 */ /* 0x040fe20000010834 */
[----:B------:R-:W-:Y:S01]  /*15750*/  FFMA.FTZ R46, R37, R48, R46 ;  /* 0x00000030252e7223 */ /* 0x000fe2000001002e */
[C---:B------:R-:W-:Y:S01]  /*15760*/  FFMA.FTZ R51, R38.reuse, R43, -R39 ;  /* 0x0000002b26337223 */ /* 0x040fe20000010827 */
[----:B------:R-:W-:Y:S01]  /*15770*/  FFMA.FTZ R55, R38, R41, R42 ;  /* 0x0000002926377223 */ /* 0x000fe2000001002a */
[----:B------:R-:W-:-:S02]  /*15780*/  HADD2.F32 R37, -RZ, R20.H0_H0 ;  /* 0x20000014ff257230 */ /* 0x000fc40000004100 */
[----:B------:R-:W-:Y:S02]  /*15790*/  HADD2.F32 R38, -RZ, R20.H1_H1 ;  /* 0x30000014ff267230 */ /* 0x000fe40000004100 */
[--C-:B------:R-:W-:Y:S02]  /*157a0*/  HADD2.F32 R39, -RZ, R6.reuse.H0_H0 ;  /* 0x20000006ff277230 */ /* 0x100fe40000004100 */
[--C-:B------:R-:W-:Y:S02]  /*157b0*/  HADD2.F32 R20, -RZ, R7.reuse.H0_H0 ;  /* 0x20000007ff147230 */ /* 0x100fe40000004100 */
[----:B------:R-:W-:Y:S02]  /*157c0*/  HADD2.F32 R40, -RZ, R6.H1_H1 ;  /* 0x30000006ff287230 */ /* 0x000fe40000004100 */
[----:B------:R-:W-:Y:S02]  /*157d0*/  HADD2.F32 R7, -RZ, R7.H1_H1 ;  /* 0x30000007ff077230 */ /* 0x000fe40000004100 */
[----:B------:R-:W-:Y:S01]  /*157e0*/  FMUL.FTZ R41, R20, R39 ;  /* 0x0000002714297220 */ /* 0x000fe20000410000 */
[----:B------:R-:W-:-:S02]  /*157f0*/  HADD2.F32 R6, -RZ, R4.H0_H0 ;  /* 0x20000004ff067230 */ /* 0x000fc40000004100 */
[-C--:B------:R-:W-:Y:S01]  /*15800*/  FMUL.FTZ R20, R20, R37.reuse ;  /* 0x0000002514147220 */ /* 0x080fe20000410000 */
[----:B------:R-:W-:Y:S02]  /*15810*/  HADD2.F32 R4, -RZ, R4.H1_H1 ;  /* 0x30000004ff047230 */ /* 0x000fe40000004100 */
[C---:B------:R-:W-:Y:S01]  /*15820*/  FMUL.FTZ R43, R7.reuse, R40 ;  /* 0x00000028072b7220 */ /* 0x040fe20000410000 */
        /* <DEDUP_REMOVED lines=9> */
[----:B------:R-:W-:Y:S02]  /*158c0*/  F2FP.SATFINITE.E4M3.F32.PACK_AB_MERGE_C R51, R51, R52, RZ ;  /* 0x000000343333723e */ /* 0x000fe400048070ff */
[----:B------:R-:W-:Y:S02]  /*158d0*/  F2FP.SATFINITE.E4M3.F32.PACK_AB_MERGE_C R57, R68, R57, RZ ;  /* 0x000000394439723e */ /* 0x000fe400048070ff */
[----:B------:R-:W-:Y:S02]  /*158e0*/  F2FP.SATFINITE.E4M3.F32.PACK_AB_MERGE_C R53, R53, R58, RZ ;  /* 0x0000003a3535723e */ /* 0x000fe400048070ff */
[----:B------:R-:W-:-:S02]  /*158f0*/  F2FP.SATFINITE.E4M3.F32.PACK_AB_MERGE_C R46, R55, R46, RZ ;  /* 0x0000002e372e723e */ /* 0x000fc400048070ff */
[----:B------:R-:W-:Y:S02]  /*15900*/  F2FP.SATFINITE.E4M3.F32.PACK_AB_MERGE_C R5, R24, R5, R21 ;  /* 0x000000051805723e */ /* 0x000fe40004807015 */
[----:B------:R-:W-:Y:S02]  /*15910*/  F2FP.SATFINITE.E4M3.F32.PACK_AB_MERGE_C R7, R63, R36, R7 ;  /* 0x000000243f07723e */ /* 0x000fe40004807007 */
[----:B------:R-:W-:Y:S02]  /*15920*/  F2FP.SATFINITE.E4M3.F32.PACK_AB_MERGE_C R25, R26, R25, R27 ;  /* 0x000000191a19723e */ /* 0x000fe4000480701b */
[----:B------:R-:W-:Y:S02]  /*15930*/  F2FP.SATFINITE.E4M3.F32.PACK_AB_MERGE_C R4, R50, R47, R4 ;  /* 0x0000002f3204723e */ /* 0x000fe40004807004 */
[----:B------:R-:W-:Y:S02]  /*15940*/  F2FP.SATFINITE.E4M3.F32.PACK_AB_MERGE_C R6, R6, R41, R51 ;  /* 0x000000290606723e */ /* 0x000fe40004807033 */
[----:B------:R-:W-:-:S02]  /*15950*/  F2FP.SATFINITE.E4M3.F32.PACK_AB_MERGE_C R27, R64, R61, R57 ;  /* 0x0000003d401b723e */ /* 0x000fc40004807039 */
[----:B------:R-:W-:Y:S02]  /*15960*/  F2FP.SATFINITE.E4M3.F32.PACK_AB_MERGE_C R24, R56, R45, R53 ;  /* 0x0000002d3818723e */ /* 0x000fe40004807035 */
[----:B------:R-:W-:Y:S01]  /*15970*/  F2FP.SATFINITE.E4M3.F32.PACK_AB_MERGE_C R26, R37, R20, R46 ;  /* 0x00000014251a723e */ /* 0x000fe2000480702e */
[----:B------:R1:W-:Y:S04]  /*15980*/  STS.128 [R67+0x14400], R4 ;  /* 0x0144000443007388 */ /* 0x0003e80000000c00 */
[----:B------:R1:W-:Y:S02]  /*15990*/  STS.128 [R0+0x14400], R24 ;  /* 0x0144001800007388 */ /* 0x0003e40000000c00 */
.L_x_2777:
[----:B------:R-:W-:Y:S05]  /*159a0*/  BSYNC B1 ;  /* 0x0000000000017941 */ /* 0x000fea0003800000 */
.L_x_2776:
[----:B------:R-:W-:Y:S04]  /*159b0*/  BSSY B1, `(.L_x_2778) ;  /* 0x0000101000017945 */ /* 0x000fe80003800000 */
[----:B------:R-:W-:Y:S05]  /*159c0*/  @P1 BRA `(.L_x_2779) ;  /* 0x0000000c00fc1947 */ /* 0x000fea0003800000 */
[----:B------:R-:W2:Y:S01]  /*159d0*/  LDL R62, [R1+0x24] ;  /* 0x00002400013e7983 */ /* 0x000ea20000100800 */
[----:B-1---5:R-:W-:Y:S02]  /*159e0*/  SHF.R.U32.HI R0, RZ, 0x8, R28 ;  /* 0x00000008ff007819 */ /* 0x022fe4000001161c */
[----:B------:R-:W-:Y:S02]  /*159f0*/  LOP3.LUT R5, R28, 0xff, RZ, 0xc0, !PT ;  /* 0x000000ff1c057812 */ /* 0x000fe400078ec0ff */
[----:B------:R-:W-:Y:S02]  /*15a00*/  LOP3.LUT R4, R0, 0xff, RZ, 0xc0, !PT ;  /* 0x000000ff00047812 */ /* 0x000fe400078ec0ff */
[----:B------:R-:W-:Y:S02]  /*15a10*/  LEA.HI R0, R3, R192, RZ, 0x1c ;  /* 0x000000c003007211 */ /* 0x000fe400078fe0ff */
[----:B---3--:R-:W-:Y:S02]  /*15a20*/  PRMT R37, R4, 0x7604, R5 ;  /* 0x0000760404257816 */ /* 0x008fe40000000005 */
        /* <DEDUP_REMOVED lines=13> */
[----:B------:R-:W-:Y:S02]  /*15b00*/  SHF.R.U32.HI R0, RZ, 0x8, R9 ;  /* 0x00000008ff007819 */ /* 0x000fe40000011609 */
[----:B------:R-:W-:-:S02]  /*15b10*/  LOP3.LUT R5, R5, R208, RZ, 0x3c, !PT ;  /* 0x000000d005057212 */ /* 0x000fc400078e3cff */
[----:B------:R-:W-:Y:S02]  /*15b20*/  LOP3.LUT R4, R4, 0xffffe000, RZ, 0xc0, !PT ;  /* 0xffffe00004047812 */ /* 0x000fe400078ec0ff */
[----:B------:R-:W-:Y:S02]  /*15b30*/  LOP3.LUT R7, R29, 0xff, RZ, 0xc0, !PT ;  /* 0x000000ff1d077812 */ /* 0x000fe400078ec0ff */
[----:B------:R-:W-:Y:S02]  /*15b40*/  LOP3.LUT R6, R6, 0xff, RZ, 0xc0, !PT ;  /* 0x000000ff06067812 */ /* 0x000fe400078ec0ff */
[----:B------:R-:W-:Y:S02]  /*15b50*/  PRMT R45, R20, 0x7604, R25 ;  /* 0x00007604142d7816 */ /* 0x000fe40000000019 */
[----:B------:R-:W-:Y:S02]  /*15b60*/  LOP3.LUT R25, R9, 0xff, RZ, 0xc0, !PT ;  /* 0x000000ff09197812 */ /* 0x000fe400078ec0ff */
[----:B------:R-:W-:-:S02]  /*15b70*/  SHF.R.U32.HI R24, RZ, 0x8, R11 ;  /* 0x00000008ff187819 */ /* 0x000fc4000001160b */
[----:B------:R-:W-:Y:S02]  /*15b80*/  LOP3.LUT R0, R0, 0xff, RZ, 0xc0, !PT ;  /* 0x000000ff00007812 */ /* 0x000fe400078ec0ff */
[----:B------:R-:W-:Y:S02]  /*15b90*/  IADD3 R21, R5, R209, R4 ;  /* 0x000000d105157210 */ /* 0x000fe40007ffe004 */
[----:B------:R-:W-:Y:S02]  /*15ba0*/  SHF.R.U32.HI R20, RZ, 0x8, R10 ;  /* 0x00000008ff147819 */ /* 0x000fe4000001160a */
[----:B------:R-:W-:Y:S02]  /*15bb0*/  PRMT R36, R6, 0x7604, R7 ;  /* 0x0000760406247816 */ /* 0x000fe40000000007 */
[----:B------:R-:W-:Y:S02]  /*15bc0*/  SHF.R.U32.HI R6, RZ, 0x8, R30 ;  /* 0x00000008ff067819 */ /* 0x000fe4000001161e */
[----:B------:R-:W-:-:S02]  /*15bd0*/  LOP3.LUT R27, R10, 0xff, RZ, 0xc0, !PT ;  /* 0x000000ff0a1b7812 */ /* 0x000fc400078ec0ff */
[----:B------:R-:W-:Y:S02]  /*15be0*/  LOP3.LUT R24, R24, 0xff, RZ, 0xc0, !PT ;  /* 0x000000ff18187812 */ /* 0x000fe400078ec0ff */
[----:B------:R-:W-:Y:S02]  /*15bf0*/  PRMT R49, R0, 0x7604, R25 ;  /* 0x0000760400317816 */ /* 0x000fe40000000019 */
[----:B------:R-:W-:Y:S02]  /*15c00*/  LOP3.LUT R20, R20, 0xff, RZ, 0xc0, !PT ;  /* 0x000000ff14147812 */ /* 0x000fe400078ec0ff */
[----:B------:R-:W-:Y:S02]  /*15c10*/  LOP3.LUT R43, R11, 0xff, RZ, 0xc0, !PT ;  /* 0x000000ff0b2b7812 */ /* 0x000fe400078ec0ff */
[----:B------:R-:W-:Y:S02]  /*15c20*/  IADD3 R0, R18, R21, RZ ;  /* 0x0000001512007210 */ /* 0x000fe40007ffe0ff */
[----:B------:R-:W-:-:S02]  /*15c30*/  LOP3.LUT R7, R30, 0xff, RZ, 0xc0, !PT ;  /* 0x000000ff1e077812 */ /* 0x000fc400078ec0ff */
[----:B------:R-:W-:Y:S02]  /*15c40*/  LOP3.LUT R6, R6, 0xff, RZ, 0xc0, !PT ;  /* 0x000000ff06067812 */ /* 0x000fe400078ec0ff */
[----:B------:R-:W-:Y:S02]  /*15c50*/  PRMT R51, R20, 0x7604, R27 ;  /* 0x0000760414337816 */ /* 0x000fe4000000001b */
[----:B------:R-:W-:Y:S02]  /*15c60*/  PRMT R53, R24, 0x7604, R43 ;  /* 0x0000760418357816 */ /* 0x000fe4000000002b */
[----:B------:R-:W0:Y:S01]  /*15c70*/  LDS.128 R24, [R0+0x14400] ;  /* 0x0144000000187984 */ /* 0x000e220000000c00 */
[----:B------:R-:W-:Y:S02]  /*15c80*/  PRMT R39, R6, 0x7604, R7 ;  /* 0x0000760406277816 */ /* 0x000fe40000000007 */
        /* <DEDUP_REMOVED lines=21> */
[----:B------:R-:W-:Y:S02]  /*15de0*/  SHF.R.U32.HI R40, RZ, 0x10, R11 ;  /* 0x00000010ff287819 */ /* 0x000fe4000001160b */
[----:B------:R-:W-:Y:S02]  /*15df0*/  PRMT R51, R38, 0x7054, R51 ;  /* 0x0000705426337816 */ /* 0x000fe40000000033 */
[----:B----4-:R-:W-:Y:S02]  /*15e00*/  LOP3.LUT R42, R21, 0xff000000, R29, 0xf8, !PT ;  /* 0xff000000152a7812 */ /* 0x010fe400078ef81d */
[----:B------:R-:W-:Y:S02]  /*15e10*/  F2FP.F16.E4M3.UNPACK_B R48, R49 ;  /* 0x00000031ff30723e */ /* 0x000fe400020006ff */
[----:B0-----:R-:W-:-:S02]  /*15e20*/  F2FP.F16.E4M3.UNPACK_B R36, R25 ;  /* 0x00000019ff24723e */ /* 0x001fc400020006ff */
[----:B------:R-:W-:Y:S01]  /*15e30*/  LOP3.LUT R45, R43, 0xff000000, R31, 0xf8, !PT ;  /* 0xff0000002b2d7812 */ /* 0x000fe200078ef81f */
[--C-:B------:R-:W-:Y:S01]  /*15e40*/  HADD2.F32 R50, -RZ, R48.reuse.H0_H0 ;  /* 0x20000030ff327230 */ /* 0x100fe20000004100 */
[----:B------:R-:W-:Y:S02]  /*15e50*/  LOP3.LUT R47, R47, 0xff000000, R8, 0xf8, !PT ;  /* 0xff0000002f2f7812 */ /* 0x000fe400078ef808 */
[----:B------:R-:W-:Y:S02]  /*15e60*/  LOP3.LUT R40, R40, 0xff, RZ, 0xc0, !PT ;  /* 0x000000ff28287812 */ /* 0x000fe400078ec0ff */
[----:B------:R-:W-:Y:S02]  /*15e70*/  LOP3.LUT R41, R37, 0xff000000, R28, 0xf8, !PT ;  /* 0xff00000025297812 */ /* 0x000fe400078ef81c */
[----:B------:R-:W-:Y:S01]  /*15e80*/  LOP3.LUT R8, R51, 0xff000000, R10, 0xf8, !PT ;  /* 0xff00000033087812 */ /* 0x000fe200078ef80a */
[----:B------:R-:W-:Y:S01]  /*15e90*/  HADD2.F32 R51, -RZ, R48.H1_H1 ;  /* 0x30000030ff337230 */ /* 0x000fe20000004100 */
[----:B------:R-:W-:-:S02]  /*15ea0*/  F2FP.F16.E4M3.UNPACK_B R43, R42 ;  /* 0x0000002aff2b723e */ /* 0x000fc400020006ff */
[----:B------:R-:W-:Y:S02]  /*15eb0*/  PRMT R53, R40, 0x7054, R53 ;  /* 0x0000705428357816 */ /* 0x000fe40000000035 */
[----:B------:R-:W-:Y:S01]  /*15ec0*/  LOP3.LUT R20, R39, 0xff000000, R30, 0xf8, !PT ;  /* 0xff00000027147812 */ /* 0x000fe200078ef81e */
[--C-:B------:R-:W-:Y:S01]  /*15ed0*/  HADD2.F32 R46, -RZ, R43.reuse.H0_H0 ;  /* 0x2000002bff2e7230 */ /* 0x100fe20000004100 */
[-C--:B------:R-:W-:Y:S01]  /*15ee0*/  F2FP.F16.E4M3.UNPACK_B R39, R27.reuse ;  /* 0x0000001bff27723e */ /* 0x080fe200020006ff */
[----:B------:R-:W-:Y:S01]  /*15ef0*/  HADD2.F32 R43, -RZ, R43.H1_H1 ;  /* 0x3000002bff2b7230 */ /* 0x000fe20000004100 */
[----:B------:R-:W-:Y:S02]  /*15f00*/  F2FP.F16.E4M3.UNPACK_B R40, R27.H1 ;  /* 0x0000001bff28723e */ /* 0x000fe400030006ff */
[-C--:B------:R-:W-:Y:S02]  /*15f10*/  F2FP.F16.E4M3.UNPACK_B R27, R24.reuse ;  /* 0x00000018ff1b723e */ /* 0x080fe400020006ff */
[----:B------:R-:W-:-:S02]  /*15f20*/  F2FP.F16.E4M3.UNPACK_B R31, R24.H1 ;  /* 0x00000018ff1f723e */ /* 0x000fc400030006ff */
[----:B------:R-:W-:Y:S02]  /*15f30*/  F2FP.F16.E4M3.UNPACK_B R37, R25.H1 ;  /* 0x00000019ff25723e */ /* 0x000fe400030006ff */
[----:B------:R-:W-:Y:S02]  /*15f40*/  F2FP.F16.E4M3.UNPACK_B R49, R49.H1 ;  /* 0x00000031ff31723e */ /* 0x000fe400030006ff */
[----:B------:R-:W-:Y:S02]  /*15f50*/  F2FP.F16.E4M3.UNPACK_B R42, R42.H1 ;  /* 0x0000002aff2a723e */ /* 0x000fe400030006ff */
[----:B------:R-:W-:Y:S02]  /*15f60*/  LOP3.LUT R53, R53, 0xff000000, R11, 0xf8, !PT ;  /* 0xff00000035357812 */ /* 0x000fe400078ef80b */
[----:B------:R-:W-:Y:S01]  /*15f70*/  F2FP.F16.E4M3.UNPACK_B R38, R26.H1 ;  /* 0x0000001aff26723e */ /* 0x000fe200030006ff */
[----:B--2---:R-:W0:Y:S02]  /*15f80*/  LDS.128 R4, [R62+0x14400] ;  /* 0x014400003e047984 */ /* 0x004e240000000c00 */
[----:B0-----:R-:W-:-:S02]  /*15f90*/  F2FP.F16.E4M3.UNPACK_B R10, R5 ;  /* 0x00000005ff0a723e */ /* 0x001fc400020006ff */
[----:B------:R-:W-:Y:S01]  /*15fa0*/  F2FP.F16.E4M3.UNPACK_B R28, R5.H1 ;  /* 0x00000005ff1c723e */ /* 0x000fe200030006ff */
[----:B------:R-:W-:Y:S01]  /*15fb0*/  HADD2.F32 R5, -RZ, R36.H0_H0 ;  /* 0x20000024ff057230 */ /* 0x000fe20000004100 */
[-C--:B------:R-:W-:Y:S01]  /*15fc0*/  F2FP.F16.E4M3.UNPACK_B R29, R7.reuse ;  /* 0x00000007ff1d723e */ /* 0x080fe200020006ff */
[----:B------:R-:W-:Y:S01]  /*15fd0*/  HADD2.F32 R9, -RZ, R10.H0_H0 ;  /* 0x2000000aff097230 */ /* 0x000fe20000004100 */
[----:B------:R-:W-:Y:S01]  /*15fe0*/  F2FP.F16.E4M3.UNPACK_B R30, R7.H1 ;  /* 0x00000007ff1e723e */ /* 0x000fe200030006ff */
[----:B------:R-:W-:Y:S02]  /*15ff0*/  HADD2.F32 R36, -RZ, R36.H1_H1 ;  /* 0x30000024ff247230 */ /* 0x000fe40000004100 */
[C---:B------:R-:W-:Y:S01]  /*16000*/  FMUL.FTZ R24, R5.reuse, R50 ;  /* 0x0000003205187220 */ /* 0x040fe20000410000 */
[----:B------:R-:W-:Y:S01]  /*16010*/  F2FP.F16.E4M3.UNPACK_B R11, R4 ;  /* 0x00000004ff0b723e */ /* 0x000fe200020006ff */
[----:B------:R-:W-:Y:S01]  /*16020*/  FMUL.FTZ R25, R5, R46 ;  /* 0x0000002e05197220 */ /* 0x000fe20000410000 */
[----:B------:R-:W-:Y:S01]  /*16030*/  F2FP.F16.E4M3.UNPACK_B R21, R4.H1 ;  /* 0x00000004ff15723e */ /* 0x000fe200030006ff */
[----:B------:R-:W-:Y:S01]  /*16040*/  FFMA.FTZ R5, R9, R46, -R24 ;  /* 0x0000002e09057223 */ /* 0x000fe20000010818 */
[-C--:B------:R-:W-:Y:S01]  /*16050*/  F2FP.F16.E4M3.UNPACK_B R4, R6.reuse ;  /* 0x00000006ff04723e */ /* 0x080fe200020006ff */
[----:B------:R-:W-:Y:S01]  /*16060*/  HADD2.F32 R24, -RZ, R10.H1_H1 ;  /* 0x3000000aff187230 */ /* 0x000fe20000004100 */
[----:B------:R-:W-:Y:S01]  /*16070*/  F2FP.F16.E4M3.UNPACK_B R7, R6.H1 ;  /* 0x00000006ff07723e */ /* 0x000fe200030006ff */
[----:B------:R-:W-:Y:S01]  /*16080*/  HADD2.F32 R46, -RZ, R49.H0_H0 ;  /* 0x20000031ff2e7230 */ /* 0x000fe20000004100 */
[----:B------:R-:W-:Y:S01]  /*16090*/  F2FP.F16.E4M3.UNPACK_B R6, R26 ;  /* 0x0000001aff06723e */ /* 0x000fe200020006ff */
[----:B------:R-:W-:-:S02]  /*160a0*/  HADD2.F32 R10, -RZ, R37.H0_H0 ;  /* 0x20000025ff0a7230 */ /* 0x000fc40000004100 */
[C---:B------:R-:W-:Y:S01]  /*160b0*/  FMUL.FTZ R55, R36.reuse, R51 ;  /* 0x0000003324377220 */ /* 0x040fe20000410000 */
[----:B------:R-:W-:Y:S02]  /*160c0*/  HADD2.F32 R26, -RZ, R42.H0_H0 ;  /* 0x2000002aff1a7230 */ /* 0x000fe40000004100 */
[-C--:B------:R-:W-:Y:S01]  /*160d0*/  FMUL.FTZ R36, R36, R43.reuse ;  /* 0x0000002b24247220 */ /* 0x080fe20000410000 */
[----:B------:R-:W-:Y:S01]  /*160e0*/  FFMA.FTZ R9, R9, R50, R25 ;  /* 0x0000003209097223 */ /* 0x000fe20000010019 */
[C---:B------:R-:W-:Y:S01]  /*160f0*/  FMUL.FTZ R48, R10.reuse, R46 ;  /* 0x0000002e0a307220 */ /* 0x040fe20000410000 */
[----:B------:R-:W-:Y:S02]  /*16100*/  HADD2.F32 R25, -RZ, R28.H0_H0 ;  /* 0x2000001cff197230 */ /* 0x000fe40000004100 */
[----:B------:R-:W-:Y:S01]  /*16110*/  FMUL.FTZ R57, R10, R26 ;  /* 0x0000001a0a397220 */ /* 0x000fe20000410000 */
[C---:B------:R-:W-:Y:S01]  /*16120*/  FFMA.FTZ R10, R24.reuse, R43, -R55 ;  /* 0x0000002b180a7223 */ /* 0x040fe20000010837 */
[----:B------:R-:W-:Y:S01]  /*16130*/  FFMA.FTZ R24, R24, R51, R36 ;  /* 0x0000003318187223 */ /* 0x000fe20000010024 */
[----:B------:R-:W-:Y:S01]  /*16140*/  F2FP.F16.E4M3.UNPACK_B R36, R45 ;  /* 0x0000002dff24723e */ /* 0x000fe200020006ff */
[C---:B------:R-:W-:Y:S01]  /*16150*/  FFMA.FTZ R57, R25.reuse, R46, R57 ;  /* 0x0000002e19397223 */ /* 0x040fe20000010039 */
[----:B------:R-:W-:Y:S01]  /*16160*/  FFMA.FTZ R50, R25, R26, -R48 ;  /* 0x0000001a19327223 */ /* 0x000fe20000010830 */
[----:B------:R-:W-:Y:S01]  /*16170*/  HADD2.F32 R42, -RZ, R42.H1_H1 ;  /* 0x3000002aff2a7230 */ /* 0x000fe20000004100 */
[-C--:B------:R-:W-:Y:S01]  /*16180*/  F2FP.F16.E4M3.UNPACK_B R46, R53.reuse ;  /* 0x00000035ff2e723e */ /* 0x080fe200020006ff */
[----:B------:R-:W-:Y:S01]  /*16190*/  HADD2.F32 R49, -RZ, R49.H1_H1 ;  /* 0x30000031ff317230 */ /* 0x000fe20000004100 */
[----:B------:R-:W-:Y:S01]  /*161a0*/  F2FP.F16.E4M3.UNPACK_B R53, R53.H1 ;  /* 0x00000035ff35723e */ /* 0x000fe200030006ff */
[----:B------:R-:W-:Y:S01]  /*161b0*/  HADD2.F32 R37, -RZ, R37.H1_H1 ;  /* 0x30000025ff257230 */ /* 0x000fe20000004100 */
[----:B------:R-:W-:Y:S01]  /*161c0*/  F2FP.F16.E4M3.UNPACK_B R45, R45.H1 ;  /* 0x0000002dff2d723e */ /* 0x000fe200030006ff */
[----:B------:R-:W-:-:S02]  /*161d0*/  HADD2.F32 R26, -RZ, R39.H0_H0 ;  /* 0x20000027ff1a7230 */ /* 0x000fc40000004100 */
[----:B------:R-:W-:Y:S02]  /*161e0*/  HADD2.F32 R43, -RZ, R36.H0_H0 ;  /* 0x20000024ff2b7230 */ /* 0x000fe40000004100 */
[C---:B------:R-:W-:Y:S01]  /*161f0*/  FMUL.FTZ R51, R37.reuse, R49 ;  /* 0x0000003125337220 */ /* 0x040fe20000410000 */
[----:B------:R-:W-:Y:S02]  /*16200*/  HADD2.F32 R28, -RZ, R28.H1_H1 ;  /* 0x3000001cff1c7230 */ /* 0x000fe40000004100 */
[----:B------:R-:W-:Y:S01]  /*16210*/  FMUL.FTZ R52, R37, R42 ;  /* 0x0000002a25347220 */ /* 0x000fe20000410000 */
[--C-:B------:R-:W-:Y:S02]  /*16220*/  HADD2.F32 R48, -RZ, R46.reuse.H0_H0 ;  /* 0x2000002eff307230 */ /* 0x100fe40000004100 */
[----:B------:R-:W-:Y:S01]  /*16230*/  FMUL.FTZ R37, R26, R43 ;  /* 0x0000002b1a257220 */ /* 0x000fe20000410000 */
[----:B------:R-:W-:Y:S02]  /*16240*/  HADD2.F32 R25, -RZ, R29.H0_H0 ;  /* 0x2000001dff197230 */ /* 0x000fe40000004100 */
[----:B------:R-:W-:Y:S01]  /*16250*/  FFMA.FTZ R52, R28, R49, R52 ;  /* 0x000000311c347223 */ /* 0x000fe20000010034 */
[----:B------:R-:W-:-:S02]  /*16260*/  HADD2.F32 R46, -RZ, R46.H1_H1 ;  /* 0x3000002eff2e7230 */ /* 0x000fc40000004100 */
[-C--:B------:R-:W-:Y:S01]  /*16270*/  FMUL.FTZ R54, R26, R48.reuse ;  /* 0x000000301a367220 */ /* 0x080fe20000410000 */
[----:B------:R-:W-:Y:S02]  /*16280*/  HADD2.F32 R39, -RZ, R39.H1_H1 ;  /* 0x30000027ff277230 */ /* 0x000fe40000004100 */
[C---:B------:R-:W-:Y:S01]  /*16290*/  FFMA.FTZ R49, R25.reuse, R48, R37 ;  /* 0x0000003019317223 */ /* 0x040fe20000010025 */
[----:B------:R-:W-:Y:S02]  /*162a0*/  HADD2.F32 R37, -RZ, R53.H0_H0 ;  /* 0x20000035ff257230 */ /* 0x000fe40000004100 */
[----:B------:R-:W-:Y:S01]  /*162b0*/  FFMA.FTZ R51, R28, R42, -R51 ;  /* 0x0000002a1c337223 */ /* 0x000fe20000010833 */
[----:B------:R-:W-:Y:S02]  /*162c0*/  HADD2.F32 R26, -RZ, R40.H0_H0 ;  /* 0x20000028ff1a7230 */ /* 0x000fe40000004100 */
[----:B------:R-:W-:Y:S01]  /*162d0*/  FFMA.FTZ R54, R25, R43, -R54 ;  /* 0x0000002b19367223 */ /* 0x000fe20000010836 */
[----:B------:R-:W-:-:S02]  /*162e0*/  HADD2.F32 R36, -RZ, R36.H1_H1 ;  /* 0x30000024ff247230 */ /* 0x000fc40000004100 */
[C---:B------:R-:W-:Y:S01]  /*162f0*/  FMUL.FTZ R42, R39.reuse, R46 ;  /* 0x0000002e272a7220 */ /* 0x040fe20000410000 */
[----:B------:R-:W-:Y:S02]  /*16300*/  HADD2.F32 R29, -RZ, R29.H1_H1 ;  /* 0x3000001dff1d7230 */ /* 0x000fe40000004100 */
[C---:B------:R-:W-:Y:S01]  /*16310*/  FMUL.FTZ R48, R26.reuse, R37 ;  /* 0x000000251a307220 */ /* 0x040fe20000410000 */
[--C-:B------:R-:W-:Y:S02]  /*16320*/  HADD2.F32 R28, -RZ, R45.reuse.H0_H0 ;  /* 0x2000002dff1c7230 */ /* 0x100fe40000004100 */
[-C--:B------:R-:W-:Y:S01]  /*16330*/  FMUL.FTZ R39, R39, R36.reuse ;  /* 0x0000002427277220 */ /* 0x080fe20000410000 */
[----:B------:R-:W-:Y:S02]  /*16340*/  HADD2.F32 R25, -RZ, R30.H0_H0 ;  /* 0x2000001eff197230 */ /* 0x000fe40000004100 */
[----:B------:R-:W-:Y:S01]  /*16350*/  FFMA.FTZ R55, R29, R36, -R42 ;  /* 0x000000241d377223 */ /* 0x000fe2000001082a */
[----:B------:R-:W-:Y:S01]  /*16360*/  F2FP.F16.E4M3.UNPACK_B R36, R47.H1 ;  /* 0x0000002fff24723e */ /* 0x000fe200030006ff */
[----:B------:R-:W-:Y:S01]  /*16370*/  FMUL.FTZ R26, R26, R28 ;  /* 0x0000001c1a1a7220 */ /* 0x000fe20000410000 */
[----:B------:R-:W-:-:S02]  /*16380*/  HADD2.F32 R45, -RZ, R45.H1_H1 ;  /* 0x3000002dff2d7230 */ /* 0x000fc40000004100 */
[C---:B------:R-:W-:Y:S01]  /*16390*/  FFMA.FTZ R58, R25.reuse, R28, -R48 ;  /* 0x0000001c193a7223 */ /* 0x040fe20000010830 */
[----:B------:R-:W-:Y:S01]  /*163a0*/  F2FP.F16.E4M3.UNPACK_B R28, R41.H1 ;  /* 0x00000029ff1c723e */ /* 0x000fe200030006ff */
[----:B------:R-:W-:Y:S01]  /*163b0*/  FFMA.FTZ R59, R25, R37, R26 ;  /* 0x00000025193b7223 */ /* 0x000fe2000001001a */
[----:B------:R-:W-:Y:S02]  /*163c0*/  HADD2.F32 R53, -RZ, R53.H1_H1 ;  /* 0x30000035ff357230 */ /* 0x000fe40000004100 */
[----:B------:R-:W-:Y:S01]  /*163d0*/  FFMA.FTZ R56, R29, R46, R39 ;  /* 0x0000002e1d387223 */ /* 0x000fe20000010027 */
[----:B------:R-:W-:Y:S01]  /*163e0*/  HADD2.F32 R40, -RZ, R40.H1_H1 ;  /* 0x30000028ff287230 */ /* 0x000fe20000004100 */
[----:B------:R-:W-:Y:S01]  /*163f0*/  F2FP.F16.E4M3.UNPACK_B R47, R47 ;  /* 0x0000002fff2f723e */ /* 0x000fe200020006ff */
[----:B------:R-:W-:Y:S01]  /*16400*/  HADD2.F32 R37, -RZ, R36.H0_H0 ;  /* 0x20000024ff257230 */ /* 0x000fe20000004100 */
[----:B------:R-:W-:Y:S01]  /*16410*/  F2FP.F16.E4M3.UNPACK_B R41, R41 ;  /* 0x00000029ff29723e */ /* 0x000fe200020006ff */
        /* <DEDUP_REMOVED lines=8> */
[----:B------:R-:W-:Y:S01]  /*164a0*/  HADD2.F32 R36, -RZ, R36.H1_H1 ;  /* 0x30000024ff247230 */ /* 0x000fe20000004100 */
[----:B------:R-:W-:Y:S01]  /*164b0*/  F2FP.SATFINITE.E4M3.F32.PACK_AB_MERGE_C R50, R51, R50, RZ ;  /* 0x000000323332723e */ /* 0x000fe200048070ff */
[----:B------:R-:W-:-:S02]  /*164c0*/  HADD2.F32 R31, -RZ, R31.H1_H1 ;  /* 0x3000001fff1f7230 */ /* 0x000fc40000004100 */
[----:B------:R-:W-:Y:S01]  /*164d0*/  FFMA.FTZ R37, R25, R37, R26 ;  /* 0x0000002519257223 */ /* 0x000fe2000001001a */
[----:B------:R-:W-:Y:S02]  /*164e0*/  HADD2.F32 R28, -RZ, R28.H1_H1 ;  /* 0x3000001cff1c7230 */ /* 0x000fe40000004100 */
[C---:B------:R-:W-:Y:S01]  /*164f0*/  FFMA.FTZ R61, R30.reuse, R45, -R39 ;  /* 0x0000002d1e3d7223 */ /* 0x040fe20000010827 */
[----:B------:R-:W-:Y:S02]  /*16500*/  HADD2.F32 R21, -RZ, R21.H1_H1 ;  /* 0x30000015ff157230 */ /* 0x000fe40000004100 */
[----:B------:R-:W-:Y:S01]  /*16510*/  FMUL.FTZ R26, R31, R36 ;  /* 0x000000241f1a7220 */ /* 0x000fe20000410000 */
[----:B------:R-:W-:Y:S01]  /*16520*/  FFMA.FTZ R60, R30, R53, R42 ;  /* 0x000000351e3c7223 */ /* 0x000fe2000001002a */
[----:B------:R-:W-:Y:S01]  /*16530*/  FFMA.FTZ R39, R25, R29, -R40 ;  /* 0x0000001d19277223 */ /* 0x000fe20000010828 */
[----:B------:R-:W-:Y:S01]  /*16540*/  FMUL.FTZ R31, R31, R28 ;  /* 0x0000001c1f1f7220 */ /* 0x000fe20000410000 */
[----:B------:R-:W-:-:S02]  /*16550*/  HADD2.F32 R30, -RZ, R47.H0_H0 ;  /* 0x2000002fff1e7230 */ /* 0x000fc40000004100 */
[C---:B------:R-:W-:Y:S01]  /*16560*/  FFMA.FTZ R46, R21.reuse, R28, -R26 ;  /* 0x0000001c152e7223 */ /* 0x040fe2000001081a */
[----:B------:R-:W-:Y:S02]  /*16570*/  HADD2.F32 R25, -RZ, R27.H0_H0 ;  /* 0x2000001bff197230 */ /* 0x000fe40000004100 */
        /* <DEDUP_REMOVED lines=11> */
[----:B------:R-:W-:Y:S02]  /*16630*/  HADD2.F32 R11, -RZ, R11.H1_H1 ;  /* 0x3000000bff0b7230 */ /* 0x000fe40000004100 */
[C---:B------:R-:W-:Y:S01]  /*16640*/  FMUL.FTZ R42, R27.reuse, R28 ;  /* 0x0000001c1b2a7220 */ /* 0x040fe20000410000 */
[----:B------:R-:W-:Y:S01]  /*16650*/  F2FP.F16.E4M3.UNPACK_B R25, R20.H1 ;  /* 0x00000014ff19723e */ /* 0x000fe200030006ff */
[-C--:B------:R-:W-:Y:S01]  /*16660*/  FMUL.FTZ R31, R27, R26.reuse ;  /* 0x0000001a1b1f7220 */ /* 0x080fe20000410000 */
[----:B------:R-:W-:Y:S02]  /*16670*/  HADD2.F32 R30, -RZ, R29.H0_H0 ;  /* 0x2000001dff1e7230 */ /* 0x000fe40000004100 */
        /* <DEDUP_REMOVED lines=11> */
[----:B------:R-:W-:Y:S01]  /*16730*/  HADD2.F32 R25, -RZ, R25.H1_H1 ;  /* 0x30000019ff197230 */ /* 0x000fe20000004100 */
[----:B------:R-:W-:Y:S01]  /*16740*/  F2FP.F16.E4M3.UNPACK_B R8, R8 ;  /* 0x00000008ff08723e */ /* 0x000fe200020006ff */
[----:B------:R-:W-:-:S02]  /*16750*/  HADD2.F32 R7, -RZ, R7.H1_H1 ;  /* 0x30000007ff077230 */ /* 0x000fc40000004100 */
[C---:B------:R-:W-:Y:S01]  /*16760*/  FMUL.FTZ R26, R38.reuse, R29 ;  /* 0x0000001d261a7220 */ /* 0x040fe20000410000 */
[----:B------:R-:W-:Y:S01]  /*16770*/  FFMA.FTZ R42, R11, R30, R42 ;  /* 0x0000001e0b2a7223 */ /* 0x000fe2000001002a */
[-C--:B------:R-:W-:Y:S01]  /*16780*/  FMUL.FTZ R38, R38, R25.reuse ;  /* 0x0000001926267220 */ /* 0x080fe20000410000 */
[--C-:B------:R-:W-:Y:S02]  /*16790*/  HADD2.F32 R11, -RZ, R20.reuse.H0_H0 ;  /* 0x20000014ff0b7230 */ /* 0x100fe40000004100 */
[C---:B------:R-:W-:Y:S01]  /*167a0*/  FFMA.FTZ R43, R7.reuse, R25, -R26 ;  /* 0x00000019072b7223 */ /* 0x040fe2000001081a */
[----:B------:R-:W-:Y:S02]  /*167b0*/  HADD2.F32 R21, -RZ, R20.H1_H1 ;  /* 0x30000014ff157230 */ /* 0x000fe40000004100 */
[----:B------:R-:W-:Y:S01]  /*167c0*/  FFMA.FTZ R45, R7, R29, R38 ;  /* 0x0000001d072d7223 */ /* 0x000fe20000010026 */
[----:B------:R-:W-:Y:S01]  /*167d0*/  HADD2.F32 R20, -RZ, R8.H0_H0 ;  /* 0x20000008ff147230 */ /* 0x000fe20000004100 */
[----:B------:R-:W-:Y:S01]  /*167e0*/  F2FP.SATFINITE.E4M3.F32.PACK_AB_MERGE_C R52, R52, R57, RZ ;  /* 0x000000393434723e */ /* 0x000fe200048070ff */
[----:B------:R-:W-:Y:S01]  /*167f0*/  HADD2.F32 R7, -RZ, R6.H0_H0 ;  /* 0x20000006ff077230 */ /* 0x000fe20000004100 */
[----:B------:R-:W-:Y:S01]  /*16800*/  F2FP.SATFINITE.E4M3.F32.PACK_AB_MERGE_C R28, R43, R28, RZ ;  /* 0x0000001c2b1c723e */ /* 0x000fe200048070ff */
[----:B------:R-:W-:Y:S01]  /*16810*/  HADD2.F32 R25, -RZ, R8.H1_H1 ;  /* 0x30000008ff197230 */ /* 0x000fe20000004100 */
[----:B------:R-:W-:Y:S01]  /*16820*/  F2FP.SATFINITE.E4M3.F32.PACK_AB_MERGE_C R42, R45, R42, RZ ;  /* 0x0000002a2d2a723e */ /* 0x000fe200048070ff */
[----:B------:R-:W-:-:S02]  /*16830*/  HADD2.F32 R8, -RZ, R6.H1_H1 ;  /* 0x30000006ff087230 */ /* 0x000fc40000004100 */
        /* <DEDUP_REMOVED lines=18> */
[----:B------:R-:W-:Y:S02]  /*16960*/  F2FP.SATFINITE.E4M3.F32.PACK_AB_MERGE_C R9, R24, R9, R52 ;  /* 0x000000091809723e */ /* 0x000fe40004807034 */
[----:B------:R-:W-:Y:S01]  /*16970*/  F2FP.SATFINITE.E4M3.F32.PACK_AB_MERGE_C R11, R56, R49, R11 ;  /* 0x00000031380b723e */ /* 0x000fe2000480700b */
[----:B------:R2:W-:Y:S01]  /*16980*/  STS.128 [R62+0x14400], R4 ;  /* 0x014400043e007388 */ /* 0x0005e20000000c00 */
[----:B------:R-:W-:Y:S02]  /*16990*/  F2FP.SATFINITE.E4M3.F32.PACK_AB_MERGE_C R8, R31, R40, R8 ;  /* 0x000000281f08723e */ /* 0x000fe40004807008 */
[----:B------:R-:W-:-:S05]  /*169a0*/  F2FP.SATFINITE.E4M3.F32.PACK_AB_MERGE_C R10, R25, R20, R42 ;  /* 0x00000014190a723e */ /* 0x000fca000480702a */
[----:B------:R2:W-:Y:S02]  /*169b0*/  STS.128 [R0+0x14400], R8 ;  /* 0x0144000800007388 */ /* 0x0005e40000000c00 */
.L_x_2779:
[----:B------:R-:W-:Y:S05]  /*169c0*/  BSYNC B1 ;  /* 0x0000000000017941 */ /* 0x000fea0003800000 */
.L_x_2778:
[----:B------:R-:W-:Y:S05]  /*169d0*/  @P2 BRA `(.L_x_2760) ;  /* 0x0000000c00dc2947 */ /* 0x000fea0003800000 */
[----:B------:R-:W4:Y:S01]  /*169e0*/  LDL R51, [R1+0x20] ;  /* 0x0000200001337983 */ /* 0x000f220000100800 */
[----:B-12--5:R-:W-:Y:S02]  /*169f0*/  SHF.R.U32.HI R4, RZ, 0x8, R32 ;  /* 0x00000008ff047819 */ /* 0x026fe40000011620 */
        /* <DEDUP_REMOVED lines=23> */
[----:B------:R-:W-:Y:S02]  /*16b70*/  SHF.R.U32.HI R6, RZ, 0x8, R35 ;  /* 0x00000008ff067819 */ /* 0x000fe40000011623 */
[----:B------:R-:W-:Y:S01]  /*16b80*/  PRMT R29, R8, 0x7604, R7 ;  /* 0x00007604081d7816 */ /* 0x000fe20000000007 */
[----:B------:R-:W-:Y:S01]  /*16b90*/  IMAD.IADD R0, R18, 0x1, R3 ;  /* 0x0000000112007824 */ /* 0x000fe200078e0203 */
[----:B------:R-:W-:-:S02]  /*16ba0*/  SHF.R.U32.HI R8, RZ, 0x8, R13 ;  /* 0x00000008ff087819 */ /* 0x000fc4000001160d */
[----:B------:R-:W-:Y:S02]  /*16bb0*/  LOP3.LUT R5, R35, 0xff, RZ, 0xc0, !PT ;  /* 0x000000ff23057812 */ /* 0x000fe400078ec0ff */
[----:B------:R-:W-:Y:S02]  /*16bc0*/  LOP3.LUT R6, R6, 0xff, RZ, 0xc0, !PT ;  /* 0x000000ff06067812 */ /* 0x000fe400078ec0ff */
[----:B------:R-:W-:Y:S02]  /*16bd0*/  LOP3.LUT R3, R8, 0xff, RZ, 0xc0, !PT ;  /* 0x000000ff08037812 */ /* 0x000fe400078ec0ff */
[----:B------:R-:W0:Y:S01]  /*16be0*/  LDS.128 R8, [R0+0x14400] ;  /* 0x0144000000087984 */ /* 0x000e220000000c00 */
        /* <DEDUP_REMOVED lines=8> */
[----:B------:R-:W-:-:S02]  /*16c70*/  PRMT R30, R31, 0x7604, R30 ;  /* 0x000076041f1e7816 */ /* 0x000fc4000000001e */
[----:B------:R-:W-:Y:S02]  /*16c80*/  PRMT R26, R3, 0x7604, R26 ;  /* 0x00007604031a7816 */ /* 0x000fe4000000001a */
[----:B---3--:R-:W-:Y:S02]  /*16c90*/  PRMT R37, R28, 0x7604, R27 ;  /* 0x000076041c257816 */ /* 0x008fe4000000001b */
[----:B------:R-:W-:Y:S02]  /*16ca0*/  SHF.R.U32.HI R31, RZ, 0x10, R13 ;  /* 0x00000010ff1f7819 */ /* 0x000fe4000001160d */
[----:B------:R-:W-:Y:S02]  /*16cb0*/  SHF.R.U32.HI R3, RZ, 0x10, R33 ;  /* 0x00000010ff037819 */ /* 0x000fe40000011621 */
[----:B------:R-:W-:Y:S01]  /*16cc0*/  SHF.R.U32.HI R27, RZ, 0x10, R35 ;  /* 0x00000010ff1b7819 */ /* 0x000fe20000011623 */
[----:B------:R-:W-:Y:S01]  /*16cd0*/  IMAD.U32 R31, R31, 0x10000, RZ ;  /* 0x000100001f1f7824 */ /* 0x000fe200078e00ff */
[----:B------:R-:W-:Y:S01]  /*16ce0*/  SHF.R.U32.HI R39, RZ, 0x10, R15 ;  /* 0x00000010ff277819 */ /* 0x000fe2000001160f */
[----:B------:R-:W-:Y:S01]  /*16cf0*/  IMAD.U32 R3, R3, 0x10000, RZ ;  /* 0x0001000003037824 */ /* 0x000fe200078e00ff */
[----:B------:R-:W-:-:S02]  /*16d00*/  SHF.L.U32 R27, R27, 0x10, RZ ;  /* 0x000000101b1b7819 */ /* 0x000fc400000006ff */
        /* <DEDUP_REMOVED lines=14> */
[----:B------:R-:W-:Y:S02]  /*16df0*/  F2FP.F16.E4M3.UNPACK_B R34, R33 ;  /* 0x00000021ff22723e */ /* 0x000fe400020006ff */
[----:B------:R-:W-:Y:S02]  /*16e00*/  LOP3.LUT R37, R29, 0xff000000, R12, 0xf8, !PT ;  /* 0xff0000001d257812 */ /* 0x000fe400078ef80c */
[----:B------:R-:W-:Y:S02]  /*16e10*/  LOP3.LUT R21, R21, 0xff0000, R32, 0xf8, !PT ;  /* 0x00ff000015157812 */ /* 0x000fe400078ef820 */
[----:B------:R-:W-:Y:S02]  /*16e20*/  LOP3.LUT R12, R3, 0xff000000, R14, 0xf8, !PT ;  /* 0xff000000030c7812 */ /* 0x000fe400078ef80e */
[----:B------:R-:W-:Y:S01]  /*16e30*/  LOP3.LUT R40, R39, 0xff000000, R15, 0xf8, !PT ;  /* 0xff00000027287812 */ /* 0x000fe200078ef80f */
[--C-:B------:R-:W-:Y:S01]  /*16e40*/  HADD2.F32 R39, -RZ, R38.reuse.H0_H0 ;  /* 0x20000026ff277230 */ /* 0x100fe20000004100 */
[----:B------:R-:W-:Y:S01]  /*16e50*/  LOP3.LUT R32, R21, 0xff000000, R32, 0xf8, !PT ;  /* 0xff00000015207812 */ /* 0x000fe200078ef820 */
[----:B------:R-:W-:Y:S01]  /*16e60*/  HADD2.F32 R38, -RZ, R38.H1_H1 ;  /* 0x30000026ff267230 */ /* 0x000fe20000004100 */
[----:B------:R-:W-:-:S02]  /*16e70*/  F2FP.F16.E4M3.UNPACK_B R28, R9.H1 ;  /* 0x00000009ff1c723e */ /* 0x000fc400030006ff */
[-C--:B------:R-:W-:Y:S02]  /*16e80*/  F2FP.F16.E4M3.UNPACK_B R30, R11.reuse ;  /* 0x0000000bff1e723e */ /* 0x080fe400020006ff */
[----:B------:R-:W-:Y:S02]  /*16e90*/  F2FP.F16.E4M3.UNPACK_B R31, R11.H1 ;  /* 0x0000000bff1f723e */ /* 0x000fe400030006ff */
[-C--:B------:R-:W-:Y:S02]  /*16ea0*/  F2FP.F16.E4M3.UNPACK_B R11, R8.reuse ;  /* 0x00000008ff0b723e */ /* 0x080fe400020006ff */
[----:B------:R-:W-:Y:S02]  /*16eb0*/  F2FP.F16.E4M3.UNPACK_B R26, R8.H1 ;  /* 0x00000008ff1a723e */ /* 0x000fe400030006ff */
[----:B------:R-:W-:Y:S02]  /*16ec0*/  F2FP.F16.E4M3.UNPACK_B R33, R33.H1 ;  /* 0x00000021ff21723e */ /* 0x000fe400030006ff */
[----:B------:R-:W-:Y:S01]  /*16ed0*/  F2FP.F16.E4M3.UNPACK_B R29, R10.H1 ;  /* 0x0000000aff1d723e */ /* 0x000fe200030006ff */
[----:B----4-:R-:W0:Y:S02]  /*16ee0*/  LDS.128 R4, [R51+0x14400] ;  /* 0x0144000033047984 */ /* 0x010e240000000c00 */
[----:B0-----:R-:W-:-:S02]  /*16ef0*/  F2FP.F16.E4M3.UNPACK_B R24, R7 ;  /* 0x00000007ff18723e */ /* 0x001fc400020006ff */
[----:B------:R-:W-:Y:S02]  /*16f00*/  F2FP.F16.E4M3.UNPACK_B R25, R7.H1 ;  /* 0x00000007ff19723e */ /* 0x000fe400030006ff */
[-C--:B------:R-:W-:Y:S02]  /*16f10*/  F2FP.F16.E4M3.UNPACK_B R14, R5.reuse ;  /* 0x00000005ff0e723e */ /* 0x080fe400020006ff */
[-C--:B------:R-:W-:Y:S02]  /*16f20*/  F2FP.F16.E4M3.UNPACK_B R7, R4.reuse ;  /* 0x00000004ff07723e */ /* 0x080fe400020006ff */
[----:B------:R-:W-:Y:S01]  /*16f30*/  F2FP.F16.E4M3.UNPACK_B R13, R4.H1 ;  /* 0x00000004ff0d723e */ /* 0x000fe200030006ff */
[--C-:B------:R-:W-:Y:S01]  /*16f40*/  HADD2.F32 R4, -RZ, R27.reuse.H0_H0 ;  /* 0x2000001bff047230 */ /* 0x100fe20000004100 */
[----:B------:R-:W-:Y:S01]  /*16f50*/  F2FP.F16.E4M3.UNPACK_B R15, R5.H1 ;  /* 0x00000005ff0f723e */ /* 0x000fe200030006ff */
[----:B------:R-:W-:Y:S01]  /*16f60*/  HADD2.F32 R5, -RZ, R34.H0_H0 ;  /* 0x20000022ff057230 */ /* 0x000fe20000004100 */
[-C--:B------:R-:W-:Y:S01]  /*16f70*/  F2FP.F16.E4M3.UNPACK_B R3, R6.reuse ;  /* 0x00000006ff03723e */ /* 0x080fe200020006ff */
[----:B------:R-:W-:Y:S01]  /*16f80*/  HADD2.F32 R27, -RZ, R27.H1_H1 ;  /* 0x3000001bff1b7230 */ /* 0x000fe20000004100 */
[----:B------:R-:W-:Y:S01]  /*16f90*/  F2FP.F16.E4M3.UNPACK_B R21, R6.H1 ;  /* 0x00000006ff15723e */ /* 0x000fe200030006ff */
[----:B------:R-:W-:-:S02]  /*16fa0*/  HADD2.F32 R6, -RZ, R14.H0_H0 ;  /* 0x2000000eff067230 */ /* 0x000fc40000004100 */
[C---:B------:R-:W-:Y:S01]  /*16fb0*/  FMUL.FTZ R9, R4.reuse, R39 ;  /* 0x0000002704097220 */ /* 0x040fe20000410000 */
[-C--:B------:R-:W-:Y:S01]  /*16fc0*/  FMUL.FTZ R8, R4, R5.reuse ;  /* 0x0000000504087220 */ /* 0x080fe20000410000 */
[----:B------:R-:W-:Y:S02]  /*16fd0*/  HADD2.F32 R34, -RZ, R34.H1_H1 ;  /* 0x30000022ff227230 */ /* 0x000fe40000004100 */
[C---:B------:R-:W-:Y:S01]  /*16fe0*/  FMUL.FTZ R43, R27.reuse, R38 ;  /* 0x000000261b2b7220 */ /* 0x040fe20000410000 */
[C---:B------:R-:W-:Y:S01]  /*16ff0*/  FFMA.FTZ R5, R6.reuse, R5, -R9 ;  /* 0x0000000506057223 */ /* 0x040fe20000010809 */
[----:B------:R-:W-:Y:S01]  /*17000*/  FFMA.FTZ R9, R6, R39, R8 ;  /* 0x0000002706097223 */ /* 0x000fe20000010008 */
[----:B------:R-:W-:Y:S01]  /*17010*/  F2FP.F16.E4M3.UNPACK_B R39, R35.H1 ;  /* 0x00000023ff27723e */ /* 0x000fe200030006ff */
[----:B------:R-:W-:Y:S02]  /*17020*/  HADD2.F32 R6, -RZ, R28.H0_H0 ;  /* 0x2000001cff067230 */ /* 0x000fe40000004100 */
[----:B------:R-:W-:Y:S01]  /*17030*/  FMUL.FTZ R27, R27, R34 ;  /* 0x000000221b1b7220 */ /* 0x000fe20000410000 */
[----:B------:R-:W-:Y:S01]  /*17040*/  HADD2.F32 R35, -RZ, R33.H0_H0 ;  /* 0x20000021ff237230 */ /* 0x000fe20000004100 */
[----:B------:R-:W-:Y:S01]  /*17050*/  F2FP.F16.E4M3.UNPACK_B R4, R10 ;  /* 0x0000000aff04723e */ /* 0x000fe200020006ff */
[----:B------:R-:W-:-:S02]  /*17060*/  HADD2.F32 R41, -RZ, R39.H0_H0 ;  /* 0x20000027ff297230 */ /* 0x000fc40000004100 */
[----:B------:R-:W-:Y:S02]  /*17070*/  HADD2.F32 R14, -RZ, R14.H1_H1 ;  /* 0x3000000eff0e7230 */ /* 0x000fe40000004100 */
[C---:B------:R-:W-:Y:S01]  /*17080*/  FMUL.FTZ R42, R6.reuse, R35 ;  /* 0x00000023062a7220 */ /* 0x040fe20000410000 */
[----:B------:R-:W-:Y:S02]  /*17090*/  HADD2.F32 R10, -RZ, R15.H0_H0 ;  /* 0x2000000fff0a7230 */ /* 0x000fe40000004100 */
[-C--:B------:R-:W-:Y:S01]  /*170a0*/  FMUL.FTZ R45, R6, R41.reuse ;  /* 0x00000029062d7220 */ /* 0x080fe20000410000 */
[----:B------:R-:W-:Y:S02]  /*170b0*/  HADD2.F32 R39, -RZ, R39.H1_H1 ;  /* 0x30000027ff277230 */ /* 0x000fe40000004100 */
[C---:B------:R-:W-:Y:S01]  /*170c0*/  FFMA.FTZ R6, R14.reuse, R34, -R43 ;  /* 0x000000220e067223 */ /* 0x040fe2000001082b */
[----:B------:R-:W-:Y:S01]  /*170d0*/  FFMA.FTZ R8, R14, R38, R27 ;  /* 0x000000260e087223 */ /* 0x000fe2000001001b */
[----:B------:R-:W-:Y:S01]  /*170e0*/  F2FP.F16.E4M3.UNPACK_B R34, R40 ;  /* 0x00000028ff22723e */ /* 0x000fe200020006ff */
[----:B------:R-:W-:Y:S01]  /*170f0*/  FFMA.FTZ R42, R10, R41, R42 ;  /* 0x000000290a2a7223 */ /* 0x000fe2000001002a */
[----:B------:R-:W-:Y:S01]  /*17100*/  F2FP.F16.E4M3.UNPACK_B R27, R36 ;  /* 0x00000024ff1b723e */ /* 0x000fe200020006ff */
[----:B------:R-:W-:-:S02]  /*17110*/  HADD2.F32 R28, -RZ, R28.H1_H1 ;  /* 0x3000001cff1c7230 */ /* 0x000fc40000004100 */
[----:B------:R-:W-:Y:S01]  /*17120*/  FFMA.FTZ R45, R10, R35, -R45 ;  /* 0x000000230a2d7223 */ /* 0x000fe2000001082d */
[----:B------:R-:W-:Y:S01]  /*17130*/  HADD2.F32 R41, -RZ, R34.H0_H0 ;  /* 0x20000022ff297230 */ /* 0x000fe20000004100 */
[----:B------:R-:W-:Y:S01]  /*17140*/  F2FP.F16.E4M3.UNPACK_B R40, R40.H1 ;  /* 0x00000028ff28723e */ /* 0x000fe200030006ff */
[----:B------:R-:W-:Y:S02]  /*17150*/  HADD2.F32 R14, -RZ, R30.H0_H0 ;  /* 0x2000001eff0e7230 */ /* 0x000fe40000004100 */
[----:B------:R-:W-:Y:S01]  /*17160*/  FMUL.FTZ R38, R28, R39 ;  /* 0x000000271c267220 */ /* 0x000fe20000410000 */
[----:B------:R-:W-:Y:S01]  /*17170*/  HADD2.F32 R35, -RZ, R27.H0_H0 ;  /* 0x2000001bff237230 */ /* 0x000fe20000004100 */
[----:B------:R-:W-:Y:S01]  /*17180*/  F2FP.F16.E4M3.UNPACK_B R36, R36.H1 ;  /* 0x00000024ff24723e */ /* 0x000fe200030006ff */
[----:B------:R-:W-:Y:S02]  /*17190*/  HADD2.F32 R33, -RZ, R33.H1_H1 ;  /* 0x30000021ff217230 */ /* 0x000fe40000004100 */
[----:B------:R-:W-:Y:S01]  /*171a0*/  FMUL.FTZ R43, R14, R41 ;  /* 0x000000290e2b7220 */ /* 0x000fe20000410000 */
[----:B------:R-:W-:-:S02]  /*171b0*/  HADD2.F32 R15, -RZ, R15.H1_H1 ;  /* 0x3000000fff0f7230 */ /* 0x000fc40000004100 */
[----:B------:R-:W-:Y:S01]  /*171c0*/  FMUL.FTZ R14, R14, R35 ;  /* 0x000000230e0e7220 */ /* 0x000fe20000410000 */
[----:B------:R-:W-:Y:S02]  /*171d0*/  HADD2.F32 R10, -RZ, R24.H0_H0 ;  /* 0x20000018ff0a7230 */ /* 0x000fe40000004100 */
[-C--:B------:R-:W-:Y:S01]  /*171e0*/  FMUL.FTZ R28, R28, R33.reuse ;  /* 0x000000211c1c7220 */ /* 0x080fe20000410000 */
[----:B------:R-:W-:Y:S02]  /*171f0*/  HADD2.F32 R30, -RZ, R30.H1_H1 ;  /* 0x3000001eff1e7230 */ /* 0x000fe40000004100 */
[----:B------:R-:W-:Y:S01]  /*17200*/  FFMA.FTZ R38, R15, R33, -R38 ;  /* 0x000000210f267223 */ /* 0x000fe20000010826 */
[----:B------:R-:W-:Y:S02]  /*17210*/  HADD2.F32 R33, -RZ, R34.H1_H1 ;  /* 0x30000022ff217230 */ /* 0x000fe40000004100 */
[C---:B------:R-:W-:Y:S01]  /*17220*/  FFMA.FTZ R43, R10.reuse, R35, -R43 ;  /* 0x000000230a2b7223 */ /* 0x040fe2000001082b */
[----:B------:R-:W-:Y:S01]  /*17230*/  FFMA.FTZ R41, R10, R41, R14 ;  /* 0x000000290a297223 */ /* 0x000fe2000001000e */
[----:B------:R-:W-:-:S02]  /*17240*/  HADD2.F32 R27, -RZ, R27.H1_H1 ;  /* 0x3000001bff1b7230 */ /* 0x000fc40000004100 */
[----:B------:R-:W-:Y:S01]  /*17250*/  FFMA.FTZ R39, R15, R39, R28 ;  /* 0x000000270f277223 */ /* 0x000fe2000001001c */
[----:B------:R-:W-:Y:S02]  /*17260*/  HADD2.F32 R35, -RZ, R40.H0_H0 ;  /* 0x20000028ff237230 */ /* 0x000fe40000004100 */
[C---:B------:R-:W-:Y:S01]  /*17270*/  FMUL.FTZ R47, R30.reuse, R33 ;  /* 0x000000211e2f7220 */ /* 0x040fe20000410000 */
[----:B------:R-:W-:Y:S02]  /*17280*/  HADD2.F32 R14, -RZ, R31.H0_H0 ;  /* 0x2000001fff0e7230 */ /* 0x000fe40000004100 */
[----:B------:R-:W-:Y:S01]  /*17290*/  FMUL.FTZ R30, R30, R27 ;  /* 0x0000001b1e1e7220 */ /* 0x000fe20000410000 */
[----:B------:R-:W-:Y:S01]  /*172a0*/  HADD2.F32 R24, -RZ, R24.H1_H1 ;  /* 0x30000018ff187230 */ /* 0x000fe20000004100 */
[----:B------:R-:W-:Y:S01]  /*172b0*/  F2FP.SATFINITE.E4M3.F32.PACK_AB_MERGE_C R38, R38, R45, RZ ;  /* 0x0000002d2626723e */ /* 0x000fe200048070ff */
[----:B------:R-:W-:Y:S02]  /*172c0*/  HADD2.F32 R15, -RZ, R36.H0_H0 ;  /* 0x20000024ff0f7230 */ /* 0x000fe40000004100 */
[----:B------:R-:W-:Y:S01]  /*172d0*/  FMUL.FTZ R49, R14, R35 ;  /* 0x000000230e317220 */ /* 0x000fe20000410000 */
[----:B------:R-:W-:-:S02]  /*172e0*/  HADD2.F32 R10, -RZ, R25.H0_H0 ;  /* 0x20000019ff0a7230 */ /* 0x000fc40000004100 */
[C---:B------:R-:W-:Y:S01]  /*172f0*/  FFMA.FTZ R46, R24.reuse, R27, -R47 ;  /* 0x0000001b182e7223 */ /* 0x040fe2000001082f */
[----:B------:R-:W-:Y:S01]  /*17300*/  FFMA.FTZ R48, R24, R33, R30 ;  /* 0x0000002118307223 */ /* 0x000fe2000001001e */
[----:B------:R-:W-:Y:S01]  /*17310*/  FMUL.FTZ R14, R14, R15 ;  /* 0x0000000f0e0e7220 */ /* 0x000fe20000410000 */
[----:B------:R-:W-:Y:S01]  /*17320*/  F2FP.F16.E4M3.UNPACK_B R24, R37.H1 ;  /* 0x00000025ff18723e */ /* 0x000fe200030006ff */
[C---:B------:R-:W-:Y:S01]  /*17330*/  FFMA.FTZ R49, R10.reuse, R15, -R49 ;  /* 0x0000000f0a317223 */ /* 0x040fe20000010831 */
[-C--:B------:R-:W-:Y:S01]  /*17340*/  F2FP.F16.E4M3.UNPACK_B R15, R32.reuse.H1 ;  /* 0x00000020ff0f723e */ /* 0x080fe200030006ff */
[----:B------:R-:W-:Y:S01]  /*17350*/  FFMA.FTZ R47, R10, R35, R14 ;  /* 0x000000230a2f7223 */ /* 0x000fe2000001000e */
[----:B------:R-:W-:Y:S01]  /*17360*/  HADD2.F32 R36, -RZ, R36.H1_H1 ;  /* 0x30000024ff247230 */ /* 0x000fe20000004100 */
[----:B------:R-:W-:Y:S01]  /*17370*/  F2FP.F16.E4M3.UNPACK_B R37, R37 ;  /* 0x00000025ff25723e */ /* 0x000fe200020006ff */
[----:B------:R-:W-:Y:S01]  /*17380*/  HADD2.F32 R40, -RZ, R40.H1_H1 ;  /* 0x30000028ff287230 */ /* 0x000fe20000004100 */
[----:B------:R-:W-:Y:S01]  /*17390*/  F2FP.F16.E4M3.UNPACK_B R32, R32 ;  /* 0x00000020ff20723e */ /* 0x000fe200020006ff */
[----:B------:R-:W-:Y:S01]  /*173a0*/  HADD2.F32 R31, -RZ, R31.H1_H1 ;  /* 0x3000001fff1f7230 */ /* 0x000fe20000004100 */
[----:B------:R-:W-:Y:S01]  /*173b0*/  F2FP.SATFINITE.E4M3.F32.PACK_AB_MERGE_C R39, R39, R42, RZ ;  /* 0x0000002a2727723e */ /* 0x000fe200048070ff */
[----:B------:R-:W-:Y:S01]  /*173c0*/  HADD2.F32 R33, -RZ, R24.H0_H0 ;  /* 0x20000018ff217230 */ /* 0x000fe20000004100 */
[----:B------:R-:W-:Y:S01]  /*173d0*/  F2FP.SATFINITE.E4M3.F32.PACK_AB_MERGE_C R5, R6, R5, R38 ;  /* 0x000000050605723e */ /* 0x000fe20004807026 */
        /* <DEDUP_REMOVED lines=16> */
[C---:B------:R-:W-:Y:S01]  /*174e0*/  FMUL.FTZ R10, R26.reuse, R24 ;  /* 0x000000181a0a7220 */ /* 0x040fe20000410000 */
[----:B------:R-:W-:Y:S01]  /*174f0*/  FMUL.FTZ R27, R26, R15 ;  /* 0x0000000f1a1b7220 */ /* 0x000fe20000410000 */
[----:B------:R-:W-:Y:S01]  /*17500*/  HADD2.F32 R25, -RZ, R37.H0_H0 ;  /* 0x20000025ff197230 */ /* 0x000fe20000004100 */
[----:B------:R-:W-:Y:S01]  /*17510*/  F2FP.SATFINITE.E4M3.F32.PACK_AB_MERGE_C R9, R8, R9, R39 ;  /* 0x000000090809723e */ /* 0x000fe20004807027 */
[----:B------:R-:W-:-:S02]  /*17520*/  HADD2.F32 R14, -RZ, R11.H0_H0 ;  /* 0x2000000bff0e7230 */ /* 0x000fc40000004100 */
[C---:B------:R-:W-:Y:S01]  /*17530*/  FFMA.FTZ R35, R13.reuse, R15, -R10 ;  /* 0x0000000f0d237223 */ /* 0x040fe2000001080a */
[----:B------:R-:W-:Y:S01]  /*17540*/  FFMA.FTZ R34, R13, R24, R27 ;  /* 0x000000180d227223 */ /* 0x000fe2000001001b */
[----:B------:R-:W-:Y:S02]  /*17550*/  HADD2.F32 R13, -RZ, R32.H0_H0 ;  /* 0x20000020ff0d7230 */ /* 0x000fe40000004100 */
        /* <DEDUP_REMOVED lines=28> */
[----:B------:R-:W-:Y:S01]  /*17720*/  FMUL.FTZ R36, R29, R24 ;  /* 0x000000181d247220 */ /* 0x000fe20000410000 */
[----:B------:R-:W-:Y:S01]  /*17730*/  FFMA.FTZ R25, R7, R25, R10 ;  /* 0x0000001907197223 */ /* 0x000fe2000001000a */
[-C--:B------:R-:W-:Y:S01]  /*17740*/  FMUL.FTZ R11, R29, R14.reuse ;  /* 0x0000000e1d0b7220 */ /* 0x080fe20000410000 */
[----:B------:R-:W-:Y:S02]  /*17750*/  HADD2.F32 R13, -RZ, R12.H0_H0 ;  /* 0x2000000cff0d7230 */ /* 0x000fe40000004100 */
[C---:B------:R-:W-:Y:S01]  /*17760*/  FFMA.FTZ R29, R21.reuse, R14, -R36 ;  /* 0x0000000e151d7223 */ /* 0x040fe20000010824 */
[----:B------:R-:W-:Y:S02]  /*17770*/  HADD2.F32 R7, -RZ, R4.H0_H0 ;  /* 0x20000004ff077230 */ /* 0x000fe40000004100 */
[----:B------:R-:W-:Y:S01]  /*17780*/  FFMA.FTZ R36, R21, R24, R11 ;  /* 0x0000001815247223 */ /* 0x000fe2000001000b */
[----:B------:R-:W-:Y:S01]  /*17790*/  HADD2.F32 R11, -RZ, R20.H0_H0 ;  /* 0x20000014ff0b7230 */ /* 0x000fe20000004100 */
[----:B------:R-:W-:Y:S01]  /*177a0*/  F2FP.SATFINITE.E4M3.F32.PACK_AB_MERGE_C R33, R34, R33, RZ ;  /* 0x000000212221723e */ /* 0x000fe200048070ff */
[----:B------:R-:W-:-:S02]  /*177b0*/  HADD2.F32 R12, -RZ, R12.H1_H1 ;  /* 0x3000000cff0c7230 */ /* 0x000fc40000004100 */
[C---:B------:R-:W-:Y:S01]  /*177c0*/  FMUL.FTZ R15, R7.reuse, R13 ;  /* 0x0000000d070f7220 */ /* 0x040fe20000410000 */
[----:B------:R-:W-:Y:S02]  /*177d0*/  HADD2.F32 R10, -RZ, R4.H1_H1 ;  /* 0x30000004ff0a7230 */ /* 0x000fe40000004100 */
[----:B------:R-:W-:Y:S01]  /*177e0*/  FMUL.FTZ R14, R7, R11 ;  /* 0x0000000b070e7220 */ /* 0x000fe20000410000 */
[----:B------:R-:W-:Y:S01]  /*177f0*/  HADD2.F32 R20, -RZ, R20.H1_H1 ;  /* 0x30000014ff147230 */ /* 0x000fe20000004100 */
[----:B------:R-:W-:Y:S01]  /*17800*/  F2FP.SATFINITE.E4M3.F32.PACK_AB_MERGE_C R29, R29, R32, RZ ;  /* 0x000000201d1d723e */ /* 0x000fe200048070ff */
[--C-:B------:R-:W-:Y:S02]  /*17810*/  HADD2.F32 R4, -RZ, R3.reuse.H0_H0 ;  /* 0x20000003ff047230 */ /* 0x100fe40000004100 */
[C---:B------:R-:W-:Y:S01]  /*17820*/  FMUL.FTZ R24, R10.reuse, R12 ;  /* 0x0000000c0a187220 */ /* 0x040fe20000410000 */
[----:B------:R-:W-:Y:S02]  /*17830*/  HADD2.F32 R3, -RZ, R3.H1_H1 ;  /* 0x30000003ff037230 */ /* 0x000fe40000004100 */
[-C--:B------:R-:W-:Y:S01]  /*17840*/  FMUL.FTZ R7, R10, R20.reuse ;  /* 0x000000140a077220 */ /* 0x080fe20000410000 */
[----:B------:R-:W-:Y:S01]  /*17850*/  F2FP.SATFINITE.E4M3.F32.PACK_AB_MERGE_C R25, R36, R25, RZ ;  /* 0x000000192419723e */ /* 0x000fe200048070ff */
[C---:B------:R-:W-:Y:S01]  /*17860*/  FFMA.FTZ R15, R4.reuse, R11, -R15 ;  /* 0x0000000b040f7223 */ /* 0x040fe2000001080f */
[----:B------:R-:W-:Y:S01]  /*17870*/  FFMA.FTZ R10, R4, R13, R14 ;  /* 0x0000000d040a7223 */ /* 0x000fe2000001000e */
[C---:B------:R-:W-:Y:S01]  /*17880*/  FFMA.FTZ R24, R3.reuse, R20, -R24 ;  /* 0x0000001403187223 */ /* 0x040fe20000010818 */
[----:B------:R-:W-:Y:S01]  /*17890*/  FFMA.FTZ R3, R3, R12, R7 ;  /* 0x0000000c03037223 */ /* 0x000fe20000010007 */
[----:B------:R-:W-:-:S02]  /*178a0*/  F2FP.SATFINITE.E4M3.F32.PACK_AB_MERGE_C R7, R50, R49, RZ ;  /* 0x000000313207723e */ /* 0x000fc400048070ff */
[----:B------:R-:W-:Y:S02]  /*178b0*/  F2FP.SATFINITE.E4M3.F32.PACK_AB_MERGE_C R4, R35, R30, RZ ;  /* 0x0000001e2304723e */ /* 0x000fe400048070ff */
[----:B------:R-:W-:Y:S02]  /*178c0*/  F2FP.SATFINITE.E4M3.F32.PACK_AB_MERGE_C R11, R40, R47, RZ ;  /* 0x0000002f280b723e */ /* 0x000fe400048070ff */
[----:B------:R-:W-:Y:S02]  /*178d0*/  F2FP.SATFINITE.E4M3.F32.PACK_AB_MERGE_C R7, R46, R43, R7 ;  /* 0x0000002b2e07723e */ /* 0x000fe40004807007 */
[----:B------:R-:W-:Y:S02]  /*178e0*/  F2FP.SATFINITE.E4M3.F32.PACK_AB_MERGE_C R4, R31, R26, R4 ;  /* 0x0000001a1f04723e */ /* 0x000fe40004807004 */
[----:B------:R-:W-:Y:S02]  /*178f0*/  F2FP.SATFINITE.E4M3.F32.PACK_AB_MERGE_C R6, R24, R15, R29 ;  /* 0x0000000f1806723e */ /* 0x000fe4000480701d */
[----:B------:R-:W-:-:S02]  /*17900*/  F2FP.SATFINITE.E4M3.F32.PACK_AB_MERGE_C R11, R48, R41, R11 ;  /* 0x00000029300b723e */ /* 0x000fc4000480700b */
[----:B------:R-:W-:Y:S01]  /*17910*/  F2FP.SATFINITE.E4M3.F32.PACK_AB_MERGE_C R8, R28, R27, R33 ;  /* 0x0000001b1c08723e */ /* 0x000fe20004807021 */
[----:B------:R0:W-:Y:S01]  /*17920*/  STS.128 [R51+0x14400], R4 ;  /* 0x0144000433007388 */ /* 0x0001e20000000c00 */
[----:B------:R-:W-:-:S05]  /*17930*/  F2FP.SATFINITE.E4M3.F32.PACK_AB_MERGE_C R10, R3, R10, R25 ;  /* 0x0000000a030a723e */ /* 0x000fca0004807019 */
[----:B------:R0:W-:Y:S02]  /*17940*/  STS.128 [R0+0x14400], R8 ;  /* 0x0144000800007388 */ /* 0x0001e40000000c00 */
.L_x_2760:
[----:B------:R-:W-:Y:S05]  /*17950*/  BSYNC B0 ;  /* 0x0000000000007941 */ /* 0x000fea0003800000 */
.L_x_2753:
        /* <DEDUP_REMOVED lines=8> */
.L_x_2751:
[----:B0-2---:R-:W-:-:S05]  /*179e0*/  IMAD.U32 R0, RZ, RZ, UR48 ;  /* 0x00000030ff007e24 */ /* 0x005fca000f8e00ff */
[----:B------:R-:W-:-:S13]  /*179f0*/  ISETP.NE.AND P1, PT, R0, 0x3, PT ;  /* 0x000000030000780c */ /* 0x000fda0003f25270 */
[----:B------:R-:W-:Y:S05]  /*17a00*/  @!P1 BRA `(.L_x_2780) ;  /* 0x0000000000049947 */ /* 0x000fea0003800000 */
[----:B------:R-:W-:Y:S01]  /*17a10*/  BPT.TRAP 0x1 ;  /* 0x000000040000795c */ /* 0x000fe20000300000 */
.L_x_2780:
[----:B------:R-:W-:Y:S01]  /*17a20*/  IMAD R0, R188, 0x8, R18 ;  /* 0x00000008bc007824 */ /* 0x000fe200078e0212 */
[----:B-1----:R-:W-:-:S04]  /*17a30*/  SHF.L.U32 R3, R194, 0x1f, RZ ;  /* 0x0000001fc2037819 */ /* 0x002fc800000006ff */
[----:B------:R0:W1:Y:S01]  /*17a40*/  SYNCS.PHASECHK.TRANS64.TRYWAIT P0, [R0+URZ+0x29830], R3 ;  /* 0x02983003000075a7 */ /* 0x000062000800017f */
[----:B------:R-:W-:Y:S05]  /*17a50*/  @!P1 BRA `(.L_x_2781) ;  /* 0x0000000000049947 */ /* 0x000fea0003800000 */
[----:B------:R-:W-:Y:S01]  /*17a60*/  BPT.TRAP 0x1 ;  /* 0x000000040000795c */ /* 0x000fe20000300000 */
.L_x_2781:
[----:B-1----:R-:W-:Y:S05]  /*17a70*/  @P0 BRA `(.L_x_2782) ;  /* 0x0000000000080947 */ /* 0x002fea0003800000 */
[----:B------:R-:W1:Y:S02]  /*17a80*/  SYNCS.PHASECHK.TRANS64.TRYWAIT P0, [R0+URZ+0x29830], R3 ;  /* 0x02983003000075a7 */ /* 0x000e64000800017f */
[----:B-1----:R-:W-:Y:S05]  /*17a90*/  @!P0 BRA `(.L_x_2783) ;  /* 0x0000016400a48947 */ /* 0x002fea0003800000 */
.L_x_2782:
        /* <DEDUP_REMOVED lines=8> */
[----:B------:R-:W-:Y:S01]  /*17b20*/  IMAD.MOV.U32 R7, RZ, RZ, -0x7fffffe0 ;  /* 0x80000020ff077424 */ /* 0x000fe200078e00ff */
[----:B------:R-:W-:Y:S01]  /*17b30*/  LOP3.LUT R3, R3, 0x3fff, RZ, 0xc0, !PT ;  /* 0x00003fff03037812 */ /* 0x000fe200078ec0ff */
[----:B------:R-:W-:Y:S01]  /*17b40*/  UMOV UR5, UR25 ;  /* 0x0000001900057c82 */ /* 0x000fe20008000000 */
[----:B------:R-:W-:Y:S01]  /*17b50*/  IMAD.MOV.U32 R9, RZ, RZ, -0x7fffffe0 ;  /* 0x80000020ff097424 */ /* 0x000fe200078e00ff */
[----:B------:R-:W-:Y:S01]  /*17b60*/  UMOV UR9, UR25 ;  /* 0x0000001900097c82 */ /* 0x000fe20008000000 */
[----:B------:R-:W-:Y:S01]  /*17b70*/  LOP3.LUT R11, R3, 0x10000, RZ, 0xfc, !PT ;  /* 0x00010000030b7812 */ /* 0x000fe200078efcff */
[----:B------:R-:W-:Y:S01]  /*17b80*/  UMOV UR13, UR25 ;  /* 0x00000019000d7c82 */ /* 0x000fe20008000000 */
[----:B------:R-:W-:Y:S01]  /*17b90*/  R2UR UR7, R7 ;  /* 0x00000000070772ca */ /* 0x000fe200000e0000 */
[----:B------:R-:W-:Y:S01]  /*17ba0*/  ULOP3.LUT UR24, UR24, 0x10000, URZ, 0xfc, !UPT ;  /* 0x0001000018187892 */ /* 0x000fe2000f8efc3f */
[----:B------:R-:W-:Y:S01]  /*17bb0*/  R2UR UR11, R9 ;  /* 0x00000000090b72ca */ /* 0x000fe200000e0000 */
[----:B---3--:R-:W-:Y:S01]  /*17bc0*/  IMAD R4, R188, 0x780, R11 ;  /* 0x00000780bc047824 */ /* 0x008fe200078e020b */
        /* <DEDUP_REMOVED lines=9> */
[----:B------:R-:W-:Y:S01]  /*17c60*/  UMOV UR12, UR24 ;  /* 0x00000018000c7c82 */ /* 0x000fe20008000000 */
[----:B------:R-:W-:Y:S01]  /*17c70*/  IADD3 R6, R4, 0x180, RZ ;  /* 0x0000018004067810 */ /* 0x000fe20007ffe0ff */
[----:B------:R-:W-:Y:S01]  /*17c80*/  UMOV UR16, UR24 ;  /* 0x0000001800107c82 */ /* 0x000fe20008000000 */
[----:B------:R-:W-:Y:S01]  /*17c90*/  R2UR UR10, R8 ;  /* 0x00000000080a72ca */ /* 0x000fe200000e0000 */
[----:B------:R-:W-:Y:S01]  /*17ca0*/  VIADD R8, R4, 0x200 ;  /* 0x0000020004087836 */ /* 0x000fe20000000000 */
[----:B------:R-:W-:Y:S01]  /*17cb0*/  R2UR UR14, R6 ;  /* 0x00000000060e72ca */ /* 0x000fe200000e0000 */
[C---:B------:R-:W-:Y:S01]  /*17cc0*/  VIADD R6, R4.reuse, 0x2 ;  /* 0x0000000204067836 */ /* 0x040fe20000000000 */
[----:B------:R-:W-:Y:S01]  /*17cd0*/  IADD3 R12, R4, 0x102, RZ ;  /* 0x00000102040c7810 */ /* 0x000fe20007ffe0ff */
[----:B------:R-:W-:Y:S01]  /*17ce0*/  QGMMA.64x32x32.F32.E4M3.E4M3 R88, gdesc[UR24], RZ, !UPT, gsb0 ;  /* 0x00600000185879f3 */ /* 0x000fe2000c0008ff */
[----:B------:R-:W-:Y:S01]  /*17cf0*/  R2UR UR18, R8 ;  /* 0x00000000081272ca */ /* 0x000fe200000e0000 */
[----:B------:R-:W-:-:S02]  /*17d00*/  IMAD.MOV.U32 R7, RZ, RZ, -0x7fffffe0 ;  /* 0x80000020ff077424 */ /* 0x000fc400078e00ff */
[----:B------:R-:W-:Y:S02]  /*17d10*/  VIADD R8, R4, 0x82 ;  /* 0x0000008204087836 */ /* 0x000fe40000000000 */
[----:B------:R-:W-:Y:S02]  /*17d20*/  IMAD.MOV.U32 R9, RZ, RZ, -0x7fffffe0 ;  /* 0x80000020ff097424 */ /* 0x000fe400078e00ff */
[----:B------:R-:W-:Y:S02]  /*17d30*/  IMAD.MOV.U32 R13, RZ, RZ, -0x7fffffe0 ;  /* 0x80000020ff0d7424 */ /* 0x000fe400078e00ff */
[----:B------:R-:W-:-:S05]  /*17d40*/  IMAD.MOV.U32 R5, RZ, RZ, -0x7fffffe0 ;  /* 0x80000020ff057424 */ /* 0x000fca00078e00ff */
[----:B------:R-:W-:Y:S01]  /*17d50*/  R2UR UR47, R5 ;  /* 0x00000000052f72ca */ /* 0x000fe200000e0000 */
[----:B------:R-:W-:Y:S02]  /*17d60*/  WARPGROUP.DEPBAR.LE gsb0, 0x0 ;  /* 0x00008000000079c5 */ /* 0x000fe40000010000 */
[----:B------:R-:W-:-:S06]  /*17d70*/  WARPGROUP.ARRIVE ;  /* 0x00000000000079c5 */ /* 0x000fcc0000000000 */
[----:B------:R-:W-:Y:S01]  /*17d80*/  QGMMA.64x32x32.F32.E4M3.E4M3 R72, gdesc[UR4], RZ, !UPT, gsb0 ;  /* 0x00600000044879f3 */ /* 0x000fe2000c0008ff */
        /* <DEDUP_REMOVED lines=10> */
[----:B------:R-:W-:Y:S01]  /*17e30*/  QGMMA.64x32x32.F32.E4M3.E4M3 R56, gdesc[UR8], RZ, !UPT, gsb0 ;  /* 0x00600000083879f3 */ /* 0x000fe2000c0008ff */
        /* <DEDUP_REMOVED lines=11> */
[----:B----4-:R-:W-:-:S06]  /*17ef0*/  WARPGROUP.ARRIVE ;  /* 0x00000000000079c5 */ /* 0x010fcc0000000000 */
        /* <DEDUP_REMOVED lines=162> */
[----:B------:R-:W-:Y:S01]  /*18920*/  IADD3 R4, R4, 0x702, RZ ;  /* 0x0000070204047810 */ /* 0x000fe20007ffe0ff */
[----:B------:R-:W-:Y:S01]  /*18930*/  IMAD.MOV.U32 R7, RZ, RZ, -0x7fffffe0 ;  /* 0x80000020ff077424 */ /* 0x000fe200078e00ff */
[----:B------:R-:W-:Y:S01]  /*18940*/  UMOV UR45, UR21 ;  /* 0x00000015002d7c82 */ /* 0x000fe20008000000 */
[----:B------:R-:W-:Y:S01]  /*18950*/  UMOV UR44, UR20 ;  /* 0x00000014002c7c82 */ /* 0x000fe20008000000 */
[----:B------:R-:W-:Y:S01]  /*18960*/  R2UR UR46, R4 ;  /* 0x00000000042e72ca */ /* 0x000fe200000e0000 */
[----:B------:R-:W-:-:S02]  /*18970*/  WARPGROUP.DEPBAR.LE gsb0, 0x0 ;  /* 0x00008000000079c5 */ /* 0x000fc40000010000 */
        /* <DEDUP_REMOVED lines=38> */
.L_x_2784:
[----:B------:R-:W0:Y:S01]  /*18be0*/  LDC R3, c[0x0][0x448] ;  /* 0x00011200ff037b82 */ /* 0x000e220000000800 */
[----:B------:R-:W-:Y:S02]  /*18bf0*/  IMAD.IADD R14, R218, 0x1, R212 ;  /* 0x00000001da0e7824 */ /* 0x000fe400078e02d4 */
[----:B------:R-:W-:Y:S02]  /*18c00*/  IMAD.MOV.U32 R7, RZ, RZ, -0xa0 ;  /* 0xffffff60ff077424 */ /* 0x000fe400078e00ff */
[----:B------:R-:W-:Y:S01]  /*18c10*/  VIADD R0, R0, 0x29840 ;  /* 0x0002984000007836 */ /* 0x000fe20000000000 */
[----:B0-----:R-:W-:-:S13]  /*18c20*/  ISETP.NE.AND P0, PT, R3, 0x1, PT ;  /* 0x000000010300780c */ /* 0x001fda0003f05270 */
[----:B------:R-:W0:Y:S08]  /*18c30*/  @P0 LDC R3, c[0x0][0x44c] ;  /* 0x00011300ff030b82 */ /* 0x000e300000000800 */
[----:B------:R-:W1:Y:S01]  /*18c40*/  @P0 LDC R4, c[0x0][0x450] ;  /* 0x00011400ff040b82 */ /* 0x000e620000000800 */
[----:B0-----:R-:W-:-:S05]  /*18c50*/  @P0 IMAD.HI.U32 R3, R14, R3, RZ ;  /* 0x000000030e030227 */ /* 0x001fca00078e00ff */
[----:B-1----:R-:W-:Y:S01]  /*18c60*/  @P0 SHF.R.U32.HI R14, RZ, R4, R3 ;  /* 0x00000004ff0e0219 */ /* 0x002fe20000011603 */
[C---:B------:R-:W-:Y:S02]  /*18c70*/  IMAD R3, R152.reuse, -0xa0, R214 ;  /* 0xffffff6098037824 */ /* 0x040fe400078e02d6 */
[----:B------:R-:W-:Y:S02]  /*18c80*/  IMAD R4, R152, R7, 0xa1 ;  /* 0x000000a198047424 */ /* 0x000fe400078e0207 */
[----:B------:R-:W0:Y:S01]  /*18c90*/  SHFL.IDX PT, R5, R14, 0x1, 0x1c1f ;  /* 0x003c1f000e057f89 */ /* 0x000e2200000e0000 */
[----:B------:R-:W-:Y:S01]  /*18ca0*/  IADD3 R12, R3, 0xa0, RZ ;  /* 0x000000a0030c7810 */ /* 0x000fe20007ffe0ff */
[----:B------:R-:W-:-:S04]  /*18cb0*/  IMAD R4, R217, -0x2, R4 ;  /* 0xfffffffed9047824 */ /* 0x000fc800078e0204 */
[----:B------:R-:W-:Y:S01]  /*18cc0*/  IMAD R12, R217, -0x2, R12 ;  /* 0xfffffffed90c7824 */ /* 0x000fe200078e020c */
[----:B------:R-:W-:-:S04]  /*18cd0*/  IADD3 R107, -R213, R4, R214 ;  /* 0x00000004d56b7210 */ /* 0x000fc80007ffe1d6 */
[----:B0-----:R-:W-:-:S04]  /*18ce0*/  VIADDMNMX R4, R5, R107, R12, PT ;  /* 0x0000006b05047246 */ /* 0x001fc8000380010c */
        /* <DEDUP_REMOVED lines=26> */
[C---:B------:R-:W-:Y:S02]  /*18e90*/  ISETP.GT.AND P3, PT, R4.reuse, 0x28, PT ;  /* 0x000000280400780c */ /* 0x040fe40003f64270 */
        /* <DEDUP_REMOVED lines=46> */
[----:B------:R-:W-:Y:S01]  /*19180*/  FMNMX.FTZ R6, R71, R6, !PT ;  /* 0x0000000647067209 */ /* 0x000fe20007810000 */
[----:B------:R-:W0:Y:S01]  /*19190*/  SHFL.IDX PT, R42, R14, RZ, 0x1c1f ;  /* 0x001c1fff0e2a7589 */ /* 0x000e2200000e0000 */
        /* <DEDUP_REMOVED lines=42> */
[----:B------:R-:W-:Y:S02]  /*19440*/  FSEL R6, R39, -INF , P2 ;  /* 0xff80000027067808 */ /* 0x000fe40001000000 */
[----:B------:R-:W-:Y:S02]  /*19450*/  FMNMX.FTZ R39, R75, R4, !PT ;  /* 0x000000044b277209 */ /* 0x000fe40007810000 */
[----:B0-----:R-:W-:Y:S02]  /*19460*/  VIADDMNMX R42, R42, R107, R12, PT ;  /* 0x0000006b2a2a7246 */ /* 0x001fe4000380010c */
[----:B------:R-:W-:-:S02]  /*19470*/  FMNMX.FTZ R26, R6, R39, !PT ;  /* 0x00000027061a7209 */ /* 0x000fc40007810000 */
[C---:B------:R-:W-:Y:S02]  /*19480*/  ISETP.GT.AND P3, PT, R42.reuse, 0x1, PT ;  /* 0x000000012a00780c */ /* 0x040fe40003f64270 */
[----:B------:R-:W-:Y:S01]  /*19490*/  ISETP.GT.AND P4, PT, R42, 0x8, PT ;  /* 0x000000082a00780c */ /* 0x000fe20003f84270 */
[----:B------:R-:W0:Y:S01]  /*194a0*/  SHFL.BFLY PT, R39, R26, 0x2, 0x1f ;  /* 0x0c401f001a277f89 */ /* 0x000e2200000e0000 */
[----:B------:R-:W-:Y:S02]  /*194b0*/  FSEL R14, R89, -INF , P3 ;  /* 0xff800000590e7808 */ /* 0x000fe40001800000 */
[----:B------:R-:W-:Y:S02]  /*194c0*/  FSEL R91, R92, -INF , P4 ;  /* 0xff8000005c5b7808 */ /* 0x000fe40002000000 */
[----:B------:R-:W-:Y:S02]  /*194d0*/  ISETP.GT.AND P3, PT, R42, 0x10, PT ;  /* 0x000000102a00780c */ /* 0x000fe40003f64270 */
[----:B0-----:R-:W-:-:S05]  /*194e0*/  FMNMX.FTZ R30, R26, R39, !PT ;  /* 0x000000271a1e7209 */ /* 0x001fca0007810000 */
[----:B------:R-:W0:Y:S02]  /*194f0*/  SHFL.BFLY PT, R39, R30, 0x1, 0x1f ;  /* 0x0c201f001e277f89 */ /* 0x000e2400000e0000 */
[----:B0-----:R-:W-:-:S04]  /*19500*/  FMNMX.FTZ R4, R30, R39, !PT ;  /* 0x000000271e047209 */ /* 0x001fc80007810000 */
[----:B------:R-:W-:Y:S01]  /*19510*/  FSETP.NEU.FTZ.AND P2, PT, R4, -INF , PT ;  /* 0xff8000000400780b */ /* 0x000fe20003f5d000 */
[----:B------:R-:W-:-:S05]  /*19520*/  FFMA.FTZ R39, R2, R4, -8 ;  /* 0xc100000002277423 */ /* 0x000fca0000010004 */
[----:B------:R-:W-:Y:S02]  /*19530*/  FSEL R39, R39, RZ, P2 ;  /* 0x000000ff27277208 */ /* 0x000fe40001000000 */
[----:B------:R-:W-:-:S03]  /*19540*/  ISETP.GT.AND P2, PT, R42, RZ, PT ;  /* 0x000000ff2a00720c */ /* 0x000fc60003f44270 */
[--C-:B------:R-:W-:Y:S01]  /*19550*/  FFMA.FTZ R30, R2, R99, -R39.reuse ;  /* 0x00000063021e7223 */ /* 0x100fe20000010827 */
[----:B------:R-:W-:Y:S01]  /*19560*/  FSEL R87, R88, -INF , P2 ;  /* 0xff80000058577808 */ /* 0x000fe20001000000 */
[--C-:B------:R-:W-:Y:S01]  /*19570*/  FFMA.FTZ R95, R2, R103, -R39.reuse ;  /* 0x00000067025f7223 */ /* 0x100fe20000010827 */
[----:B------:R-:W-:Y:S01]  /*19580*/  ISETP.GT.AND P2, PT, R42, 0x9, PT ;  /* 0x000000092a00780c */ /* 0x000fe20003f44270 */
[----:B------:R0:W-:Y:S01]  /*19590*/  MUFU.EX2 R89, R30 ;  /* 0x0000001e00597308 */ /* 0x0001e20000000800 */
[----:B------:R-:W-:Y:S01]  /*195a0*/  FMNMX.FTZ R26, R87, R14, !PT ;  /* 0x0000000e571a7209 */ /* 0x000fe20007810000 */
[C-C-:B------:R-:W-:Y:S01]  /*195b0*/  FFMA.FTZ R34, R2.reuse, R105, -R39.reuse ;  /* 0x0000006902227223 */ /* 0x140fe20000010827 */
[----:B------:R-:W-:Y:S01]  /*195c0*/  FSEL R93, R93, -INF , P2 ;  /* 0xff8000005d5d7808 */ /* 0x000fe20001000000 */
[C-C-:B------:R-:W-:Y:S01]  /*195d0*/  FFMA.FTZ R8, R2.reuse, R109, -R39.reuse ;  /* 0x0000006d02087223 */ /* 0x140fe20000010827 */
[----:B------:R-:W-:Y:S01]  /*195e0*/  FMNMX.FTZ R26, R91, R26, !PT ;  /* 0x0000001a5b1a7209 */ /* 0x000fe20007810000 */
[--C-:B------:R-:W-:Y:S01]  /*195f0*/  FFMA.FTZ R79, R2, R110, -R39.reuse ;  /* 0x0000006e024f7223 */ /* 0x100fe20000010827 */
[----:B------:R-:W-:Y:S01]  /*19600*/  ISETP.GT.AND P2, PT, R42, 0x11, PT ;  /* 0x000000112a00780c */ /* 0x000fe20003f44270 */
[--C-:B------:R-:W-:Y:S01]  /*19610*/  FFMA.FTZ R10, R2, R10, -R39.reuse ;  /* 0x0000000a020a7223 */ /* 0x100fe20000010827 */
[----:B------:R-:W-:Y:S01]  /*19620*/  FSEL R99, R96, -INF , P3 ;  /* 0xff80000060637808 */ /* 0x000fe20001800000 */
[----:B------:R-:W-:Y:S01]  /*19630*/  MUFU.EX2 R8, R8 ;  /* 0x0000000800087308 */ /* 0x000fe20000000800 */
[----:B------:R-:W-:Y:S01]  /*19640*/  FMNMX.FTZ R26, R93, R26, !PT ;  /* 0x0000001a5d1a7209 */ /* 0x000fe20007810000 */
[--C-:B------:R-:W-:Y:S01]  /*19650*/  FFMA.FTZ R83, R2, R106, -R39.reuse ;  /* 0x0000006a02537223 */ /* 0x100fe20000010827 */
[----:B------:R-:W-:Y:S01]  /*19660*/  ISETP.GT.AND P3, PT, R42, 0x18, PT ;  /* 0x000000182a00780c */ /* 0x000fe20003f64270 */
[C-C-:B------:R-:W-:Y:S01]  /*19670*/  FFMA.FTZ R12, R2.reuse, R108, -R39.reuse ;  /* 0x0000006c020c7223 */ /* 0x140fe20000010827 */
[----:B------:R-:W-:Y:S01]  /*19680*/  FSEL R97, R97, -INF , P2 ;  /* 0xff80000061617808 */ /* 0x000fe20001000000 */
[--C-:B------:R-:W-:Y:S01]  /*19690*/  FFMA.FTZ R78, R2, R78, -R39.reuse ;  /* 0x0000004e024e7223 */ /* 0x100fe20000010827 */
[----:B------:R-:W-:Y:S01]  /*196a0*/  FMNMX.FTZ R26, R99, R26, !PT ;  /* 0x0000001a631a7209 */ /* 0x000fe20007810000 */
[----:B------:R-:W-:Y:S01]  /*196b0*/  MUFU.EX2 R79, R79 ;  /* 0x0000004f004f7308 */ /* 0x000fe20000000800 */
[----:B------:R-:W-:Y:S01]  /*196c0*/  ISETP.GT.AND P2, PT, R42, 0x19, PT ;  /* 0x000000192a00780c */ /* 0x000fe20003f44270 */
[--C-:B------:R-:W-:Y:S01]  /*196d0*/  FFMA.FTZ R20, R2, R20, -R39.reuse ;  /* 0x0000001402147223 */ /* 0x100fe20000010827 */
[----:B------:R-:W-:Y:S01]  /*196e0*/  FSEL R103, R100, -INF , P3 ;  /* 0xff80000064677808 */ /* 0x000fe20001800000 */
[C-C-:B------:R-:W-:Y:S01]  /*196f0*/  FFMA.FTZ R102, R2.reuse, R102, -R39.reuse ;  /* 0x0000006602667223 */ /* 0x140fe20000010827 */
[----:B------:R-:W-:Y:S01]  /*19700*/  FMNMX.FTZ R26, R97, R26, !PT ;  /* 0x0000001a611a7209 */ /* 0x000fe20007810000 */
[--C-:B------:R-:W-:Y:S01]  /*19710*/  FFMA.FTZ R94, R2, R94, -R39.reuse ;  /* 0x0000005e025e7223 */ /* 0x100fe20000010827 */
[----:B------:R-:W-:Y:S01]  /*19720*/  FSEL R101, R101, -INF , P2 ;  /* 0xff80000065657808 */ /* 0x000fe20001000000 */
[----:B------:R-:W-:Y:S01]  /*19730*/  MUFU.EX2 R10, R10 ;  /* 0x0000000a000a7308 */ /* 0x000fe20000000800 */
[----:B------:R-:W-:Y:S01]  /*19740*/  ISETP.GT.AND P2, PT, R42, 0x20, PT ;  /* 0x000000202a00780c */ /* 0x000fe20003f44270 */
[C-C-:B------:R-:W-:Y:S01]  /*19750*/  FFMA.FTZ R86, R2.reuse, R86, -R39.reuse ;  /* 0x0000005602567223 */ /* 0x140fe20000010827 */
[----:B0-----:R-:W-:Y:S01]  /*19760*/  FMNMX.FTZ R30, R103, R26, !PT ;  /* 0x0000001a671e7209 */ /* 0x001fe20007810000 */
[--C-:B------:R-:W-:Y:S01]  /*19770*/  FFMA.FTZ R50, R2, R63, -R39.reuse ;  /* 0x0000003f02327223 */ /* 0x100fe20000010827 */
[----:B------:R-:W-:Y:S01]  /*19780*/  ISETP.GT.AND P3, PT, R42, 0x21, PT ;  /* 0x000000212a00780c */ /* 0x000fe20003f64270 */
[--C-:B------:R-:W-:Y:S01]  /*19790*/  FFMA.FTZ R3, R2, R3, -R39.reuse ;  /* 0x0000000302037223 */ /* 0x100fe20000010827 */
[----:B------:R-:W-:Y:S01]  /*197a0*/  FSEL R105, R72, -INF , P2 ;  /* 0xff80000048697808 */ /* 0x000fe20001000000 */
[----:B------:R0:W-:Y:S01]  /*197b0*/  MUFU.EX2 R26, R34 ;  /* 0x00000022001a7308 */ /* 0x0001e20000000800 */
[----:B------:R-:W-:Y:S01]  /*197c0*/  FMNMX.FTZ R30, R101, R30, !PT ;  /* 0x0000001e651e7209 */ /* 0x000fe20007810000 */
[--C-:B------:R-:W-:Y:S01]  /*197d0*/  FFMA.FTZ R7, R2, R7, -R39.reuse ;  /* 0x0000000702077223 */ /* 0x100fe20000010827 */
[----:B------:R-:W-:Y:S01]  /*197e0*/  ISETP.GT.AND P2, PT, R42, 0x28, PT ;  /* 0x000000282a00780c */ /* 0x000fe20003f44270 */
[C-C-:B------:R-:W-:Y:S01]  /*197f0*/  FFMA.FTZ R9, R2.reuse, R9, -R39.reuse ;  /* 0x0000000902097223 */ /* 0x140fe20000010827 */
[----:B------:R-:W-:Y:S01]  /*19800*/  FSEL R107, R73, -INF , P3 ;  /* 0xff800000496b7808 */ /* 0x000fe20001800000 */
[--C-:B------:R-:W-:Y:S01]  /*19810*/  FFMA.FTZ R73, R2, R104, -R39.reuse ;  /* 0x0000006802497223 */ /* 0x100fe20000010827 */
[----:B------:R-:W-:Y:S01]  /*19820*/  FMNMX.FTZ R30, R105, R30, !PT ;  /* 0x0000001e691e7209 */ /* 0x000fe20007810000 */
[----:B------:R-:W1:Y:S01]  /*19830*/  MUFU.EX2 R83, R83 ;  /* 0x0000005300537308 */ /* 0x000e620000000800 */
[----:B------:R-:W-:Y:S01]  /*19840*/  ISETP.GT.AND P3, PT, R42, 0x29, PT ;  /* 0x000000292a00780c */ /* 0x000fe20003f64270 */
[--C-:B------:R-:W-:Y:S01]  /*19850*/  FFMA.FTZ R13, R2, R13, -R39.reuse ;  /* 0x0000000d020d7223 */ /* 0x100fe20000010827 */
[----:B------:R-:W-:Y:S01]  /*19860*/  FSEL R109, R76, -INF , P2 ;  /* 0xff8000004c6d7808 */ /* 0x000fe20001000000 */
[C-C-:B------:R-:W-:Y:S01]  /*19870*/  FFMA.FTZ R15, R2.reuse, R15, -R39.reuse ;  /* 0x0000000f020f7223 */ /* 0x140fe20000010827 */
[----:B------:R-:W-:Y:S01]  /*19880*/  FMNMX.FTZ R30, R107, R30, !PT ;  /* 0x0000001e6b1e7209 */ /* 0x000fe20007810000 */
[--C-:B------:R-:W-:Y:S01]  /*19890*/  FFMA.FTZ R21, R2, R21, -R39.reuse ;  /* 0x0000001502157223 */ /* 0x100fe20000010827 */
[----:B------:R-:W-:Y:S01]  /*198a0*/  ISETP.GT.AND P2, PT, R42, 0x30, PT ;  /* 0x000000302a00780c */ /* 0x000fe20003f44270 */
[----:B------:R-:W-:Y:S01]  /*198b0*/  MUFU.EX2 R12, R12 ;  /* 0x0000000c000c7308 */ /* 0x000fe20000000800 */
[----:B------:R-:W-:Y:S01]  /*198c0*/  FSEL R111, R77, -INF , P3 ;  /* 0xff8000004d6f7808 */ /* 0x000fe20001800000 */
[C-C-:B------:R-:W-:Y:S01]  /*198d0*/  FFMA.FTZ R77, R2.reuse, R98, -R39.reuse ;  /* 0x00000062024d7223 */ /* 0x140fe20000010827 */
[----:B0-----:R-:W-:Y:S01]  /*198e0*/  FMNMX.FTZ R34, R109, R30, !PT ;  /* 0x0000001e6d227209 */ /* 0x001fe20007810000 */
[--C-:B------:R-:W-:Y:S01]  /*198f0*/  FFMA.FTZ R31, R2, R31, -R39.reuse ;  /* 0x0000001f021f7223 */ /* 0x100fe20000010827 */
[----:B------:R-:W-:Y:S01]  /*19900*/  ISETP.GT.AND P3, PT, R42, 0x31, PT ;  /* 0x000000312a00780c */ /* 0x000fe20003f64270 */
[----:B------:R-:W-:Y:S01]  /*19910*/  FFMA.FTZ R6, R2, R6, -R39 ;  /* 0x0000000602067223 */ /* 0x000fe20000010827 */
[----:B------:R-:W-:Y:S01]  /*19920*/  FSEL R113, R80, -INF , P2 ;  /* 0xff80000050717808 */ /* 0x000fe20001000000 */
[----:B------:R-:W-:Y:S01]  /*19930*/  MUFU.EX2 R20, R20 ;  /* 0x0000001400147308 */ /* 0x000fe20000000800 */
[----:B------:R-:W-:-:S02]  /*19940*/  FMNMX.FTZ R34, R111, R34, !PT ;  /* 0x000000226f227209 */ /* 0x000fc40007810000 */
[C---:B------:R-:W-:Y:S02]  /*19950*/  ISETP.GT.AND P2, PT, R42.reuse, 0x38, PT ;  /* 0x000000382a00780c */ /* 0x040fe40003f44270 */
[----:B------:R-:W-:Y:S02]  /*19960*/  FSEL R81, R81, -INF , P3 ;  /* 0xff80000051517808 */ /* 0x000fe40001800000 */
[----:B------:R-:W-:Y:S01]  /*19970*/  FMNMX.FTZ R34, R113, R34, !PT ;  /* 0x0000002271227209 */ /* 0x000fe20007810000 */
[----:B------:R-:W0:Y:S01]  /*19980*/  MUFU.EX2 R95, R95 ;  /* 0x0000005f005f7308 */ /* 0x000e220000000800 */
[----:B------:R-:W-:Y:S02]  /*19990*/  ISETP.GT.AND P3, PT, R42, 0x39, PT ;  /* 0x000000392a00780c */ /* 0x000fe40003f64270 */
[----:B------:R-:W-:Y:S02]  /*199a0*/  FSEL R115, R84, -INF , P2 ;  /* 0xff80000054737808 */ /* 0x000fe40001000000 */
[----:B------:R-:W-:-:S02]  /*199b0*/  FMNMX.FTZ R34, R81, R34, !PT ;  /* 0x0000002251227209 */ /* 0x000fc40007810000 */
        /* <DEDUP_REMOVED lines=10> */
[----:B------:R-:W-:Y:S01]  /*19a60*/  FFMA.FTZ R57, R2, R90, -R39 ;  /* 0x0000005a02397223 */ /* 0x000fe20000010827 */
[----:B------:R-:W-:Y:S01]  /*19a70*/  FMNMX.FTZ R38, R117, R38, !PT ;  /* 0x0000002675267209 */ /* 0x000fe20007810000 */
[----:B------:R-:W-:Y:S01]  /*19a80*/  MUFU.EX2 R77, R77 ;  /* 0x0000004d004d7308 */ /* 0x000fe20000000800 */
[----:B------:R-:W-:Y:S02]  /*19a90*/  ISETP.GT.AND P3, PT, R42, 0x49, PT ;  /* 0x000000492a00780c */ /* 0x000fe40003f64270 */
[----:B------:R-:W-:Y:S02]  /*19aa0*/  FSEL R121, R60, -INF , P2 ;  /* 0xff8000003c797808 */ /* 0x000fe40001000000 */
[----:B------:R-:W-:-:S02]  /*19ab0*/  FMNMX.FTZ R38, R119, R38, !PT ;  /* 0x0000002677267209 */ /* 0x000fc40007810000 */
[----:B------:R-:W-:Y:S01]  /*19ac0*/  ISETP.GT.AND P2, PT, R42, 0x50, PT ;  /* 0x000000502a00780c */ /* 0x000fe20003f44270 */
[----:B------:R-:W-:Y:S01]  /*19ad0*/  MUFU.EX2 R34, R94 ;  /* 0x0000005e00227308 */ /* 0x000fe20000000800 */
[----:B------:R-:W-:Y:S01]  /*19ae0*/  FSEL R123, R61, -INF , P3 ;  /* 0xff8000003d7b7808 */ /* 0x000fe20001800000 */
[----:B------:R-:W-:Y:S01]  /*19af0*/  FFMA.FTZ R61, R2, R82, -R39 ;  /* 0x00000052023d7223 */ /* 0x000fe20000010827 */
[----:B------:R-:W-:Y:S02]  /*19b00*/  FMNMX.FTZ R46, R121, R38, !PT ;  /* 0x00000026792e7209 */ /* 0x000fe40007810000 */
[----:B------:R-:W-:Y:S02]  /*19b10*/  ISETP.GT.AND P3, PT, R42, 0x51, PT ;  /* 0x000000512a00780c */ /* 0x000fe40003f64270 */
[----:B------:R-:W-:Y:S01]  /*19b20*/  FSEL R125, R64, -INF , P2 ;  /* 0xff800000407d7808 */ /* 0x000fe20001000000 */
[----:B------:R-:W-:Y:S01]  /*19b30*/  MUFU.EX2 R38, R86 ;  /* 0x0000005600267308 */ /* 0x000fe20000000800 */
[----:B------:R-:W-:-:S02]  /*19b40*/  FMNMX.FTZ R46, R123, R46, !PT ;  /* 0x0000002e7b2e7209 */ /* 0x000fc40007810000 */
[C---:B------:R-:W-:Y:S02]  /*19b50*/  ISETP.GT.AND P2, PT, R42.reuse, 0x58, PT ;  /* 0x000000582a00780c */ /* 0x040fe40003f44270 */
[----:B------:R-:W-:Y:S02]  /*19b60*/  FSEL R65, R65, -INF , P3 ;  /* 0xff80000041417808 */ /* 0x000fe40001800000 */
[----:B------:R-:W-:Y:S01]  /*19b70*/  FMNMX.FTZ R46, R125, R46, !PT ;  /* 0x0000002e7d2e7209 */ /* 0x000fe20007810000 */
[----:B------:R-:W-:Y:S01]  /*19b80*/  MUFU.EX2 R57, R57 ;  /* 0x0000003900397308 */ /* 0x000fe20000000800 */
[----:B------:R-:W-:Y:S02]  /*19b90*/  ISETP.GT.AND P3, PT, R42, 0x59, PT ;  /* 0x000000592a00780c */ /* 0x000fe40003f64270 */
[----:B------:R-:W-:Y:S02]  /*19ba0*/  FSEL R127, R68, -INF , P2 ;  /* 0xff800000447f7808 */ /* 0x000fe40001000000 */
[----:B------:R-:W-:-:S02]  /*19bb0*/  FMNMX.FTZ R46, R65, R46, !PT ;  /* 0x0000002e412e7209 */ /* 0x000fc40007810000 */
[----:B------:R-:W-:Y:S01]  /*19bc0*/  FSEL R69, R69, -INF , P3 ;  /* 0xff80000045457808 */ /* 0x000fe20001800000 */
[----:B------:R-:W2:Y:S01]  /*19bd0*/  MUFU.EX2 R61, R61 ;  /* 0x0000003d003d7308 */ /* 0x000ea20000000800 */
        /* <DEDUP_REMOVED lines=8> */
[--C-:B------:R-:W-:Y:S01]  /*19c60*/  FFMA.FTZ R41, R2, R74, -R39.reuse ;  /* 0x0000004a02297223 */ /* 0x100fe20000010827 */
[----:B------:R-:W-:Y:S01]  /*19c70*/  FMNMX.FTZ R46, R131, R46, !PT ;  /* 0x0000002e832e7209 */ /* 0x000fe20007810000 */
[----:B------:R-:W-:Y:S01]  /*19c80*/  MUFU.EX2 R40, R78 ;  /* 0x0000004e00287308 */ /* 0x000fe20000000800 */
[----:B------:R-:W-:Y:S02]  /*19c90*/  ISETP.GT.AND P3, PT, R42, 0x69, PT ;  /* 0x000000692a00780c */ /* 0x000fe40003f64270 */
[----:B------:R-:W-:Y:S01]  /*19ca0*/  FSEL R133, R44, -INF , P2 ;  /* 0xff8000002c857808 */ /* 0x000fe20001000000 */
[----:B------:R-:W-:-:S01]  /*19cb0*/  FFMA.FTZ R44, R2, R62, -R39 ;  /* 0x0000003e022c7223 */ /* 0x000fc20000010827 */
[----:B------:R-:W-:-:S02]  /*19cc0*/  FMNMX.FTZ R46, R129, R46, !PT ;  /* 0x0000002e812e7209 */ /* 0x000fc40007810000 */
[----:B------:R-:W-:Y:S01]  /*19cd0*/  ISETP.GT.AND P2, PT, R42, 0x70, PT ;  /* 0x000000702a00780c */ /* 0x000fe20003f44270 */
[----:B------:R-:W-:Y:S01]  /*19ce0*/  MUFU.EX2 R41, R41 ;  /* 0x0000002900297308 */ /* 0x000fe20000000800 */
[----:B------:R-:W-:Y:S01]  /*19cf0*/  FSEL R135, R45, -INF , P3 ;  /* 0xff8000002d877808 */ /* 0x000fe20001800000 */
[--C-:B------:R-:W-:Y:S01]  /*19d00*/  FFMA.FTZ R45, R2, R58, -R39.reuse ;  /* 0x0000003a022d7223 */ /* 0x100fe20000010827 */
[----:B------:R-:W-:Y:S02]  /*19d10*/  FMNMX.FTZ R46, R133, R46, !PT ;  /* 0x0000002e852e7209 */ /* 0x000fe40007810000 */
[----:B------:R-:W-:Y:S02]  /*19d20*/  ISETP.GT.AND P3, PT, R42, 0x71, PT ;  /* 0x000000712a00780c */ /* 0x000fe40003f64270 */
[----:B------:R-:W-:Y:S01]  /*19d30*/  FSEL R137, R48, -INF , P2 ;  /* 0xff80000030897808 */ /* 0x000fe20001000000 */
[C-C-:B------:R-:W-:Y:S01]  /*19d40*/  FFMA.FTZ R48, R2.reuse, R27, -R39.reuse ;  /* 0x0000001b02307223 */ /* 0x140fe20000010827 */
[----:B------:R-:W-:Y:S01]  /*19d50*/  FMNMX.FTZ R46, R135, R46, !PT ;  /* 0x0000002e872e7209 */ /* 0x000fe20007810000 */
[----:B------:R-:W-:Y:S01]  /*19d60*/  FFMA.FTZ R27, R2, R59, -R39 ;  /* 0x0000003b021b7223 */ /* 0x000fe20000010827 */
[----:B------:R-:W-:Y:S01]  /*19d70*/  ISETP.GT.AND P2, PT, R42, 0x78, PT ;  /* 0x000000782a00780c */ /* 0x000fe20003f44270 */
[----:B------:R-:W-:Y:S01]  /*19d80*/  MUFU.EX2 R44, R44 ;  /* 0x0000002c002c7308 */ /* 0x000fe20000000800 */
[----:B------:R-:W-:-:S02]  /*19d90*/  FSEL R49, R49, -INF , P3 ;  /* 0xff80000031317808 */ /* 0x000fc40001800000 */
[----:B------:R-:W-:Y:S02]  /*19da0*/  FMNMX.FTZ R46, R137, R46, !PT ;  /* 0x0000002e892e7209 */ /* 0x000fe40007810000 */
[----:B------:R-:W-:Y:S02]  /*19db0*/  ISETP.GT.AND P3, PT, R42, 0x79, PT ;  /* 0x000000792a00780c */ /* 0x000fe40003f64270 */
[----:B------:R-:W-:Y:S01]  /*19dc0*/  FSEL R139, R52, -INF , P2 ;  /* 0xff800000348b7808 */ /* 0x000fe20001000000 */
[----:B------:R-:W3:Y:S01]  /*19dd0*/  MUFU.EX2 R45, R45 ;  /* 0x0000002d002d7308 */ /* 0x000ee20000000800 */
[----:B------:R-:W-:Y:S02]  /*19de0*/  FMNMX.FTZ R46, R49, R46, !PT ;  /* 0x0000002e312e7209 */ /* 0x000fe40007810000 */
[----:B------:R-:W-:Y:S02]  /*19df0*/  FSEL R53, R53, -INF , P3 ;  /* 0xff80000035357808 */ /* 0x000fe40001800000 */
[----:B------:R-:W-:-:S02]  /*19e00*/  ISETP.GT.AND P2, PT, R42, 0x80, PT ;  /* 0x000000802a00780c */ /* 0x000fc40003f44270 */
[----:B------:R-:W-:Y:S01]  /*19e10*/  FMNMX.FTZ R46, R139, R46, !PT ;  /* 0x0000002e8b2e7209 */ /* 0x000fe20007810000 */
[----:B------:R-:W-:Y:S01]  /*19e20*/  MUFU.EX2 R7, R7 ;  /* 0x0000000700077308 */ /* 0x000fe20000000800 */
[----:B------:R-:W-:Y:S02]  /*19e30*/  ISETP.GT.AND P3, PT, R42, 0x81, PT ;  /* 0x000000812a00780c */ /* 0x000fe40003f64270 */
[----:B------:R-:W-:Y:S01]  /*19e40*/  FSEL R141, R24, -INF , P2 ;  /* 0xff800000188d7808 */ /* 0x000fe20001000000 */
[----:B------:R-:W-:-:S01]  /*19e50*/  FFMA.FTZ R24, R2, R67, -R39 ;  /* 0x0000004302187223 */ /* 0x000fc20000010827 */
[----:B------:R-:W-:Y:S02]  /*19e60*/  FMNMX.FTZ R46, R53, R46, !PT ;  /* 0x0000002e352e7209 */ /* 0x000fe40007810000 */
[----:B------:R-:W-:Y:S01]  /*19e70*/  ISETP.GT.AND P2, PT, R42, 0x88, PT ;  /* 0x000000882a00780c */ /* 0x000fe20003f44270 */
[----:B------:R-:W-:Y:S01]  /*19e80*/  MUFU.EX2 R9, R9 ;  /* 0x0000000900097308 */ /* 0x000fe20000000800 */
[----:B------:R-:W-:Y:S01]  /*19e90*/  FSEL R143, R25, -INF , P3 ;  /* 0xff800000198f7808 */ /* 0x000fe20001800000 */
[----:B------:R-:W-:Y:S01]  /*19ea0*/  FFMA.FTZ R25, R2, R5, -R39 ;  /* 0x0000000502197223 */ /* 0x000fe20000010827 */
        /* <DEDUP_REMOVED lines=16> */
[----:B------:R-:W4:Y:S01]  /*19fb0*/  MUFU.EX2 R28, R28 ;  /* 0x0000001c001c7308 */ /* 0x000f220000000800 */
[----:B------:R-:W-:-:S02]  /*19fc0*/  FMNMX.FTZ R46, R145, R46, !PT ;  /* 0x0000002e912e7209 */ /* 0x000fc40007810000 */
[----:B------:R-:W-:Y:S01]  /*19fd0*/  ISETP.GT.AND P3, PT, R42, 0x99, PT ;  /* 0x000000992a00780c */ /* 0x000fe20003f64270 */
[----:B------:R-:W-:-:S01]  /*19fe0*/  FFMA.FTZ R42, R2, R51, -R39 ;  /* 0x00000033022a7223 */ /* 0x000fc20000010827 */
[----:B------:R-:W-:Y:S01]  /*19ff0*/  FSEL R71, R36, -INF , P2 ;  /* 0xff80000024477808 */ /* 0x000fe20001000000 */
[----:B------:R-:W-:-:S01]  /*1a000*/  FFMA.FTZ R36, R2, R47, -R39 ;  /* 0x0000002f02247223 */ /* 0x000fc20000010827 */
[----:B------:R-:W-:Y:S01]  /*1a010*/  FMNMX.FTZ R46, R33, R46, !PT ;  /* 0x0000002e212e7209 */ /* 0x000fe20007810000 */
[----:B------:R-:W-:Y:S01]  /*1a020*/  MUFU.EX2 R32, R32 ;  /* 0x0000002000207308 */ /* 0x000fe20000000800 */
[----:B------:R-:W-:Y:S02]  /*1a030*/  FSEL R37, R37, -INF , P3 ;  /* 0xff80000025257808 */ /* 0x000fe40001800000 */
[----:B------:R-:W-:Y:S02]  /*1a040*/  FMNMX.FTZ R46, R71, R46, !PT ;  /* 0x0000002e472e7209 */ /* 0x000fe40007810000 */
[----:B-1----:R-:W-:-:S02]  /*1a050*/  F2FP.SATFINITE.E4M3.F32.PACK_AB_MERGE_C R185, R83, R10, RZ ;  /* 0x0000000a53b9723e */ /* 0x002fc400048070ff */
[----:B------:R-:W-:Y:S01]  /*1a060*/  FMNMX.FTZ R46, R37, R46, !PT ;  /* 0x0000002e252e7209 */ /* 0x000fe20007810000 */
[----:B------:R-:W1:Y:S01]  /*1a070*/  MUFU.EX2 R36, R36 ;  /* 0x0000002400247308 */ /* 0x000e620000000800 */
[----:B0-----:R-:W-:Y:S02]  /*1a080*/  F2FP.SATFINITE.E4M3.F32.PACK_AB_MERGE_C R187, R95, R20, RZ ;  /* 0x000000145fbb723e */ /* 0x001fe400048070ff */
[----:B------:R-:W-:Y:S01]  /*1a090*/  F2FP.SATFINITE.E4M3.F32.PACK_AB_MERGE_C R185, R79, R8, R185 ;  /* 0x000000084fb9723e */ /* 0x000fe200048070b9 */
[----:B------:R-:W0:Y:S01]  /*1a0a0*/  SHFL.BFLY PT, R5, R46, 0x2, 0x1f ;  /* 0x0c401f002e057f89 */ /* 0x000e2200000e0000 */
[----:B--2---:R-:W-:Y:S02]  /*1a0b0*/  F2FP.SATFINITE.E4M3.F32.PACK_AB_MERGE_C R183, R61, R38, RZ ;  /* 0x000000263db7723e */ /* 0x004fe400048070ff */
[----:B------:R-:W-:Y:S01]  /*1a0c0*/  F2FP.SATFINITE.E4M3.F32.PACK_AB_MERGE_C R187, R89, R12, R187 ;  /* 0x0000000c59bb723e */ /* 0x000fe200048070bb */
[----:B------:R-:W-:Y:S01]  /*1a0d0*/  MUFU.EX2 R13, R13 ;  /* 0x0000000d000d7308 */ /* 0x000fe20000000800 */
[----:B---3--:R-:W-:-:S02]  /*1a0e0*/  F2FP.SATFINITE.E4M3.F32.PACK_AB_MERGE_C R177, R45, R44, RZ ;  /* 0x0000002c2db1723e */ /* 0x008fc400048070ff */
[----:B----4-:R-:W-:Y:S02]  /*1a0f0*/  F2FP.SATFINITE.E4M3.F32.PACK_AB_MERGE_C R179, R28, R25, RZ ;  /* 0x000000191cb3723e */ /* 0x010fe400048070ff */
[----:B------:R-:W-:Y:S02]  /*1a100*/  F2FP.SATFINITE.E4M3.F32.PACK_AB_MERGE_C R177, R41, R40, R177 ;  /* 0x0000002829b1723e */ /* 0x000fe400048070b1 */
[----:B------:R-:W-:Y:S01]  /*1a110*/  F2FP.SATFINITE.E4M3.F32.PACK_AB_MERGE_C R179, R24, R3, R179 ;  /* 0x0000000318b3723e */ /* 0x000fe200048070b3 */
[----:B------:R-:W-:Y:S01]  /*1a120*/  MUFU.EX2 R42, R42 ;  /* 0x0000002a002a7308 */ /* 0x000fe20000000800 */
[----:B-1----:R-:W-:Y:S02]  /*1a130*/  F2FP.SATFINITE.E4M3.F32.PACK_AB_MERGE_C R173, R36, R9, RZ ;  /* 0x0000000924ad723e */ /* 0x002fe400048070ff */
[----:B------:R-:W-:Y:S02]  /*1a140*/  F2FP.SATFINITE.E4M3.F32.PACK_AB_MERGE_C R181, R77, R30, RZ ;  /* 0x0000001e4db5723e */ /* 0x000fe400048070ff */
[----:B------:R-:W-:-:S02]  /*1a150*/  F2FP.SATFINITE.E4M3.F32.PACK_AB_MERGE_C R173, R32, R7, R173 ;  /* 0x0000000720ad723e */ /* 0x000fc400048070ad */
[----:B------:R-:W-:Y:S01]  /*1a160*/  F2FP.SATFINITE.E4M3.F32.PACK_AB_MERGE_C R181, R73, R26, R181 ;  /* 0x0000001a49b5723e */ /* 0x000fe200048070b5 */
[----:B------:R-:W-:Y:S01]  /*1a170*/  MUFU.EX2 R15, R15 ;  /* 0x0000000f000f7308 */ /* 0x000fe20000000800 */
[----:B------:R-:W-:Y:S02]  /*1a180*/  F2FP.SATFINITE.E4M3.F32.PACK_AB_MERGE_C R183, R57, R34, R183 ;  /* 0x0000002239b7723e */ /* 0x000fe400048070b7 */
[----:B0-----:R-:W-:Y:S01]  /*1a190*/  FMNMX.FTZ R43, R46, R5, !PT ;  /* 0x000000052e2b7209 */ /* 0x001fe20007810000 */
[----:B------:R-:W-:-:S04]  /*1a1a0*/  FFMA.FTZ R46, R2, R55, -R39 ;  /* 0x00000037022e7223 */ /* 0x000fc80000010827 */
[----:B------:R-:W-:Y:S01]  /*1a1b0*/  MUFU.EX2 R21, R21 ;  /* 0x0000001500157308 */ /* 0x000fe20000000800 */
[----:B------:R-:W0:Y:S07]  /*1a1c0*/  SHFL.BFLY PT, R52, R43, 0x1, 0x1f ;  /* 0x0c201f002b347f89 */ /* 0x000e2e00000e0000 */
[----:B------:R-:W-:Y:S08]  /*1a1d0*/  MUFU.EX2 R46, R46 ;  /* 0x0000002e002e7308 */ /* 0x000ff00000000800 */
[----:B------:R-:W-:Y:S08]  /*1a1e0*/  MUFU.EX2 R48, R48 ;  /* 0x0000003000307308 */ /* 0x000ff00000000800 */
[----:B------:R-:W-:Y:S01]  /*1a1f0*/  MUFU.EX2 R27, R27 ;  /* 0x0000001b001b7308 */ /* 0x000fe20000000800 */
[----:B0-----:R-:W-:Y:S01]  /*1a200*/  FMNMX.FTZ R5, R43, R52, !PT ;  /* 0x000000342b057209 */ /* 0x001fe20007810000 */
[C-C-:B------:R-:W-:Y:S01]  /*1a210*/  FFMA.FTZ R52, R2.reuse, R35, -R39.reuse ;  /* 0x0000002302347223 */ /* 0x140fe20000010827 */
[----:B------:R-:W-:-:S02]  /*1a220*/  FFMA.FTZ R35, R2, R75, -R39 ;  /* 0x0000004b02237223 */ /* 0x000fc40000010827 */
        /* <DEDUP_REMOVED lines=8> */
[C-C-:B------:R-:W-:Y:S01]  /*1a2b0*/  FFMA.FTZ R47, R2.reuse, R99, -R54.reuse ;  /* 0x00000063022f7223 */ /* 0x140fe20000010836 */
[----:B------:R-:W-:Y:S01]  /*1a2c0*/  IMAD.U32 R91, RZ, RZ, UR38 ;  /* 0x00000026ff5b7e24 */ /* 0x000fe2000f8e00ff */
[----:B------:R-:W-:Y:S01]  /*1a2d0*/  MUFU.EX2 R43, R43 ;  /* 0x0000002b002b7308 */ /* 0x000fe20000000800 */
[----:B------:R-:W-:-:S01]  /*1a2e0*/  FFMA.FTZ R56, R2, R97, -R54 ;  /* 0x0000006102387223 */ /* 0x000fc20000010836 */
[C-C-:B------:R-:W-:Y:S01]  /*1a2f0*/  FFMA.FTZ R59, R2.reuse, R103, -R54.reuse ;  /* 0x00000067023b7223 */ /* 0x140fe20000010836 */
[----:B------:R-:W-:-:S01]  /*1a300*/  FFMA.FTZ R64, R2, R101, -R54 ;  /* 0x0000006502407223 */ /* 0x000fc20000010836 */
[----:B------:R-:W-:Y:S01]  /*1a310*/  PRMT R78, R91, 0x654, R0 ;  /* 0x000006545b4e7816 */ /* 0x000fe20000000000 */
[----:B------:R-:W-:-:S01]  /*1a320*/  FADD.FTZ R91, R8, R79 ;  /* 0x0000004f085b7221 */ /* 0x000fc20000010000 */
        /* <DEDUP_REMOVED lines=19> */
[----:B0-----:R-:W-:-:S01]  /*1a460*/  FADD.FTZ R80, R43, R14 ;  /* 0x0000000e2b507221 */ /* 0x001fc20000010000 */
        /* <DEDUP_REMOVED lines=10> */
[----:B------:R-:W-:Y:S01]  /*1a510*/  FFMA.FTZ R39, R2, R129, -R54 ;  /* 0x0000008102277223 */ /* 0x000fe20000010836 */
[----:B------:R1:W-:Y:S01]  /*1a520*/  SYNCS.ARRIVE.TRANS64.RED.A1T0 RZ, [R78+URZ], RZ ;  /* 0x000000ff4eff79a7 */ /* 0x0003e2000810043f */
[----:B------:R-:W-:-:S01]  /*1a530*/  FADD.FTZ R93, R73, R86 ;  /* 0x00000056495d7221 */ /* 0x000fc20000010000 */
[----:B------:R-:W-:Y:S01]  /*1a540*/  FFMA.FTZ R133, R2, R133, -R54 ;  /* 0x0000008502857223 */ /* 0x000fe20000010836 */
[----:B------:R-:W3:Y:S01]  /*1a550*/  MUFU.EX2 R56, R56 ;  /* 0x0000003800387308 */ /* 0x000ee20000000800 */
[----:B--2---:R-:W-:-:S01]  /*1a560*/  FADD.FTZ R82, R58, R91 ;  /* 0x0000005b3a527221 */ /* 0x004fc20000010000 */
[----:B------:R-:W-:Y:S01]  /*1a570*/  F2FP.SATFINITE.E4M3.F32.PACK_AB_MERGE_C R184, R58, R51, RZ ;  /* 0x000000333ab8723e */ /* 0x000fe200048070ff */
[----:B------:R-:W-:-:S01]  /*1a580*/  FFMA.FTZ R80, R2, R49, -R54 ;  /* 0x0000003102507223 */ /* 0x000fc20000010836 */
[C-C-:B------:R-:W-:Y:S01]  /*1a590*/  FFMA.FTZ R137, R2.reuse, R137, -R54.reuse ;  /* 0x0000008902897223 */ /* 0x140fe20000010836 */
[----:B-1----:R-:W-:-:S01]  /*1a5a0*/  FFMA.FTZ R78, R2, R135, -R54 ;  /* 0x00000087024e7223 */ /* 0x002fc20000010836 */
[----:B------:R-:W-:Y:S01]  /*1a5b0*/  F2FP.SATFINITE.E4M3.F32.PACK_AB_MERGE_C R184, R14, R43, R184 ;  /* 0x0000002b0eb8723e */ /* 0x000fe200048070b8 */
[----:B------:R-:W-:-:S01]  /*1a5c0*/  FFMA.FTZ R139, R2, R139, -R54 ;  /* 0x0000008b028b7223 */ /* 0x000fc20000010836 */
[----:B------:R-:W1:Y:S01]  /*1a5d0*/  MUFU.EX2 R59, R59 ;  /* 0x0000003b003b7308 */ /* 0x000e620000000800 */
        /* <DEDUP_REMOVED lines=8> */
[----:B---3--:R-:W-:-:S01]  /*1a660*/  FADD.FTZ R82, R56, R91 ;  /* 0x0000005b38527221 */ /* 0x008fc20000010000 */
[C-C-:B------:R-:W-:Y:S01]  /*1a670*/  FFMA.FTZ R71, R2.reuse, R71, -R54.reuse ;  /* 0x0000004702477223 */ /* 0x140fe20000010836 */
[----:B------:R-:W-:-:S05]  /*1a680*/  FFMA.FTZ R37, R2, R37, -R54 ;  /* 0x0000002502257223 */ /* 0x000fca0000010836 */
[----:B------:R-:W2:Y:S01]  /*1a690*/  MUFU.EX2 R55, R55 ;  /* 0x0000003700377308 */ /* 0x000ea20000000800 */
[----:B-1----:R-:W-:-:S01]  /*1a6a0*/  FADD.FTZ R91, R59, R82 ;  /* 0x000000523b5b7221 */ /* 0x002fc20000010000 */
[----:B------:R-:W-:-:S06]  /*1a6b0*/  FFMA.FTZ R82, R2, R29, -R54 ;  /* 0x0000001d02527223 */ /* 0x000fcc0000010836 */
[----:B------:R-:W1:Y:S01]  /*1a6c0*/  MUFU.EX2 R60, R60 ;  /* 0x0000003c003c7308 */ /* 0x000e620000000800 */
[----:B0-----:R-:W-:-:S01]  /*1a6d0*/  FADD.FTZ R84, R64, R91 ;  /* 0x0000005b40547221 */ /* 0x001fc20000010000 */
[----:B------:R-:W-:-:S04]  /*1a6e0*/  F2FP.SATFINITE.E4M3.F32.PACK_AB_MERGE_C R186, R64, R59, RZ ;  /* 0x0000003b40ba723e */ /* 0x000fc800048070ff */
[----:B------:R-:W-:Y:S02]  /*1a6f0*/  F2FP.SATFINITE.E4M3.F32.PACK_AB_MERGE_C R186, R56, R47, R186 ;  /* 0x0000002f38ba723e */ /* 0x000fe400048070ba */
[----:B------:R-:W0:Y:S01]  /*1a700*/  MUFU.EX2 R68, R68 ;  /* 0x0000004400447308 */ /* 0x000e220000000800 */
[----:B--2---:R-:W-:-:S01]  /*1a710*/  FADD.FTZ R91, R55, R84 ;  /* 0x00000054375b7221 */ /* 0x004fc20000010000 */
[----:B------:R-:W-:-:S04]  /*1a720*/  FADD.FTZ R84, R30, R93 ;  /* 0x0000005d1e547221 */ /* 0x000fc80000010000 */
[----:B------:R-:W-:Y:S02]  /*1a730*/  FADD.FTZ R83, R77, R84 ;  /* 0x000000544d537221 */ /* 0x000fe40000010000 */
[----:B------:R-:W2:Y:S01]  /*1a740*/  MUFU.EX2 R87, R87 ;  /* 0x0000005700577308 */ /* 0x000ea20000000800 */
[----:B-1----:R-:W-:-:S01]  /*1a750*/  FADD.FTZ R91, R60, R91 ;  /* 0x0000005b3c5b7221 */ /* 0x002fc20000010000 */
[----:B------:R-:W-:-:S04]  /*1a760*/  FADD.FTZ R20, R34, R83 ;  /* 0x0000005322147221 */ /* 0x000fc80000010000 */
[----:B------:R-:W-:Y:S01]  /*1a770*/  FADD.FTZ R59, R57, R20 ;  /* 0x00000014393b7221 */ /* 0x000fe20000010000 */
[----:B------:R-:W-:Y:S01]  /*1a780*/  CS2R R56, SRZ ;  /* 0x0000000000387805 */ /* 0x000fe2000001ff00 */
[----:B------:R-:W1:Y:S01]  /*1a790*/  MUFU.EX2 R62, R62 ;  /* 0x0000003e003e7308 */ /* 0x000e620000000800 */
[----:B0-----:R-:W-:-:S01]  /*1a7a0*/  FADD.FTZ R10, R68, R91 ;  /* 0x0000005b440a7221 */ /* 0x001fc20000010000 */
[----:B------:R-:W-:Y:S01]  /*1a7b0*/  FADD.FTZ R20, R38, R59 ;  /* 0x0000003b26147221 */ /* 0x000fe20000010000 */
[----:B------:R-:W-:-:S03]  /*1a7c0*/  CS2R R58, SRZ ;  /* 0x00000000003a7805 */ /* 0x000fc6000001ff00 */
[----:B------:R-:W-:Y:S02]  /*1a7d0*/  FADD.FTZ R61, R61, R20 ;  /* 0x000000143d3d7221 */ /* 0x000fe40000010000 */
[----:B------:R-:W0:Y:S01]  /*1a7e0*/  MUFU.EX2 R63, R63 ;  /* 0x0000003f003f7308 */ /* 0x000e220000000800 */
[----:B--2---:R-:W-:-:S01]  /*1a7f0*/  FADD.FTZ R51, R87, R10 ;  /* 0x0000000a57337221 */ /* 0x004fc20000010000 */
[----:B------:R-:W-:Y:S01]  /*1a800*/  FADD.FTZ R20, R40, R61 ;  /* 0x0000003d28147221 */ /* 0x000fe20000010000 */
[----:B------:R-:W-:Y:S02]  /*1a810*/  F2FP.SATFINITE.E4M3.F32.PACK_AB_MERGE_C R180, R87, R68, RZ ;  /* 0x0000004457b4723e */ /* 0x000fe400048070ff */
[----:B------:R-:W-:Y:S02]  /*1a820*/  CS2R R86, SRZ ;  /* 0x0000000000567805 */ /* 0x000fe4000001ff00 */
[----:B------:R-:W-:Y:S01]  /*1a830*/  F2FP.SATFINITE.E4M3.F32.PACK_AB_MERGE_C R180, R60, R55, R180 ;  /* 0x000000373cb4723e */ /* 0x000fe200048070b4 */
[----:B------:R-:W2:Y:S01]  /*1a840*/  MUFU.EX2 R72, R72 ;  /* 0x0000004800487308 */ /* 0x000ea20000000800 */
[----:B-1----:R-:W-:-:S01]  /*1a850*/  FADD.FTZ R10, R62, R51 ;  /* 0x000000333e0a7221 */ /* 0x002fc20000010000 */
[----:B------:R-:W-:-:S06]  /*1a860*/  CS2R R60, SRZ ;  /* 0x00000000003c7805 */ /* 0x000fcc000001ff00 */
[----:B------:R-:W1:Y:S01]  /*1a870*/  MUFU.EX2 R81, R81 ;  /* 0x0000005100517308 */ /* 0x000e620000000800 */
[----:B0-----:R-:W-:-:S07]  /*1a880*/  FADD.FTZ R51, R63, R10 ;  /* 0x0000000a3f337221 */ /* 0x001fce0000010000 */
[----:B------:R-:W0:Y:S01]  /*1a890*/  MUFU.EX2 R66, R66 ;  /* 0x0000004200427308 */ /* 0x000e220000000800 */
[----:B--2---:R-:W-:-:S01]  /*1a8a0*/  FADD.FTZ R8, R72, R51 ;  /* 0x0000003348087221 */ /* 0x004fc20000010000 */
[----:B------:R-:W-:Y:S02]  /*1a8b0*/  FADD.FTZ R51, R41, R20 ;  /* 0x0000001429337221 */ /* 0x000fe40000010000 */
[----:B------:R-:W2:Y:S02]  /*1a8c0*/  @P0 LDC R41, c[0x0][0x44c] ;  /* 0x00011300ff290b82 */ /* 0x000ea40000000800 */
[----:B------:R-:W-:-:S02]  /*1a8d0*/  FADD.FTZ R14, R44, R51 ;  /* 0x000000332c0e7221 */ /* 0x000fc40000010000 */
[----:B------:R-:W3:Y:S01]  /*1a8e0*/  MUFU.EX2 R75, R75 ;  /* 0x0000004b004b7308 */ /* 0x000ee20000000800 */
[C---:B-1----:R-:W-:Y:S01]  /*1a8f0*/  F2FP.SATFINITE.E4M3.F32.PACK_AB_MERGE_C R182, R81.reuse, R72, RZ ;  /* 0x0000004851b6723e */ /* 0x042fe200048070ff */
[----:B------:R-:W-:Y:S01]  /*1a900*/  FADD.FTZ R81, R81, R8 ;  /* 0x0000000851517221 */ /* 0x000fe20000010000 */
[----:B------:R-:W-:-:S01]  /*1a910*/  FADD.FTZ R14, R45, R14 ;  /* 0x0000000e2d0e7221 */ /* 0x000fc20000010000 */
[----:B------:R-:W-:-:S02]  /*1a920*/  CS2R R72, SRZ ;  /* 0x0000000000487805 */ /* 0x000fc4000001ff00 */
[----:B------:R-:W-:Y:S02]  /*1a930*/  F2FP.SATFINITE.E4M3.F32.PACK_AB_MERGE_C R182, R63, R62, R182 ;  /* 0x0000003e3fb6723e */ /* 0x000fe400048070b6 */
[----:B------:R-:W-:Y:S01]  /*1a940*/  CS2R R62, SRZ ;  /* 0x00000000003e7805 */ /* 0x000fe2000001ff00 */
[----:B------:R-:W1:Y:S01]  /*1a950*/  MUFU.EX2 R74, R74 ;  /* 0x0000004a004a7308 */ /* 0x000e620000000800 */
[----:B0-----:R-:W-:-:S07]  /*1a960*/  FADD.FTZ R8, R66, R81 ;  /* 0x0000005142087221 */ /* 0x001fce0000010000 */
[----:B------:R-:W0:Y:S01]  /*1a970*/  MUFU.EX2 R85, R85 ;  /* 0x0000005500557308 */ /* 0x000e220000000800 */
[----:B---3--:R-:W-:-:S07]  /*1a980*/  FADD.FTZ R43, R75, R8 ;  /* 0x000000084b2b7221 */ /* 0x008fce0000010000 */
[----:B------:R-:W3:Y:S01]  /*1a990*/  MUFU.EX2 R70, R70 ;  /* 0x0000004600467308 */ /* 0x000ee20000000800 */
[----:B-1----:R-:W-:-:S01]  /*1a9a0*/  FADD.FTZ R12, R74, R43 ;  /* 0x0000002b4a0c7221 */ /* 0x002fc20000010000 */
[----:B------:R-:W-:-:S04]  /*1a9b0*/  FADD.FTZ R43, R3, R14 ;  /* 0x0000000e032b7221 */ /* 0x000fc80000010000 */
[----:B------:R-:W-:Y:S02]  /*1a9c0*/  FADD.FTZ R14, R24, R43 ;  /* 0x0000002b180e7221 */ /* 0x000fe40000010000 */
[----:B------:R-:W1:Y:S01]  /*1a9d0*/  MUFU.EX2 R65, R65 ;  /* 0x0000004100417308 */ /* 0x000e620000000800 */
[C---:B0-----:R-:W-:Y:S01]  /*1a9e0*/  F2FP.SATFINITE.E4M3.F32.PACK_AB_MERGE_C R176, R85.reuse, R74, RZ ;  /* 0x0000004a55b0723e */ /* 0x041fe200048070ff */
[----:B------:R-:W-:Y:S01]  /*1a9f0*/  FADD.FTZ R85, R85, R12 ;  /* 0x0000000c55557221 */ /* 0x000fe20000010000 */
[----:B------:R-:W-:-:S02]  /*1aa00*/  FADD.FTZ R45, R25, R14 ;  /* 0x0000000e192d7221 */ /* 0x000fc40000010000 */
[----:B------:R-:W-:Y:S02]  /*1aa10*/  F2FP.SATFINITE.E4M3.F32.PACK_AB_MERGE_C R176, R75, R66, R176 ;  /* 0x000000424bb0723e */ /* 0x000fe400048070b0 */
[----:B------:R-:W-:Y:S01]  /*1aa20*/  CS2R R74, SRZ ;  /* 0x00000000004a7805 */ /* 0x000fe2000001ff00 */
[----:B------:R-:W-:Y:S01]  /*1aa30*/  FADD.FTZ R28, R28, R45 ;  /* 0x0000002d1c1c7221 */ /* 0x000fe20000010000 */
[----:B------:R-:W0:Y:S01]  /*1aa40*/  MUFU.EX2 R76, R76 ;  /* 0x0000004c004c7308 */ /* 0x000e220000000800 */
[----:B---3--:R-:W-:-:S01]  /*1aa50*/  FADD.FTZ R12, R70, R85 ;  /* 0x00000055460c7221 */ /* 0x008fc20000010000 */
[----:B------:R-:W-:Y:S01]  /*1aa60*/  CS2R R84, SRZ ;  /* 0x0000000000547805 */ /* 0x000fe2000001ff00 */
[----:B------:R-:W-:-:S01]  /*1aa70*/  FADD.FTZ R25, R7, R28 ;  /* 0x0000001c07197221 */ /* 0x000fc20000010000 */
[----:B------:R-:W-:-:S03]  /*1aa80*/  CS2R R44, SRZ ;  /* 0x00000000002c7805 */ /* 0x000fc6000001ff00 */
[----:B------:R-:W-:Y:S01]  /*1aa90*/  FADD.FTZ R20, R32, R25 ;  /* 0x0000001920147221 */ /* 0x000fe20000010000 */
[----:B------:R-:W3:Y:S01]  /*1aaa0*/  MUFU.EX2 R69, R69 ;  /* 0x0000004500457308 */ /* 0x000ee20000000800 */
[----:B-1----:R-:W-:-:S02]  /*1aab0*/  FADD.FTZ R43, R65, R12 ;  /* 0x0000000c412b7221 */ /* 0x002fc40000010000 */
[----:B------:R-:W-:Y:S02]  /*1aac0*/  FADD.FTZ R25, R9, R20 ;  /* 0x0000001409197221 */ /* 0x000fe40000010000 */
[----:B------:R-:W1:Y:S02]  /*1aad0*/  @P0 LDC R20, c[0x0][0x450] ;  /* 0x00011400ff140b82 */ /* 0x000e640000000800 */
[----:B------:R-:W-:-:S01]  /*1aae0*/  FADD.FTZ R36, R36, R25 ;  /* 0x0000001924247221 */ /* 0x000fc20000010000 */
[----:B------:R-:W4:Y:S01]  /*1aaf0*/  MUFU.EX2 R0, R131 ;  /* 0x0000008300007308 */ /* 0x000f220000000800 */
[----:B0-----:R-:W-:-:S01]  /*1ab00*/  FADD.FTZ R12, R76, R43 ;  /* 0x0000002b4c0c7221 */ /* 0x001fc20000010000 */
[----:B------:R-:W-:Y:S01]  /*1ab10*/  CS2R R24, SRZ ;  /* 0x0000000000187805 */ /* 0x000fe2000001ff00 */
[----:B------:R-:W-:-:S05]  /*1ab20*/  FADD.FTZ R7, R13, R36 ;  /* 0x000000240d077221 */ /* 0x000fca0000010000 */
[----:B------:R-:W0:Y:S01]  /*1ab30*/  MUFU.EX2 R39, R39 ;  /* 0x0000002700277308 */ /* 0x000e220000000800 */
[C---:B---3--:R-:W-:Y:S01]  /*1ab40*/  F2FP.SATFINITE.E4M3.F32.PACK_AB_MERGE_C R178, R69.reuse, R76, RZ ;  /* 0x0000004c45b2723e */ /* 0x048fe200048070ff */
[----:B------:R-:W-:Y:S01]  /*1ab50*/  FADD.FTZ R69, R69, R12 ;  /* 0x0000000c45457221 */ /* 0x000fe20000010000 */
[----:B------:R-:W-:Y:S02]  /*1ab60*/  CS2R R76, SRZ ;  /* 0x00000000004c7805 */ /* 0x000fe4000001ff00 */
[----:B------:R-:W-:Y:S02]  /*1ab70*/  F2FP.SATFINITE.E4M3.F32.PACK_AB_MERGE_C R178, R65, R70, R178 ;  /* 0x0000004641b2723e */ /* 0x000fe400048070b2 */
[----:B------:R-:W-:Y:S01]  /*1ab80*/  CS2R R64, SRZ ;  /* 0x0000000000407805 */ /* 0x000fe2000001ff00 */
[----:B------:R-:W3:Y:S01]  /*1ab90*/  MUFU.EX2 R49, R133 ;  /* 0x0000008500317308 */ /* 0x000ee20000000800 */
[----:B----4-:R-:W-:-:S01]  /*1aba0*/  FADD.FTZ R12, R0, R69 ;  /* 0x00000045000c7221 */ /* 0x010fc20000010000 */
[----:B------:R-:W-:-:S06]  /*1abb0*/  CS2R R68, SRZ ;  /* 0x0000000000447805 */ /* 0x000fcc000001ff00 */
[----:B------:R-:W4:Y:S01]  /*1abc0*/  MUFU.EX2 R78, R78 ;  /* 0x0000004e004e7308 */ /* 0x000f220000000800 */
[----:B0-----:R-:W-:-:S07]  /*1abd0*/  FADD.FTZ R14, R39, R12 ;  /* 0x0000000c270e7221 */ /* 0x001fce0000010000 */
[----:B------:R-:W0:Y:S01]  /*1abe0*/  MUFU.EX2 R29, R137 ;  /* 0x00000089001d7308 */ /* 0x000e220000000800 */
[----:B---3--:R-:W-:-:S01]  /*1abf0*/  FADD.FTZ R3, R49, R14 ;  /* 0x0000000e31037221 */ /* 0x008fc20000010000 */
[----:B------:R-:W-:Y:S01]  /*1ac00*/  FADD.FTZ R14, R42, R7 ;  /* 0x000000072a0e7221 */ /* 0x000fe20000010000 */
[----:B------:R-:W-:-:S03]  /*1ac10*/  F2FP.SATFINITE.E4M3.F32.PACK_AB_MERGE_C R7, R46, R15, RZ ;  /* 0x0000000f2e07723e */ /* 0x000fc600048070ff */
[----:B------:R-:W-:Y:S01]  /*1ac20*/  FADD.FTZ R15, R15, R14 ;  /* 0x0000000e0f0f7221 */ /* 0x000fe20000010000 */
[----:B------:R-:W-:Y:S01]  /*1ac30*/  F2FP.SATFINITE.E4M3.F32.PACK_AB_MERGE_C R175, R42, R13, R7 ;  /* 0x0000000d2aaf723e */ /* 0x000fe20004807007 */
[----:B------:R3:W5:Y:S01]  /*1ac40*/  MUFU.EX2 R54, R80 ;  /* 0x0000005000367308 */ /* 0x0007620000000800 */
[C---:B----4-:R-:W-:Y:S01]  /*1ac50*/  F2FP.SATFINITE.E4M3.F32.PACK_AB_MERGE_C R172, R78.reuse, R49, RZ ;  /* 0x000000314eac723e */ /* 0x050fe200048070ff */
[----:B------:R-:W-:Y:S01]  /*1ac60*/  FADD.FTZ R78, R78, R3 ;  /* 0x000000034e4e7221 */ /* 0x000fe20000010000 */
[----:B------:R-:W-:-:S01]  /*1ac70*/  FADD.FTZ R46, R46, R15 ;  /* 0x0000000f2e2e7221 */ /* 0x000fc20000010000 */
[----:B--2---:R-:W-:Y:S01]  /*1ac80*/  @P0 IMAD.HI.U32 R15, R212, R41, RZ ;  /* 0x00000029d40f0227 */ /* 0x004fe200078e00ff */
[----:B------:R-:W-:Y:S02]  /*1ac90*/  F2FP.SATFINITE.E4M3.F32.PACK_AB_MERGE_C R172, R39, R0, R172 ;  /* 0x0000000027ac723e */ /* 0x000fe400048070ac */
[----:B------:R-:W-:Y:S01]  /*1aca0*/  CS2R R42, SRZ ;  /* 0x00000000002a7805 */ /* 0x000fe2000001ff00 */
[----:B------:R-:W-:-:S01]  /*1acb0*/  FADD.FTZ R7, R21, R46 ;  /* 0x0000002e15077221 */ /* 0x000fc20000010000 */
[----:B------:R-:W-:Y:S01]  /*1acc0*/  MUFU.EX2 R139, R139 ;  /* 0x0000008b008b7308 */ /* 0x000fe20000000800 */
[----:B0-----:R-:W-:-:S01]  /*1acd0*/  FADD.FTZ R3, R29, R78 ;  /* 0x0000004e1d037221 */ /* 0x001fc20000010000 */
[----:B------:R-:W-:-:S02]  /*1ace0*/  IMAD.MOV.U32 R13, RZ, RZ, R212 ;  /* 0x000000ffff0d7224 */ /* 0x000fc400078e00d4 */
[----:B------:R-:W-:-:S01]  /*1acf0*/  FADD.FTZ R14, R48, R7 ;  /* 0x00000007300e7221 */ /* 0x000fc20000010000 */
[----:B-1----:R-:W-:Y:S02]  /*1ad00*/  @P0 SHF.R.U32.HI R13, RZ, R20, R15 ;  /* 0x00000014ff0d0219 */ /* 0x002fe4000001160f */
[----:B---3--:R-:W-:Y:S02]  /*1ad10*/  CS2R R80, SRZ ;  /* 0x0000000000507805 */ /* 0x008fe4000001ff00 */
[----:B------:R-:W-:Y:S02]  /*1ad20*/  CS2R R78, SRZ ;  /* 0x00000000004e7805 */ /* 0x000fe4000001ff00 */
[----:B------:R-:W-:Y:S01]  /*1ad30*/  CS2R R46, SRZ ;  /* 0x00000000002e7805 */ /* 0x000fe2000001ff00 */
[----:B------:R-:W0:Y:S01]  /*1ad40*/  MUFU.EX2 R10, R53 ;  /* 0x00000035000a7308 */ /* 0x000e220000000800 */
[----:B-----5:R-:W-:-:S01]  /*1ad50*/  FADD.FTZ R0, R54, R3 ;  /* 0x0000000336007221 */ /* 0x020fc20000010000 */
[----:B------:R-:W-:-:S02]  /*1ad60*/  CS2R R40, SRZ ;  /* 0x0000000000287805 */ /* 0x000fc4000001ff00 */
[----:B------:R-:W-:-:S04]  /*1ad70*/  CS2R R38, SRZ ;  /* 0x0000000000267805 */ /* 0x000fc8000001ff00 */
[----:B------:R-:W1:Y:S08]  /*1ad80*/  MUFU.EX2 R141, R141 ;  /* 0x0000008d008d7308 */ /* 0x000e700000000800 */
[----:B------:R-:W2:Y:S01]  /*1ad90*/  MUFU.EX2 R8, R143 ;  /* 0x0000008f00087308 */ /* 0x000ea20000000800 */
[----:B0-----:R-:W-:Y:S01]  /*1ada0*/  F2FP.SATFINITE.E4M3.F32.PACK_AB_MERGE_C R3, R10, R139, RZ ;  /* 0x0000008b0a03723e */ /* 0x001fe200048070ff */
[----:B------:R-:W-:-:S03]  /*1adb0*/  FADD.FTZ R139, R139, R0 ;  /* 0x000000008b8b7221 */ /* 0x000fc60000010000 */
[----:B------:R-:W-:Y:S01]  /*1adc0*/  F2FP.SATFINITE.E4M3.F32.PACK_AB_MERGE_C R174, R54, R29, R3 ;  /* 0x0000001d36ae723e */ /* 0x000fe20004807003 */
[----:B------:R-:W-:-:S01]  /*1add0*/  FADD.FTZ R0, R10, R139 ;  /* 0x0000008b0a007221 */ /* 0x000fc20000010000 */
[----:B------:R-:W-:Y:S01]  /*1ade0*/  CS2R R54, SRZ ;  /* 0x0000000000367805 */ /* 0x000fe2000001ff00 */
[----:B------:R-:W-:Y:S01]  /*1adf0*/  MUFU.EX2 R67, R67 ;  /* 0x0000004300437308 */ /* 0x000fe20000000800 */
[----:B------:R-:W-:Y:S01]  /*1ae00*/  CS2R R28, SRZ ;  /* 0x00000000001c7805 */ /* 0x000fe2000001ff00 */
[----:B-1----:R-:W-:-:S06]  /*1ae10*/  FADD.FTZ R3, R141, R0 ;  /* 0x000000008d037221 */ /* 0x002fcc0000010000 */
[----:B------:R-:W0:Y:S01]  /*1ae20*/  MUFU.EX2 R82, R82 ;  /* 0x0000005200527308 */ /* 0x000e220000000800 */
[----:B--2---:R-:W-:-:S01]  /*1ae30*/  FADD.FTZ R0, R8, R3 ;  /* 0x0000000308007221 */ /* 0x004fc20000010000 */
[----:B------:R-:W-:Y:S01]  /*1ae40*/  FADD.FTZ R3, R27, R14 ;  /* 0x0000000e1b037221 */ /* 0x000fe20000010000 */
[----:B------:R-:W-:-:S03]  /*1ae50*/  F2FP.SATFINITE.E4M3.F32.PACK_AB_MERGE_C R27, R50, R27, RZ ;  /* 0x0000001b321b723e */ /* 0x000fc600048070ff */
[----:B------:R-:W-:Y:S01]  /*1ae60*/  FADD.FTZ R50, R50, R3 ;  /* 0x0000000332327221 */ /* 0x000fe20000010000 */
[----:B------:R-:W-:Y:S01]  /*1ae70*/  F2FP.SATFINITE.E4M3.F32.PACK_AB_MERGE_C R169, R48, R21, R27 ;  /* 0x0000001530a9723e */ /* 0x000fe2000480701b */
[----:B------:R-:W1:Y:S01]  /*1ae80*/  MUFU.EX2 R31, R31 ;  /* 0x0000001f001f7308 */ /* 0x000e620000000800 */
[----:B------:R-:W-:Y:S02]  /*1ae90*/  CS2R R48, SRZ ;  /* 0x0000000000307805 */ /* 0x000fe4000001ff00 */
[----:B------:R-:W-:-:S05]  /*1aea0*/  CS2R R26, SRZ ;  /* 0x00000000001a7805 */ /* 0x000fca000001ff00 */
[----:B------:R-:W2:Y:S01]  /*1aeb0*/  MUFU.EX2 R52, R52 ;  /* 0x0000003400347308 */ /* 0x000ea20000000800 */
[----:B0-----:R-:W-:Y:S01]  /*1aec0*/  F2FP.SATFINITE.E4M3.F32.PACK_AB_MERGE_C R9, R82, R67, RZ ;  /* 0x000000435209723e */ /* 0x001fe200048070ff */
[----:B------:R-:W-:Y:S01]  /*1aed0*/  FADD.FTZ R67, R67, R0 ;  /* 0x0000000043437221 */ /* 0x000fe20000010000 */
[----:B------:R-:W-:Y:S02]  /*1aee0*/  IADD3 R0, R13, R214, -R213 ;  /* 0x000000d60d007210 */ /* 0x000fe40007ffe8d5 */
[----:B------:R-:W-:Y:S01]  /*1aef0*/  F2FP.SATFINITE.E4M3.F32.PACK_AB_MERGE_C R168, R8, R141, R9 ;  /* 0x0000008d08a8723e */ /* 0x000fe20004807009 */
[----:B------:R-:W-:-:S01]  /*1af00*/  FADD.FTZ R82, R82, R67 ;  /* 0x0000004352527221 */ /* 0x000fc20000010000 */
[----:B------:R-:W-:Y:S01]  /*1af10*/  CS2R R66, SRZ ;  /* 0x0000000000427805 */ /* 0x000fe2000001ff00 */
[----:B------:R-:W-:Y:S01]  /*1af20*/  MUFU.EX2 R35, R35 ;  /* 0x0000002300237308 */ /* 0x000fe20000000800 */
[----:B-1----:R-:W-:-:S01]  /*1af30*/  FADD.FTZ R7, R31, R50 ;  /* 0x000000321f077221 */ /* 0x002fc20000010000 */
[----:B------:R-:W-:Y:S01]  /*1af40*/  IMAD.HI R13, R0, 0x66666667, RZ ;  /* 0x66666667000d7827 */ /* 0x000fe200078e02ff */
[----:B------:R-:W-:-:S05]  /*1af50*/  CS2R R50, SRZ ;  /* 0x0000000000327805 */ /* 0x000fca000001ff00 */
[----:B------:R-:W0:Y:S01]  /*1af60*/  MUFU.EX2 R6, R6 ;  /* 0x0000000600067308 */ /* 0x000e220000000800 */
[----:B--2---:R-:W-:-:S07]  /*1af70*/  FADD.FTZ R8, R52, R7 ;  /* 0x0000000734087221 */ /* 0x004fce0000010000 */
[----:B------:R-:W1:Y:S08]  /*1af80*/  MUFU.EX2 R145, R145 ;  /* 0x0000009100917308 */ /* 0x000e700000000800 */
[----:B------:R2:W3:Y:S01]  /*1af90*/  MUFU.EX2 R12, R33 ;  /* 0x00000021000c7308 */ /* 0x0004e20000000800 */
[----:B0-----:R-:W-:Y:S01]  /*1afa0*/  F2FP.SATFINITE.E4M3.F32.PACK_AB_MERGE_C R7, R6, R35, RZ ;  /* 0x000000230607723e */ /* 0x001fe200048070ff */
[----:B------:R-:W-:Y:S01]  /*1afb0*/  FADD.FTZ R35, R35, R8 ;  /* 0x0000000823237221 */ /* 0x000fe20000010000 */
[----:B------:R-:W-:-:S02]  /*1afc0*/  SHF.R.U32.HI R8, RZ, 0x1f, R13 ;  /* 0x0000001fff087819 */ /* 0x000fc4000001160d */
[----:B------:R-:W-:Y:S02]  /*1afd0*/  F2FP.SATFINITE.E4M3.F32.PACK_AB_MERGE_C R171, R52, R31, R7 ;  /* 0x0000001f34ab723e */ /* 0x000fe40004807007 */
[----:B------:R-:W-:Y:S02]  /*1afe0*/  CS2R R52, SRZ ;  /* 0x0000000000347805 */ /* 0x000fe4000001ff00 */
[----:B------:R-:W-:Y:S01]  /*1aff0*/  LEA.HI.SX32 R14, R13, R8, 0x1a ;  /* 0x000000080d0e7211 */ /* 0x000fe200078fd2ff */
[----:B------:R-:W0:Y:S01]  /*1b000*/  MUFU.EX2 R71, R71 ;  /* 0x0000004700477308 */ /* 0x000e220000000800 */
[----:B------:R-:W-:Y:S02]  /*1b010*/  VIADD R8, R152, 0xfffffffe ;  /* 0xfffffffe98087836 */ /* 0x000fe40000000000 */
[----:B-1----:R-:W-:Y:S01]  /*1b020*/  FADD.FTZ R3, R145, R82 ;  /* 0x0000005291037221 */ /* 0x002fe20000010000 */
[----:B------:R-:W-:Y:S02]  /*1b030*/  VIMNMX R14, RZ, R14, !PT ;  /* 0x0000000eff0e7248 */ /* 0x000fe40007fe0100 */
[----:B------:R-:W-:-:S02]  /*1b040*/  CS2R R82, SRZ ;  /* 0x0000000000527805 */ /* 0x000fc4000001ff00 */
[----:B--2---:R-:W-:Y:S02]  /*1b050*/  CS2R R32, SRZ ;  /* 0x0000000000207805 */ /* 0x004fe4000001ff00 */
[----:B------:R-:W-:Y:S02]  /*1b060*/  CS2R R30, SRZ ;  /* 0x00000000001e7805 */ /* 0x000fe4000001ff00 */
[----:B------:R-:W-:Y:S01]  /*1b070*/  ISETP.GE.AND P2, PT, R8, R14, PT ;  /* 0x0000000e0800720c */ /* 0x000fe20003f46270 */
[----:B------:R1:W2:Y:S01]  /*1b080*/  MUFU.EX2 R10, R37 ;  /* 0x00000025000a7308 */ /* 0x0002a20000000800 */
[----:B---3--:R-:W-:-:S04]  /*1b090*/  FADD.FTZ R0, R12, R3 ;  /* 0x000000030c007221 */ /* 0x008fc80000010000 */
[----:B0-----:R-:W-:Y:S01]  /*1b0a0*/  FADD.FTZ R3, R71, R0 ;  /* 0x0000000047037221 */ /* 0x001fe20000010000 */
[----:B------:R-:W-:-:S01]  /*1b0b0*/  FADD.FTZ R0, R6, R35 ;  /* 0x0000002306007221 */ /* 0x000fc20000010000 */
[----:B-1----:R-:W-:Y:S02]  /*1b0c0*/  CS2R R36, SRZ ;  /* 0x0000000000247805 */ /* 0x002fe4000001ff00 */
[----:B------:R-:W-:Y:S02]  /*1b0d0*/  CS2R R34, SRZ ;  /* 0x0000000000227805 */ /* 0x000fe4000001ff00 */
[C---:B--2---:R-:W-:Y:S01]  /*1b0e0*/  F2FP.SATFINITE.E4M3.F32.PACK_AB_MERGE_C R9, R10.reuse, R71, RZ ;  /* 0x000000470a09723e */ /* 0x044fe200048070ff */
[----:B------:R-:W-:-:S01]  /*1b0f0*/  FADD.FTZ R3, R10, R3 ;  /* 0x000000030a037221 */ /* 0x000fc20000010000 */
[----:B------:R-:W-:Y:S02]  /*1b100*/  CS2R R70, SRZ ;  /* 0x0000000000467805 */ /* 0x000fe4000001ff00 */
[----:B------:R-:W-:Y:S01]  /*1b110*/  F2FP.SATFINITE.E4M3.F32.PACK_AB_MERGE_C R170, R12, R145, R9 ;  /* 0x000000910caa723e */ /* 0x000fe20004807009 */
[----:B------:R-:W-:Y:S06]  /*1b120*/  @!P2 BRA `(.L_x_2785) ;  /* 0x0000003c0068a947 */ /* 0x000fec0003800000 */
[----:B------:R-:W-:Y:S01]  /*1b130*/  MOV R6, R4 ;  /* 0x0000000400067202 */ /* 0x000fe20000000f00 */
[----:B------:R-:W-:Y:S02]  /*1b140*/  IMAD.MOV.U32 R7, RZ, RZ, R5 ;  /* 0x000000ffff077224 */ /* 0x000fe400078e0005 */
[----:B------:R-:W-:Y:S02]  /*1b150*/  IMAD.MOV.U32 R9, RZ, RZ, R194 ;  /* 0x000000ffff097224 */ /* 0x000fe400078e00c2 */
[----:B------:R-:W-:Y:S02]  /*1b160*/  IMAD.MOV.U32 R10, RZ, RZ, R188 ;  /* 0x000000ffff0a7224 */ /* 0x000fe400078e00bc */
[----:B------:R-:W-:-:S07]  /*1b170*/  IMAD.MOV.U32 R87, RZ, RZ, RZ ;  /* 0x000000ffff577224 */ /* 0x000fce00078e00ff */
.L_x_2797:
        /* <DEDUP_REMOVED lines=8> */
.L_x_2787:
[----:B------:R-:W-:-:S04]  /*1b200*/  IADD3 R4, R10, 0x1, RZ ;  /* 0x000000010a047810 */ /* 0x000fc80007ffe0ff */
[----:B------:R-:W-:-:S04]  /*1b210*/  ISETP.NE.AND P3, PT, R4, 0x2, PT ;  /* 0x000000020400780c */ /* 0x000fc80003f65270 */
[----:B------:R-:W-:Y:S02]  /*1b220*/  SEL R5, R4, RZ, P3 ;  /* 0x000000ff04057207 */ /* 0x000fe40001800000 */
[----:B------:R-:W-:-:S03]  /*1b230*/  SHF.L.U32 R4, R194, 0x1f, RZ ;  /* 0x0000001fc2047819 */ /* 0x000fc600000006ff */
[----:B------:R-:W-:-:S04]  /*1b240*/  IMAD R5, R5, 0x8, R18 ;  /* 0x0000000805057824 */ /* 0x000fc800078e0212 */
[----:B------:R0:W1:Y:S01]  /*1b250*/  SYNCS.PHASECHK.TRANS64.TRYWAIT P3, [R5+URZ+0x29830], R4 ;  /* 0x02983004050075a7 */ /* 0x000062000806017f */
[----:B------:R-:W-:Y:S05]  /*1b260*/  @!P1 BRA `(.L_x_2788) ;  /* 0x0000000000049947 */ /* 0x000fea0003800000 */
[----:B------:R-:W-:Y:S01]  /*1b270*/  BPT.TRAP 0x1 ;  /* 0x000000040000795c */ /* 0x000fe20000300000 */
.L_x_2788:
[----:B------:R-:W-:Y:S04]  /*1b280*/  BSSY B0, `(.L_x_2786) ;  /* 0x0000004000007945 */ /* 0x000fe80003800000 */
[----:B-1----:R-:W-:Y:S05]  /*1b290*/  @P3 BRA `(.L_x_2789) ;  /* 0x0000000000083947 */ /* 0x002fea0003800000 */
[----:B------:R-:W1:Y:S02]  /*1b2a0*/  SYNCS.PHASECHK.TRANS64.TRYWAIT P3, [R5+URZ+0x29830], R4 ;  /* 0x02983004050075a7 */ /* 0x000e64000806017f */
[----:B-1----:R-:W-:Y:S05]  /*1b2b0*/  @!P3 BRA `(.L_x_2790) ;  /* 0x0000012c00b0b947 */ /* 0x002fea0003800000 */
.L_x_2789:
[----:B------:R-:W-:Y:S05]  /*1b2c0*/  BSYNC B0 ;  /* 0x0000000000007941 */ /* 0x000fea0003800000 */
.L_x_2786:
[----:B01----:R-:W0:Y:S01]  /*1b2d0*/  S2R R4, SR_TID.X ;  /* 0x0000000000047919 */ /* 0x003e220000002100 */
[----:B------:R-:W-:Y:S01]  /*1b2e0*/  VIADD R188, R10, 0x1 ;  /* 0x000000010abc7836 */ /* 0x000fe20000000000 */
[----:B------:R-:W-:Y:S05]  /*1b2f0*/  WARPSYNC.ALL ;  /* 0x0000000000007948 */ /* 0x000fea0003800000 */
[C---:B------:R-:W-:Y:S01]  /*1b300*/  ISETP.NE.AND P3, PT, R188.reuse, 0x2, PT ;  /* 0x00000002bc00780c */ /* 0x040fe20003f65270 */
[----:B------:R-:W-:Y:S01]  /*1b310*/  UMOV UR44, UR24 ;  /* 0x00000018002c7c82 */ /* 0x000fe20008000000 */
[----:B------:R-:W-:Y:S01]  /*1b320*/  MOV R5, 0x80000020 ;  /* 0x8000002000057802 */ /* 0x000fe20000000f00 */
[----:B------:R-:W-:Y:S01]  /*1b330*/  UMOV UR45, UR25 ;  /* 0x00000019002d7c82 */ /* 0x000fe20008000000 */
[----:B------:R-:W-:Y:S01]  /*1b340*/  SEL R188, R188, RZ, P3 ;  /* 0x000000ffbcbc7207 */ /* 0x000fe20001800000 */
[----:B------:R-:W-:Y:S01]  /*1b350*/  IMAD.MOV.U32 R13, RZ, RZ, -0x7fffffe0 ;  /* 0x80000020ff0d7424 */ /* 0x000fe200078e00ff */
[----:B------:R-:W-:Y:S01]  /*1b360*/  R2UR UR47, R5 ;  /* 0x00000000052f72ca */ /* 0x000fe200000e0000 */
[----:B------:R-:W-:Y:S01]  /*1b370*/  UMOV UR40, UR24 ;  /* 0x0000001800287c82 */ /* 0x000fe20008000000 */
[----:B------:R-:W-:Y:S01]  /*1b380*/  UMOV UR41, UR25 ;  /* 0x0000001900297c82 */ /* 0x000fe20008000000 */
[----:B------:R-:W-:Y:S01]  /*1b390*/  MOV R89, 0x80000020 ;  /* 0x8000002000597802 */ /* 0x000fe20000000f00 */
        /* <DEDUP_REMOVED lines=11> */
[----:B------:R-:W-:-:S02]  /*1b450*/  MOV R21, 0x80000020 ;  /* 0x8000002000157802 */ /* 0x000fc40000000f00 */
[----:B------:R-:W-:Y:S02]  /*1b460*/  MOV R5, 0x80000020 ;  /* 0x8000002000057802 */ /* 0x000fe40000000f00 */
[----:B0-----:R-:W-:-:S05]  /*1b470*/  SHF.R.U32.HI R4, RZ, 0x7, R4 ;  /* 0x00000007ff047819 */ /* 0x001fca0000011604 */
[----:B------:R-:W-:Y:S02]  /*1b480*/  VIADD R15, R4, 0x8 ;  /* 0x00000008040f7836 */ /* 0x000fe40000000000 */
[----:B------:R-:W-:-:S03]  /*1b490*/  IMAD R4, R188, 0x780, R11 ;  /* 0x00000780bc047824 */ /* 0x000fc600078e020b */
[----:B------:R0:W-:Y:S01]  /*1b4a0*/  BAR.SYNC.DEFER_BLOCKING R15, 0x100 ;  /* 0x0004000f0000751d */ /* 0x0001e20000010000 */
[C---:B------:R-:W-:Y:S01]  /*1b4b0*/  VIADD R12, R4.reuse, 0x80 ;  /* 0x00000080040c7836 */ /* 0x040fe20000000000 */
[C---:B------:R-:W-:Y:S01]  /*1b4c0*/  R2UR UR46, R4.reuse ;  /* 0x00000000042e72ca */ /* 0x040fe200000e0000 */
[C---:B------:R-:W-:Y:S02]  /*1b4d0*/  VIADD R88, R4.reuse, 0x100 ;  /* 0x0000010004587836 */ /* 0x040fe40000000000 */
[----:B------:R-:W-:Y:S01]  /*1b4e0*/  VIADD R20, R4, 0x180 ;  /* 0x0000018004147836 */ /* 0x000fe20000000000 */
[----:B------:R-:W-:Y:S01]  /*1b4f0*/  R2UR UR42, R12 ;  /* 0x000000000c2a72ca */ /* 0x000fe200000e0000 */
        /* <DEDUP_REMOVED lines=33> */
[----:B------:R-:W-:Y:S01]  /*1b710*/  VIADD R12, R4, 0x202 ;  /* 0x00000202040c7836 */ /* 0x000fe20000000000 */
        /* <DEDUP_REMOVED lines=20> */
[----:B------:R-:W-:Y:S01]  /*1b860*/  UMOV UR40, UR8 ;  /* 0x0000000800287c82 */ /* 0x000fe20008000000 */
[----:B------:R-:W-:Y:S01]  /*1b870*/  UMOV UR41, UR9 ;  /* 0x0000000900297c82 */ /* 0x000fe20008000000 */
        /* <DEDUP_REMOVED lines=26> */
[----:B------:R-:W-:Y:S02]  /*1ba20*/  MOV R13, 0x80000020 ;  /* 0x80000020000d7802 */ /* 0x000fe40000000f00 */
[----:B------:R-:W-:Y:S01]  /*1ba30*/  R2UR UR46, R12 ;  /* 0x000000000c2e72ca */ /* 0x000fe200000e0000 */
[----:B------:R-:W-:Y:S01]  /*1ba40*/  VIADD R12, R4, 0x282 ;  /* 0x00000282040c7836 */ /* 0x000fe20000000000 */
[----:B------:R-:W-:Y:S01]  /*1ba50*/  R2UR UR47, R13 ;  /* 0x000000000d2f72ca */ /* 0x000fe200000e0000 */
        /* <DEDUP_REMOVED lines=110> */
[C---:B------:R-:W-:Y:S02]  /*1c140*/  VIADD R12, R4.reuse, 0x682 ;  /* 0x00000682040c7836 */ /* 0x040fe40000000000 */
[----:B------:R-:W-:Y:S02]  /*1c150*/  IMAD.MOV.U32 R13, RZ, RZ, -0x7fffffe0 ;  /* 0x80000020ff0d7424 */ /* 0x000fe400078e00ff */
[----:B------:R-:W-:Y:S01]  /*1c160*/  VIADD R4, R4, 0x702 ;  /* 0x0000070204047836 */ /* 0x000fe20000000000 */
        /* <DEDUP_REMOVED lines=30> */
[----:B0-----:R-:W-:Y:S05]  /*1c350*/  @P2 BRA `(.L_x_2791) ;  /* 0x0000000000282947 */ /* 0x001fea0003800000 */
[----:B------:R-:W-:Y:S05]  /*1c360*/  @!P1 BRA `(.L_x_2792) ;  /* 0x0000000000049947 */ /* 0x000fea0003800000 */
[----:B------:R-:W-:Y:S01]  /*1c370*/  BPT.TRAP 0x1 ;  /* 0x000000040000795c */ /* 0x000fe20000300000 */
.L_x_2792:
[----:B------:R-:W-:Y:S01]  /*1c380*/  SHF.L.U32 R4, R9, 0x1f, RZ ;  /* 0x0000001f09047819 */ /* 0x000fe200000006ff */
[----:B------:R-:W-:-:S04]  /*1c390*/  IMAD R5, R10, 0x8, R18 ;  /* 0x000000080a057824 */ /* 0x000fc800078e0212 */
[----:B------:R0:W1:Y:S01]  /*1c3a0*/  SYNCS.PHASECHK.TRANS64.TRYWAIT P2, [R5+URZ+0x29850], R4 ;  /* 0x02985004050075a7 */ /* 0x000062000804017f */
[----:B------:R-:W-:Y:S05]  /*1c3b0*/  @!P1 BRA `(.L_x_2793) ;  /* 0x0000000000049947 */ /* 0x000fea0003800000 */
[----:B------:R-:W-:Y:S01]  /*1c3c0*/  BPT.TRAP 0x1 ;  /* 0x000000040000795c */ /* 0x000fe20000300000 */
.L_x_2793:
[----:B-1----:R-:W-:Y:S05]  /*1c3d0*/  @P2 BRA `(.L_x_2791) ;  /* 0x0000000000082947 */ /* 0x002fea0003800000 */
[----:B------:R-:W1:Y:S02]  /*1c3e0*/  SYNCS.PHASECHK.TRANS64.TRYWAIT P2, [R5+URZ+0x29850], R4 ;  /* 0x02985004050075a7 */ /* 0x000e64000804017f */
[----:B-1----:R-:W-:Y:S05]  /*1c3f0*/  @!P2 BRA `(.L_x_2794) ;  /* 0x0000011c0074a947 */ /* 0x002fea0003800000 */
.L_x_2791:
[----:B01----:R-:W-:Y:S01]  /*1c400*/  VIADD R4, R18, 0x400 ;  /* 0x0000040012047836 */ /* 0x003fe20000000000 */
[----:B------:R-:W-:Y:S05]  /*1c410*/  WARPSYNC.ALL ;  /* 0x0000000000007948 */ /* 0x000fea0003800000 */
[----:B------:R-:W-:Y:S01]  /*1c420*/  SHF.R.U32.HI R4, RZ, 0x4, R4 ;  /* 0x00000004ff047819 */ /* 0x000fe20000011604 */
[----:B------:R-:W-:Y:S01]  /*1c430*/  IMAD.MOV.U32 R5, RZ, RZ, -0x3ffffff0 ;  /* 0xc0000010ff057424 */ /* 0x000fe200078e00ff */
[----:B------:R-:W-:Y:S01]  /*1c440*/  WARPGROUP.ARRIVE ;  /* 0x00000000000079c5 */ /* 0x000fe20000000000 */
[----:B------:R-:W-:-:S05]  /*1c450*/  MOV R13, 0xc0000010 ;  /* 0xc0000010000d7802 */ /* 0x000fca0000000f00 */
[----:B------:R-:W0:Y:S01]  /*1c460*/  S2R R9, SR_TID.X ;  /* 0x0000000000097919 */ /* 0x000e220000002100 */
[----:B------:R-:W-:Y:S02]  /*1c470*/  LOP3.LUT R4, R4, 0x3fff, RZ, 0xc0, !PT ;  /* 0x00003fff04047812 */ /* 0x000fe400078ec0ff */
[----:B------:R-:W-:Y:S01]  /*1c480*/  R2UR UR7, R5 ;  /* 0x00000000050772ca */ /* 0x000fe200000e0000 */
[----:B------:R-:W-:Y:S01]  /*1c490*/  IMAD.MOV.U32 R5, RZ, RZ, -0x3ffffff0 ;  /* 0xc0000010ff057424 */ /* 0x000fe200078e00ff */
[----:B------:R-:W-:-:S05]  /*1c4a0*/  LOP3.LUT R4, R4, 0x10000, RZ, 0xfc, !PT ;  /* 0x0001000004047812 */ /* 0x000fca00078efcff */
[----:B------:R-:W-:-:S04]  /*1c4b0*/  IMAD R4, R10, 0x500, R4 ;  /* 0x000005000a047824 */ /* 0x000fc800078e0204 */
[C---:B------:R-:W-:Y:S01]  /*1c4c0*/  VIADD R12, R4.reuse, 0x100 ;  /* 0x00000100040c7836 */ /* 0x040fe20000000000 */
[----:B------:R-:W-:-:S13]  /*1c4d0*/  R2UR UR6, R4 ;  /* 0x00000000040672ca */ /* 0x000fda00000e0000 */
[----:B------:R-:W-:Y:S01]  /*1c4e0*/  QGMMA.64x128x32.F32.E4M3.E4M3 R24, R184, gdesc[UR4], R24, gsb0 ;  /* 0x01e00004b8187df3 */ /* 0x000fe20008000818 */
[----:B------:R-:W-:Y:S01]  /*1c4f0*/  R2UR UR6, R12 ;  /* 0x000000000c0672ca */ /* 0x000fe200000e0000 */
[----:B------:R-:W-:Y:S01]  /*1c500*/  VIADD R12, R4, 0x200 ;  /* 0x00000200040c7836 */ /* 0x000fe20000000000 */
[----:B------:R-:W-:Y:S01]  /*1c510*/  R2UR UR7, R13 ;  /* 0x000000000d0772ca */ /* 0x000fe200000e0000 */
[----:B------:R-:W-:Y:S01]  /*1c520*/  IMAD.MOV.U32 R13, RZ, RZ, -0x3ffffff0 ;  /* 0xc0000010ff0d7424 */ /* 0x000fe200078e00ff */
[----:B0-----:R-:W-:Y:S01]  /*1c530*/  SHF.R.U32.HI R9, RZ, 0x7, R9 ;  /* 0x00000007ff097819 */ /* 0x001fe20000011609 */
[----:B------:R-:W-:Y:S02]  /*1c540*/  WARPGROUP.DEPBAR.LE gsb0, 0x0 ;  /* 0x00008000000079c5 */ /* 0x000fe40000010000 */
[----:B------:R-:W-:-:S08]  /*1c550*/  WARPGROUP.ARRIVE ;  /* 0x00000000000079c5 */ /* 0x000fd00000000000 */
[----:B------:R-:W-:Y:S01]  /*1c560*/  QGMMA.64x128x32.F32.E4M3.E4M3 R24, R180, gdesc[UR4], R24, gsb0 ;  /* 0x01e00004b4187df3 */ /* 0x000fe20008000818 */
[----:B------:R-:W-:Y:S01]  /*1c570*/  R2UR UR6, R12 ;  /* 0x000000000c0672ca */ /* 0x000fe200000e0000 */
[C---:B------:R-:W-:Y:S01]  /*1c580*/  VIADD R12, R4.reuse, 0x300 ;  /* 0x00000300040c7836 */ /* 0x040fe20000000000 */
[----:B------:R-:W-:Y:S01]  /*1c590*/  R2UR UR7, R13 ;  /* 0x000000000d0772ca */ /* 0x000fe200000e0000 */
[----:B------:R-:W-:Y:S01]  /*1c5a0*/  IMAD.MOV.U32 R13, RZ, RZ, -0x3ffffff0 ;  /* 0xc0000010ff0d7424 */ /* 0x000fe200078e00ff */
[----:B------:R-:W-:Y:S01]  /*1c5b0*/  IADD3 R4, R4, 0x400, RZ ;  /* 0x0000040004047810 */ /* 0x000fe20007ffe0ff */
[----:B------:R-:W-:Y:S02]  /*1c5c0*/  WARPGROUP.DEPBAR.LE gsb0, 0x0 ;  /* 0x00008000000079c5 */ /* 0x000fe40000010000 */
[----:B------:R-:W-:-:S08]  /*1c5d0*/  WARPGROUP.ARRIVE ;  /* 0x00000000000079c5 */ /* 0x000fd00000000000 */
        /* <DEDUP_REMOVED lines=16> */
.L_x_2795:
[----:B0-----:R-:W0:Y:S01]  /*1c6e0*/  @P0 LDC R4, c[0x0][0x44c] ;  /* 0x00011300ff040b82 */ /* 0x001e220000000800 */
[----:B------:R-:W-:-:S07]  /*1c6f0*/  IMAD.IADD R9, R218, 0x1, R212 ;  /* 0x00000001da097824 */ /* 0x000fce00078e02d4 */
[----:B------:R-:W1:Y:S01]  /*1c700*/  @P0 LDC R5, c[0x0][0x450] ;  /* 0x00011400ff050b82 */ /* 0x000e620000000800 */
[----:B0-----:R-:W-:-:S05]  /*1c710*/  @P0 IMAD.HI.U32 R4, R9, R4, RZ ;  /* 0x0000000409040227 */ /* 0x001fca00078e00ff */
[----:B-1----:R-:W-:Y:S01]  /*1c720*/  @P0 SHF.R.U32.HI R9, RZ, R5, R4 ;  /* 0x00000005ff090219 */ /* 0x002fe20000011604 */
[----:B------:R-:W-:-:S04]  /*1c730*/  IMAD.MOV.U32 R5, RZ, RZ, -0xa0 ;  /* 0xffffff60ff057424 */ /* 0x000fc800078e00ff */
[----:B------:R-:W0:Y:S01]  /*1c740*/  SHFL.IDX PT, R12, R9, RZ, 0x1c1f ;  /* 0x001c1fff090c7589 */ /* 0x000e2200000e0000 */
[----:B------:R-:W-:-:S04]  /*1c750*/  IMAD R4, R8, R5, 0x1 ;  /* 0x0000000108047424 */ /* 0x000fc800078e0205 */
[----:B------:R-:W-:-:S05]  /*1c760*/  IMAD R4, R217, -0x2, R4 ;  /* 0xfffffffed9047824 */ /* 0x000fca00078e0204 */
[----:B------:R-:W-:-:S05]  /*1c770*/  IADD3 R5, -R213, R4, R214 ;  /* 0x00000004d5057210 */ /* 0x000fca0007ffe1d6 */
[----:B0-----:R-:W-:-:S05]  /*1c780*/  IMAD.IADD R4, R5, 0x1, R12 ;  /* 0x0000000105047824 */ /* 0x001fca00078e020c */
[C---:B------:R-:W-:Y:S02]  /*1c790*/  ISETP.GT.AND P2, PT, R4.reuse, RZ, PT ;  /* 0x000000ff0400720c */ /* 0x040fe40003f44270 */
[----:B------:R-:W-:Y:S02]  /*1c7a0*/  ISETP.GT.AND P3, PT, R4, 0x1, PT ;  /* 0x000000010400780c */ /* 0x000fe40003f64270 */
[----:B------:R-:W-:Y:S02]  /*1c7b0*/  FSEL R152, R152, -INF , P2 ;  /* 0xff80000098987808 */ /* 0x000fe40001000000 */
[----:B------:R-:W-:Y:S02]  /*1c7c0*/  ISETP.GT.AND P2, PT, R4, 0x8, PT ;  /* 0x000000080400780c */ /* 0x000fe40003f44270 */
[----:B------:R-:W-:Y:S02]  /*1c7d0*/  FSEL R153, R153, -INF , P3 ;  /* 0xff80000099997808 */ /* 0x000fe40001800000 */
[----:B------:R-:W-:-:S02]  /*1c7e0*/  FMNMX.FTZ R12, R152, R7, !PT ;  /* 0x00000007980c7209 */ /* 0x000fc40007810000 */
[----:B------:R-:W-:Y:S02]  /*1c7f0*/  ISETP.GT.AND P3, PT, R4, 0x9, PT ;  /* 0x000000090400780c */ /* 0x000fe40003f64270 */
[----:B------:R-:W-:Y:S01]  /*1c800*/  FSEL R13, R156, -INF , P2 ;  /* 0xff8000009c0d7808 */ /* 0x000fe20001000000 */
[----:B------:R-:W-:Y:S01]  /*1c810*/  IMAD R156, R188, 0x8, R18 ;  /* 0x00000008bc9c7824 */ /* 0x000fe200078e0212 */
[----:B------:R-:W-:Y:S02]  /*1c820*/  FMNMX.FTZ R12, R153, R12, !PT ;  /* 0x0000000c990c7209 */ /* 0x000fe40007810000 */
[----:B------:R-:W-:Y:S01]  /*1c830*/  ISETP.GT.AND P2, PT, R4, 0x10, PT ;  /* 0x000000100400780c */ /* 0x000fe20003f44270 */
[----:B------:R-:W-:Y:S01]  /*1c840*/  VIADD R156, R156, 0x29840 ;  /* 0x000298409c9c7836 */ /* 0x000fe20000000000 */
        /* <DEDUP_REMOVED lines=101> */
[C---:B------:R-:W-:Y:S02]  /*1cea0*/  ISETP.GT.AND P5, PT, R4.reuse, 0x98, PT ;  /* 0x000000980400780c */ /* 0x040fe40003fa4270 */
[----:B------:R-:W-:Y:S02]  /*1ceb0*/  ISETP.GT.AND P4, PT, R4, 0x99, PT ;  /* 0x000000990400780c */ /* 0x000fe40003f84270 */
[----:B------:R-:W-:-:S02]  /*1cec0*/  FSEL R4, R97, -INF , P3 ;  /* 0xff80000061047808 */ /* 0x000fc40001800000 */
[----:B------:R-:W-:Y:S02]  /*1ced0*/  FMNMX.FTZ R12, R96, R12, !PT ;  /* 0x0000000c600c7209 */ /* 0x000fe40007810000 */
[----:B------:R-:W-:Y:S02]  /*1cee0*/  FSEL R97, R100, -INF , P5 ;  /* 0xff80000064617808 */ /* 0x000fe40002800000 */
[----:B------:R-:W-:Y:S02]  /*1cef0*/  FMNMX.FTZ R12, R4, R12, !PT ;  /* 0x0000000c040c7209 */ /* 0x000fe40007810000 */
[----:B------:R-:W-:Y:S02]  /*1cf00*/  FSEL R101, R101, -INF , P4 ;  /* 0xff80000065657808 */ /* 0x000fe40002000000 */
[----:B------:R-:W-:-:S04]  /*1cf10*/  FMNMX.FTZ R12, R97, R12, !PT ;  /* 0x0000000c610c7209 */ /* 0x000fc80007810000 */
[----:B------:R-:W-:-:S05]  /*1cf20*/  FMNMX.FTZ R20, R101, R12, !PT ;  /* 0x0000000c65147209 */ /* 0x000fca0007810000 */
[----:B------:R-:W0:Y:S02]  /*1cf30*/  SHFL.BFLY PT, R12, R20, 0x2, 0x1f ;  /* 0x0c401f00140c7f89 */ /* 0x000e2400000e0000 */
[----:B0-----:R-:W-:Y:S02]  /*1cf40*/  FMNMX.FTZ R100, R20, R12, !PT ;  /* 0x0000000c14647209 */ /* 0x001fe40007810000 */
[----:B------:R-:W0:Y:S04]  /*1cf50*/  SHFL.IDX PT, R12, R9, 0x1, 0x1c1f ;  /* 0x003c1f00090c7f89 */ /* 0x000e2800000e0000 */
[----:B------:R-:W1:Y:S01]  /*1cf60*/  SHFL.BFLY PT, R104, R100, 0x1, 0x1f ;  /* 0x0c201f0064687f89 */ /* 0x000e6200000e0000 */
[----:B0-----:R-:W-:-:S04]  /*1cf70*/  IADD3 R12, R5, R12, RZ ;  /* 0x0000000c050c7210 */ /* 0x001fc80007ffe0ff */
[C---:B------:R-:W-:Y:S02]  /*1cf80*/  ISETP.GT.AND P4, PT, R12.reuse, RZ, PT ;  /* 0x000000ff0c00720c */ /* 0x040fe40003f84270 */
[----:B------:R-:W-:Y:S02]  /*1cf90*/  ISETP.GT.AND P2, PT, R12, 0x8, PT ;  /* 0x000000080c00780c */ /* 0x000fe40003f44270 */
[----:B------:R-:W-:Y:S02]  /*1cfa0*/  FSEL R154, R154, -INF , P4 ;  /* 0xff8000009a9a7808 */ /* 0x000fe40002000000 */
[C---:B------:R-:W-:Y:S02]  /*1cfb0*/  ISETP.GT.AND P3, PT, R12.reuse, 0x9, PT ;  /* 0x000000090c00780c */ /* 0x040fe40003f64270 */
[----:B------:R-:W-:Y:S02]  /*1cfc0*/  ISETP.GT.AND P4, PT, R12, 0x10, PT ;  /* 0x000000100c00780c */ /* 0x000fe40003f84270 */
[----:B------:R-:W-:-:S02]  /*1cfd0*/  FSEL R9, R158, -INF , P2 ;  /* 0xff8000009e097808 */ /* 0x000fc40001000000 */
[----:B------:R-:W-:Y:S02]  /*1cfe0*/  ISETP.GT.AND P2, PT, R12, 0x18, PT ;  /* 0x000000180c00780c */ /* 0x000fe40003f44270 */
[----:B------:R-:W-:Y:S02]  /*1cff0*/  FSEL R159, R159, -INF , P3 ;  /* 0xff8000009f9f7808 */ /* 0x000fe40001800000 */
[----:B------:R-:W-:Y:S02]  /*1d000*/  FSEL R162, R162, -INF , P4 ;  /* 0xff800000a2a27808 */ /* 0x000fe40002000000 */
[C---:B------:R-:W-:Y:S02]  /*1d010*/  ISETP.GT.AND P3, PT, R12.reuse, 0x19, PT ;  /* 0x000000190c00780c */ /* 0x040fe40003f64270 */
[----:B------:R-:W-:Y:S02]  /*1d020*/  ISETP.GT.AND P4, PT, R12, 0x21, PT ;  /* 0x000000210c00780c */ /* 0x000fe40003f84270 */
[----:B-1----:R-:W-:-:S02]  /*1d030*/  FMNMX.FTZ R5, R100, R104, !PT ;  /* 0x0000006864057209 */ /* 0x002fc40007810000 */
[----:B------:R-:W-:Y:S02]  /*1d040*/  FSEL R166, R166, -INF , P2 ;  /* 0xff800000a6a67808 */ /* 0x000fe40001000000 */
[----:B------:R-:W-:Y:S01]  /*1d050*/  FSEL R167, R167, -INF , P3 ;  /* 0xff800000a7a77808 */ /* 0x000fe20001800000 */
[----:B------:R-:W-:-:S01]  /*1d060*/  FFMA.FTZ R20, R2, R5, -8 ;  /* 0xc100000002147423 */ /* 0x000fc20000010005 */
[C---:B------:R-:W-:Y:S02]  /*1d070*/  ISETP.GT.AND P2, PT, R12.reuse, 0x20, PT ;  /* 0x000000200c00780c */ /* 0x040fe40003f44270 */
[----:B------:R-:W-:Y:S02]  /*1d080*/  FSEL R139, R139, -INF , P4 ;  /* 0xff8000008b8b7808 */ /* 0x000fe40002000000 */
[C---:B------:R-:W-:Y:S02]  /*1d090*/  ISETP.GT.AND P3, PT, R12.reuse, 0x29, PT ;  /* 0x000000290c00780c */ /* 0x040fe40003f64270 */
[----:B------:R-:W-:-:S02]  /*1d0a0*/  ISETP.GT.AND P4, PT, R12, 0x30, PT ;  /* 0x000000300c00780c */ /* 0x000fc40003f84270 */
[----:B------:R-:W-:Y:S02]  /*1d0b0*/  FSEL R138, R138, -INF , P2 ;  /* 0xff8000008a8a7808 */ /* 0x000fe40001000000 */
[----:B------:R-:W-:Y:S02]  /*1d0c0*/  FSETP.NEU.FTZ.AND P2, PT, R5, -INF , PT ;  /* 0xff8000000500780b */ /* 0x000fe40003f5d000 */
[----:B------:R-:W-:Y:S02]  /*1d0d0*/  FSEL R143, R143, -INF , P3 ;  /* 0xff8000008f8f7808 */ /* 0x000fe40001800000 */
[----:B------:R-:W-:Y:S02]  /*1d0e0*/  FSEL R146, R146, -INF , P4 ;  /* 0xff80000092927808 */ /* 0x000fe40002000000 */
[C---:B------:R-:W-:Y:S02]  /*1d0f0*/  ISETP.GT.AND P5, PT, R12.reuse, 0x1, PT ;  /* 0x000000010c00780c */ /* 0x040fe40003fa4270 */
[----:B------:R-:W-:-:S02]  /*1d100*/  ISETP.GT.AND P3, PT, R12, 0x38, PT ;  /* 0x000000380c00780c */ /* 0x000fc40003f64270 */
[----:B------:R-:W-:Y:S02]  /*1d110*/  ISETP.GT.AND P4, PT, R12, 0x39, PT ;  /* 0x000000390c00780c */ /* 0x000fe40003f84270 */
[----:B------:R-:W-:Y:S02]  /*1d120*/  FSEL R20, R20, RZ, P2 ;  /* 0x000000ff14147208 */ /* 0x000fe40001000000 */
[----:B------:R-:W-:Y:S02]  /*1d130*/  FSEL R155, R155, -INF , P5 ;  /* 0xff8000009b9b7808 */ /* 0x000fe40002800000 */
[----:B------:R-:W-:Y:S01]  /*1d140*/  FSEL R150, R150, -INF , P3 ;  /* 0xff80000096967808 */ /* 0x000fe20001800000 */
[C-C-:B------:R-:W-:Y:S01]  /*1d150*/  FFMA.FTZ R108, R2.reuse, R153, -R20.reuse ;  /* 0x00000099026c7223 */ /* 0x140fe20000010814 */
[----:B------:R-:W-:Y:S01]  /*1d160*/  FSEL R151, R151, -INF , P4 ;  /* 0xff80000097977808 */ /* 0x000fe20002000000 */
[--C-:B------:R-:W-:Y:S01]  /*1d170*/  FFMA.FTZ R120, R2, R165, -R20.reuse ;  /* 0x000000a502787223 */ /* 0x100fe20000010814 */
[----:B------:R-:W-:Y:S01]  /*1d180*/  ISETP.GT.AND P5, PT, R12, 0x11, PT ;  /* 0x000000110c00780c */ /* 0x000fe20003fa4270 */
[--C-:B------:R-:W-:Y:S01]  /*1d190*/  FFMA.FTZ R100, R2, R152, -R20.reuse ;  /* 0x0000009802647223 */ /* 0x100fe20000010814 */
[----:B------:R-:W-:Y:S01]  /*1d1a0*/  ISETP.GT.AND P4, PT, R12, 0x40, PT ;  /* 0x000000400c00780c */ /* 0x000fe20003f84270 */
[--C-:B------:R-:W-:Y:S01]  /*1d1b0*/  FFMA.FTZ R13, R2, R13, -R20.reuse ;  /* 0x0000000d020d7223 */ /* 0x100fe20000010814 */
[----:B------:R-:W-:Y:S01]  /*1d1c0*/  ISETP.GT.AND P3, PT, R12, 0x41, PT ;  /* 0x000000410c00780c */ /* 0x000fe20003f64270 */
[C-C-:B------:R-:W-:Y:S01]  /*1d1d0*/  FFMA.FTZ R15, R2.reuse, R15, -R20.reuse ;  /* 0x0000000f020f7223 */ /* 0x140fe20000010814 */
[----:B------:R-:W-:Y:S01]  /*1d1e0*/  FSEL R163, R163, -INF , P5 ;  /* 0xff800000a3a37808 */ /* 0x000fe20002800000 */
[--C-:B------:R-:W-:Y:S01]  /*1d1f0*/  FFMA.FTZ R21, R2, R21, -R20.reuse ;  /* 0x0000001502157223 */ /* 0x100fe20000010814 */
[----:B------:R-:W-:Y:S01]  /*1d200*/  FSEL R153, R122, -INF , P4 ;  /* 0xff8000007a997808 */ /* 0x000fe20002000000 */
[C-C-:B------:R-:W-:Y:S01]  /*1d210*/  FFMA.FTZ R137, R2.reuse, R137, -R20.reuse ;  /* 0x0000008902897223 */ /* 0x140fe20000010814 */
[----:B------:R-:W-:Y:S01]  /*1d220*/  FSEL R104, R123, -INF , P3 ;  /* 0xff8000007b687808 */ /* 0x000fe20001800000 */
[--C-:B------:R-:W-:Y:S01]  /*1d230*/  FFMA.FTZ R141, R2, R141, -R20.reuse ;  /* 0x0000008d028d7223 */ /* 0x100fe20000010814 */
[C---:B------:R-:W-:Y:S01]  /*1d240*/  ISETP.GT.AND P5, PT, R12.reuse, 0x28, PT ;  /* 0x000000280c00780c */ /* 0x040fe20003fa4270 */
[----:B------:R0:W-:Y:S01]  /*1d250*/  MUFU.EX2 R123, R108 ;  /* 0x0000006c007b7308 */ /* 0x0001e20000000800 */
[----:B------:R-:W-:Y:S01]  /*1d260*/  ISETP.GT.AND P4, PT, R12, 0x49, PT ;  /* 0x000000490c00780c */ /* 0x000fe20003f84270 */
[--C-:B------:R-:W-:Y:S01]  /*1d270*/  FFMA.FTZ R145, R2, R145, -R20.reuse ;  /* 0x0000009102917223 */ /* 0x100fe20000010814 */
[----:B------:R-:W-:Y:S01]  /*1d280*/  ISETP.GT.AND P3, PT, R12, 0x50, PT ;  /* 0x000000500c00780c */ /* 0x000fe20003f64270 */
[--C-:B------:R-:W-:Y:S01]  /*1d290*/  FFMA.FTZ R149, R2, R149, -R20.reuse ;  /* 0x0000009502957223 */ /* 0x100fe20000010814 */
[----:B------:R-:W-:Y:S01]  /*1d2a0*/  FSEL R142, R142, -INF , P5 ;  /* 0xff8000008e8e7808 */ /* 0x000fe20002800000 */
[C-C-:B------:R-:W-:Y:S01]  /*1d2b0*/  FFMA.FTZ R177, R2.reuse, R177, -R20.reuse ;  /* 0x000000b102b17223 */ /* 0x140fe20000010814 */
[----:B------:R-:W-:Y:S01]  /*1d2c0*/  FSEL R127, R127, -INF , P4 ;  /* 0xff8000007f7f7808 */ /* 0x000fe20002000000 */
[--C-:B------:R-:W-:Y:S01]  /*1d2d0*/  FFMA.FTZ R121, R2, R121, -R20.reuse ;  /* 0x0000007902797223 */ /* 0x100fe20000010814 */
[----:B------:R-:W-:Y:S01]  /*1d2e0*/  FSEL R130, R130, -INF , P3 ;  /* 0xff80000082827808 */ /* 0x000fe20001800000 */
[--C-:B0-----:R-:W-:Y:S01]  /*1d2f0*/  FFMA.FTZ R108, R2, R157, -R20.reuse ;  /* 0x0000009d026c7223 */ /* 0x101fe20000010814 */
        /* <DEDUP_REMOVED lines=17> */
[--C-:B------:R-:W-:Y:S01]  /*1d410*/  FFMA.FTZ R112, R2, R112, -R20.reuse ;  /* 0x0000007002707223 */ /* 0x100fe20000010814 */
        /* <DEDUP_REMOVED lines=13> */
[C-C-:B------:R-:W-:Y:S01]  /*1d4f0*/  FFMA.FTZ R92, R2.reuse, R92, -R20.reuse ;  /* 0x0000005c025c7223 */ /* 0x140fe20000010814 */
[----:B------:R-:W-:Y:S01]  /*1d500*/  FSEL R111, R111, -INF , P4 ;  /* 0xff8000006f6f7808 */ /* 0x000fe20002000000 */
[--C-:B------:R-:W-:Y:S01]  /*1d510*/  FFMA.FTZ R93, R2, R93, -R20.reuse ;  /* 0x0000005d025d7223 */ /* 0x100fe20000010814 */
[----:B------:R-:W-:Y:S01]  /*1d520*/  FSEL R161, R114, -INF , P3 ;  /* 0xff80000072a17808 */ /* 0x000fe20001800000 */
[--C-:B------:R-:W-:Y:S01]  /*1d530*/  FFMA.FTZ R96, R2, R96, -R20.reuse ;  /* 0x0000006002607223 */ /* 0x100fe20000010814 */
[----:B------:R-:W-:Y:S01]  /*1d540*/  ISETP.GT.AND P5, PT, R12, 0x68, PT ;  /* 0x000000680c00780c */ /* 0x000fe20003fa4270 */
[----:B------:R-:W-:Y:S01]  /*1d550*/  FFMA.FTZ R97, R2, R97, -R20 ;  /* 0x0000006102617223 */ /* 0x000fe20000010814 */
[C---:B------:R-:W-:Y:S01]  /*1d560*/  ISETP.GT.AND P4, PT, R12.reuse, 0x78, PT ;  /* 0x000000780c00780c */ /* 0x040fe20003f84270 */
[----:B------:R-:W-:Y:S01]  /*1d570*/  MUFU.EX2 R100, R100 ;  /* 0x0000006400647308 */ /* 0x000fe20000000800 */
[----:B------:R-:W-:-:S02]  /*1d580*/  ISETP.GT.AND P3, PT, R12, 0x79, PT ;  /* 0x000000790c00780c */ /* 0x000fc40003f64270 */
[----:B------:R-:W-:Y:S02]  /*1d590*/  FSEL R110, R110, -INF , P5 ;  /* 0xff8000006e6e7808 */ /* 0x000fe40002800000 */
[----:B------:R-:W-:Y:S02]  /*1d5a0*/  FSEL R118, R118, -INF , P4 ;  /* 0xff80000076767808 */ /* 0x000fe40002000000 */
[----:B------:R-:W-:Y:S01]  /*1d5b0*/  FSEL R119, R119, -INF , P3 ;  /* 0xff80000077777808 */ /* 0x000fe20001800000 */
[----:B------:R-:W-:Y:S01]  /*1d5c0*/  MUFU.EX2 R13, R13 ;  /* 0x0000000d000d7308 */ /* 0x000fe20000000800 */
[C---:B------:R-:W-:Y:S02]  /*1d5d0*/  ISETP.GT.AND P5, PT, R12.reuse, 0x71, PT ;  /* 0x000000710c00780c */ /* 0x040fe40003fa4270 */
[C---:B------:R-:W-:Y:S02]  /*1d5e0*/  ISETP.GT.AND P4, PT, R12.reuse, 0x80, PT ;  /* 0x000000800c00780c */ /* 0x040fe40003f84270 */
[----:B------:R-:W-:-:S02]  /*1d5f0*/  ISETP.GT.AND P3, PT, R12, 0x81, PT ;  /* 0x000000810c00780c */ /* 0x000fc40003f64270 */
[----:B------:R-:W-:Y:S01]  /*1d600*/  FMNMX.FTZ R114, R154, R6, !PT ;  /* 0x000000069a727209 */ /* 0x000fe20007810000 */
[----:B------:R-:W-:Y:S01]  /*1d610*/  MUFU.EX2 R108, R108 ;  /* 0x0000006c006c7308 */ /* 0x000fe20000000800 */
[----:B------:R-:W-:Y:S02]  /*1d620*/  FSEL R115, R115, -INF , P5 ;  /* 0xff80000073737808 */ /* 0x000fe40002800000 */
[----:B------:R-:W-:Y:S02]  /*1d630*/  FSEL R90, R90, -INF , P4 ;  /* 0xff8000005a5a7808 */ /* 0x000fe40002000000 */
[----:B------:R-:W-:Y:S02]  /*1d640*/  FSEL R91, R91, -INF , P3 ;  /* 0xff8000005b5b7808 */ /* 0x000fe40001800000 */
[----:B------:R-:W-:Y:S01]  /*1d650*/  FMNMX.FTZ R114, R155, R114, !PT ;  /* 0x000000729b727209 */ /* 0x000fe20007810000 */
[----:B------:R-:W-:Y:S01]  /*1d660*/  MUFU.EX2 R15, R15 ;  /* 0x0000000f000f7308 */ /* 0x000fe20000000800 */
[----:B------:R-:W-:-:S02]  /*1d670*/  ISETP.GT.AND P5, PT, R12, 0x88, PT ;  /* 0x000000880c00780c */ /* 0x000fc40003fa4270 */
[C---:B------:R-:W-:Y:S02]  /*1d680*/  ISETP.GT.AND P4, PT, R12.reuse, 0x89, PT ;  /* 0x000000890c00780c */ /* 0x040fe40003f84270 */
[----:B------:R-:W-:Y:S02]  /*1d690*/  ISETP.GT.AND P3, PT, R12, 0x90, PT ;  /* 0x000000900c00780c */ /* 0x000fe40003f64270 */
[----:B------:R-:W-:Y:S01]  /*1d6a0*/  FMNMX.FTZ R114, R9, R114, !PT ;  /* 0x0000007209727209 */ /* 0x000fe20007810000 */
[----:B------:R-:W-:Y:S01]  /*1d6b0*/  MUFU.EX2 R106, R106 ;  /* 0x0000006a006a7308 */ /* 0x000fe20000000800 */
[----:B------:R-:W-:Y:S02]  /*1d6c0*/  FSEL R165, R94, -INF , P5 ;  /* 0xff8000005ea57808 */ /* 0x000fe40002800000 */
[----:B------:R-:W-:Y:S02]  /*1d6d0*/  FSEL R95, R95, -INF , P4 ;  /* 0xff8000005f5f7808 */ /* 0x000fe40002000000 */
[----:B------:R-:W-:-:S02]  /*1d6e0*/  FSEL R98, R98, -INF , P3 ;  /* 0xff80000062627808 */ /* 0x000fc40001800000 */
[C---:B------:R-:W-:Y:S01]  /*1d6f0*/  ISETP.GT.AND P5, PT, R12.reuse, 0x91, PT ;  /* 0x000000910c00780c */ /* 0x040fe20003fa4270 */
[----:B------:R0:W-:Y:S01]  /*1d700*/  MUFU.EX2 R94, R120 ;  /* 0x00000078005e7308 */ /* 0x0001e20000000800 */
[C---:B------:R-:W-:Y:S02]  /*1d710*/  ISETP.GT.AND P4, PT, R12.reuse, 0x98, PT ;  /* 0x000000980c00780c */ /* 0x040fe40003f84270 */
[----:B------:R-:W-:Y:S01]  /*1d720*/  ISETP.GT.AND P3, PT, R12, 0x99, PT ;  /* 0x000000990c00780c */ /* 0x000fe20003f64270 */
[----:B------:R-:W-:-:S01]  /*1d730*/  FFMA.FTZ R12, R2, R169, -R20 ;  /* 0x000000a9020c7223 */ /* 0x000fc20000010814 */
[----:B------:R-:W-:Y:S01]  /*1d740*/  FMNMX.FTZ R169, R159, R114, !PT ;  /* 0x000000729fa97209 */ /* 0x000fe20007810000 */
[----:B------:R-:W-:-:S01]  /*1d750*/  FFMA.FTZ R114, R2, R171, -R20 ;  /* 0x000000ab02727223 */ /* 0x000fc20000010814 */
[----:B------:R-:W-:Y:S01]  /*1d760*/  FSEL R99, R99, -INF , P5 ;  /* 0xff80000063637808 */ /* 0x000fe20002800000 */
[----:B------:R-:W-:Y:S01]  /*1d770*/  MUFU.EX2 R21, R21 ;  /* 0x0000001500157308 */ /* 0x000fe20000000800 */
[----:B0-----:R-:W-:-:S02]  /*1d780*/  FMNMX.FTZ R120, R162, R169, !PT ;  /* 0x000000a9a2787209 */ /* 0x001fc40007810000 */
[----:B------:R-:W-:Y:S02]  /*1d790*/  FSEL R103, R103, -INF , P3 ;  /* 0xff80000067677808 */ /* 0x000fe40001800000 */
[----:B------:R-:W-:Y:S02]  /*1d7a0*/  FMNMX.FTZ R169, R163, R120, !PT ;  /* 0x00000078a3a97209 */ /* 0x000fe40007810000 */
[----:B------:R-:W-:Y:S01]  /*1d7b0*/  FSEL R158, R5, RZ, P2 ;  /* 0x000000ff059e7208 */ /* 0x000fe20001000000 */
[----:B------:R-:W-:Y:S01]  /*1d7c0*/  MUFU.EX2 R12, R12 ;  /* 0x0000000c000c7308 */ /* 0x000fe20000000800 */
[----:B------:R-:W-:-:S04]  /*1d7d0*/  FMNMX.FTZ R120, R166, R169, !PT ;  /* 0x000000a9a6787209 */ /* 0x000fc80007810000 */
[----:B------:R-:W-:Y:S01]  /*1d7e0*/  FMNMX.FTZ R169, R167, R120, !PT ;  /* 0x00000078a7a97209 */ /* 0x000fe20007810000 */
[----:B------:R-:W-:-:S01]  /*1d7f0*/  FFMA.FTZ R120, R2, R173, -R20 ;  /* 0x000000ad02787223 */ /* 0x000fc20000010814 */
[----:B------:R-:W-:Y:S01]  /*1d800*/  FFMA.FTZ R173, R2, R4, -R20 ;  /* 0x0000000402ad7223 */ /* 0x000fe20000010814 */
[----:B------:R-:W-:Y:S01]  /*1d810*/  MUFU.EX2 R137, R137 ;  /* 0x0000008900897308 */ /* 0x000fe20000000800 */
[----:B------:R-:W-:-:S04]  /*1d820*/  FMNMX.FTZ R122, R138, R169, !PT ;  /* 0x000000a98a7a7209 */ /* 0x000fc80007810000 */
[----:B------:R-:W-:-:S03]  /*1d830*/  FMNMX.FTZ R169, R139, R122, !PT ;  /* 0x0000007a8ba97209 */ /* 0x000fc60007810000 */
[----:B------:R-:W-:Y:S01]  /*1d840*/  MUFU.EX2 R114, R114 ;  /* 0x0000007200727308 */ /* 0x000fe20000000800 */
[----:B------:R-:W-:-:S04]  /*1d850*/  FMNMX.FTZ R122, R142, R169, !PT ;  /* 0x000000a98e7a7209 */ /* 0x000fc80007810000 */
[----:B------:R-:W-:Y:S01]  /*1d860*/  FMNMX.FTZ R169, R143, R122, !PT ;  /* 0x0000007a8fa97209 */ /* 0x000fe20007810000 */
[----:B------:R-:W-:-:S02]  /*1d870*/  FFMA.FTZ R122, R2, R175, -R20 ;  /* 0x000000af027a7223 */ /* 0x000fc40000010814 */
[----:B------:R-:W-:Y:S01]  /*1d880*/  MUFU.EX2 R141, R141 ;  /* 0x0000008d008d7308 */ /* 0x000fe20000000800 */
[----:B------:R-:W-:-:S04]  /*1d890*/  FMNMX.FTZ R124, R146, R169, !PT ;  /* 0x000000a9927c7209 */ /* 0x000fc80007810000 */
[----:B------:R-:W-:-:S03]  /*1d8a0*/  FMNMX.FTZ R169, R147, R124, !PT ;  /* 0x0000007c93a97209 */ /* 0x000fc60007810000 */
        /* <DEDUP_REMOVED lines=35> */
[----:B------:R-:W-:-:S03]  /*1dae0*/  FMNMX.FTZ R169, R95, R144, !PT ;  /* 0x000000905fa97209 */ /* 0x000fc60007810000 */
[----:B------:R-:W-:Y:S01]  /*1daf0*/  MUFU.EX2 R133, R133 ;  /* 0x0000008500857308 */ /* 0x000fe20000000800 */
[----:B------:R-:W-:Y:S02]  /*1db00*/  FMNMX.FTZ R144, R98, R169, !PT ;  /* 0x000000a962907209 */ /* 0x000fe40007810000 */
[----:B------:R-:W-:Y:S02]  /*1db10*/  FSEL R169, R102, -INF , P4 ;  /* 0xff80000066a97808 */ /* 0x000fe40002000000 */
[----:B------:R-:W-:-:S03]  /*1db20*/  FMNMX.FTZ R144, R99, R144, !PT ;  /* 0x0000009063907209 */ /* 0x000fc60007810000 */
[----:B------:R-:W-:Y:S01]  /*1db30*/  MUFU.EX2 R140, R140 ;  /* 0x0000008c008c7308 */ /* 0x000fe20000000800 */
[----:B------:R-:W-:-:S04]  /*1db40*/  FMNMX.FTZ R144, R169, R144, !PT ;  /* 0x00000090a9907209 */ /* 0x000fc80007810000 */
[----:B------:R-:W-:-:S03]  /*1db50*/  FMNMX.FTZ R144, R103, R144, !PT ;  /* 0x0000009067907209 */ /* 0x000fc60007810000 */
[----:B------:R-:W-:Y:S02]  /*1db60*/  MUFU.EX2 R105, R105 ;  /* 0x0000006900697308 */ /* 0x000fe40000000800 */
[----:B------:R-:W0:Y:S06]  /*1db70*/  SHFL.BFLY PT, R171, R144, 0x2, 0x1f ;  /* 0x0c401f0090ab7f89 */ /* 0x000e2c00000e0000 */
[----:B------:R-:W-:Y:S08]  /*1db80*/  MUFU.EX2 R102, R187 ;  /* 0x000000bb00667308 */ /* 0x000ff00000000800 */
[----:B------:R-:W-:Y:S08]  /*1db90*/  MUFU.EX2 R109, R109 ;  /* 0x0000006d006d7308 */ /* 0x000ff00000000800 */
[----:B------:R-:W-:Y:S01]  /*1dba0*/  MUFU.EX2 R112, R112 ;  /* 0x0000007000707308 */ /* 0x000fe20000000800 */
[----:B0-----:R-:W-:-:S05]  /*1dbb0*/  FMNMX.FTZ R171, R144, R171, !PT ;  /* 0x000000ab90ab7209 */ /* 0x001fca0007810000 */
[----:B------:R-:W0:Y:S02]  /*1dbc0*/  SHFL.BFLY PT, R144, R171, 0x1, 0x1f ;  /* 0x0c201f00ab907f89 */ /* 0x000e2400000e0000 */
[----:B------:R-:W-:Y:S08]  /*1dbd0*/  MUFU.EX2 R113, R113 ;  /* 0x0000007100717308 */ /* 0x000ff00000000800 */
[----:B------:R-:W-:Y:S08]  /*1dbe0*/  MUFU.EX2 R116, R116 ;  /* 0x0000007400747308 */ /* 0x000ff00000000800 */
[----:B------:R-:W-:Y:S01]  /*1dbf0*/  MUFU.EX2 R117, R117 ;  /* 0x0000007500757308 */ /* 0x000fe20000000800 */
[----:B0-----:R-:W-:-:S07]  /*1dc00*/  FMNMX.FTZ R4, R171, R144, !PT ;  /* 0x00000090ab047209 */ /* 0x001fce0007810000 */
[----:B------:R-:W-:Y:S01]  /*1dc10*/  MUFU.EX2 R88, R88 ;  /* 0x0000005800587308 */ /* 0x000fe20000000800 */
[----:B------:R-:W-:Y:S01]  /*1dc20*/  FSETP.NEU.FTZ.AND P3, PT, R4, -INF , PT ;  /* 0xff8000000400780b */ /* 0x000fe20003f7d000 */
[----:B------:R-:W-:-:S06]  /*1dc30*/  FFMA.FTZ R101, R2, R4, -8 ;  /* 0xc100000002657423 */ /* 0x000fcc0000010004 */
[----:B------:R-:W-:Y:S01]  /*1dc40*/  MUFU.EX2 R89, R89 ;  /* 0x0000005900597308 */ /* 0x000fe20000000800 */
[----:B------:R-:W-:-:S05]  /*1dc50*/  FSEL R101, R101, RZ, P3 ;  /* 0x000000ff65657208 */ /* 0x000fca0001800000 */
[C-C-:B------:R-:W-:Y:S01]  /*1dc60*/  FFMA.FTZ R144, R2.reuse, R155, -R101.reuse ;  /* 0x0000009b02907223 */ /* 0x140fe20000010865 */
[----:B------:R-:W-:-:S01]  /*1dc70*/  FFMA.FTZ R155, R2, R163, -R101 ;  /* 0x000000a3029b7223 */ /* 0x000fc20000010865 */
[----:B------:R-:W-:Y:S02]  /*1dc80*/  IMAD.U32 R163, RZ, RZ, UR38 ;  /* 0x00000026ffa37e24 */ /* 0x000fe4000f8e00ff */
[----:B------:R-:W-:-:S01]  /*1dc90*/  FFMA.FTZ R160, R2, R127, -R101 ;  /* 0x0000007f02a07223 */ /* 0x000fc20000010865 */
[----:B------:R-:W-:Y:S01]  /*1dca0*/  FADD.FTZ R127, -R158, R7 ;  /* 0x000000079e7f7221 */ /* 0x000fe20000010100 */
[----:B------:R-:W-:-:S01]  /*1dcb0*/  FFMA.FTZ R171, R2, R154, -R101 ;  /* 0x0000009a02ab7223 */ /* 0x000fc20000010865 */
[C-C-:B------:R-:W-:Y:S01]  /*1dcc0*/  FFMA.FTZ R9, R2.reuse, R9, -R101.reuse ;  /* 0x0000000902097223 */ /* 0x140fe20000010865 */
[----:B------:R-:W-:Y:S01]  /*1dcd0*/  PRMT R156, R163, 0x654, R156 ;  /* 0x00000654a39c7816 */ /* 0x000fe2000000009c */
[----:B------:R-:W-:Y:S01]  /*1dce0*/  FMUL.FTZ R127, R2, R127 ;  /* 0x0000007f027f7220 */ /* 0x000fe20000410000 */
[----:B------:R-:W-:Y:S01]  /*1dcf0*/  FSEL R163, R4, RZ, P3 ;  /* 0x000000ff04a37208 */ /* 0x000fe20001800000 */
[----:B------:R-:W-:Y:S01]  /*1dd00*/  MUFU.EX2 R144, R144 ;  /* 0x0000009000907308 */ /* 0x000fe20000000800 */
[----:B------:R-:W-:-:S01]  /*1dd10*/  FFMA.FTZ R148, R2, R159, -R101 ;  /* 0x0000009f02947223 */ /* 0x000fc20000010865 */
[----:B------:R-:W-:Y:S01]  /*1dd20*/  FFMA.FTZ R152, R2, R162, -R101 ;  /* 0x000000a202987223 */ /* 0x000fe20000010865 */
[----:B------:R0:W-:Y:S01]  /*1dd30*/  SYNCS.ARRIVE.TRANS64.RED.A1T0 RZ, [R156+URZ], RZ ;  /* 0x000000ff9cff79a7 */ /* 0x0001e2000810043f */
[----:B------:R-:W-:-:S01]  /*1dd40*/  FADD.FTZ R163, -R163, R6 ;  /* 0x00000006a3a37221 */ /* 0x000fc20000010100 */
[C-C-:B------:R-:W-:Y:S01]  /*1dd50*/  FFMA.FTZ R154, R2.reuse, R166, -R101.reuse ;  /* 0x000000a6029a7223 */ /* 0x140fe20000010865 */
[----:B------:R-:W-:-:S01]  /*1dd60*/  FFMA.FTZ R159, R2, R167, -R101 ;  /* 0x000000a7029f7223 */ /* 0x000fc20000010865 */
[C-C-:B------:R-:W-:Y:S01]  /*1dd70*/  FFMA.FTZ R138, R2.reuse, R138, -R101.reuse ;  /* 0x0000008a028a7223 */ /* 0x140fe20000010865 */
[C---:B------:R-:W-:Y:S01]  /*1dd80*/  FMUL.FTZ R6, R2.reuse, R163 ;  /* 0x000000a302067220 */ /* 0x040fe20000410000 */
        /* <DEDUP_REMOVED lines=17> */
[----:B0-----:R-:W-:-:S01]  /*1dea0*/  FFMA.FTZ R156, R127, R3, R100 ;  /* 0x000000037f9c7223 */ /* 0x001fc20000010064 */
[C-C-:B------:R-:W-:Y:S01]  /*1deb0*/  FFMA.FTZ R157, R2.reuse, R157, -R101.reuse ;  /* 0x0000009d029d7223 */ /* 0x140fe20000010865 */
[----:B------:R-:W-:-:S01]  /*1dec0*/  FFMA.FTZ R107, R2, R107, -R101 ;  /* 0x0000006b026b7223 */ /* 0x000fc20000010865 */
[----:B------:R-:W-:Y:S01]  /*1ded0*/  FFMA.FTZ R110, R2, R110, -R101 ;  /* 0x0000006e026e7223 */ /* 0x000fe20000010865 */
[----:B------:R-:W-:-:S01]  /*1dee0*/  FADD.FTZ R156, R123, R156 ;  /* 0x0000009c7b9c7221 */ /* 0x000fc20000010000 */
        /* <DEDUP_REMOVED lines=11> */
[----:B-1----:R-:W-:-:S01]  /*1dfa0*/  FFMA.FTZ R3, R6, R0, R171 ;  /* 0x0000000006037223 */ /* 0x002fc200000100ab */
[C-C-:B------:R-:W-:Y:S01]  /*1dfb0*/  FFMA.FTZ R98, R2.reuse, R98, -R101.reuse ;  /* 0x0000006202627223 */ /* 0x140fe20000010865 */
[----:B------:R-:W-:-:S01]  /*1dfc0*/  FFMA.FTZ R99, R2, R99, -R101 ;  /* 0x0000006302637223 */ /* 0x000fc20000010865 */
[----:B------:R-:W-:Y:S01]  /*1dfd0*/  FFMA.FTZ R169, R2, R169, -R101 ;  /* 0x000000a902a97223 */ /* 0x000fe20000010865 */
[----:B------:R-:W-:-:S01]  /*1dfe0*/  FADD.FTZ R0, R144, R3 ;  /* 0x0000000390007221 */ /* 0x000fc20000010000 */
[----:B------:R-:W-:Y:S01]  /*1dff0*/  FFMA.FTZ R101, R2, R103, -R101 ;  /* 0x0000006702657223 */ /* 0x000fe20000010865 */
[----:B------:R-:W-:-:S01]  /*1e000*/  FADD.FTZ R3, R13, R156 ;  /* 0x0000009c0d037221 */ /* 0x000fc20000010000 */
[----:B------:R-:W1:Y:S01]  /*1e010*/  MUFU.EX2 R152, R152 ;  /* 0x0000009800987308 */ /* 0x000e620000000800 */
[----:B0-----:R-:W-:-:S02]  /*1e020*/  FADD.FTZ R103, R9, R0 ;  /* 0x0000000009677221 */ /* 0x001fc40000010000 */
[----:B------:R-:W-:-:S04]  /*1e030*/  FADD.FTZ R0, R108, R3 ;  /* 0x000000036c007221 */ /* 0x000fc80000010000 */
[----:B------:R-:W-:Y:S01]  /*1e040*/  FADD.FTZ R3, R15, R0 ;  /* 0x000000000f037221 */ /* 0x000fe20000010000 */
[----:B------:R-:W0:Y:S01]  /*1e050*/  MUFU.EX2 R155, R155 ;  /* 0x0000009b009b7308 */ /* 0x000e220000000800 */
[----:B--2---:R-:W-:-:S02]  /*1e060*/  FADD.FTZ R103, R148, R103 ;  /* 0x0000006794677221 */ /* 0x004fc40000010000 */
[----:B------:R-:W-:-:S05]  /*1e070*/  FADD.FTZ R156, R106, R3 ;  /* 0x000000036a9c7221 */ /* 0x000fca0000010000 */
[----:B------:R-:W2:Y:S01]  /*1e080*/  MUFU.EX2 R154, R154 ;  /* 0x0000009a009a7308 */ /* 0x000ea20000000800 */
[----:B-1----:R-:W-:-:S01]  /*1e090*/  FADD.FTZ R0, R152, R103 ;  /* 0x0000006798007221 */ /* 0x002fc20000010000 */
[----:B------:R-:W-:-:S04]  /*1e0a0*/  FADD.FTZ R103, R21, R156 ;  /* 0x0000009c15677221 */ /* 0x000fc80000010000 */
[----:B------:R-:W-:Y:S02]  /*1e0b0*/  FADD.FTZ R103, R94, R103 ;  /* 0x000000675e677221 */ /* 0x000fe40000010000 */
        /* <DEDUP_REMOVED lines=27> */
[----:B------:R-:W1:Y:S08]  /*1e270*/  MUFU.EX2 R153, R153 ;  /* 0x0000009900997308 */ /* 0x000e700000000800 */
[----:B------:R-:W3:Y:S08]  /*1e280*/  MUFU.EX2 R104, R104 ;  /* 0x0000006800687308 */ /* 0x000ef00000000800 */
[----:B------:R-:W4:Y:S08]  /*1e290*/  MUFU.EX2 R126, R126 ;  /* 0x0000007e007e7308 */ /* 0x000f300000000800 */
[----:B------:R0:W5:Y:S08]  /*1e2a0*/  MUFU.EX2 R7, R160 ;  /* 0x000000a000077308 */ /* 0x0001700000000800 */
[----:B------:R-:W5:Y:S01]  /*1e2b0*/  MUFU.EX2 R130, R130 ;  /* 0x0000008200827308 */ /* 0x000f620000000800 */
[----:B0-----:R-:W-:-:S01]  /*1e2c0*/  FADD.FTZ R160, R150, R103 ;  /* 0x0000006796a07221 */ /* 0x001fc20000010000 */
[----:B------:R-:W-:-:S03]  /*1e2d0*/  FADD.FTZ R103, R121, R0 ;  /* 0x0000000079677221 */ /* 0x000fc60000010000 */
[----:B--2---:R-:W-:Y:S01]  /*1e2e0*/  FADD.FTZ R160, R151, R160 ;  /* 0x000000a097a07221 */ /* 0x004fe20000010000 */
[----:B------:R-:W-:-:S02]  /*1e2f0*/  FADD.FTZ R0, R128, R103 ;  /* 0x0000006780007221 */ /* 0x000fc40000010000 */
[----:B------:R-:W0:Y:S01]  /*1e300*/  MUFU.EX2 R131, R131 ;  /* 0x0000008300837308 */ /* 0x000e220000000800 */
[----:B-1----:R-:W-:-:S04]  /*1e310*/  FADD.FTZ R3, R153, R160 ;  /* 0x000000a099037221 */ /* 0x002fc80000010000 */
[----:B---3--:R-:W-:-:S03]  /*1e320*/  FADD.FTZ R3, R104, R3 ;  /* 0x0000000368037221 */ /* 0x008fc60000010000 */
[----:B------:R-:W1:Y:S01]  /*1e330*/  MUFU.EX2 R134, R134 ;  /* 0x0000008600867308 */ /* 0x000e620000000800 */
[----:B----4-:R-:W-:-:S01]  /*1e340*/  FADD.FTZ R160, R126, R3 ;  /* 0x000000037ea07221 */ /* 0x010fc20000010000 */
[----:B------:R-:W-:-:S03]  /*1e350*/  FADD.FTZ R3, R125, R0 ;  /* 0x000000007d037221 */ /* 0x000fc60000010000 */
[----:B-----5:R-:W-:Y:S01]  /*1e360*/  FADD.FTZ R103, R7, R160 ;  /* 0x000000a007677221 */ /* 0x020fe20000010000 */
[----:B------:R-:W-:-:S02]  /*1e370*/  FADD.FTZ R0, R132, R3 ;  /* 0x0000000384007221 */ /* 0x000fc40000010000 */
[----:B------:R-:W2:Y:S01]  /*1e380*/  MUFU.EX2 R135, R135 ;  /* 0x0000008700877308 */ /* 0x000ea20000000800 */
[----:B------:R-:W-:-:S01]  /*1e390*/  FADD.FTZ R160, R130, R103 ;  /* 0x0000006782a07221 */ /* 0x000fc20000010000 */
[----:B------:R-:W-:-:S03]  /*1e3a0*/  FADD.FTZ R3, R129, R0 ;  /* 0x0000000081037221 */ /* 0x000fc60000010000 */
[----:B0-----:R-:W-:Y:S01]  /*1e3b0*/  FADD.FTZ R103, R131, R160 ;  /* 0x000000a083677221 */ /* 0x001fe20000010000 */
[----:B------:R-:W-:-:S02]  /*1e3c0*/  FADD.FTZ R0, R136, R3 ;  /* 0x0000000388007221 */ /* 0x000fc40000010000 */
        /* <DEDUP_REMOVED lines=9> */
[----:B0-----:R-:W-:-:S07]  /*1e460*/  FADD.FTZ R3, R157, R160 ;  /* 0x000000a09d037221 */ /* 0x001fce0000010000 */
[----:B------:R-:W0:Y:S01]  /*1e470*/  MUFU.EX2 R111, R111 ;  /* 0x0000006f006f7308 */ /* 0x000e220000000800 */
[----:B-1----:R-:W-:-:S07]  /*1e480*/  FADD.FTZ R3, R156, R3 ;  /* 0x000000039c037221 */ /* 0x002fce0000010000 */
        /* <DEDUP_REMOVED lines=10> */
[----:B------:R-:W-:Y:S01]  /*1e530*/  MUFU.EX2 R119, R119 ;  /* 0x0000007700777308 */ /* 0x000fe20000000800 */
[----:B--2---:R-:W-:-:S07]  /*1e540*/  FADD.FTZ R3, R158, R3 ;  /* 0x000000039e037221 */ /* 0x004fce0000010000 */
[----:B------:R-:W-:Y:S01]  /*1e550*/  MUFU.EX2 R90, R90 ;  /* 0x0000005a005a7308 */ /* 0x000fe20000000800 */
[----:B0-----:R-:W-:-:S01]  /*1e560*/  FADD.FTZ R162, R118, R3 ;  /* 0x0000000376a27221 */ /* 0x001fc20000010000 */
[----:B------:R-:W-:-:S04]  /*1e570*/  FADD.FTZ R3, R117, R0 ;  /* 0x0000000075037221 */ /* 0x000fc80000010000 */
[----:B------:R-:W-:Y:S02]  /*1e580*/  FADD.FTZ R0, R88, R3 ;  /* 0x0000000358007221 */ /* 0x000fe40000010000 */
[----:B------:R-:W-:Y:S02]  /*1e590*/  MUFU.EX2 R91, R91 ;  /* 0x0000005b005b7308 */ /* 0x000fe40000000800 */
[----:B------:R-:W-:-:S06]  /*1e5a0*/  FADD.FTZ R3, R89, R0 ;  /* 0x0000000059037221 */ /* 0x000fcc0000010000 */
[----:B------:R-:W0:Y:S08]  /*1e5b0*/  MUFU.EX2 R92, R92 ;  /* 0x0000005c005c7308 */ /* 0x000e300000000800 */
[----:B------:R-:W-:Y:S08]  /*1e5c0*/  MUFU.EX2 R165, R165 ;  /* 0x000000a500a57308 */ /* 0x000ff00000000800 */
[----:B------:R-:W1:Y:S01]  /*1e5d0*/  MUFU.EX2 R93, R93 ;  /* 0x0000005d005d7308 */ /* 0x000e620000000800 */
[----:B0-----:R-:W-:-:S07]  /*1e5e0*/  FADD.FTZ R0, R92, R3 ;  /* 0x000000035c007221 */ /* 0x001fce0000010000 */
[----:B------:R0:W2:Y:S08]  /*1e5f0*/  MUFU.EX2 R160, R95 ;  /* 0x0000005f00a07308 */ /* 0x0000b00000000800 */
[----:B------:R-:W3:Y:S01]  /*1e600*/  MUFU.EX2 R96, R96 ;  /* 0x0000006000607308 */ /* 0x000ee20000000800 */
[----:B0-----:R-:W-:-:S04]  /*1e610*/  FADD.FTZ R95, R119, R162 ;  /* 0x000000a2775f7221 */ /* 0x001fc80000010000 */
[----:B------:R-:W-:Y:S01]  /*1e620*/  FADD.FTZ R162, R90, R95 ;  /* 0x0000005f5aa27221 */ /* 0x000fe20000010000 */
[----:B-1----:R-:W-:-:S02]  /*1e630*/  FADD.FTZ R95, R93, R0 ;  /* 0x000000005d5f7221 */ /* 0x002fc40000010000 */
[----:B------:R-:W0:Y:S01]  /*1e640*/  MUFU.EX2 R98, R98 ;  /* 0x0000006200627308 */ /* 0x000e220000000800 */
[----:B------:R-:W-:-:S04]  /*1e650*/  FADD.FTZ R162, R91, R162 ;  /* 0x000000a25ba27221 */ /* 0x000fc80000010000 */
[----:B------:R-:W-:-:S03]  /*1e660*/  FADD.FTZ R3, R165, R162 ;  /* 0x000000a2a5037221 */ /* 0x000fc60000010000 */
[----:B------:R-:W1:Y:S01]  /*1e670*/  MUFU.EX2 R173, R173 ;  /* 0x000000ad00ad7308 */ /* 0x000e620000000800 */
[----:B--2---:R-:W-:-:S01]  /*1e680*/  FADD.FTZ R3, R160, R3 ;  /* 0x00000003a0037221 */ /* 0x004fc20000010000 */
[----:B---3--:R-:W-:-:S06]  /*1e690*/  FADD.FTZ R0, R96, R95 ;  /* 0x0000005f60007221 */ /* 0x008fcc0000010000 */
        /* <DEDUP_REMOVED lines=14> */
.L_x_2796:
[----:B------:R-:W-:Y:S01]  /*1e780*/  F2FP.SATFINITE.E4M3.F32.PACK_AB_MERGE_C R7, R7, R126, RZ ;  /* 0x0000007e0707723e */ /* 0x000fe200048070ff */
[----:B------:R-:W-:Y:S01]  /*1e790*/  FMUL.FTZ R26, R26, R6 ;  /* 0x000000061a1a7220 */ /* 0x000fe20000410000 */
[----:B------:R-:W-:Y:S01]  /*1e7a0*/  ISETP.GT.AND P2, PT, R8, R14, PT ;  /* 0x0000000e0800720c */ /* 0x000fe20003f44270 */
[-C--:B------:R-:W-:Y:S01]  /*1e7b0*/  FMUL.FTZ R27, R27, R6.reuse ;  /* 0x000000061b1b7220 */ /* 0x080fe20000410000 */
[----:B------:R-:W-:Y:S01]  /*1e7c0*/  F2FP.SATFINITE.E4M3.F32.PACK_AB_MERGE_C R177, R104, R153, R7 ;  /* 0x0000009968b1723e */ /* 0x000fe20004807007 */
[----:B------:R-:W-:Y:S01]  /*1e7d0*/  IMAD R7, R10, 0x8, R18 ;  /* 0x000000080a077824 */ /* 0x000fe200078e0212 */
[----:B------:R-:W-:Y:S01]  /*1e7e0*/  MOV R10, UR38 ;  /* 0x00000026000a7c02 */ /* 0x000fe20008000f00 */
        /* <DEDUP_REMOVED lines=9> */
[----:B------:R-:W-:Y:S01]  /*1e880*/  F2FP.SATFINITE.E4M3.F32.PACK_AB_MERGE_C R110, R156, R157, R110 ;  /* 0x0000009d9c6e723e */ /* 0x000fe2000480706e */
[-C--:B------:R-:W-:Y:S01]  /*1e890*/  FMUL.FTZ R38, R38, R6.reuse ;  /* 0x0000000626267220 */ /* 0x080fe20000410000 */
[----:B------:R-:W-:Y:S01]  /*1e8a0*/  F2FP.SATFINITE.E4M3.F32.PACK_AB_MERGE_C R13, R108, R13, RZ ;  /* 0x0000000d6c0d723e */ /* 0x000fe200048070ff */
[----:B------:R0:W-:Y:S01]  /*1e8b0*/  SYNCS.ARRIVE.TRANS64.RED.A1T0 RZ, [R7+URZ], RZ ;  /* 0x000000ff07ff79a7 */ /* 0x0001e2000810043f */
        /* <DEDUP_REMOVED lines=90> */
[----:B------:R-:W-:Y:S01]  /*1ee60*/  VIADD R8, R8, 0xffffffff ;  /* 0xffffffff08087836 */ /* 0x000fe20000000000 */
[----:B------:R-:W-:Y:S01]  /*1ee70*/  MOV R9, R194 ;  /* 0x000000c200097202 */ /* 0x000fe20000000f00 */
[----:B------:R-:W-:-:S02]  /*1ee80*/  IMAD.MOV.U32 R6, RZ, RZ, R4 ;  /* 0x000000ffff067224 */ /* 0x000fc400078e0004 */
[----:B0-----:R-:W-:Y:S02]  /*1ee90*/  IMAD.MOV.U32 R7, RZ, RZ, R5 ;  /* 0x000000ffff077224 */ /* 0x001fe400078e0005 */
[----:B------:R-:W-:Y:S02]  /*1eea0*/  IMAD.MOV.U32 R10, RZ, RZ, R188 ;  /* 0x000000ffff0a7224 */ /* 0x000fe400078e00bc */
[----:B------:R-:W-:Y:S01]  /*1eeb0*/  IMAD.MOV.U32 R173, RZ, RZ, R110 ;  /* 0x000000ffffad7224 */ /* 0x000fe200078e006e */
[----:B------:R-:W-:Y:S06]  /*1eec0*/  @P2 BRA `(.L_x_2797) ;  /* 0xffffffc000ac2947 */ /* 0x000fec000383ffff */
.L_x_2785:
[----:B------:R-:W-:-:S13]  /*1eed0*/  ISETP.GE.AND P0, PT, R8, RZ, PT ;  /* 0x000000ff0800720c */ /* 0x000fda0003f06270 */
[----:B------:R-:W-:Y:S05]  /*1eee0*/  @!P0 BRA `(.L_x_2798) ;  /* 0x0000003000848947 */ /* 0x000fea0003800000 */
[----:B------:R-:W-:Y:S01]  /*1eef0*/  IMAD.MOV.U32 R6, RZ, RZ, R4 ;  /* 0x000000ffff067224 */ /* 0x000fe200078e0004 */
[----:B------:R-:W-:Y:S01]  /*1ef00*/  MOV R9, R194 ;  /* 0x000000c200097202 */ /* 0x000fe20000000f00 */
[----:B------:R-:W-:Y:S02]  /*1ef10*/  IMAD.MOV.U32 R7, RZ, RZ, R5 ;  /* 0x000000ffff077224 */ /* 0x000fe400078e0005 */
[----:B------:R-:W-:-:S07]  /*1ef20*/  IMAD.MOV.U32 R10, RZ, RZ, R188 ;  /* 0x000000ffff0a7224 */ /* 0x000fce00078e00bc */
.L_x_2810:
        /* <DEDUP_REMOVED lines=10> */
.L_x_2800:
[----:B------:R-:W-:Y:S01]  /*1efd0*/  IMAD R4, R188, 0x8, R18 ;  /* 0x00000008bc047824 */ /* 0x000fe200078e0212 */
[----:B------:R-:W-:-:S04]  /*1efe0*/  SHF.L.U32 R5, R194, 0x1f, RZ ;  /* 0x0000001fc2057819 */ /* 0x000fc800000006ff */
[----:B------:R0:W1:Y:S01]  /*1eff0*/  SYNCS.PHASECHK.TRANS64.TRYWAIT P0, [R4+URZ+0x29830], R5 ;  /* 0x02983005040075a7 */ /* 0x000062000800017f */
[----:B------:R-:W-:Y:S05]  /*1f000*/  @!P1 BRA `(.L_x_2801) ;  /* 0x0000000000049947 */ /* 0x000fea0003800000 */
[----:B------:R-:W-:Y:S01]  /*1f010*/  BPT.TRAP 0x1 ;  /* 0x000000040000795c */ /* 0x000fe20000300000 */
.L_x_2801:
[----:B------:R-:W-:Y:S04]  /*1f020*/  BSSY B0, `(.L_x_2799) ;  /* 0x0000004000007945 */ /* 0x000fe80003800000 */
[----:B-1----:R-:W-:Y:S05]  /*1f030*/  @P0 BRA `(.L_x_2802) ;  /* 0x0000000000080947 */ /* 0x002fea0003800000 */
[----:B------:R-:W1:Y:S02]  /*1f040*/  SYNCS.PHASECHK.TRANS64.TRYWAIT P0, [R4+URZ+0x29830], R5 ;  /* 0x02983005040075a7 */ /* 0x000e64000800017f */
[----:B-1----:R-:W-:Y:S05]  /*1f050*/  @!P0 BRA `(.L_x_2803) ;  /* 0x000000f000708947 */ /* 0x002fea0003800000 */
.L_x_2802:
[----:B------:R-:W-:Y:S05]  /*1f060*/  BSYNC B0 ;  /* 0x0000000000007941 */ /* 0x000fea0003800000 */
.L_x_2799:
[----:B01----:R-:W0:Y:S01]  /*1f070*/  S2R R4, SR_TID.X ;  /* 0x0000000000047919 */ /* 0x003e220000002100 */
[----:B------:R-:W-:Y:S05]  /*1f080*/  WARPSYNC.ALL ;  /* 0x0000000000007948 */ /* 0x000fea0003800000 */
[----:B------:R-:W-:Y:S01]  /*1f090*/  IMAD.MOV.U32 R5, RZ, RZ, -0x7fffffe0 ;  /* 0x80000020ff057424 */ /* 0x000fe200078e00ff */
[----:B------:R-:W-:Y:S01]  /*1f0a0*/  UMOV UR44, UR24 ;  /* 0x00000018002c7c82 */ /* 0x000fe20008000000 */
[----:B------:R-:W-:Y:S01]  /*1f0b0*/  UMOV UR45, UR25 ;  /* 0x00000019002d7c82 */ /* 0x000fe20008000000 */
[----:B------:R-:W-:Y:S01]  /*1f0c0*/  IMAD.MOV.U32 R13, RZ, RZ, -0x7fffffe0 ;  /* 0x80000020ff0d7424 */ /* 0x000fe200078e00ff */
[----:B------:R-:W-:Y:S01]  /*1f0d0*/  UMOV UR40, UR24 ;  /* 0x0000001800287c82 */ /* 0x000fe20008000000 */
[----:B------:R-:W-:Y:S01]  /*1f0e0*/  R2UR UR47, R5 ;  /* 0x00000000052f72ca */ /* 0x000fe200000e0000 */
[----:B------:R-:W-:Y:S01]  /*1f0f0*/  UMOV UR41, UR25 ;  /* 0x0000001900297c82 */ /* 0x000fe20008000000 */
[----:B------:R-:W-:Y:S01]  /*1f100*/  IMAD.MOV.U32 R21, RZ, RZ, -0x7fffffe0 ;  /* 0x80000020ff157424 */ /* 0x000fe200078e00ff */
[----:B------:R-:W-:Y:S01]  /*1f110*/  R2UR UR43, R13 ;  /* 0x000000000d2b72ca */ /* 0x000fe200000e0000 */
[----:B------:R-:W-:Y:S01]  /*1f120*/  IMAD.MOV.U32 R15, RZ, RZ, -0x7fffffe0 ;  /* 0x80000020ff0f7424 */ /* 0x000fe200078e00ff */
[----:B------:R-:W-:Y:S01]  /*1f130*/  UMOV UR28, UR24 ;  /* 0x00000018001c7c82 */ /* 0x000fe20008000000 */
        /* <DEDUP_REMOVED lines=8> */
[----:B------:R-:W-:-:S02]  /*1f1c0*/  IMAD.MOV.U32 R13, RZ, RZ, -0x7fffffe0 ;  /* 0x80000020ff0d7424 */ /* 0x000fc400078e00ff */
[----:B------:R-:W-:Y:S01]  /*1f1d0*/  IMAD.MOV.U32 R5, RZ, RZ, -0x7fffffe0 ;  /* 0x80000020ff057424 */ /* 0x000fe200078e00ff */
[----:B0-----:R-:W-:-:S05]  /*1f1e0*/  SHF.R.U32.HI R4, RZ, 0x7, R4 ;  /* 0x00000007ff047819 */ /* 0x001fca0000011604 */
[----:B------:R-:W-:Y:S02]  /*1f1f0*/  VIADD R88, R4, 0x8 ;  /* 0x0000000804587836 */ /* 0x000fe40000000000 */
[----:B------:R-:W-:-:S03]  /*1f200*/  IMAD R4, R188, 0x780, R11 ;  /* 0x00000780bc047824 */ /* 0x000fc600078e020b */
[----:B------:R0:W-:Y:S01]  /*1f210*/  BAR.SYNC.DEFER_BLOCKING R88, 0x100 ;  /* 0x000400580000751d */ /* 0x0001e20000010000 */
[C---:B------:R-:W-:Y:S01]  /*1f220*/  VIADD R20, R4.reuse, 0x100 ;  /* 0x0000010004147836 */ /* 0x040fe20000000000 */
[C---:B------:R-:W-:Y:S01]  /*1f230*/  R2UR UR46, R4.reuse ;  /* 0x00000000042e72ca */ /* 0x040fe200000e0000 */
[C---:B------:R-:W-:Y:S01]  /*1f240*/  VIADD R14, R4.reuse, 0x180 ;  /* 0x00000180040e7836 */ /* 0x040fe20000000000 */
[----:B------:R-:W-:Y:S02]  /*1f250*/  IADD3 R12, R4, 0x80, RZ ;  /* 0x00000080040c7810 */ /* 0x000fe40007ffe0ff */
[----:B------:R-:W-:Y:S01]  /*1f260*/  R2UR UR26, R20 ;  /* 0x00000000141a72ca */ /* 0x000fe200000e0000 */
[----:B------:R-:W-:Y:S01]  /*1f270*/  VIADD R20, R4, 0x2 ;  /* 0x0000000204147836 */ /* 0x000fe20000000000 */
[----:B------:R-:W-:Y:S02]  /*1f280*/  R2UR UR42, R12 ;  /* 0x000000000c2a72ca */ /* 0x000fe400000e0000 */
[----:B------:R-:W-:Y:S01]  /*1f290*/  R2UR UR30, R14 ;  /* 0x000000000e1e72ca */ /* 0x000fe200000e0000 */
[C---:B------:R-:W-:Y:S01]  /*1f2a0*/  VIADD R14, R4.reuse, 0x82 ;  /* 0x00000082040e7836 */ /* 0x040fe20000000000 */
[----:B------:R-:W-:-:S02]  /*1f2b0*/  IADD3 R12, R4, 0x200, RZ ;  /* 0x00000200040c7810 */ /* 0x000fc40007ffe0ff */
[----:B------:R-:W-:Y:S02]  /*1f2c0*/  R2UR UR6, R20 ;  /* 0x00000000140672ca */ /* 0x000fe400000e0000 */
[----:B------:R-:W-:Y:S02]  /*1f2d0*/  R2UR UR34, R12 ;  /* 0x000000000c2272ca */ /* 0x000fe400000e0000 */
[----:B------:R-:W-:Y:S01]  /*1f2e0*/  IADD3 R12, R4, 0x102, RZ ;  /* 0x00000102040c7810 */ /* 0x000fe20007ffe0ff */
        /* <DEDUP_REMOVED lines=74> */
[----:B------:R-:W-:-:S04]  /*1f790*/  IADD3 R12, R4, 0x480, RZ ;  /* 0x00000480040c7810 */ /* 0x000fc80007ffe0ff */
[----:B------:R-:W-:Y:S01]  /*1f7a0*/  R2UR UR46, R12 ;  /* 0x000000000c2e72ca */ /* 0x000fe200000e0000 */
[----:B------:R-:W-:Y:S01]  /*1f7b0*/  VIADD R12, R4, 0x282 ;  /* 0x00000282040c7836 */ /* 0x000fe20000000000 */
[----:B------:R-:W-:Y:S01]  /*1f7c0*/  R2UR UR47, R13 ;  /* 0x000000000d2f72ca */ /* 0x000fe200000e0000 */
        /* <DEDUP_REMOVED lines=146> */
.L_x_2805:
[----:B------:R-:W-:Y:S01]  /*200f0*/  SHF.L.U32 R4, R9, 0x1f, RZ ;  /* 0x0000001f09047819 */ /* 0x000fe200000006ff */
[----:B------:R-:W-:-:S04]  /*20100*/  IMAD R5, R10, 0x8, R18 ;  /* 0x000000080a057824 */ /* 0x000fc800078e0212 */
[----:B------:R0:W1:Y:S01]  /*20110*/  SYNCS.PHASECHK.TRANS64.TRYWAIT P0, [R5+URZ+0x29850], R4 ;  /* 0x02985004050075a7 */ /* 0x000062000800017f */
[----:B------:R-:W-:Y:S05]  /*20120*/  @!P1 BRA `(.L_x_2806) ;  /* 0x0000000000049947 */ /* 0x000fea0003800000 */
[----:B------:R-:W-:Y:S01]  /*20130*/  BPT.TRAP 0x1 ;  /* 0x000000040000795c */ /* 0x000fe20000300000 */
.L_x_2806:
[----:B-1----:R-:W-:Y:S05]  /*20140*/  @P0 BRA `(.L_x_2804) ;  /* 0x0000000000080947 */ /* 0x002fea0003800000 */
[----:B------:R-:W1:Y:S02]  /*20150*/  SYNCS.PHASECHK.TRANS64.TRYWAIT P0, [R5+URZ+0x29850], R4 ;  /* 0x02985004050075a7 */ /* 0x000e64000800017f */
[----:B-1----:R-:W-:Y:S05]  /*20160*/  @!P0 BRA `(.L_x_2807) ;  /* 0x000000e000408947 */ /* 0x002fea0003800000 */
.L_x_2804:
[----:B01----:R-:W-:Y:S01]  /*20170*/  VIADD R4, R18, 0x400 ;  /* 0x0000040012047836 */ /* 0x003fe20000000000 */
[----:B------:R-:W-:Y:S05]  /*20180*/  WARPSYNC.ALL ;  /* 0x0000000000007948 */ /* 0x000fea0003800000 */
[----:B------:R-:W-:Y:S01]  /*20190*/  SHF.R.U32.HI R4, RZ, 0x4, R4 ;  /* 0x00000004ff047819 */ /* 0x000fe20000011604 */
[----:B------:R-:W-:Y:S01]  /*201a0*/  IMAD.MOV.U32 R5, RZ, RZ, -0x3ffffff0 ;  /* 0xc0000010ff057424 */ /* 0x000fe200078e00ff */
[----:B------:R-:W-:Y:S01]  /*201b0*/  WARPGROUP.ARRIVE ;  /* 0x00000000000079c5 */ /* 0x000fe20000000000 */
[----:B------:R-:W-:Y:S01]  /*201c0*/  IMAD.MOV.U32 R13, RZ, RZ, -0x3ffffff0 ;  /* 0xc0000010ff0d7424 */ /* 0x000fe200078e00ff */
[----:B------:R-:W-:-:S04]  /*201d0*/  LOP3.LUT R4, R4, 0x3fff, RZ, 0xc0, !PT ;  /* 0x00003fff04047812 */ /* 0x000fc800078ec0ff */
[----:B------:R-:W0:Y:S01]  /*201e0*/  S2R R9, SR_TID.X ;  /* 0x0000000000097919 */ /* 0x000e220000002100 */
[----:B------:R-:W-:Y:S01]  /*201f0*/  R2UR UR7, R5 ;  /* 0x00000000050772ca */ /* 0x000fe200000e0000 */
[----:B------:R-:W-:Y:S01]  /*20200*/  IMAD.MOV.U32 R5, RZ, RZ, -0x3ffffff0 ;  /* 0xc0000010ff057424 */ /* 0x000fe200078e00ff */
[----:B------:R-:W-:-:S05]  /*20210*/  LOP3.LUT R4, R4, 0x10000, RZ, 0xfc, !PT ;  /* 0x0001000004047812 */ /* 0x000fca00078efcff */
[----:B------:R-:W-:-:S05]  /*20220*/  IMAD R4, R10, 0x500, R4 ;  /* 0x000005000a047824 */ /* 0x000fca00078e0204 */
[C---:B------:R-:W-:Y:S02]  /*20230*/  R2UR UR6, R4.reuse ;  /* 0x00000000040672ca */ /* 0x040fe400000e0000 */
[----:B------:R-:W-:-:S11]  /*20240*/  IADD3 R12, R4, 0x100, RZ ;  /* 0x00000100040c7810 */ /* 0x000fd60007ffe0ff */
        /* <DEDUP_REMOVED lines=12> */
[----:B------:R-:W-:Y:S01]  /*20310*/  VIADD R4, R4, 0x400 ;  /* 0x0000040004047836 */ /* 0x000fe20000000000 */
[----:B------:R-:W-:Y:S01]  /*20320*/  MOV R13, 0xc0000010 ;  /* 0xc0000010000d7802 */ /* 0x000fe20000000f00 */
        /* <DEDUP_REMOVED lines=18> */
.L_x_2808:
[----:B0-----:R-:W-:-:S04]  /*20450*/  FMNMX.FTZ R4, R152, R7, !PT ;  /* 0x0000000798047209 */ /* 0x001fc80007810000 */
[----:B------:R-:W-:Y:S02]  /*20460*/  FMNMX.FTZ R5, R153, R4, !PT ;  /* 0x0000000499057209 */ /* 0x000fe40007810000 */
        /* <DEDUP_REMOVED lines=127> */
[C---:B------:R-:W-:Y:S01]  /*20c60*/  FMUL.FTZ R15, R2.reuse, R7 ;  /* 0x00000007020f7220 */ /* 0x040fe20000410000 */
[----:B------:R-:W-:Y:S01]  /*20c70*/  FFMA.FTZ R9, R2, R101, -R9 ;  /* 0x0000006502097223 */ /* 0x000fe20000010809 */
[----:B------:R-:W-:-:S01]  /*20c80*/  FADD.FTZ R7, -R4, R6 ;  /* 0x0000000604077221 */ /* 0x000fc20000010100 */
[C---:B------:R-:W-:Y:S01]  /*20c90*/  FFMA.FTZ R101, R2.reuse, R4, -8 ;  /* 0xc100000002657423 */ /* 0x040fe20000010004 */
[----:B------:R-:W-:Y:S02]  /*20ca0*/  MUFU.EX2 R6, R15 ;  /* 0x0000000f00067308 */ /* 0x000fe40000000800 */
[C---:B------:R-:W-:Y:S01]  /*20cb0*/  FMUL.FTZ R7, R2.reuse, R7 ;  /* 0x0000000702077220 */ /* 0x040fe20000410000 */
[C-C-:B------:R-:W-:Y:S01]  /*20cc0*/  FFMA.FTZ R154, R2.reuse, R154, -R101.reuse ;  /* 0x0000009a029a7223 */ /* 0x140fe20000010865 */
[----:B------:R-:W-:-:S01]  /*20cd0*/  FFMA.FTZ R155, R2, R155, -R101 ;  /* 0x0000009b029b7223 */ /* 0x000fc20000010865 */
[C-C-:B------:R-:W-:Y:S01]  /*20ce0*/  FFMA.FTZ R156, R2.reuse, R158, -R101.reuse ;  /* 0x0000009e029c7223 */ /* 0x140fe20000010865 */
[----:B------:R-:W-:-:S01]  /*20cf0*/  FFMA.FTZ R158, R2, R162, -R101 ;  /* 0x000000a2029e7223 */ /* 0x000fc20000010865 */
[----:B------:R-:W-:Y:S01]  /*20d00*/  IMAD R162, R188, 0x8, R18 ;  /* 0x00000008bca27824 */ /* 0x000fe200078e0212 */
[----:B------:R-:W0:Y:S01]  /*20d10*/  MUFU.EX2 R13, R13 ;  /* 0x0000000d000d7308 */ /* 0x000e220000000800 */
[----:B------:R-:W-:-:S01]  /*20d20*/  FFMA.FTZ R160, R2, R166, -R101 ;  /* 0x000000a602a07223 */ /* 0x000fc20000010865 */
[----:B------:R-:W-:Y:S01]  /*20d30*/  FFMA.FTZ R161, R2, R167, -R101 ;  /* 0x000000a702a17223 */ /* 0x000fe20000010865 */
[----:B------:R-:W-:-:S02]  /*20d40*/  VIADD R162, R162, 0x29840 ;  /* 0x00029840a2a27836 */ /* 0x000fc40000000000 */
        /* <DEDUP_REMOVED lines=38> */
[----:B0-----:R-:W-:-:S06]  /*20fb0*/  FADD.FTZ R3, R12, R3 ;  /* 0x000000030c037221 */ /* 0x001fcc0000010000 */
[----:B------:R-:W0:Y:S01]  /*20fc0*/  MUFU.EX2 R14, R14 ;  /* 0x0000000e000e7308 */ /* 0x000e220000000800 */
[----:B-1----:R-:W-:-:S01]  /*20fd0*/  FFMA.FTZ R157, R2, R159, -R101 ;  /* 0x0000009f029d7223 */ /* 0x002fc20000010865 */
[C-C-:B------:R-:W-:Y:S01]  /*20fe0*/  FFMA.FTZ R159, R2.reuse, R163, -R101.reuse ;  /* 0x000000a3029f7223 */ /* 0x140fe20000010865 */
[----:B------:R-:W-:Y:S01]  /*20ff0*/  MOV R163, UR38 ;  /* 0x0000002600a37c02 */ /* 0x000fe20008000f00 */
[----:B------:R-:W-:Y:S01]  /*21000*/  FFMA.FTZ R101, R2, R103, -R101 ;  /* 0x0000006702657223 */ /* 0x000fe20000010865 */
[----:B--2---:R-:W-:-:S02]  /*21010*/  FADD.FTZ R103, R155, R0 ;  /* 0x000000009b677221 */ /* 0x004fc40000010000 */
[----:B------:R-:W-:Y:S01]  /*21020*/  PRMT R162, R163, 0x654, R162 ;  /* 0x00000654a3a27816 */ /* 0x000fe200000000a2 */
[----:B------:R-:W1:Y:S03]  /*21030*/  MUFU.EX2 R156, R156 ;  /* 0x0000009c009c7308 */ /* 0x000e660000000800 */
[----:B------:R1:W-:Y:S05]  /*21040*/  SYNCS.ARRIVE.TRANS64.RED.A1T0 RZ, [R162+URZ], RZ ;  /* 0x000000ffa2ff79a7 */ /* 0x0003ea000810043f */
        /* <DEDUP_REMOVED lines=151> */
.L_x_2809:
[----:B------:R-:W-:Y:S01]  /*219c0*/  F2FP.SATFINITE.E4M3.F32.PACK_AB_MERGE_C R100, R9, R100, RZ ;  /* 0x000000640964723e */ /* 0x000fe200048070ff */
[----:B------:R-:W-:Y:S01]  /*219d0*/  IMAD R9, R10, 0x8, R18 ;  /* 0x000000080a097824 */ /* 0x000fe200078e0212 */
[----:B------:R-:W-:Y:S01]  /*219e0*/  ISETP.GT.AND P0, PT, R8, RZ, PT ;  /* 0x000000ff0800720c */ /* 0x000fe20003f04270 */
[----:B------:R-:W-:Y:S01]  /*219f0*/  IMAD.U32 R10, RZ, RZ, UR38 ;  /* 0x00000026ff0a7e24 */ /* 0x000fe2000f8e00ff */
[----:B------:R-:W-:Y:S01]  /*21a00*/  F2FP.SATFINITE.E4M3.F32.PACK_AB_MERGE_C R14, R15, R14, RZ ;  /* 0x0000000e0f0e723e */ /* 0x000fe200048070ff */
[----:B------:R-:W-:Y:S01]  /*21a10*/  VIADD R9, R9, 0x29860 ;  /* 0x0002986009097836 */ /* 0x000fe20000000000 */
[----:B------:R-:W-:Y:S01]  /*21a20*/  F2FP.SATFINITE.E4M3.F32.PACK_AB_MERGE_C R156, R157, R156, RZ ;  /* 0x0000009c9d9c723e */ /* 0x000fe200048070ff */
[----:B------:R-:W-:Y:S01]  /*21a30*/  FMUL.FTZ R24, R24, R6 ;  /* 0x0000000618187220 */ /* 0x000fe20000410000 */
        /* <DEDUP_REMOVED lines=108> */
.L_x_2798:
[----:B------:R-:W-:Y:S05]  /*22100*/  WARPSYNC.ALL ;  /* 0x0000000000007948 */ /* 0x000fea0003800000 */
[----:B------:R-:W-:Y:S06]  /*22110*/  BAR.ARV 0x8, 0x180 ;  /* 0x0206000000007b1d */ /* 0x000fec0000002000 */
[----:B------:R-:W-:Y:S05]  /*22120*/  @!P1 BRA `(.L_x_2811) ;  /* 0x0000000000049947 */ /* 0x000fea0003800000 */
[----:B------:R-:W-:Y:S01]  /*22130*/  BPT.TRAP 0x1 ;  /* 0x000000040000795c */ /* 0x000fe20000300000 */
.L_x_2811:
[----:B------:R-:W-:Y:S01]  /*22140*/  IMAD R15, R188, 0x8, R18 ;  /* 0x00000008bc0f7824 */ /* 0x000fe200078e0212 */
[----:B------:R-:W-:-:S04]  /*22150*/  SHF.L.U32 R6, R194, 0x1f, RZ ;  /* 0x0000001fc2067819 */ /* 0x000fc800000006ff */
[----:B------:R0:W1:Y:S01]  /*22160*/  SYNCS.PHASECHK.TRANS64.TRYWAIT P0, [R15+URZ+0x29850], R6 ;  /* 0x029850060f0075a7 */ /* 0x000062000800017f */
[----:B------:R-:W-:Y:S05]  /*22170*/  @!P1 BRA `(.L_x_2812) ;  /* 0x0000000000049947 */ /* 0x000fea0003800000 */
[----:B------:R-:W-:Y:S01]  /*22180*/  BPT.TRAP 0x1 ;  /* 0x000000040000795c */ /* 0x000fe20000300000 */
.L_x_2812:
[----:B------:R-:W-:-:S04]  /*22190*/  IADD3 R18, R18, 0x400, RZ ;  /* 0x0000040012127810 */ /* 0x000fc80007ffe0ff */
[----:B------:R-:W-:-:S04]  /*221a0*/  SHF.R.U32.HI R18, RZ, 0x4, R18 ;  /* 0x00000004ff127819 */ /* 0x000fc80000011612 */
[----:B------:R-:W-:-:S04]  /*221b0*/  LOP3.LUT R18, R18, 0x3fff, RZ, 0xc0, !PT ;  /* 0x00003fff12127812 */ /* 0x000fc800078ec0ff */
[----:B------:R-:W-:Y:S01]  /*221c0*/  LOP3.LUT R7, R18, 0x10000, RZ, 0xfc, !PT ;  /* 0x0001000012077812 */ /* 0x000fe200078efcff */
[----:B-1----:R-:W-:Y:S06]  /*221d0*/  @P0 BRA `(.L_x_2813) ;  /* 0x0000000000080947 */ /* 0x002fec0003800000 */
[----:B------:R-:W1:Y:S02]  /*221e0*/  SYNCS.PHASECHK.TRANS64.TRYWAIT P0, [R15+URZ+0x29850], R6 ;  /* 0x029850060f0075a7 */ /* 0x000e64000800017f */
[----:B-1----:R-:W-:Y:S05]  /*221f0*/  @!P0 BRA `(.L_x_2814) ;  /* 0x000000c000308947 */ /* 0x002fea0003800000 */
.L_x_2813:
[----:B01----:R-:W-:Y:S01]  /*22200*/  IMAD R6, R188, 0x500, R7 ;  /* 0x00000500bc067824 */ /* 0x003fe200078e0207 */
[----:B------:R-:W-:Y:S05]  /*22210*/  WARPSYNC.ALL ;  /* 0x0000000000007948 */ /* 0x000fea0003800000 */
[----:B------:R-:W-:Y:S01]  /*22220*/  IMAD.MOV.U32 R7, RZ, RZ, -0x3ffffff0 ;  /* 0xc0000010ff077424 */ /* 0x000fe200078e00ff */
[C---:B------:R-:W-:Y:S01]  /*22230*/  R2UR UR6, R6.reuse ;  /* 0x00000000060672ca */ /* 0x040fe200000e0000 */
[----:B------:R-:W-:Y:S01]  /*22240*/  WARPGROUP.ARRIVE ;  /* 0x00000000000079c5 */ /* 0x000fe20000000000 */
[C---:B------:R-:W-:Y:S01]  /*22250*/  VIADD R8, R6.reuse, 0x100 ;  /* 0x0000010006087836 */ /* 0x040fe20000000000 */
[----:B------:R-:W-:Y:S01]  /*22260*/  ULDC.64 UR4, c[0x0][0x9a0] ;  /* 0x0002680000047ab9 */ /* 0x000fe20000000a00 */
[----:B------:R-:W-:Y:S01]  /*22270*/  R2UR UR7, R7 ;  /* 0x00000000070772ca */ /* 0x000fe200000e0000 */
[----:B------:R-:W-:Y:S01]  /*22280*/  IMAD.MOV.U32 R9, RZ, RZ, -0x3ffffff0 ;  /* 0xc0000010ff097424 */ /* 0x000fe200078e00ff */
[----:B------:R-:W-:Y:S01]  /*22290*/  ISETP.NE.U32.AND P0, PT, RZ, UR4, PT ;  /* 0x00000004ff007c0c */ /* 0x000fe2000bf05070 */
[----:B------:R-:W-:-:S02]  /*222a0*/  VIADD R20, R6, 0x200 ;  /* 0x0000020006147836 */ /* 0x000fc40000000000 */
[----:B------:R-:W-:Y:S01]  /*222b0*/  IMAD.MOV.U32 R21, RZ, RZ, -0x3ffffff0 ;  /* 0xc0000010ff157424 */ /* 0x000fe200078e00ff */
[----:B------:R-:W-:-:S07]  /*222c0*/  ISETP.NE.AND.EX P0, PT, RZ, UR5, PT, P0 ;  /* 0x00000005ff007c0c */ /* 0x000fce000bf05300 */
[----:B------:R-:W-:Y:S01]  /*222d0*/  QGMMA.64x128x32.F32.E4M3.E4M3 R24, R184, gdesc[UR4], R24, gsb0 ;  /* 0x01e00004b8187df3 */ /* 0x000fe20008000818 */
[----:B------:R-:W-:Y:S02]  /*222e0*/  R2UR UR6, R8 ;  /* 0x00000000080672ca */ /* 0x000fe400000e0000 */
[----:B------:R-:W-:-:S03]  /*222f0*/  R2UR UR7, R9 ;  /* 0x00000000090772ca */ /* 0x000fc600000e0000 */
[----:B------:R-:W0:Y:S08]  /*22300*/  @P0 LDC.64 R12, c[0x0][0x9c8] ;  /* 0x00027200ff0c0b82 */ /* 0x000e300000000a00 */
[----:B------:R-:W1:Y:S01]  /*22310*/  @P0 LDC.64 R8, c[0x0][0x9d0] ;  /* 0x00027400ff080b82 */ /* 0x000e620000000a00 */
        /* <DEDUP_REMOVED lines=8> */
[----:B------:R-:W-:Y:S01]  /*223a0*/  IMAD.MOV.U32 R12, RZ, RZ, 0x3f800000 ;  /* 0x3f800000ff0c7424 */ /* 0x000fe200078e00ff */
[----:B------:R-:W-:Y:S02]  /*223b0*/  @P0 IADD3 R7, R9, R7, RZ ;  /* 0x0000000709070210 */ /* 0x000fe40007ffe0ff */
        /* <DEDUP_REMOVED lines=15> */
[----:B------:R-:W-:Y:S02]  /*224b0*/  VIADD R6, R6, 0x400 ;  /* 0x0000040006067836 */ /* 0x000fe40000000000 */
[----:B------:R-:W-:Y:S01]  /*224c0*/  IMAD.MOV.U32 R7, RZ, RZ, -0x3ffffff0 ;  /* 0xc0000010ff077424 */ /* 0x000fe200078e00ff */
        /* <DEDUP_REMOVED lines=9> */
[----:B------:R-:W1:Y:S04]  /*22560*/  SHFL.BFLY PT, R7, R8, 0x1, 0x1f ;  /* 0x0c201f0008077f89 */ /* 0x000e6800000e0000 */
[----:B------:R-:W0:Y:S01]  /*22570*/  SHFL.BFLY PT, R6, R9, 0x1, 0x1f ;  /* 0x0c201f0009067f89 */ /* 0x000e2200000e0000 */
[----:B------:R-:W-:Y:S02]  /*22580*/  IMAD.MOV.U32 R3, RZ, RZ, RZ ;  /* 0x000000ffff037224 */ /* 0x000fe400078e00ff */
[----:B-1----:R-:W-:Y:S01]  /*22590*/  FADD.FTZ R7, R8, R7 ;  /* 0x0000000708077221 */ /* 0x002fe20000010000 */
[----:B0-----:R-:W-:-:S04]  /*225a0*/  FADD.FTZ R10, R9, R6 ;  /* 0x00000006090a7221 */ /* 0x001fc80000010000 */
        /* <DEDUP_REMOVED lines=17> */
[----:B------:R-:W-:Y:S01]  /*226c0*/  IMAD.MOV.U32 R89, RZ, RZ, -0x800000 ;  /* 0xff800000ff597424 */ /* 0x000fe200078e00ff */
[----:B------:R-:W-:Y:S01]  /*226d0*/  MOV R88, 0xff800000 ;  /* 0xff80000000587802 */ /* 0x000fe20000000f00 */
[----:B-1----:R-:W-:Y:S01]  /*226e0*/  @P2 FMUL.FTZ R7, R6, 0.69314718246459960938 ;  /* 0x3f31721806072820 */ /* 0x002fe20000410000 */
[----:B------:R-:W-:-:S01]  /*226f0*/  @P3 FFMA.FTZ R89, R2, R4, R11 ;  /* 0x0000000402593223 */ /* 0x000fc2000001000b */
[----:B--2---:R-:W-:-:S02]  /*22700*/  FMUL.FTZ R3, R3, R12 ;  /* 0x0000000c03037220 */ /* 0x004fc40000410000 */
[----:B------:R-:W-:-:S01]  /*22710*/  @P2 FFMA.FTZ R88, R0, R5, R7 ;  /* 0x0000000500582223 */ /* 0x000fc20000010007 */
[----:B---3--:R-:W-:Y:S01]  /*22720*/  FMUL.FTZ R2, R9, R12 ;  /* 0x0000000c09027220 */ /* 0x008fe20000410000 */
[----:B------:R-:W-:Y:S02]  /*22730*/  WARPGROUP.DEPBAR.LE gsb0, 0x0 ;  /* 0x00008000000079c5 */ /* 0x000fe40000010000 */
[----:B------:R-:W-:Y:S05]  /*22740*/  @!P1 BRA `(.L_x_2815) ;  /* 0x0000000000049947 */ /* 0x000fea0003800000 */
[----:B------:R-:W-:Y:S01]  /*22750*/  BPT.TRAP 0x1 ;  /* 0x000000040000795c */ /* 0x000fe20000300000 */
.L_x_2815:
        /* <DEDUP_REMOVED lines=38> */
[----:B------:R-:W-:Y:S01]  /*229c0*/  SEL R3, RZ, 0x1, P1 ;  /* 0x00000001ff037807 */ /* 0x000fe20000800000 */
        /* <DEDUP_REMOVED lines=35> */
[----:B0-----:R-:W-:-:S11]  /*22c00*/  SEL R188, R188, RZ, P1 ;  /* 0x000000ffbcbc7207 */ /* 0x001fd60000800000 */
.L_x_2744:
[----:B------:R-:W-:Y:S05]  /*22c10*/  WARPSYNC.ALL ;  /* 0x0000000000007948 */ /* 0x000fea0003800000 */
[----:B------:R-:W0:Y:S08]  /*22c20*/  S2UR UR38, SR_CgaCtaId ;  /* 0x00000000002679c3 */ /* 0x000e300000008800 */
[----:B------:R-:W-:Y:S06]  /*22c30*/  BAR.SYNC.DEFER_BLOCKING 0x5, 0x180 ;  /* 0x0146000000007b1d */ /* 0x000fec0000010000 */
[----:B------:R-:W-:Y:S01]  /*22c40*/  UMOV UR4, 0x400 ;  /* 0x0000040000047882 */ /* 0x000fe20000000000 */
[----:B------:R-:W-:Y:S01]  /*22c50*/  BSSY B0, `(.L_x_2816) ;  /* 0x0000279000007945 */ /* 0x000fe20003800000 */
[----:B0-----:R-:W-:-:S06]  /*22c60*/  ULEA UR4, UR38, UR4, 0x18 ;  /* 0x0000000426047291 */ /* 0x001fcc000f8ec03f */
[----:B------:R-:W-:-:S05]  /*22c70*/  MOV R18, UR4 ;  /* 0x0000000400127c02 */ /* 0x000fca0008000f00 */
[----:B------:R0:W1:Y:S01]  /*22c80*/  LDS.128 R20, [R18+0x298d0] ;  /* 0x0298d00012147984 */ /* 0x0000620000000c00 */
[----:B------:R-:W-:Y:S06]  /*22c90*/  BAR.ARV 0x4, 0x180 ;  /* 0x0106000000007b1d */ /* 0x000fec0000002000 */
[----:B------:R-:W-:Y:S05]  /*22ca0*/  @P0 BRA `(.L_x_2817) ;  /* 0x0000001800d80947 */ /* 0x000fea0003800000 */
[----:B------:R-:W2:Y:S01]  /*22cb0*/  S2R R43, SR_TID.X ;  /* 0x00000000002b7919 */ /* 0x000ea20000002100 */
[----:B------:R-:W-:Y:S01]  /*22cc0*/  ULDC.64 UR4, c[0x4][0x40] ;  /* 0x0100100000047ab9 */ /* 0x000fe20000000a00 */
[----:B----4-:R-:W3:Y:S01]  /*22cd0*/  LDL R42, [R1+0x38] ;  /* 0x00003800012a7983 */ /* 0x010ee20000100800 */
        /* <DEDUP_REMOVED lines=24> */
[----:B-1----:R-:W-:-:S02]  /*22e60*/  F2FP.BF16.F32.PACK_AB R20, R40, R57 ;  /* 0x000000392814723e */ /* 0x002fc400000010ff */
[----:B------:R-:W-:Y:S02]  /*22e70*/  MOV R44, R18 ;  /* 0x00000012002c7202 */ /* 0x000fe40000000f00 */
[----:B0-----:R-:W-:Y:S02]  /*22e80*/  MOV R45, R39 ;  /* 0x00000027002d7202 */ /* 0x001fe40000000f00 */
[----:B------:R-:W-:Y:S02]  /*22e90*/  F2FP.BF16.F32.PACK_AB R34, R77, R10 ;  /* 0x0000000a4d22723e */ /* 0x000fe400000010ff */
[----:B------:R-:W-:Y:S02]  /*22ea0*/  F2FP.BF16.F32.PACK_AB R40, R85, R8 ;  /* 0x000000085528723e */ /* 0x000fe400000010ff */
[----:B------:R-:W-:Y:S02]  /*22eb0*/  F2FP.BF16.F32.PACK_AB R67, R63, R24 ;  /* 0x000000183f43723e */ /* 0x000fe400000010ff */
[----:B--2---:R-:W-:-:S02]  /*22ec0*/  LOP3.LUT P0, R2, R43, 0x3, RZ, 0xc0, !PT ;  /* 0x000000032b027812 */ /* 0x004fc4000780c0ff */
[----:B------:R-:W-:Y:S02]  /*22ed0*/  F2FP.BF16.F32.PACK_AB R96, R96, R97 ;  /* 0x000000616060723e */ /* 0x000fe400000010ff */
[----:B------:R-:W-:Y:S02]  /*22ee0*/  F2FP.BF16.F32.PACK_AB R95, R94, R95 ;  /* 0x0000005f5e5f723e */ /* 0x000fe400000010ff */
[----:B------:R-:W-:Y:S02]  /*22ef0*/  ISETP.EQ.OR P0, PT, R2, 0x3, !P0 ;  /* 0x000000030200780c */ /* 0x000fe40004702670 */
        /* <DEDUP_REMOVED lines=9> */
[----:B------:R-:W-:Y:S01]  /*22f90*/  SEL R3, R95, R96, P0 ;  /* 0x000000605f037207 */ /* 0x000fe20000000000 */
[----:B---3--:R-:W-:Y:S01]  /*22fa0*/  IMAD.WIDE R4, R42, 0x2, R44 ;  /* 0x000000022a047825 */ /* 0x008fe200078e022c */
[----:B------:R-:W-:Y:S02]  /*22fb0*/  F2FP.BF16.F32.PACK_AB R42, R87, R6 ;  /* 0x00000006572a723e */ /* 0x000fe400000010ff */
[C---:B------:R-:W-:Y:S02]  /*22fc0*/  IADD3 R29, P5, R4.reuse, 0x4060, RZ ;  /* 0x00004060041d7810 */ /* 0x040fe40007fbe0ff */
[----:B------:R-:W-:Y:S02]  /*22fd0*/  IADD3 R27, P1, R4, 0x4040, RZ ;  /* 0x00004040041b7810 */ /* 0x000fe40007f3e0ff */
[----:B------:R-:W-:Y:S02]  /*22fe0*/  LOP3.LUT R28, R29, 0x380, RZ, 0xc0, !PT ;  /* 0x000003801d1c7812 */ /* 0x000fe400078ec0ff */
[----:B------:R-:W-:-:S02]  /*22ff0*/  LOP3.LUT R26, R27, 0x380, RZ, 0xc0, !PT ;  /* 0x000003801b1a7812 */ /* 0x000fc400078ec0ff */
[----:B------:R-:W-:Y:S02]  /*23000*/  IADD3 R7, P3, R4, 0x4000, RZ ;  /* 0x0000400004077810 */ /* 0x000fe40007f7e0ff */
[----:B------:R-:W-:Y:S02]  /*23010*/  SHF.R.U64 R28, R28, 0x3, RZ ;  /* 0x000000031c1c7819 */ /* 0x000fe400000012ff */
[----:B------:R-:W-:Y:S02]  /*23020*/  SHF.R.U64 R26, R26, 0x3, RZ ;  /* 0x000000031a1a7819 */ /* 0x000fe400000012ff */
[----:B------:R-:W-:Y:S02]  /*23030*/  LOP3.LUT R14, R7, 0x380, RZ, 0xc0, !PT ;  /* 0x00000380070e7812 */ /* 0x000fe400078ec0ff */
[----:B------:R-:W-:Y:S01]  /*23040*/  LOP3.LUT R28, R28, R29, RZ, 0x3c, !PT ;  /* 0x0000001d1c1c7212 */ /* 0x000fe200078e3cff */
[--C-:B------:R-:W-:Y:S01]  /*23050*/  IMAD.X R29, RZ, RZ, R5.reuse, P5 ;  /* 0x000000ffff1d7224 */ /* 0x100fe200028e0605 */
[----:B------:R-:W-:Y:S01]  /*23060*/  LOP3.LUT R26, R26, R27, RZ, 0x3c, !PT ;  /* 0x0000001b1a1a7212 */ /* 0x000fe200078e3cff */
[----:B------:R-:W-:Y:S01]  /*23070*/  IMAD.X R27, RZ, RZ, R5, P1 ;  /* 0x000000ffff1b7224 */ /* 0x000fe200008e0605 */
[----:B------:R-:W-:-:S02]  /*23080*/  SHF.R.U64 R14, R14, 0x3, RZ ;  /* 0x000000030e0e7819 */ /* 0x000fc400000012ff */
[C---:B------:R-:W-:Y:S02]  /*23090*/  IADD3 R15, P4, R4.reuse, 0x60, RZ ;  /* 0x00000060040f7810 */ /* 0x040fe40007f9e0ff */
[C---:B------:R-:W-:Y:S02]  /*230a0*/  IADD3 R11, P5, R4.reuse, 0x40, RZ ;  /* 0x00000040040b7810 */ /* 0x040fe40007fbe0ff */
        /* <DEDUP_REMOVED lines=73> */
[----:B------:R-:W3:Y:S01]  /*23540*/  SHFL.IDX PT, R30, R31, R0, 0x1c1f ;  /* 0x001c1f001f1e7589 */ /* 0x000ee200000e0000 */
[----:B------:R-:W-:Y:S02]  /*23550*/  SEL R75, R38, R75, P0 ;  /* 0x0000004b264b7207 */ /* 0x000fe40000000000 */
[----:B------:R-:W-:Y:S01]  /*23560*/  SEL R77, R79, R42, P0 ;  /* 0x0000002a4f4d7207 */ /* 0x000fe20000000000 */
[----:B------:R-:W4:Y:S01]  /*23570*/  SHFL.IDX PT, R20, R25, R2, 0x1c1f ;  /* 0x001c1f0219147589 */ /* 0x000f2200000e0000 */
[----:B------:R-:W-:-:S02]  /*23580*/  SEL R79, R42, R79, P0 ;  /* 0x0000004f2a4f7207 */ /* 0x000fc40000000000 */
[----:B0-----:R-:W-:Y:S01]  /*23590*/  SEL R24, R26, R29, P0 ;  /* 0x0000001d1a187207 */ /* 0x001fe20000000000 */
[----:B------:R-:W0:Y:S01]  /*235a0*/  SHFL.IDX PT, R38, R39, R0, 0x1c1f ;  /* 0x001c1f0027267589 */ /* 0x000e2200000e0000 */
[----:B-1----:R-:W-:Y:S02]  /*235b0*/  SEL R8, R10, R7, P0 ;  /* 0x000000070a087207 */ /* 0x002fe40000000000 */
[----:B------:R-:W-:Y:S01]  /*235c0*/  SEL R26, R29, R26, P0 ;  /* 0x0000001a1d1a7207 */ /* 0x000fe20000000000 */
[----:B------:R-:W1:Y:S01]  /*235d0*/  SHFL.IDX PT, R42, R43, R0, 0x1c1f ;  /* 0x001c1f002b2a7589 */ /* 0x000e6200000e0000 */
[----:B--2---:R-:W-:Y:S02]  /*235e0*/  SEL R32, R34, R37, P0 ;  /* 0x0000002522207207 */ /* 0x004fe40000000000 */
[----:B------:R-:W-:Y:S01]  /*235f0*/  SEL R4, R6, R3, P0 ;  /* 0x0000000306047207 */ /* 0x000fe20000000000 */
[----:B------:R-:W-:Y:S01]  /*23600*/  SHFL.IDX PT, R31, R65, R0, 0x1c1f ;  /* 0x001c1f00411f7589 */ /* 0x000fe200000e0000 */
[----:B------:R-:W-:-:S02]  /*23610*/  SEL R10, R7, R10, P0 ;  /* 0x0000000a070a7207 */ /* 0x000fc40000000000 */
[----:B------:R-:W-:Y:S01]  /*23620*/  SEL R34, R37, R34, P0 ;  /* 0x0000002225227207 */ /* 0x000fe20000000000 */
[----:B------:R-:W-:Y:S01]  /*23630*/  SHFL.IDX PT, R35, R69, R0, 0x1c1f ;  /* 0x001c1f0045237589 */ /* 0x000fe200000e0000 */
[----:B------:R-:W-:-:S03]  /*23640*/  SEL R6, R3, R6, P0 ;  /* 0x0000000603067207 */ /* 0x000fc60000000000 */
[----:B------:R-:W2:Y:S01]  /*23650*/  SHFL.IDX PT, R52, R63, R2, 0x1c1f ;  /* 0x001c1f023f347589 */ /* 0x000ea200000e0000 */
[----:B---3--:R-:W-:Y:S02]  /*23660*/  SEL R28, R30, R33, P0 ;  /* 0x000000211e1c7207 */ /* 0x008fe40000000000 */
[----:B------:R-:W-:Y:S01]  /*23670*/  SEL R30, R33, R30, P0 ;  /* 0x0000001e211e7207 */ /* 0x000fe20000000000 */
[----:B------:R-:W3:Y:S01]  /*23680*/  SHFL.IDX PT, R54, R67, R2, 0x1c1f ;  /* 0x001c1f0243367589 */ /* 0x000ee200000e0000 */
[----:B----4-:R-:W-:Y:S02]  /*23690*/  SEL R12, R9, R20, P0 ;  /* 0x00000014090c7207 */ /* 0x010fe40000000000 */
[----:B------:R-:W-:Y:S01]  /*236a0*/  SEL R14, R20, R9, P0 ;  /* 0x00000009140e7207 */ /* 0x000fe20000000000 */
[----:B------:R-:W4:Y:S01]  /*236b0*/  SHFL.IDX PT, R56, R71, R2, 0x1c1f ;  /* 0x001c1f0247387589 */ /* 0x000f2200000e0000 */
[----:B0-----:R-:W-:Y:S02]  /*236c0*/  SEL R36, R38, R41, P0 ;  /* 0x0000002926247207 */ /* 0x001fe40000000000 */
[----:B------:R-:W-:Y:S01]  /*236d0*/  SEL R38, R41, R38, P0 ;  /* 0x0000002629267207 */ /* 0x000fe20000000000 */
[----:B------:R-:W-:Y:S01]  /*236e0*/  SHFL.IDX PT, R49, R49, R0, 0x1c1f ;  /* 0x001c1f0031317589 */ /* 0x000fe200000e0000 */
[----:B-1----:R-:W-:-:S02]  /*236f0*/  SEL R40, R42, R47, P0 ;  /* 0x0000002f2a287207 */ /* 0x002fc40000000000 */
[----:B------:R-:W-:Y:S01]  /*23700*/  SEL R42, R47, R42, P0 ;  /* 0x0000002a2f2a7207 */ /* 0x000fe20000000000 */
[----:B------:R-:W-:Y:S04]  /*23710*/  SHFL.IDX PT, R53, R53, R0, 0x1c1f ;  /* 0x001c1f0035357589 */ /* 0x000fe800000e0000 */
[----:B------:R-:W-:Y:S04]  /*23720*/  SHFL.IDX PT, R57, R57, R0, 0x1c1f ;  /* 0x001c1f0039397589 */ /* 0x000fe800000e0000 */
[----:B------:R-:W-:Y:S01]  /*23730*/  SHFL.IDX PT, R73, R73, R0, 0x1c1f ;  /* 0x001c1f0049497589 */ /* 0x000fe200000e0000 */
[----:B--2---:R-:W-:-:S02]  /*23740*/  SEL R25, R27, R52, P0 ;  /* 0x000000341b197207 */ /* 0x004fc40000000000 */
[----:B------:R-:W-:Y:S01]  /*23750*/  SEL R27, R52, R27, P0 ;  /* 0x0000001b341b7207 */ /* 0x000fe20000000000 */
[----:B------:R-:W0:Y:S01]  /*23760*/  SHFL.IDX PT, R46, R51, R2, 0x1c1f ;  /* 0x001c1f02332e7589 */ /* 0x000e2200000e0000 */
[----:B---3--:R-:W-:Y:S02]  /*23770*/  SEL R29, R31, R54, P0 ;  /* 0x000000361f1d7207 */ /* 0x008fe40000000000 */
[----:B------:R-:W-:Y:S01]  /*23780*/  SEL R31, R54, R31, P0 ;  /* 0x0000001f361f7207 */ /* 0x000fe20000000000 */
[----:B------:R-:W1:Y:S01]  /*23790*/  SHFL.IDX PT, R48, R55, R2, 0x1c1f ;  /* 0x001c1f0237307589 */ /* 0x000e6200000e0000 */
[----:B----4-:R-:W-:Y:S02]  /*237a0*/  SEL R33, R35, R56, P0 ;  /* 0x0000003823217207 */ /* 0x010fe40000000000 */
[----:B------:R-:W-:Y:S01]  /*237b0*/  SEL R35, R56, R35, P0 ;  /* 0x0000002338237207 */ /* 0x000fe20000000000 */
[----:B------:R-:W2:Y:S04]  /*237c0*/  SHFL.IDX PT, R50, R59, R2, 0x1c1f ;  /* 0x001c1f023b327589 */ /* 0x000ea800000e0000 */
[----:B------:R-:W3:Y:S04]  /*237d0*/  SHFL.IDX PT, R58, R75, R2, 0x1c1f ;  /* 0x001c1f024b3a7589 */ /* 0x000ee800000e0000 */
[----:B------:R-:W4:Y:S04]  /*237e0*/  SHFL.IDX PT, R77, R77, R0, 0x1c1f ;  /* 0x001c1f004d4d7589 */ /* 0x000f2800000e0000 */
[----:B------:R3:W4:Y:S01]  /*237f0*/  SHFL.IDX PT, R60, R79, R2, 0x1c1f ;  /* 0x001c1f024f3c7589 */ /* 0x00072200000e0000 */
[----:B0-----:R-:W-:-:S02]  /*23800*/  SEL R5, R49, R46, P0 ;  /* 0x0000002e31057207 */ /* 0x001fc40000000000 */
[----:B------:R-:W-:Y:S02]  /*23810*/  SEL R7, R46, R49, P0 ;  /* 0x000000312e077207 */ /* 0x000fe40000000000 */
[----:B-1----:R-:W-:Y:S02]  /*23820*/  SEL R9, R53, R48, P0 ;  /* 0x0000003035097207 */ /* 0x002fe40000000000 */
[----:B------:R-:W-:Y:S02]  /*23830*/  SEL R11, R48, R53, P0 ;  /* 0x00000035300b7207 */ /* 0x000fe40000000000 */
[----:B--2---:R-:W-:Y:S02]  /*23840*/  SEL R13, R57, R50, P0 ;  /* 0x00000032390d7207 */ /* 0x004fe40000000000 */
[----:B------:R-:W-:Y:S02]  /*23850*/  SEL R15, R50, R57, P0 ;  /* 0x00000039320f7207 */ /* 0x000fe40000000000 */
[----:B---3--:R-:W-:-:S02]  /*23860*/  SEL R37, R73, R58, P0 ;  /* 0x0000003a49257207 */ /* 0x008fc40000000000 */
[----:B------:R-:W-:Y:S02]  /*23870*/  SEL R39, R58, R73, P0 ;  /* 0x000000493a277207 */ /* 0x000fe40000000000 */
[----:B------:R-:W-:-:S07]  /*23880*/  MOV R2, RZ ;  /* 0x000000ff00027202 */ /* 0x000fce0000000f00 */
.L_x_3058:
[----:B------:R-:W-:Y:S05]  /*23890*/  WARPSYNC.ALL ;  /* 0x0000000000007948 */ /* 0x000fea0003800000 */
[----:B------:R-:W-:Y:S01]  /*238a0*/  BAR.SYNC.DEFER_BLOCKING 0x1, 0x100 ;  /* 0x0044000000007b1d */ /* 0x000fe20000010000 */
[----:B----4-:R-:W-:Y:S02]  /*238b0*/  SEL R41, R77, R60, P0 ;  /* 0x0000003c4d297207 */ /* 0x010fe40000000000 */
[----:B------:R-:W-:-:S03]  /*238c0*/  SEL R43, R60, R77, P0 ;  /* 0x0000004d3c2b7207 */ /* 0x000fc60000000000 */
[----:B------:R-:W-:Y:S02]  /*238d0*/  ULDC.64 UR4, c[0x0][0xc00] ;  /* 0x0003000000047ab9 */ /* 0x000fe40000000a00 */
[----:B------:R-:W0:Y:S01]  /*238e0*/  LDC R51, c[0x0][0xbe8] ;  /* 0x0002fa00ff337b82 */ /* 0x000e220000000800 */
[----:B------:R-:W-:Y:S02]  /*238f0*/  ISETP.NE.U32.AND P1, PT, RZ, UR4, PT ;  /* 0x00000004ff007c0c */ /* 0x000fe4000bf25070 */
[----:B------:R-:W-:Y:S02]  /*23900*/  IADD3 R46, P2, R225, UR4, RZ ;  /* 0x00000004e12e7c10 */ /* 0x000fe4000ff5e0ff */
[----:B------:R-:W-:Y:S02]  /*23910*/  ISETP.NE.AND.EX P1, PT, RZ, UR5, PT, P1 ;  /* 0x00000005ff007c0c */ /* 0x000fe4000bf25310 */
[----:B------:R-:W-:Y:S01]  /*23920*/  IADD3.X R47, R226, UR5, RZ, P2, !PT ;  /* 0x00000005e22f7c10 */ /* 0x000fe200097fe4ff */
[----:B------:R-:W-:-:S02]  /*23930*/  ULDC.64 UR4, c[0x0][0xc08] ;  /* 0x0003020000047ab9 */ /* 0x000fc40000000a00 */
[----:B------:R-:W-:Y:S01]  /*23940*/  ISETP.NE.U32.AND P0, PT, RZ, UR4, PT ;  /* 0x00000004ff007c0c */ /* 0x000fe2000bf05070 */
[----:B------:R1:W-:Y:S04]  /*23950*/  STSM.16.M88.4 [R81], R4 ;  /* 0x0000000451007844 */ /* 0x0003e80000000200 */
[----:B------:R2:W-:Y:S04]  /*23960*/  STSM.16.M88.4 [R80], R8 ;  /* 0x0000000850007844 */ /* 0x0005e80000000200 */
        /* <DEDUP_REMOVED lines=8> */
[----:B-1----:R-:W-:Y:S01]  /*239f0*/  @P0 IADD3 R4, P3, R225, UR4, RZ ;  /* 0x00000004e1040c10 */ /* 0x002fe2000ff7e0ff */
[----:B------:R-:W-:-:S02]  /*23a00*/  ULDC UR4, c[0x0][0xa88] ;  /* 0x0002a20000047ab9 */ /* 0x000fc40000000800 */
[----:B------:R-:W-:Y:S01]  /*23a10*/  IMAD.U32 R0, RZ, RZ, UR4 ;  /* 0x00000004ff007e24 */ /* 0x000fe2000f8e00ff */
[----:B------:R-:W-:Y:S01]  /*23a20*/  @P0 IADD3.X R5, R226, UR5, RZ, P3, !PT ;  /* 0x00000005e2050c10 */ /* 0x000fe20009ffe4ff */
[----:B------:R3:W5:Y:S01]  /*23a30*/  @P1 LDG.E R2, desc[UR50][R46.64] ;  /* 0x000000322e021981 */ /* 0x000762000c1e1900 */
[----:B0-----:R-:W-:Y:S01]  /*23a40*/  ISETP.NE.AND P2, PT, R51, 0x1, PT ;  /* 0x000000013300780c */ /* 0x001fe20003f45270 */
[----:B--2---:R-:W-:Y:S02]  /*23a50*/  IMAD.IADD R8, R218, 0x1, R212 ;  /* 0x00000001da087824 */ /* 0x004fe400078e02d4 */
[----:B------:R3:W5:Y:S10]  /*23a60*/  @P0 LDG.E R0, desc[UR50][R4.64] ;  /* 0x0000003204000981 */ /* 0x000774000c1e1900 */
[----:B------:R-:W0:Y:S08]  /*23a70*/  @P2 LDC R3, c[0x0][0xbec] ;  /* 0x0002fb00ff032b82 */ /* 0x000e300000000800 */
[----:B------:R-:W1:Y:S01]  /*23a80*/  @P2 LDC R11, c[0x0][0xbf0] ;  /* 0x0002fc00ff0b2b82 */ /* 0x000e620000000800 */
[----:B---3--:R-:W-:Y:S05]  /*23a90*/  @P0 BRA `(.L_x_2819) ;  /* 0x0000000000100947 */ /* 0x008fea0003800000 */
[----:B------:R-:W-:Y:S05]  /*23aa0*/  @!P1 BRA `(.L_x_2819) ;  /* 0x00000000000c9947 */ /* 0x000fea0003800000 */
[----:B------:R-:W2:Y:S04]  /*23ab0*/  LDG.E R5, desc[UR50][R46.64] ;  /* 0x000000322e057981 */ /* 0x000ea8000c1e1900 */
[----:B-----5:R-:W2:Y:S02]  /*23ac0*/  LDG.E R0, desc[UR50][R46.64+0x4] ;  /* 0x000004322e007981 */ /* 0x020ea4000c1e1900 */
[----:B--2---:R-:W-:-:S07]  /*23ad0*/  IMAD.IADD R0, R0, 0x1, -R5 ;  /* 0x0000000100007824 */ /* 0x004fce00078e0a05 */
.L_x_2819:
[----:B------:R-:W2:Y:S01]  /*23ae0*/  LDL R10, [R1+0x30] ;  /* 0x00003000010a7983 */ /* 0x000ea20000100800 */
[----:B------:R-:W-:Y:S01]  /*23af0*/  SHF.R.S32.HI R50, RZ, 0x1f, R224 ;  /* 0x0000001fff327819 */ /* 0x000fe200000114e0 */
[----:B0-----:R-:W-:Y:S01]  /*23b00*/  @P2 IMAD.HI.U32 R4, R8, R3, RZ ;  /* 0x0000000308042227 */ /* 0x001fe200078e00ff */
[----:B------:R-:W-:Y:S01]  /*23b10*/  ULDC.64 UR4, c[0x0][0xb90] ;  /* 0x0002e40000047ab9 */ /* 0x000fe20000000a00 */
[----:B------:R-:W0:Y:S01]  /*23b20*/  S2R R14, SR_TID.X ;  /* 0x00000000000e7919 */ /* 0x000e220000002100 */
[----:B-----5:R-:W-:Y:S01]  /*23b30*/  SHF.R.S32.HI R3, RZ, 0x1f, R2 ;  /* 0x0000001fff037819 */ /* 0x020fe20000011402 */
[----:B------:R-:W-:Y:S01]  /*23b40*/  IMAD R9, R50, UR4, RZ ;  /* 0x0000000432097c24 */ /* 0x000fe2000f8e02ff */
[----:B------:R-:W-:Y:S01]  /*23b50*/  SEL R20, R227, RZ, !P1 ;  /* 0x000000ffe3147207 */ /* 0x000fe20004800000 */
[----:B------:R-:W-:Y:S01]  /*23b60*/  IMAD.MOV.U32 R7, RZ, RZ, R8 ;  /* 0x000000ffff077224 */ /* 0x000fe200078e0008 */
[----:B-1----:R-:W-:Y:S01]  /*23b70*/  @P2 SHF.R.U32.HI R7, RZ, R11, R4 ;  /* 0x0000000bff072219 */ /* 0x002fe20000011604 */
[C---:B------:R-:W-:Y:S01]  /*23b80*/  IMAD.WIDE.U32 R4, R224.reuse, UR4, R2 ;  /* 0x00000004e0047c25 */ /* 0x040fe2000f8e0002 */
[----:B------:R-:W-:Y:S01]  /*23b90*/  SEL R221, R221, RZ, !P1 ;  /* 0x000000ffdddd7207 */ /* 0x000fe20004800000 */
[----:B------:R-:W1:Y:S01]  /*23ba0*/  @P2 LDC R55, c[0x0][0xbec] ;  /* 0x0002fb00ff372b82 */ /* 0x000e620000000800 */
[----:B------:R-:W-:Y:S01]  /*23bb0*/  LEA R11, R229, R215, 0x6 ;  /* 0x000000d7e50b7211 */ /* 0x000fe200078e30ff */
[----:B------:R-:W-:Y:S01]  /*23bc0*/  IMAD R9, R224, UR5, R9 ;  /* 0x00000005e0097c24 */ /* 0x000fe2000f8e0209 */
[----:B------:R-:W-:Y:S01]  /*23bd0*/  ULDC.64 UR4, c[0x0][0xb98] ;  /* 0x0002e60000047ab9 */ /* 0x000fe20000000a00 */
[----:B------:R-:W-:-:S02]  /*23be0*/  IMAD.MOV R6, RZ, RZ, -R7 ;  /* 0x000000ffff067224 */ /* 0x000fc400078e0a07 */
        /* <DEDUP_REMOVED lines=11> */
[----:B0-----:R-:W-:Y:S01]  /*23ca0*/  VIADD R15, R14, 0xffffff80 ;  /* 0xffffff800e0f7836 */ /* 0x001fe20000000000 */
[----:B------:R-:W-:Y:S01]  /*23cb0*/  IADD3.X R5, R11, R5, R8, P1, !PT ;  /* 0x000000050b057210 */ /* 0x000fe20000ffe408 */
[----:B------:R-:W-:Y:S01]  /*23cc0*/  IMAD R6, R6, UR4, RZ ;  /* 0x0000000406067c24 */ /* 0x000fe2000f8e02ff */
[----:B------:R-:W-:Y:S01]  /*23cd0*/  IADD3 R13, P4, R44, 0x2000, RZ ;  /* 0x000020002c0d7810 */ /* 0x000fe20007f9e0ff */
[----:B------:R-:W-:Y:S01]  /*23ce0*/  IMAD R53, R0, R51, RZ ;  /* 0x0000003300357224 */ /* 0x000fe200078e02ff */
[----:B------:R-:W-:Y:S01]  /*23cf0*/  SHF.R.S32.HI R14, RZ, 0x1f, R15 ;  /* 0x0000001fff0e7819 */ /* 0x000fe2000001140f */
[C---:B------:R-:W-:Y:S01]  /*23d00*/  IMAD R11, R9.reuse, UR5, R6 ;  /* 0x00000005090b7c24 */ /* 0x040fe2000f8e0206 */
[----:B------:R-:W-:Y:S01]  /*23d10*/  IADD3 R29, P3, R44, 0x4000, RZ ;  /* 0x000040002c1d7810 */ /* 0x000fe20007f7e0ff */
[----:B------:R-:W-:Y:S01]  /*23d20*/  IMAD.WIDE.U32 R4, R9, UR4, R4 ;  /* 0x0000000409047c25 */ /* 0x000fe2000f8e0004 */
[----:B------:R-:W-:Y:S01]  /*23d30*/  ULDC.64 UR4, c[0x0][0xb50] ;  /* 0x0002d40000047ab9 */ /* 0x000fe20000000a00 */
[----:B------:R-:W-:-:S02]  /*23d40*/  LEA.HI R14, R14, R15, RZ, 0x7 ;  /* 0x0000000f0e0e7211 */ /* 0x000fc400078f38ff */
[----:B------:R-:W-:Y:S01]  /*23d50*/  IMAD.IADD R5, R5, 0x1, R11 ;  /* 0x0000000105057824 */ /* 0x000fe200078e020b */
[----:B------:R-:W-:Y:S01]  /*23d60*/  LEA R6, P1, R4, UR4, 0x2 ;  /* 0x0000000404067c11 */ /* 0x000fe2000f8210ff */
[----:B------:R-:W-:Y:S01]  /*23d70*/  IMAD.X R9, RZ, RZ, R45, P0 ;  /* 0x000000ffff097224 */ /* 0x000fe200000e062d */
[----:B------:R-:W-:Y:S02]  /*23d80*/  LOP3.LUT R14, R14, 0xffffff80, RZ, 0xc0, !PT ;  /* 0xffffff800e0e7812 */ /* 0x000fe400078ec0ff */
[----:B------:R-:W-:Y:S01]  /*23d90*/  LEA.HI.X R4, R4, UR5, R5, 0x2, P1 ;  /* 0x0000000504047c11 */ /* 0x000fe200088f1405 */
[----:B------:R-:W-:Y:S01]  /*23da0*/  SHFL.IDX PT, R46, R6, RZ, 0x1c1f ;  /* 0x001c1fff062e7589 */ /* 0x000fe200000e0000 */
[----:B------:R-:W-:Y:S01]  /*23db0*/  IADD3 R25, P1, R44, 0x3000, RZ ;  /* 0x000030002c197810 */ /* 0x000fe20007f3e0ff */
[----:B------:R-:W-:Y:S01]  /*23dc0*/  ULDC.64 UR4, c[0x0][0xaa0] ;  /* 0x0002a80000047ab9 */ /* 0x000fe20000000a00 */
[----:B------:R-:W-:Y:S01]  /*23dd0*/  IADD3 R14, R15, -R14, RZ ;  /* 0x8000000e0f0e7210 */ /* 0x000fe20007ffe0ff */
[----:B------:R-:W0:Y:S01]  /*23de0*/  SHFL.IDX PT, R47, R4, RZ, 0x1c1f ;  /* 0x001c1fff042f7589 */ /* 0x000e2200000e0000 */
[----:B------:R-:W-:-:S02]  /*23df0*/  LOP3.LUT R24, R25, 0x380, RZ, 0xc0, !PT ;  /* 0x0000038019187812 */ /* 0x000fc400078ec0ff */
[----:B------:R-:W-:Y:S01]  /*23e00*/  LOP3.LUT R12, R13, 0x380, RZ, 0xc0, !PT ;  /* 0x000003800d0c7812 */ /* 0x000fe200078ec0ff */
[----:B------:R-:W-:Y:S01]  /*23e10*/  SHFL.IDX PT, R48, R6, 0x1, 0x1c1f ;  /* 0x003c1f0006307f89 */ /* 0x000fe200000e0000 */
[----:B------:R-:W-:Y:S02]  /*23e20*/  SHF.R.U64 R24, R24, 0x3, RZ ;  /* 0x0000000318187819 */ /* 0x000fe400000012ff */
[----:B------:R-:W-:Y:S01]  /*23e30*/  LOP3.LUT R28, R29, 0x380, RZ, 0xc0, !PT ;  /* 0x000003801d1c7812 */ /* 0x000fe200078ec0ff */
[----:B------:R-:W3:Y:S01]  /*23e40*/  SHFL.IDX PT, R49, R4, 0x1, 0x1c1f ;  /* 0x003c1f0004317f89 */ /* 0x000ee200000e0000 */
[----:B------:R-:W-:Y:S02]  /*23e50*/  LOP3.LUT R8, R7, 0x380, RZ, 0xc0, !PT ;  /* 0x0000038007087812 */ /* 0x000fe400078ec0ff */
[----:B------:R-:W-:Y:S02]  /*23e60*/  LOP3.LUT P0, RZ, R14, 0x3, RZ, 0xc0, !PT ;  /* 0x000000030eff7812 */ /* 0x000fe4000780c0ff */
[----:B------:R-:W-:Y:S01]  /*23e70*/  LOP3.LUT R24, R24, R25, RZ, 0x3c, !PT ;  /* 0x0000001918187212 */ /* 0x000fe200078e3cff */
[----:B------:R-:W-:Y:S01]  /*23e80*/  IMAD.X R25, RZ, RZ, R45, P1 ;  /* 0x000000ffff197224 */ /* 0x000fe200008e062d */
[----:B------:R-:W-:-:S02]  /*23e90*/  SHF.R.U64 R12, R12, 0x3, RZ ;  /* 0x000000030c0c7819 */ /* 0x000fc400000012ff */
[----:B------:R-:W-:Y:S02]  /*23ea0*/  SHF.R.U64 R28, R28, 0x3, RZ ;  /* 0x000000031c1c7819 */ /* 0x000fe400000012ff */
[----:B------:R-:W-:Y:S02]  /*23eb0*/  SHF.R.U64 R8, R8, 0x3, RZ ;  /* 0x0000000308087819 */ /* 0x000fe400000012ff */
[----:B------:R-:W-:Y:S01]  /*23ec0*/  LOP3.LUT R12, R12, R13, RZ, 0x3c, !PT ;  /* 0x0000000d0c0c7212 */ /* 0x000fe200078e3cff */
[--C-:B------:R-:W-:Y:S01]  /*23ed0*/  IMAD.X R13, RZ, RZ, R45.reuse, P4 ;  /* 0x000000ffff0d7224 */ /* 0x100fe200020e062d */
[----:B------:R-:W-:Y:S01]  /*23ee0*/  LOP3.LUT R28, R28, R29, RZ, 0x3c, !PT ;  /* 0x0000001d1c1c7212 */ /* 0x000fe200078e3cff */
[----:B------:R-:W-:Y:S01]  /*23ef0*/  IMAD.X R29, RZ, RZ, R45, P3 ;  /* 0x000000ffff1d7224 */ /* 0x000fe200018e062d */
[----:B------:R-:W-:Y:S02]  /*23f00*/  LOP3.LUT R8, R8, R7, RZ, 0x3c, !PT ;  /* 0x0000000708087212 */ /* 0x000fe400078e3cff */
[----:B------:R-:W-:-:S02]  /*23f10*/  IADD3 R33, P5, R44, 0x5000, RZ ;  /* 0x000050002c217810 */ /* 0x000fc40007fbe0ff */
[C---:B------:R-:W-:Y:S02]  /*23f20*/  IADD3 R37, P4, R44.reuse, 0x6000, RZ ;  /* 0x000060002c257810 */ /* 0x040fe40007f9e0ff */
[C---:B------:R-:W-:Y:S02]  /*23f30*/  LOP3.LUT R7, R44.reuse, 0x380, RZ, 0xc0, !PT ;  /* 0x000003802c077812 */ /* 0x040fe400078ec0ff */
[----:B------:R-:W-:Y:S02]  /*23f40*/  IADD3 R5, P3, R44, 0x7000, RZ ;  /* 0x000070002c057810 */ /* 0x000fe40007f7e0ff */
[----:B------:R-:W-:Y:S02]  /*23f50*/  LOP3.LUT R32, R33, 0x380, RZ, 0xc0, !PT ;  /* 0x0000038021207812 */ /* 0x000fe400078ec0ff */
[----:B------:R-:W-:Y:S01]  /*23f60*/  LOP3.LUT R36, R37, 0x380, RZ, 0xc0, !PT ;  /* 0x0000038025247812 */ /* 0x000fe200078ec0ff */
[----:B------:R-:W-:Y:S01]  /*23f70*/  IMAD R3, R3, UR4, RZ ;  /* 0x0000000403037c24 */ /* 0x000fe2000f8e02ff */
[----:B------:R-:W-:Y:S01]  /*23f80*/  SHF.R.U64 R7, R7, 0x3, RZ ;  /* 0x0000000307077819 */ /* 0x000fe200000012ff */
[----:B------:R-:W-:Y:S01]  /*23f90*/  IMAD.X R41, RZ, RZ, R45, P3 ;  /* 0x000000ffff297224 */ /* 0x000fe200018e062d */
[----:B------:R-:W-:-:S02]  /*23fa0*/  SHF.R.U64 R32, R32, 0x3, RZ ;  /* 0x0000000320207819 */ /* 0x000fc400000012ff */
[----:B------:R-:W-:Y:S02]  /*23fb0*/  SHF.R.U64 R36, R36, 0x3, RZ ;  /* 0x0000000324247819 */ /* 0x000fe400000012ff */
[----:B------:R-:W-:Y:S02]  /*23fc0*/  LOP3.LUT R44, R7, R44, RZ, 0x3c, !PT ;  /* 0x0000002c072c7212 */ /* 0x000fe400078e3cff */
[----:B------:R-:W-:Y:S01]  /*23fd0*/  LOP3.LUT R32, R32, R33, RZ, 0x3c, !PT ;  /* 0x0000002120207212 */ /* 0x000fe200078e3cff */
[--C-:B------:R-:W-:Y:S01]  /*23fe0*/  IMAD.X R33, RZ, RZ, R45.reuse, P5 ;  /* 0x000000ffff217224 */ /* 0x100fe200028e062d */
[----:B------:R-:W-:Y:S01]  /*23ff0*/  LOP3.LUT R36, R36, R37, RZ, 0x3c, !PT ;  /* 0x0000002524247212 */ /* 0x000fe200078e3cff */
[----:B------:R-:W-:Y:S01]  /*24000*/  IMAD.X R37, RZ, RZ, R45, P4 ;  /* 0x000000ffff257224 */ /* 0x000fe200020e062d */
[----:B------:R-:W-:Y:S01]  /*24010*/  BSSY B1, `(.L_x_2820) ;  /* 0x0000053000017945 */ /* 0x000fe20003800000 */
[----:B------:R-:W-:Y:S02]  /*24020*/  SHF.R.S32.HI R52, RZ, 0x1f, R222 ;  /* 0x0000001fff347819 */ /* 0x000fe400000114de */
[----:B------:R-:W-:Y:S01]  /*24030*/  SHF.R.S32.HI R54, RZ, 0x1f, R215 ;  /* 0x0000001fff367819 */ /* 0x000fe200000114d7 */
[----:B--2---:R-:W-:-:S05]  /*24040*/  IMAD.IADD R10, R10, 0x1, R212 ;  /* 0x000000010a0a7824 */ /* 0x004fca00078e02d4 */
[C---:B------:R-:W-:Y:S02]  /*24050*/  IADD3 R0, R10.reuse, 0x8, RZ ;  /* 0x000000080a007810 */ /* 0x040fe40007ffe0ff */
[-C--:B------:R-:W-:Y:S02]  /*24060*/  ISETP.GE.OR P1, PT, R10, R53.reuse, P0 ;  /* 0x000000350a00720c */ /* 0x080fe40000726670 */
[----:B------:R-:W-:Y:S02]  /*24070*/  ISETP.GE.OR P0, PT, R0, R53, P0 ;  /* 0x000000350000720c */ /* 0x000fe40000706670 */
[----:B------:R-:W-:-:S04]  /*24080*/  LOP3.LUT R0, R5, 0x380, RZ, 0xc0, !PT ;  /* 0x0000038005007812 */ /* 0x000fc800078ec0ff */
[----:B------:R-:W-:-:S04]  /*24090*/  SHF.R.U64 R0, R0, 0x3, RZ ;  /* 0x0000000300007819 */ /* 0x000fc800000012ff */
[----:B------:R-:W-:Y:S01]  /*240a0*/  LOP3.LUT R40, R0, R5, RZ, 0x3c, !PT ;  /* 0x0000000500287212 */ /* 0x000fe200078e3cff */
[----:B0-----:R-:W-:Y:S04]  /*240b0*/  @!P1 ST.E desc[UR50][R46.64], R88 ;  /* 0x000000582e009985 */ /* 0x001fe8000c101932 */
[----:B---3--:R0:W-:Y:S04]  /*240c0*/  @!P0 ST.E desc[UR50][R48.64], R89 ;  /* 0x0000005930008985 */ /* 0x0081e8000c101932 */
[----:B------:R2:W5:Y:S04]  /*240d0*/  LD.E.128 R4, desc[UR50][R44.64] ;  /* 0x000000322c047980 */ /* 0x000568000c101d00 */
[----:B------:R-:W5:Y:S01]  /*240e0*/  LD.E.128 R8, desc[UR50][R8.64] ;  /* 0x0000003208087980 */ /* 0x000f62000c101d00 */
[----:B0-----:R-:W0:Y:S03]  /*240f0*/  @P2 LDC R49, c[0x0][0xbf0] ;  /* 0x0002fc00ff312b82 */ /* 0x001e260000000800 */
[----:B------:R-:W5:Y:S01]  /*24100*/  LD.E.128 R12, desc[UR50][R12.64] ;  /* 0x000000320c0c7980 */ /* 0x000f62000c101d00 */
[----:B--2---:R-:W-:-:S02]  /*24110*/  IMAD R45, R2, UR5, R3 ;  /* 0x00000005022d7c24 */ /* 0x004fc4000f8e0203 */
[----:B------:R-:W-:Y:S01]  /*24120*/  IMAD.WIDE.U32 R2, R2, UR4, RZ ;  /* 0x0000000402027c25 */ /* 0x000fe2000f8e00ff */
[----:B------:R-:W-:Y:S01]  /*24130*/  ULDC.64 UR4, c[0x0][0xae8] ;  /* 0x0002ba0000047ab9 */ /* 0x000fe20000000a00 */
[----:B------:R-:W5:Y:S03]  /*24140*/  LD.E.128 R24, desc[UR50][R24.64] ;  /* 0x0000003218187980 */ /* 0x000f66000c101d00 */
[----:B------:R-:W-:Y:S01]  /*24150*/  IADD3 R3, R3, R45, RZ ;  /* 0x0000002d03037210 */ /* 0x000fe20007ffe0ff */
[----:B------:R-:W-:Y:S01]  /*24160*/  IMAD R45, R223, 0x20, R229 ;  /* 0x00000020df2d7824 */ /* 0x000fe200078e02e5 */
[----:B------:R-:W5:Y:S01]  /*24170*/  LD.E.128 R28, desc[UR50][R28.64] ;  /* 0x000000321c1c7980 */ /* 0x000f62000c101d00 */
[----:B------:R-:W-:Y:S02]  /*24180*/  IMAD R47, R50, UR4, RZ ;  /* 0x00000004322f7c24 */ /* 0x000fe4000f8e02ff */
[----:B------:R-:W-:Y:S01]  /*24190*/  IMAD.IADD R44, R212, 0x1, R45 ;  /* 0x00000001d42c7824 */ /* 0x000fe200078e022d */
[----:B------:R-:W5:Y:S01]  /*241a0*/  LD.E.128 R32, desc[UR50][R32.64] ;  /* 0x0000003220207980 */ /* 0x000f62000c101d00 */
[----:B------:R-:W-:-:S02]  /*241b0*/  IMAD R47, R224, UR5, R47 ;  /* 0x00000005e02f7c24 */ /* 0x000fc4000f8e022f */
[----:B-1----:R-:W-:Y:S01]  /*241c0*/  @P2 IMAD.HI.U32 R0, R44, R55, RZ ;  /* 0x000000372c002227 */ /* 0x002fe200078e00ff */
[----:B------:R-:W5:Y:S03]  /*241d0*/  LD.E.128 R36, desc[UR50][R36.64] ;  /* 0x0000003224247980 */ /* 0x000f66000c101d00 */
[----:B------:R-:W-:Y:S01]  /*241e0*/  IMAD.WIDE.U32 R2, R224, UR4, R2 ;  /* 0x00000004e0027c25 */ /* 0x000fe2000f8e0002 */
[----:B------:R-:W-:Y:S01]  /*241f0*/  ULDC.64 UR4, c[0x0][0xaf0] ;  /* 0x0002bc0000047ab9 */ /* 0x000fe20000000a00 */
[----:B------:R-:W5:Y:S02]  /*24200*/  LD.E.128 R40, desc[UR50][R40.64] ;  /* 0x0000003228287980 */ /* 0x000f64000c101d00 */
[----:B------:R-:W-:Y:S01]  /*24210*/  IMAD.MOV.U32 R45, RZ, RZ, R44 ;  /* 0x000000ffff2d7224 */ /* 0x000fe200078e002c */
[----:B0-----:R-:W-:Y:S01]  /*24220*/  @P2 SHF.R.U32.HI R45, RZ, R49, R0 ;  /* 0x00000031ff2d2219 */ /* 0x001fe20000011600 */
[----:B------:R-:W-:Y:S01]  /*24230*/  IMAD R20, R20, UR4, RZ ;  /* 0x0000000414147c24 */ /* 0x000fe2000f8e02ff */
[----:B------:R-:W-:Y:S01]  /*24240*/  @!PT LDS RZ, [RZ] ;  /* 0x00000000fffff984 */ /* 0x000fe20000000800 */
[----:B------:R-:W-:Y:S01]  /*24250*/  @!PT LDS RZ, [RZ] ;  /* 0x00000000fffff984 */ /* 0x000fe20000000800 */
[----:B------:R-:W-:Y:S01]  /*24260*/  @!PT LDS RZ, [RZ] ;  /* 0x00000000fffff984 */ /* 0x000fe20000000800 */
[----:B------:R-:W-:Y:S01]  /*24270*/  @!PT LDS RZ, [RZ] ;  /* 0x00000000fffff984 */ /* 0x000fe20000000800 */
[----:B------:R0:W-:Y:S06]  /*24280*/  MEMBAR.ALL.CTA ;  /* 0x0000000000007992 */ /* 0x0001ec0000008000 */
[----:B0-----:R-:W0:Y:S01]  /*24290*/  FENCE.VIEW.ASYNC.S ;  /* 0x00000000000073c6 */ /* 0x001e220000000000 */
[----:B------:R-:W-:Y:S01]  /*242a0*/  IMAD.IADD R3, R3, 0x1, R47 ;  /* 0x0000000103037824 */ /* 0x000fe200078e022f */
[----:B------:R-:W-:Y:S01]  /*242b0*/  SHF.R.S32.HI R0, RZ, 0x1f, R45 ;  /* 0x0000001fff007819 */ /* 0x000fe2000001142d */
[----:B------:R-:W-:Y:S01]  /*242c0*/  IMAD R47, R221, UR5, R20 ;  /* 0x00000005dd2f7c24 */ /* 0x000fe2000f8e0214 */
[----:B------:R-:W-:Y:S01]  /*242d0*/  IADD3 R20, -R45, RZ, RZ ;  /* 0x000000ff2d147210 */ /* 0x000fe20007ffe1ff */
[----:B------:R-:W-:Y:S01]  /*242e0*/  IMAD.WIDE.U32 R2, R221, UR4, R2 ;  /* 0x00000004dd027c25 */ /* 0x000fe2000f8e0002 */
[----:B------:R-:W-:-:S03]  /*242f0*/  ULDC.64 UR4, c[0x0][0xae0] ;  /* 0x0002b80000047ab9 */ /* 0x000fc60000000a00 */
        /* <DEDUP_REMOVED lines=15> */
[----:B------:R-:W-:Y:S01]  /*243f0*/  ULDC.64 UR4, c[0x0][0xa80] ;  /* 0x0002a00000047ab9 */ /* 0x000fe20000000a00 */
[----:B------:R-:W-:Y:S01]  /*24400*/  IADD3 R0, R18, 0x29820, RZ ;  /* 0x0002982012007810 */ /* 0x000fe20007ffe0ff */
[----:B------:R-:W-:Y:S01]  /*24410*/  VIADD R20, R212, 0x40 ;  /* 0x00000040d4147836 */ /* 0x000fe20000000000 */
[----:B------:R-:W-:Y:S01]  /*24420*/  LEA R46, P3, R2, UR4, 0x1 ;  /* 0x00000004022e7c11 */ /* 0x000fe2000f8608ff */
[----:B------:R-:W-:Y:S01]  /*24430*/  IMAD.IADD R3, R3, 0x1, R45 ;  /* 0x0000000103037824 */ /* 0x000fe200078e022d */
[----:B------:R-:W-:-:S02]  /*24440*/  PRMT R0, RZ, 0x654, R0 ;  /* 0x00000654ff007816 */ /* 0x000fc40000000000 */
[----:B------:R-:W-:Y:S01]  /*24450*/  ISETP.GE.AND P1, PT, R20, R53, PT ;  /* 0x000000351400720c */ /* 0x000fe20003f26270 */
[----:B0-----:R0:W1:Y:S01]  /*24460*/  SHFL.IDX PT, R44, R46, RZ, 0x181f ;  /* 0x00181fff2e2c7589 */ /* 0x00106200000e0000 */
        /* <DEDUP_REMOVED lines=13> */
.L_x_2821:
[----:B------:R-:W-:Y:S05]  /*24540*/  BSYNC B1 ;  /* 0x0000000000017941 */ /* 0x000fea0003800000 */
.L_x_2820:
        /* <DEDUP_REMOVED lines=13> */
.L_x_2823:
[----:B------:R-:W-:Y:S05]  /*24620*/  BSYNC B1 ;  /* 0x0000000000017941 */ /* 0x000fea0003800000 */
.L_x_2822:
        /* <DEDUP_REMOVED lines=13> */
.L_x_2825:
[----:B------:R-:W-:Y:S05]  /*24700*/  BSYNC B1 ;  /* 0x0000000000017941 */ /* 0x000fea0003800000 */
.L_x_2824:
        /* <DEDUP_REMOVED lines=16> */
.L_x_2817:
        /* <DEDUP_REMOVED lines=27> */
.L_x_2827:
        /* <DEDUP_REMOVED lines=8> */
[----:B-----5:R-:W-:Y:S01]  /*24a40*/  IMAD R2, R6, R9, RZ ;  /* 0x0000000906027224 */ /* 0x020fe200078e02ff */
[----:B---3--:R-:W-:-:S04]  /*24a50*/  IADD3 R8, R212, -0x80, R3 ;  /* 0xffffff80d4087810 */ /* 0x008fc80007ffe003 */
[----:B------:R-:W-:-:S13]  /*24a60*/  ISETP.GE.AND P0, PT, R8, R2, PT ;  /* 0x000000020800720c */ /* 0x000fda0003f06270 */
[----:B------:R-:W-:Y:S05]  /*24a70*/  @P0 BRA `(.L_x_2829) ;  /* 0x0000000000840947 */ /* 0x000fea0003800000 */
[----:B------:R-:W-:Y:S01]  /*24a80*/  ISETP.NE.AND P0, PT, R9, 0x1, PT ;  /* 0x000000010900780c */ /* 0x000fe20003f05270 */
[----:B------:R-:W-:Y:S01]  /*24a90*/  ULDC.64 UR4, c[0x0][0xb90] ;  /* 0x0002e40000047ab9 */ /* 0x000fe20000000a00 */
[----:B------:R-:W-:Y:S01]  /*24aa0*/  MOV R3, R11 ;  /* 0x0000000b00037202 */ /* 0x000fe20000000f00 */
[----:B------:R-:W-:Y:S02]  /*24ab0*/  IMAD R7, R10, UR4, RZ ;  /* 0x000000040a077c24 */ /* 0x000fe4000f8e02ff */
[----:B------:R-:W-:Y:S02]  /*24ac0*/  IMAD.MOV.U32 R2, RZ, RZ, R0 ;  /* 0x000000ffff027224 */ /* 0x000fe400078e0000 */
[----:B------:R-:W-:Y:S02]  /*24ad0*/  IMAD.MOV.U32 R5, RZ, RZ, R8 ;  /* 0x000000ffff057224 */ /* 0x000fe400078e0008 */
[----:B------:R-:W-:-:S04]  /*24ae0*/  IMAD.WIDE.U32 R2, R224, UR4, R2 ;  /* 0x00000004e0027c25 */ /* 0x000fc8000f8e0002 */
[----:B------:R-:W3:Y:S01]  /*24af0*/  @P0 LDC R13, c[0x0][0xbec] ;  /* 0x0002fb00ff0d0b82 */ /* 0x000ee20000000800 */
[----:B------:R-:W-:Y:S01]  /*24b00*/  IMAD R7, R224, UR5, R7 ;  /* 0x00000005e0077c24 */ /* 0x000fe2000f8e0207 */
[----:B------:R-:W-:-:S03]  /*24b10*/  ULDC.64 UR4, c[0x0][0xb98] ;  /* 0x0002e60000047ab9 */ /* 0x000fc60000000a00 */
[----:B------:R-:W-:-:S03]  /*24b20*/  IMAD.IADD R3, R3, 0x1, R7 ;  /* 0x0000000103037824 */ /* 0x000fc600078e0207 */
[----:B------:R-:W5:Y:S01]  /*24b30*/  @P0 LDC R15, c[0x0][0xbf0] ;  /* 0x0002fc00ff0f0b82 */ /* 0x000f620000000800 */
[----:B------:R-:W-:-:S04]  /*24b40*/  IMAD.WIDE.U32 R2, R221, UR4, R2 ;  /* 0x00000004dd027c25 */ /* 0x000fc8000f8e0002 */
[----:B---3--:R-:W-:-:S05]  /*24b50*/  @P0 IMAD.HI.U32 R4, R8, R13, RZ ;  /* 0x0000000d08040227 */ /* 0x008fca00078e00ff */
        /* <DEDUP_REMOVED lines=19> */
.L_x_2829:
[----:B------:R-:W-:Y:S05]  /*24c90*/  BSYNC B1 ;  /* 0x0000000000017941 */ /* 0x000fea0003800000 */
.L_x_2828:
[----:B------:R-:W-:Y:S01]  /*24ca0*/  ULDC.64 UR4, c[0x0][0xaa0] ;  /* 0x0002a80000047ab9 */ /* 0x000fe20000000a00 */
[----:B------:R-:W-:Y:S01]  /*24cb0*/  LEA R7, R223, R229, 0x5 ;  /* 0x000000e5df077211 */ /* 0x000fe200078e28ff */
[----:B---3--:R-:W-:-:S04]  /*24cc0*/  IMAD R3, R11, UR4, RZ ;  /* 0x000000040b037c24 */ /* 0x008fc8000f8e02ff */
[C---:B------:R-:W-:Y:S02]  /*24cd0*/  IMAD R5, R0.reuse, UR5, R3 ;  /* 0x0000000500057c24 */ /* 0x040fe4000f8e0203 */
[----:B------:R-:W-:Y:S01]  /*24ce0*/  IMAD.WIDE.U32 R2, R0, UR4, RZ ;  /* 0x0000000400027c25 */ /* 0x000fe2000f8e00ff */
[----:B------:R-:W-:-:S03]  /*24cf0*/  ULDC.64 UR4, c[0x0][0xae8] ;  /* 0x0002ba0000047ab9 */ /* 0x000fc60000000a00 */
[----:B------:R-:W-:Y:S02]  /*24d00*/  IMAD.IADD R9, R212, 0x1, R7 ;  /* 0x00000001d4097824 */ /* 0x000fe400078e0207 */
[----:B------:R-:W-:Y:S02]  /*24d10*/  IMAD.IADD R3, R3, 0x1, R5 ;  /* 0x0000000103037824 */ /* 0x000fe400078e0205 */
[----:B------:R-:W-:Y:S02]  /*24d20*/  IMAD R7, R10, UR4, RZ ;  /* 0x000000040a077c24 */ /* 0x000fe4000f8e02ff */
[----:B--2---:R-:W-:-:S04]  /*24d30*/  @P2 IMAD.HI.U32 R0, R9, R12, RZ ;  /* 0x0000000c09002227 */ /* 0x004fc800078e00ff */
[C---:B------:R-:W-:Y:S02]  /*24d40*/  IMAD R7, R224.reuse, UR5, R7 ;  /* 0x00000005e0077c24 */ /* 0x040fe4000f8e0207 */
[----:B------:R-:W-:Y:S01]  /*24d50*/  IMAD.WIDE.U32 R2, R224, UR4, R2 ;  /* 0x00000004e0027c25 */ /* 0x000fe2000f8e0002 */
[----:B------:R-:W-:-:S03]  /*24d60*/  ULDC.64 UR4, c[0x0][0xaf0] ;  /* 0x0002bc0000047ab9 */ /* 0x000fc60000000a00 */
[----:B------:R-:W-:Y:S01]  /*24d70*/  IMAD.MOV.U32 R5, RZ, RZ, R9 ;  /* 0x000000ffff057224 */ /* 0x000fe200078e0009 */
[----:B----4-:R-:W-:Y:S01]  /*24d80*/  @P2 SHF.R.U32.HI R5, RZ, R27, R0 ;  /* 0x0000001bff052219 */ /* 0x010fe20000011600 */
[----:B------:R-:W-:Y:S02]  /*24d90*/  IMAD R4, R227, UR4, RZ ;  /* 0x00000004e3047c24 */ /* 0x000fe4000f8e02ff */
        /* <DEDUP_REMOVED lines=25> */
.L_x_3061:
[----:B------:R-:W-:Y:S01]  /*24f30*/  IMAD R25, R6, R25, RZ ;  /* 0x0000001906197224 */ /* 0x000fe200078e02ff */
[----:B------:R-:W-:Y:S01]  /*24f40*/  BSSY B1, `(.L_x_2831) ;  /* 0x000000f000017945 */ /* 0x000fe20003800000 */
[----:B------:R-:W-:-:S05]  /*24f50*/  IMAD.IADD R212, R229, 0x1, R212 ;  /* 0x00000001e5d47824 */ /* 0x000fca00078e02d4 */
        /* <DEDUP_REMOVED lines=13> */
.L_x_2832:
[----:B------:R-:W-:Y:S05]  /*25030*/  BSYNC B1 ;  /* 0x0000000000017941 */ /* 0x000fea0003800000 */
.L_x_2831:
[----:B------:R-:W-:-:S03]  /*25040*/  UMOV UR4, 0xffffffff ;  /* 0xffffffff00047882 */ /* 0x000fc60000000000 */
[----:B------:R-:W-:Y:S05]  /*25050*/  BRA.DIV UR4, `(.L_x_2833) ;  /* 0x000000a204dc7947 */ /* 0x000fea000b800000 */
[----:B---3--:R3:W0:Y:S04]  /*25060*/  SHFL.IDX PT, R0, R3, 0x1, 0x181f ;  /* 0x00381f0003007f89 */ /* 0x00862800000e0000 */
[----:B----4-:R3:W4:Y:S02]  /*25070*/  SHFL.IDX PT, R14, R2, 0x1, 0x181f ;  /* 0x00381f00020e7f89 */ /* 0x01072400000e0000 */
.L_x_3065:
[----:B------:R-:W-:Y:S01]  /*25080*/  IADD3 R4, R212, 0x20, RZ ;  /* 0x00000020d4047810 */ /* 0x000fe20007ffe0ff */
[----:B------:R-:W-:Y:S03]  /*25090*/  BSSY B1, `(.L_x_2834) ;  /* 0x000000e000017945 */ /* 0x000fe60003800000 */
        /* <DEDUP_REMOVED lines=13> */
.L_x_2835:
[----:B------:R-:W-:Y:S05]  /*25170*/  BSYNC B1 ;  /* 0x0000000000017941 */ /* 0x000fea0003800000 */
.L_x_2834:
[----:B------:R-:W-:-:S03]  /*25180*/  UMOV UR4, 0xffffffff ;  /* 0xffffffff00047882 */ /* 0x000fc60000000000 */
[----:B------:R-:W-:Y:S05]  /*25190*/  BRA.DIV UR4, `(.L_x_2836) ;  /* 0x000000a204d47947 */ /* 0x000fea000b800000 */
[----:B0-----:R0:W0:Y:S04]  /*251a0*/  SHFL.IDX PT, R0, R3, 0x2, 0x181f ;  /* 0x00581f0003007f89 */ /* 0x00102800000e0000 */
[----:B----4-:R4:W0:Y:S02]  /*251b0*/  SHFL.IDX PT, R14, R2, 0x2, 0x181f ;  /* 0x00581f00020e7f89 */ /* 0x01082400000e0000 */
.L_x_3069:
        /* <DEDUP_REMOVED lines=15> */
.L_x_2838:
[----:B------:R-:W-:Y:S05]  /*252b0*/  BSYNC B1 ;  /* 0x0000000000017941 */ /* 0x000fea0003800000 */
.L_x_2837:
[----:B------:R-:W-:-:S03]  /*252c0*/  UMOV UR4, 0xffffffff ;  /* 0xffffffff00047882 */ /* 0x000fc60000000000 */
[----:B------:R-:W-:Y:S05]  /*252d0*/  BRA.DIV UR4, `(.L_x_2839) ;  /* 0x000000a204cc7947 */ /* 0x000fea000b800000 */
[----:B0-----:R0:W0:Y:S04]  /*252e0*/  SHFL.IDX PT, R0, R3, 0x3, 0x181f ;  /* 0x00781f0003007f89 */ /* 0x00102800000e0000 */
[----:B------:R0:W0:Y:S02]  /*252f0*/  SHFL.IDX PT, R14, R2, 0x3, 0x181f ;  /* 0x00781f00020e7f89 */ /* 0x00002400000e0000 */
.L_x_3073:
[----:B0-234-:R-:W-:-:S05]  /*25300*/  VIADD R2, R212, 0x60 ;  /* 0x00000060d4027836 */ /* 0x01dfca0000000000 */
        /* <DEDUP_REMOVED lines=13> */
.L_x_2826:
[----:B------:R-:W-:Y:S05]  /*253e0*/  BSYNC B0 ;  /* 0x0000000000007941 */ /* 0x000fea0003800000 */
.L_x_2816:
[----:B------:R-:W-:Y:S02]  /*253f0*/  ULDC UR4, c[0x0][0xc3c] ;  /* 0x00030f0000047ab9 */ /* 0x000fe40000000800 */
[----:B-1----:R-:W-:-:S13]  /*25400*/  ISETP.GE.AND P0, PT, R23, UR4, PT ;  /* 0x0000000417007c0c */ /* 0x002fda000bf06270 */
[----:B------:R-:W-:Y:S05]  /*25410*/  @!P0 BRA `(.L_x_2840) ;  /* 0xfffffdc000388947 */ /* 0x000fea000383ffff */
[----:B------:R-:W-:Y:S05]  /*25420*/  BRA `(.L_x_2628) ;  /* 0x0000007c00dc7947 */ /* 0x000fea0003800000 */
.L_x_2626:
        /* <DEDUP_REMOVED lines=58> */
.L_x_2846:
        /* <DEDUP_REMOVED lines=12> */
.L_x_2845:
[----:B------:R-:W-:Y:S05]  /*25890*/  BSYNC B0 ;  /* 0x0000000000007941 */ /* 0x000fea0003800000 */
.L_x_2844:
[----:B0----5:R-:W0:Y:S02]  /*258a0*/  SHFL.UP PT, R2, R0, 0x1, RZ ;  /* 0x0420000000027989 */ /* 0x021e2400000e00ff */
        /* <DEDUP_REMOVED lines=16> */
[----:B------:R-:W-:-:S04]  /*259b0*/  IADD3 R4, R3, R4, RZ ;  /* 0x0000000403047210 */ /* 0x000fc80007ffe0ff */
[----:B------:R-:W-:-:S13]  /*259c0*/  ISETP.GT.AND P6, PT, R4, UR6, PT ;  /* 0x0000000604007c0c */ /* 0x000fda000bfc4270 */
[----:B------:R-:W-:Y:S05]  /*259d0*/  @!P6 BRA `(.L_x_2846) ;  /* 0xfffffffc007ce947 */ /* 0x000fea000383ffff */
.L_x_2842:
        /* <DEDUP_REMOVED lines=20> */
.L_x_2847:
[----:B-1----:R-:W-:Y:S01]  /*25b20*/  IADD3 R2, RZ, -R3, RZ ;  /* 0x80000003ff027210 */ /* 0x002fe20007ffe0ff */
[----:B---3--:R-:W-:-:S04]  /*25b30*/  IMAD R16, R16, UR5, R11 ;  /* 0x0000000510107c24 */ /* 0x008fc8000f8e020b */
        /* <DEDUP_REMOVED lines=8> */
[----:B------:R-:W-:Y:S01]  /*25bc0*/  IMAD.MOV.U32 R3, RZ, RZ, R6 ;  /* 0x000000ffff037224 */ /* 0x000fe200078e0006 */
[----:B------:R-:W-:-:S03]  /*25bd0*/  MOV R6, R8 ;  /* 0x0000000800067202 */ /* 0x000fc60000000f00 */
        /* <DEDUP_REMOVED lines=13> */
[----:B------:R-:W-:-:S03]  /*25cb0*/  IMAD.MOV R2, RZ, RZ, -R2 ;  /* 0x000000ffff027224 */ /* 0x000fc600078e0a02 */
[----:B------:R-:W-:Y:S01]  /*25cc0*/  IADD3 R6, -R11, RZ, RZ ;  /* 0x000000ff0b067210 */ /* 0x000fe20007ffe1ff */
[----:B------:R-:W-:Y:S02]  /*25cd0*/  IMAD R4, R4, R2, R9 ;  /* 0x0000000204047224 */ /* 0x000fe400078e0209 */
[----:B------:R-:W-:Y:S01]  /*25ce0*/  IMAD.MOV.U32 R2, RZ, RZ, RZ ;  /* 0x000000ffff027224 */ /* 0x000fe200078e00ff */
[----:B------:R-:W-:Y:S02]  /*25cf0*/  VIADDMNMX R13, R6, UR5, R7, PT ;  /* 0x00000005060d7c46 */ /* 0x000fe4000b800107 */
[----:B------:R-:W-:Y:S02]  /*25d00*/  IABS R9, R4 ;  /* 0x0000000400097213 */ /* 0x000fe40000000000 */
[-C--:B------:R-:W-:Y:S01]  /*25d10*/  IABS R8, R13.reuse ;  /* 0x0000000d00087213 */ /* 0x080fe20000000000 */
[----:B------:R-:W-:Y:S01]  /*25d20*/  IMAD.MOV R18, RZ, RZ, -R13 ;  /* 0x000000ffff127224 */ /* 0x000fe200078e0a0d */
[----:B0-----:R-:W-:-:S02]  /*25d30*/  IABS R10, R13 ;  /* 0x0000000d000a7213 */ /* 0x001fc40000000000 */
[----:B------:R-:W0:Y:S08]  /*25d40*/  I2F.RP R6, R8 ;  /* 0x0000000800067306 */ /* 0x000e300000209400 */
[----:B0-----:R-:W0:Y:S02]  /*25d50*/  MUFU.RCP R6, R6 ;  /* 0x0000000600067308 */ /* 0x001e240000001000 */
[----:B0-----:R-:W-:-:S06]  /*25d60*/  VIADD R3, R6, 0xffffffe ;  /* 0x0ffffffe06037836 */ /* 0x001fcc0000000000 */
[----:B------:R-:W0:Y:S02]  /*25d70*/  F2I.FTZ.U32.TRUNC.NTZ R3, R3 ;  /* 0x0000000300037305 */ /* 0x000e24000021f000 */
[----:B0-----:R-:W-:-:S04]  /*25d80*/  IMAD.MOV R7, RZ, RZ, -R3 ;  /* 0x000000ffff077224 */ /* 0x001fc800078e0a03 */
[----:B------:R-:W-:-:S04]  /*25d90*/  IMAD R7, R7, R8, RZ ;  /* 0x0000000807077224 */ /* 0x000fc800078e02ff */
[----:B------:R-:W-:Y:S01]  /*25da0*/  IMAD.HI.U32 R2, R3, R7, R2 ;  /* 0x0000000703027227 */ /* 0x000fe200078e0002 */
[----:B------:R-:W-:-:S05]  /*25db0*/  IADD3 R3, RZ, -R10, RZ ;  /* 0x8000000aff037210 */ /* 0x000fca0007ffe0ff */
        /* <DEDUP_REMOVED lines=8> */
[----:B------:R-:W-:Y:S02]  /*25e40*/  ISETP.GE.AND P2, PT, R3, RZ, PT ;  /* 0x000000ff0300720c */ /* 0x000fe40003f46270 */
[----:B------:R-:W-:-:S05]  /*25e50*/  IADD3 R3, R4, R11, RZ ;  /* 0x0000000b04037210 */ /* 0x000fca0007ffe0ff */
[----:B------:R-:W-:-:S06]  /*25e60*/  @P0 VIADD R2, R2, 0x1 ;  /* 0x0000000102020836 */ /* 0x000fcc0000000000 */
[----:B------:R-:W-:Y:S01]  /*25e70*/  @!P2 IMAD.MOV R2, RZ, RZ, -R2 ;  /* 0x000000ffff02a224 */ /* 0x000fe200078e0a02 */
[----:B------:R-:W-:-:S04]  /*25e80*/  @!P1 LOP3.LUT R2, RZ, R13, RZ, 0x33, !PT ;  /* 0x0000000dff029212 */ /* 0x000fc800078e33ff */
[----:B------:R-:W-:Y:S01]  /*25e90*/  LOP3.LUT R17, RZ, R2, RZ, 0x33, !PT ;  /* 0x00000002ff117212 */ /* 0x000fe200078e33ff */
[----:B------:R-:W-:-:S04]  /*25ea0*/  IMAD R18, R2, R18, R3 ;  /* 0x0000001202127224 */ /* 0x000fc800078e0203 */
[----:B------:R-:W-:Y:S01]  /*25eb0*/  IMAD.IADD R17, R0, 0x1, R17 ;  /* 0x0000000100117824 */ /* 0x000fe200078e0211 */
[----:B------:R-:W-:Y:S06]  /*25ec0*/  BRA `(.L_x_2848) ;  /* 0x00000000000c7947 */ /* 0x000fec0003800000 */
.L_x_2843:
[----:B------:R-:W-:Y:S01]  /*25ed0*/  IMAD.MOV.U32 R17, RZ, RZ, RZ ;  /* 0x000000ffff117224 */ /* 0x000fe200078e00ff */
[----:B------:R-:W-:Y:S01]  /*25ee0*/  MOV R18, RZ ;  /* 0x000000ff00127202 */ /* 0x000fe20000000f00 */
[----:B------:R-:W-:-:S07]  /*25ef0*/  IMAD.U32 R16, RZ, RZ, UR6 ;  /* 0x00000006ff107e24 */ /* 0x000fce000f8e00ff */
.L_x_2848:
[----:B------:R-:W-:-:S13]  /*25f00*/  ISETP.NE.AND P0, PT, R5, RZ, PT ;  /* 0x000000ff0500720c */ /* 0x000fda0003f05270 */
[----:B------:R-:W0:Y:S01]  /*25f10*/  @!P0 S2R R3, SR_CgaCtaId ;  /* 0x0000000000038919 */ /* 0x000e220000008800 */
[----:B------:R-:W-:-:S04]  /*25f20*/  @!P0 MOV R0, 0x400 ;  /* 0x0000040000008802 */ /* 0x000fc80000000f00 */
[----:B0-----:R-:W-:-:S05]  /*25f30*/  @!P0 LEA R0, R3, R0, 0x18 ;  /* 0x0000000003008211 */ /* 0x001fca00078ec0ff */
[----:B------:R2:W-:Y:S01]  /*25f40*/  @!P0 STS.128 [R0+0x298d0], R16 ;  /* 0x0298d01000008388 */ /* 0x0005e20000000c00 */
[----:B------:R-:W-:Y:S06]  /*25f50*/  BAR.ARV 0x5, 0x180 ;  /* 0x0146000000007b1d */ /* 0x000fec0000002000 */
.L_x_2841:
        /* <DEDUP_REMOVED lines=19> */
[C---:B0-----:R-:W-:Y:S01]  /*26090*/  IMAD.SHL.U32 R2, R12.reuse, 0x10, RZ ;  /* 0x000000100c027824 */ /* 0x041fe200078e00ff */
[C---:B------:R-:W-:Y:S01]  /*260a0*/  SHF.L.U32 R11, R12.reuse, 0x1, RZ ;  /* 0x000000010c0b7819 */ /* 0x040fe200000006ff */
[C---:B------:R-:W-:Y:S01]  /*260b0*/  IMAD.SHL.U32 R3, R12.reuse, 0x80, RZ ;  /* 0x000000800c037824 */ /* 0x040fe200078e00ff */
[----:B------:R-:W-:Y:S01]  /*260c0*/  SHF.R.U32.HI R7, RZ, 0x5, R10 ;  /* 0x00000005ff077819 */ /* 0x000fe2000001160a */
[----:B------:R-:W-:Y:S01]  /*260d0*/  IMAD.SHL.U32 R37, R12, 0x4, RZ ;  /* 0x000000040c257824 */ /* 0x000fe200078e00ff */
[----:B--2---:R-:W-:-:S02]  /*260e0*/  LOP3.LUT R0, R2, 0x1b0, RZ, 0xc0, !PT ;  /* 0x000001b002007812 */ /* 0x004fc400078ec0ff */
[----:B------:R-:W-:Y:S01]  /*260f0*/  SHF.R.U32.HI R5, RZ, 0x1, R12 ;  /* 0x00000001ff057819 */ /* 0x000fe2000001160c */
[----:B------:R-:W-:Y:S01]  /*26100*/  IMAD.SHL.U32 R9, R7, 0x200, RZ ;  /* 0x0000020007097824 */ /* 0x000fe200078e00ff */
[----:B------:R-:W-:Y:S01]  /*26110*/  LOP3.LUT R11, R0, 0x30, R11, 0x78, !PT ;  /* 0x00000030000b7812 */ /* 0x000fe200078e780b */
[----:B------:R-:W-:Y:S01]  /*26120*/  IMAD.SHL.U32 R0, R12, 0x20, RZ ;  /* 0x000000200c007824 */ /* 0x000fe200078e00ff */
[----:B------:R-:W-:Y:S02]  /*26130*/  LOP3.LUT R4, R3, 0x380, RZ, 0xc0, !PT ;  /* 0x0000038003047812 */ /* 0x000fe400078ec0ff */
[----:B------:R-:W-:Y:S02]  /*26140*/  LOP3.LUT R6, R9, 0x40, R2, 0xf8, !PT ;  /* 0x0000004009067812 */ /* 0x000fe400078ef802 */
[----:B------:R-:W-:Y:S02]  /*26150*/  LOP3.LUT R5, R4, 0x30, R5, 0xf8, !PT ;  /* 0x0000003004057812 */ /* 0x000fe400078ef805 */
[----:B------:R-:W-:-:S02]  /*26160*/  LOP3.LUT R4, R0, 0x80, RZ, 0xc0, !PT ;  /* 0x0000008000047812 */ /* 0x000fc400078ec0ff */
[----:B------:R-:W-:Y:S02]  /*26170*/  LOP3.LUT R8, R6, R11, RZ, 0xfc, !PT ;  /* 0x0000000b06087212 */ /* 0x000fe400078efcff */
[----:B------:R-:W-:Y:S02]  /*26180*/  LOP3.LUT R6, R4, 0x10, R12, 0xf8, !PT ;  /* 0x0000001004067812 */ /* 0x000fe400078ef80c */
[----:B------:R-:W-:Y:S01]  /*26190*/  LOP3.LUT R9, R9, 0x60, R0, 0xf8, !PT ;  /* 0x0000006009097812 */ /* 0x000fe200078ef800 */
[----:B------:R-:W-:Y:S01]  /*261a0*/  STL [R1+0x14], R8 ;  /* 0x0000140801007387 */ /* 0x000fe20000100800 */
[----:B------:R-:W-:Y:S02]  /*261b0*/  LOP3.LUT R4, R5, 0x70, R2, 0x78, !PT ;  /* 0x0000007005047812 */ /* 0x000fe400078e7802 */
[----:B------:R-:W-:Y:S02]  /*261c0*/  LOP3.LUT R6, R6, 0x10, R37, 0x78, !PT ;  /* 0x0000001006067812 */ /* 0x000fe400078e7825 */
[----:B------:R-:W-:-:S02]  /*261d0*/  LOP3.LUT R9, R9, 0x100, R0, 0xf8, !PT ;  /* 0x0000010009097812 */ /* 0x000fc400078ef800 */
[----:B------:R-:W-:Y:S02]  /*261e0*/  LOP3.LUT R4, R4, 0xc00, R3, 0xf8, !PT ;  /* 0x00000c0004047812 */ /* 0x000fe400078ef803 */
[----:B------:R-:W-:Y:S02]  /*261f0*/  LOP3.LUT R3, R9, R6, RZ, 0xfc, !PT ;  /* 0x0000000609037212 */ /* 0x000fe400078efcff */
[----:B------:R-:W-:Y:S01]  /*26200*/  R2P PR, R12, 0x14 ;  /* 0x000000140c007804 */ /* 0x000fe20000000000 */
[----:B------:R3:W-:Y:S01]  /*26210*/  STL [R1+0x20], R4 ;  /* 0x0000200401007387 */ /* 0x0007e20000100800 */
[----:B------:R-:W-:Y:S02]  /*26220*/  LOP3.LUT R11, R0, 0x380, RZ, 0xc0, !PT ;  /* 0x00000380000b7812 */ /* 0x000fe400078ec0ff */
[----:B------:R-:W-:Y:S01]  /*26230*/  SHF.L.U32 R6, R7, 0xa, RZ ;  /* 0x0000000a07067819 */ /* 0x000fe200000006ff */
[----:B------:R0:W-:Y:S01]  /*26240*/  STL [R1+0x1c], R3 ;  /* 0x00001c0301007387 */ /* 0x0001e20000100800 */
[----:B------:R-:W-:-:S02]  /*26250*/  SHF.R.U32.HI R5, RZ, 0x2, R10 ;  /* 0x00000002ff057819 */ /* 0x000fc4000001160a */
[----:B------:R-:W-:Y:S02]  /*26260*/  LOP3.LUT R11, R11, 0x30, R2, 0xf8, !PT ;  /* 0x000000300b0b7812 */ /* 0x000fe400078ef802 */
[----:B------:R-:W-:Y:S01]  /*26270*/  LOP3.LUT R2, R2, 0x30, RZ, 0xc0, !PT ;  /* 0x0000003002027812 */ /* 0x000fe200078ec0ff */
[----:B---3--:R-:W-:Y:S01]  /*26280*/  IMAD.U32 R4, RZ, RZ, UR4 ;  /* 0x00000004ff047e24 */ /* 0x008fe2000f8e00ff */
[----:B------:R-:W-:Y:S02]  /*26290*/  LOP3.LUT R0, R5, 0x60, R0, 0xf8, !PT ;  /* 0x0000006005007812 */ /* 0x000fe400078ef800 */
        /* <DEDUP_REMOVED lines=14> */
.L_x_2965:
[----:B------:R-:W0:Y:S02]  /*26380*/  LDC.64 R24, c[0x0][0xc88] ;  /* 0x00032200ff187b82 */ /* 0x000e240000000a00 */
[----:B0-----:R-:W-:-:S06]  /*26390*/  IMAD.WIDE R24, R19, 0x4, R24 ;  /* 0x0000000413187825 */ /* 0x001fcc00078e0218 */
[----:B--2---:R-:W2:Y:S01]  /*263a0*/  LDG.E R24, desc[UR50][R24.64] ;  /* 0x0000003218187981 */ /* 0x004ea2000c1e1900 */
[----:B------:R-:W-:Y:S05]  /*263b0*/  YIELD ;  /* 0x0000000000007946 */ /* 0x000fea0003800000 */
[----:B------:R-:W-:Y:S01]  /*263c0*/  ULDC.64 UR4, c[0x0][0xa28] ;  /* 0x00028a0000047ab9 */ /* 0x000fe20000000a00 */
[----:B------:R-:W-:Y:S01]  /*263d0*/  IMAD.MOV.U32 R8, RZ, RZ, RZ ;  /* 0x000000ffff087224 */ /* 0x000fe200078e00ff */
[----:B------:R-:W-:Y:S01]  /*263e0*/  ISETP.NE.U32.AND P0, PT, RZ, UR4, PT ;  /* 0x00000004ff007c0c */ /* 0x000fe2000bf05070 */
[----:B------:R-:W-:Y:S01]  /*263f0*/  ULDC.64 UR6, c[0x0][0xa10] ;  /* 0x0002840000067ab9 */ /* 0x000fe20000000a00 */
[----:B------:R-:W-:Y:S01]  /*26400*/  IMAD.MOV.U32 R29, RZ, RZ, RZ ;  /* 0x000000ffff1d7224 */ /* 0x000fe200078e00ff */
[----:B------:R-:W-:Y:S01]  /*26410*/  ULDC.64 UR8, c[0x0][0xa18] ;  /* 0x0002860000087ab9 */ /* 0x000fe20000000a00 */
[----:B------:R-:W-:-:S02]  /*26420*/  ISETP.NE.AND.EX P0, PT, RZ, UR5, PT, P0 ;  /* 0x00000005ff007c0c */ /* 0x000fc4000bf05300 */
[----:B-12---:R-:W-:-:S11]  /*26430*/  SHF.R.S32.HI R0, RZ, 0x1f, R24 ;  /* 0x0000001fff007819 */ /* 0x006fd60000011418 */
[C---:B------:R-:W-:Y:S01]  /*26440*/  @P0 LEA R2, P1, R24.reuse, UR4, 0x2 ;  /* 0x0000000418020c11 */ /* 0x040fe2000f8210ff */
[C---:B------:R-:W-:Y:S01]  /*26450*/  IMAD.SHL.U32 R25, R24.reuse, 0x4, RZ ;  /* 0x0000000418197824 */ /* 0x040fe200078e00ff */
[C-C-:B------:R-:W-:Y:S01]  /*26460*/  SHF.L.U64.HI R26, R24.reuse, 0x2, R0.reuse ;  /* 0x00000002181a7819 */ /* 0x140fe20000010200 */
[----:B------:R0:W-:Y:S01]  /*26470*/  STL [R1+0x38], R0 ;  /* 0x0000380001007387 */ /* 0x0001e20000100800 */
[----:B------:R-:W-:Y:S01]  /*26480*/  @P0 LEA.HI.X R3, R24, UR5, R0, 0x2, P1 ;  /* 0x0000000518030c11 */ /* 0x000fe200088f1400 */
[----:B------:R-:W-:-:S04]  /*26490*/  ULDC.64 UR4, c[0x0][0xa00] ;  /* 0x0002800000047ab9 */ /* 0x000fc80000000a00 */
[----:B------:R1:W2:Y:S01]  /*264a0*/  @P0 LDG.E R8, desc[UR50][R2.64] ;  /* 0x0000003202080981 */ /* 0x0002a2000c1e1900 */
[----:B------:R-:W-:Y:S02]  /*264b0*/  ISETP.NE.U32.AND P0, PT, RZ, UR4, PT ;  /* 0x00000004ff007c0c */ /* 0x000fe4000bf05070 */
[----:B------:R-:W-:Y:S02]  /*264c0*/  ISETP.NE.U32.AND P1, PT, RZ, UR6, PT ;  /* 0x00000006ff007c0c */ /* 0x000fe4000bf25070 */
[----:B------:R-:W-:Y:S02]  /*264d0*/  ISETP.NE.AND.EX P0, PT, RZ, UR5, PT, P0 ;  /* 0x00000005ff007c0c */ /* 0x000fe4000bf05300 */
[----:B------:R-:W-:Y:S02]  /*264e0*/  ISETP.NE.AND.EX P1, PT, RZ, UR7, PT, P1 ;  /* 0x00000007ff007c0c */ /* 0x000fe4000bf25310 */
[C---:B------:R-:W-:Y:S02]  /*264f0*/  IADD3 R4, P4, R25.reuse, UR6, RZ ;  /* 0x0000000619047c10 */ /* 0x040fe4000ff9e0ff */
[----:B-1----:R-:W-:-:S02]  /*26500*/  IADD3 R2, P3, R25, UR4, RZ ;  /* 0x0000000419027c10 */ /* 0x002fc4000ff7e0ff */
[----:B0-----:R-:W-:Y:S02]  /*26510*/  MOV R0, RZ ;  /* 0x000000ff00007202 */ /* 0x001fe40000000f00 */
[C---:B------:R-:W-:Y:S02]  /*26520*/  IADD3.X R3, R26.reuse, UR5, RZ, P3, !PT ;  /* 0x000000051a037c10 */ /* 0x040fe40009ffe4ff */
[----:B------:R-:W-:Y:S02]  /*26530*/  IADD3.X R5, R26, UR7, RZ, P4, !PT ;  /* 0x000000071a057c10 */ /* 0x000fe4000a7fe4ff */
[----:B------:R-:W-:Y:S01]  /*26540*/  ISETP.NE.U32.AND P2, PT, RZ, UR8, PT ;  /* 0x00000008ff007c0c */ /* 0x000fe2000bf45070 */
[----:B------:R-:W5:Y:S01]  /*26550*/  @P0 LDG.E R29, desc[UR50][R2.64] ;  /* 0x00000032021d0981 */ /* 0x000f62000c1e1900 */
[----:B------:R-:W-:Y:S02]  /*26560*/  ULDC UR4, c[0x0][0x288] ;  /* 0x0000a20000047ab9 */ /* 0x000fe40000000800 */
[----:B------:R-:W-:Y:S01]  /*26570*/  ISETP.NE.AND.EX P2, PT, RZ, UR9, PT, P2 ;  /* 0x00000009ff007c0c */ /* 0x000fe2000bf45320 */
[----:B------:R-:W5:Y:S01]  /*26580*/  @P1 LDG.E R0, desc[UR50][R4.64] ;  /* 0x0000003204001981 */ /* 0x000f62000c1e1900 */
[----:B------:R-:W-:Y:S01]  /*26590*/  IMAD.U32 R30, RZ, RZ, UR4 ;  /* 0x00000004ff1e7e24 */ /* 0x000fe2000f8e00ff */
[----:B------:R-:W-:-:S02]  /*265a0*/  ULDC.64 UR4, c[0x0][0x418] ;  /* 0x0001060000047ab9 */ /* 0x000fc40000000a00 */
[----:B------:R-:W-:-:S03]  /*265b0*/  UISETP.NE.U32.AND UP0, UPT, UR4, URZ, UPT ;  /* 0x0000003f0400728c */ /* 0x000fc6000bf05070 */
[----:B------:R-:W-:Y:S01]  /*265c0*/  ULDC UR4, c[0x0][0x424] ;  /* 0x0001090000047ab9 */ /* 0x000fe20000000800 */
[----:B------:R-:W-:-:S03]  /*265d0*/  UISETP.NE.AND.EX UP0, UPT, UR5, URZ, UPT, UP0 ;  /* 0x0000003f0500728c */ /* 0x000fc6000bf05300 */
[----:B------:R-:W-:Y:S01]  /*265e0*/  ULDC UR5, c[0x0][0x2f0] ;  /* 0x0000bc0000057ab9 */ /* 0x000fe20000000800 */
[----:B------:R-:W-:Y:S01]  /*265f0*/  @P2 IADD3 R6, P3, R25, UR8, RZ ;  /* 0x0000000819062c10 */ /* 0x000fe2000ff7e0ff */
[----:B------:R-:W-:-:S03]  /*26600*/  USEL UR4, UR4, 0x1, UP0 ;  /* 0x0000000104047887 */ /* 0x000fc60008000000 */
[----:B------:R-:W-:Y:S01]  /*26610*/  @P2 IADD3.X R7, R26, UR9, RZ, P3, !PT ;  /* 0x000000091a072c10 */ /* 0x000fe20009ffe4ff */
[----:B------:R-:W-:-:S03]  /*26620*/  UIMAD UR4, UR4, UR5, URZ ;  /* 0x00000005040472a4 */ /* 0x000fc6000f8e023f */
[----:B------:R-:W-:Y:S01]  /*26630*/  ULDC UR5, c[0x0][0x348] ;  /* 0x0000d20000057ab9 */ /* 0x000fe20000000800 */
[----:B------:R0:W5:Y:S02]  /*26640*/  @P2 LDG.E R30, desc[UR50][R6.64] ;  /* 0x00000032061e2981 */ /* 0x000164000c1e1900 */
        /* <DEDUP_REMOVED lines=8> */
.L_x_2850:
        /* <DEDUP_REMOVED lines=9> */
.L_x_2851:
        /* <DEDUP_REMOVED lines=9> */
.L_x_2852:
[----:B-1----:R-:W2:Y:S01]  /*267f0*/  @P1 LDG.E R2, desc[UR50][R4.64] ;  /* 0x0000003204021981 */ /* 0x002ea2000c1e1900 */
[----:B------:R-:W1:Y:S03]  /*26800*/  LDC R3, c[0x0][0x448] ;  /* 0x00011200ff037b82 */ /* 0x000e660000000800 */
[----:B------:R3:W2:Y:S01]  /*26810*/  @P1 LDG.E R4, desc[UR50][R4.64+0x4] ;  /* 0x0000043204041981 */ /* 0x0006a2000c1e1900 */
[----:B-----5:R-:W-:Y:S01]  /*26820*/  IADD3 R7, -R8, R7, RZ ;  /* 0x0000000708077210 */ /* 0x020fe20007ffe1ff */
[----:B------:R-:W-:Y:S01]  /*26830*/  BSSY B0, `(.L_x_2853) ;  /* 0x0000125000007945 */ /* 0x000fe20003800000 */
[----:B-1----:R-:W-:-:S13]  /*26840*/  ISETP.NE.AND P0, PT, R3, 0x1, PT ;  /* 0x000000010300780c */ /* 0x002fda0003f05270 */
[----:B------:R-:W1:Y:S08]  /*26850*/  @P0 LDC R3, c[0x0][0x44c] ;  /* 0x00011300ff030b82 */ /* 0x000e700000000800 */
[----:B---3--:R-:W3:Y:S01]  /*26860*/  @P0 LDC R5, c[0x0][0x450] ;  /* 0x00011400ff050b82 */ /* 0x008ee20000000800 */
[----:B--2---:R-:W-:Y:S02]  /*26870*/  @P1 IMAD.IADD R6, R4, 0x1, -R2 ;  /* 0x0000000104061824 */ /* 0x004fe400078e0a02 */
[----:B------:R-:W-:-:S02]  /*26880*/  IMAD.SHL.U32 R2, R17, 0x80, RZ ;  /* 0x0000008011027824 */ /* 0x000fc400078e00ff */
[----:B------:R-:W-:Y:S02]  /*26890*/  IMAD.IADD R27, R7, 0x1, R6 ;  /* 0x00000001071b7824 */ /* 0x000fe400078e0206 */
[----:B------:R-:W-:Y:S02]  /*268a0*/  VIADD R2, R2, 0x7f ;  /* 0x0000007f02027836 */ /* 0x000fe40000000000 */
[C---:B------:R-:W-:Y:S01]  /*268b0*/  VIADD R32, R27.reuse, 0x9f ;  /* 0x0000009f1b207836 */ /* 0x040fe20000000000 */
[----:B------:R-:W-:Y:S01]  /*268c0*/  IADD3 R20, R27, 0xa0, -R30 ;  /* 0x000000a01b147810 */ /* 0x000fe20007ffe81e */
[----:B-1----:R-:W-:-:S04]  /*268d0*/  @P0 IMAD.HI.U32 R3, R2, R3, RZ ;  /* 0x0000000302030227 */ /* 0x002fc800078e00ff */
[----:B------:R-:W-:Y:S01]  /*268e0*/  IMAD.HI R32, R32, 0x66666667, RZ ;  /* 0x6666666720207827 */ /* 0x000fe200078e02ff */
[----:B---3--:R-:W-:-:S04]  /*268f0*/  @P0 SHF.R.U32.HI R2, RZ, R5, R3 ;  /* 0x00000005ff020219 */ /* 0x008fc80000011603 */
[----:B------:R-:W-:Y:S01]  /*26900*/  SHF.R.U32.HI R3, RZ, 0x1f, R32 ;  /* 0x0000001fff037819 */ /* 0x000fe20000011620 */
[----:B------:R-:W-:-:S03]  /*26910*/  IMAD.IADD R2, R20, 0x1, R2 ;  /* 0x0000000114027824 */ /* 0x000fc600078e0202 */
[----:B------:R-:W-:Y:S01]  /*26920*/  LEA.HI.SX32 R32, R32, R3, 0x1a ;  /* 0x0000000320207211 */ /* 0x000fe200078fd2ff */
[----:B------:R-:W-:-:S05]  /*26930*/  IMAD.HI R2, R2, 0x66666667, RZ ;  /* 0x6666666702027827 */ /* 0x000fca00078e02ff */
[----:B------:R-:W-:-:S04]  /*26940*/  SHF.R.U32.HI R3, RZ, 0x1f, R2 ;  /* 0x0000001fff037819 */ /* 0x000fc80000011602 */
[----:B------:R-:W-:-:S04]  /*26950*/  LEA.HI.SX32 R3, R2, R3, 0x1a ;  /* 0x0000000302037211 */ /* 0x000fc800078fd2ff */
[----:B------:R-:W-:-:S05]  /*26960*/  VIMNMX R2, R32, R3, PT ;  /* 0x0000000320027248 */ /* 0x000fca0003fe0100 */
[--C-:B------:R-:W-:Y:S02]  /*26970*/  IMAD R2, R2, 0xa0, -R7.reuse ;  /* 0x000000a002027824 */ /* 0x100fe400078e0a07 */
[----:B------:R-:W-:-:S03]  /*26980*/  IMAD.MOV R7, RZ, RZ, -R7 ;  /* 0x000000ffff077224 */ /* 0x000fc600078e0a07 */
[----:B------:R-:W-:Y:S02]  /*26990*/  VIMNMX R2, R2, R6, PT ;  /* 0x0000000602027248 */ /* 0x000fe40003fe0100 */
[----:B------:R-:W-:-:S04]  /*269a0*/  VIMNMX R7, RZ, R7, !PT ;  /* 0x00000007ff077248 */ /* 0x000fc80007fe0100 */
[----:B------:R-:W-:Y:S01]  /*269b0*/  ISETP.GT.AND P0, PT, R2, R7, PT ;  /* 0x000000070200720c */ /* 0x000fe20003f04270 */
[----:B------:R-:W-:-:S05]  /*269c0*/  IMAD.WIDE.U32 R4, R7, -0x33333333, RZ ;  /* 0xcccccccd07047825 */ /* 0x000fca00078e00ff */
[----:B------:R-:W-:-:S05]  /*269d0*/  SHF.R.U32.HI R4, RZ, 0x7, R5 ;  /* 0x00000007ff047819 */ /* 0x000fca0000011605 */
[----:B------:R-:W-:Y:S02]  /*269e0*/  IMAD.MOV.U32 R3, RZ, RZ, R4 ;  /* 0x000000ffff037224 */ /* 0x000fe400078e0004 */
[----:B------:R-:W-:-:S05]  /*269f0*/  @P0 IADD3 R2, R2, 0x9f, RZ ;  /* 0x0000009f02020810 */ /* 0x000fca0007ffe0ff */
        /* <DEDUP_REMOVED lines=13> */
.L_x_3076:
[----:B--2---:R-:W-:Y:S02]  /*26ad0*/  ISETP.NE.AND P0, PT, R14, RZ, PT ;  /* 0x000000ff0e00720c */ /* 0x004fe40003f05270 */
[----:B------:R-:W-:-:S11]  /*26ae0*/  PLOP3.LUT P6, PT, PT, PT, PT, 0x8, 0x0 ;  /* 0x000000000000781c */ /* 0x000fd60003fce170 */
[----:B------:R-:W-:Y:S05]  /*26af0*/  @P0 BRA `(.L_x_2856) ;  /* 0x00000000000c0947 */ /* 0x000fea0003800000 */
[----:B------:R-:W-:-:S03]  /*26b00*/  UMOV UR4, 0xffffffff ;  /* 0xffffffff00047882 */ /* 0x000fc60000000000 */
[----:B------:R-:W-:Y:S05]  /*26b10*/  BRA.DIV UR4, `(.L_x_2857) ;  /* 0x0000008e04387947 */ /* 0x000fea000b800000 */
[----:B------:R-:W-:-:S13]  /*26b20*/  ELECT P6, URZ, PT ;  /* 0x00000000003f782f */ /* 0x000fda00038c0000 */
.L_x_2856:
[----:B-1----:R-:W2:Y:S01]  /*26b30*/  LDL R5, [R1+0x3c] ;  /* 0x00003c0001057983 */ /* 0x002ea20000100800 */
[----:B------:R-:W-:Y:S01]  /*26b40*/  BSSY B1, `(.L_x_2858) ;  /* 0x0000008000017945 */ /* 0x000fe20003800000 */
[----:B--2---:R-:W-:-:S05]  /*26b50*/  VIADD R5, R5, 0x1 ;  /* 0x0000000105057836 */ /* 0x004fca0000000000 */
[----:B------:R-:W-:-:S04]  /*26b60*/  LEA.HI R6, R5, R5, RZ, 0x1 ;  /* 0x0000000505067211 */ /* 0x000fc800078f08ff */
[----:B------:R-:W-:-:S05]  /*26b70*/  LOP3.LUT R6, R6, 0xfffffffe, RZ, 0xc0, !PT ;  /* 0xfffffffe06067812 */ /* 0x000fca00078ec0ff */
[----:B------:R-:W-:-:S05]  /*26b80*/  IMAD.IADD R5, R5, 0x1, -R6 ;  /* 0x0000000105057824 */ /* 0x000fca00078e0a06 */
[----:B------:R-:W-:-:S04]  /*26b90*/  SHF.L.U32 R5, R5, 0x1f, RZ ;  /* 0x0000001f05057819 */ /* 0x000fc800000006ff */
[----:B------:R-:W1:Y:S02]  /*26ba0*/  SYNCS.PHASECHK.TRANS64.TRYWAIT P0, [R22+URZ+0x29820], R5 ;  /* 0x02982005160075a7 */ /* 0x000e64000800017f */
[----:B-1----:R-:W-:Y:S05]  /*26bb0*/  @!P0 BRA `(.L_x_2859) ;  /* 0x0000008c00308947 */ /* 0x002fea0003800000 */
.L_x_3079:
[----:B------:R-:W-:Y:S05]  /*26bc0*/  BSYNC B1 ;  /* 0x0000000000017941 */ /* 0x000fea0003800000 */
.L_x_2858:
[----:B------:R-:W-:Y:S04]  /*26bd0*/  BSSY B1, `(.L_x_2860) ;  /* 0x000006c000017945 */ /* 0x000fe80003800000 */
[----:B------:R-:W-:Y:S05]  /*26be0*/  @!P6 BRA `(.L_x_2861) ;  /* 0x0000000400a8e947 */ /* 0x000fea0003800000 */
[----:B------:R-:W-:Y:S01]  /*26bf0*/  IMAD R9, R28, 0x8, R22 ;  /* 0x000000081c097824 */ /* 0x000fe200078e0216 */
[----:B0-----:R-:W-:Y:S01]  /*26c00*/  SHF.L.U32 R8, R35, 0x1f, RZ ;  /* 0x0000001f23087819 */ /* 0x001fe200000006ff */
[----:B------:R-:W0:Y:S01]  /*26c10*/  S2R R6, SR_TID.X ;  /* 0x0000000000067919 */ /* 0x000e220000002100 */
[----:B------:R-:W-:Y:S02]  /*26c20*/  BSSY B2, `(.L_x_2862) ;  /* 0x0000005000027945 */ /* 0x000fe40003800000 */
[----:B------:R-:W2:Y:S01]  /*26c30*/  SYNCS.PHASECHK.TRANS64.TRYWAIT P0, [R9+URZ+0x298a0], R8 ;  /* 0x0298a008090075a7 */ /* 0x000ea2000800017f */
[----:B0-----:R-:W-:-:S04]  /*26c40*/  LOP3.LUT R6, R6, 0x7f, RZ, 0xc0, !PT ;  /* 0x0000007f06067812 */ /* 0x001fc800078ec0ff */
[----:B------:R-:W-:Y:S01]  /*26c50*/  ISETP.NE.AND P1, PT, R6, RZ, PT ;  /* 0x000000ff0600720c */ /* 0x000fe20003f25270 */
[----:B--2---:R-:W-:-:S12]  /*26c60*/  @!P0 BRA `(.L_x_2863) ;  /* 0x0000008c00188947 */ /* 0x004fd80003800000 */
.L_x_3080:
[----:B------:R-:W-:Y:S05]  /*26c70*/  BSYNC B2 ;  /* 0x0000000000027941 */ /* 0x000fea0003800000 */
.L_x_2862:
[----:B------:R-:W-:Y:S04]  /*26c80*/  BSSY B2, `(.L_x_2864) ;  /* 0x0000009000027945 */ /* 0x000fe80003800000 */
[----:B------:R-:W-:Y:S05]  /*26c90*/  @P1 BRA `(.L_x_2865) ;  /* 0x00000000001c1947 */ /* 0x000fea0003800000 */
[----:B-1----:R-:W1:Y:S02]  /*26ca0*/  S2R R5, SR_TID.X ;  /* 0x0000000000057919 */ /* 0x002e640000002100 */
[----:B-1----:R-:W-:Y:S02]  /*26cb0*/  LOP3.LUT R6, R5, 0x1f, RZ, 0xc0, !PT ;  /* 0x0000001f05067812 */ /* 0x002fe400078ec0ff */
[----:B------:R-:W-:Y:S02]  /*26cc0*/  MOV R5, 0x7800 ;  /* 0x0000780000057802 */ /* 0x000fe40000000f00 */
[----:B------:R-:W-:Y:S02]  /*26cd0*/  ISETP.NE.AND P0, PT, R6, RZ, PT ;  /* 0x000000ff0600720c */ /* 0x000fe40003f05270 */
[----:B------:R2:W-:Y:S11]  /*26ce0*/  SYNCS.ARRIVE.TRANS64 RZ, [R9+URZ+0x29890], R5 ;  /* 0x0298900509ff79a7 */ /* 0x0005f6000800003f */
[----:B--2---:R-:W-:Y:S05]  /*26cf0*/  @!P0 BRA `(.L_x_2865) ;  /* 0x0000000000048947 */ /* 0x004fea0003800000 */
[----:B------:R-:W-:Y:S01]  /*26d00*/  BPT.TRAP 0x1 ;  /* 0x000000040000795c */ /* 0x000fe20000300000 */
.L_x_2865:
[----:B------:R-:W-:Y:S05]  /*26d10*/  BSYNC B2 ;  /* 0x0000000000027941 */ /* 0x000fea0003800000 */
.L_x_2864:
        /* <DEDUP_REMOVED lines=8> */
[----:B-1----:R-:W-:Y:S01]  /*26da0*/  VIADD R5, R9, 0x29890 ;  /* 0x0002989009057836 */ /* 0x002fe20000000000 */
[----:B------:R-:W-:Y:S01]  /*26db0*/  UMOV UR6, 0x0 ;  /* 0x0000000000067882 */ /* 0x000fe20000000000 */
[----:B------:R-:W-:Y:S01]  /*26dc0*/  VIADD R10, R7, 0x1a400 ;  /* 0x0001a400070a7836 */ /* 0x000fe20000000000 */
[----:B------:R-:W-:-:S09]  /*26dd0*/  UMOV UR7, 0x12f00000 ;  /* 0x12f0000000077882 */ /* 0x000fd20000000000 */
.L_x_2866:
        /* <DEDUP_REMOVED lines=15> */
.L_x_2867:
        /* <DEDUP_REMOVED lines=15> */
.L_x_2868:
        /* <DEDUP_REMOVED lines=13> */
.L_x_3081:
[----:B------:R-:W-:Y:S05]  /*27090*/  BSYNC B2 ;  /* 0x0000000000027941 */ /* 0x000fea0003800000 */
.L_x_2869:
        /* <DEDUP_REMOVED lines=11> */
.L_x_2872:
[----:B------:R-:W-:Y:S05]  /*27150*/  BSYNC B2 ;  /* 0x0000000000027941 */ /* 0x000fea0003800000 */
.L_x_2871:
        /* <DEDUP_REMOVED lines=9> */
.L_x_2873:
        /* <DEDUP_REMOVED lines=10> */
.L_x_2861:
[----:B------:R-:W-:Y:S05]  /*27290*/  BSYNC B1 ;  /* 0x0000000000017941 */ /* 0x000fea0003800000 */
.L_x_2860:
        /* <DEDUP_REMOVED lines=9> */
.L_x_2888:
[----:B------:R-:W-:Y:S05]  /*27330*/  YIELD ;  /* 0x0000000000007946 */ /* 0x000fea0003800000 */
        /* <DEDUP_REMOVED lines=10> */
.L_x_3082:
[----:B------:R-:W-:Y:S05]  /*273e0*/  BSYNC B2 ;  /* 0x0000000000027941 */ /* 0x000fea0003800000 */
.L_x_2876:
[----:B------:R-:W-:Y:S04]  /*273f0*/  BSSY B2, `(.L_x_2878) ;  /* 0x0000009000027945 */ /* 0x000fe80003800000 */
[----:B------:R-:W-:Y:S05]  /*27400*/  @P2 BRA `(.L_x_2879) ;  /* 0x00000000001c2947 */ /* 0x000fea0003800000 */
[----:B------:R-:W1:Y:S02]  /*27410*/  S2R R3, SR_TID.X ;  /* 0x0000000000037919 */ /* 0x000e640000002100 */
[----:B-1----:R-:W-:Y:S02]  /*27420*/  LOP3.LUT R5, R3, 0x1f, RZ, 0xc0, !PT ;  /* 0x0000001f03057812 */ /* 0x002fe400078ec0ff */
[----:B------:R-:W-:Y:S02]  /*27430*/  MOV R3, 0x7800 ;  /* 0x0000780000037802 */ /* 0x000fe40000000f00 */
[----:B------:R-:W-:Y:S02]  /*27440*/  ISETP.NE.AND P1, PT, R5, RZ, PT ;  /* 0x000000ff0500720c */ /* 0x000fe40003f25270 */
[----:B------:R2:W-:Y:S11]  /*27450*/  SYNCS.ARRIVE.TRANS64 RZ, [R8+URZ+0x29890], R3 ;  /* 0x0298900308ff79a7 */ /* 0x0005f6000800003f */
[----:B--2---:R-:W-:Y:S05]  /*27460*/  @!P1 BRA `(.L_x_2879) ;  /* 0x0000000000049947 */ /* 0x004fea0003800000 */
[----:B------:R-:W-:Y:S01]  /*27470*/  BPT.TRAP 0x1 ;  /* 0x000000040000795c */ /* 0x000fe20000300000 */
.L_x_2879:
[----:B------:R-:W-:Y:S05]  /*27480*/  BSYNC B2 ;  /* 0x0000000000027941 */ /* 0x000fea0003800000 */
.L_x_2878:
[----:B------:R-:W-:Y:S01]  /*27490*/  IMAD.MOV.U32 R11, RZ, RZ, RZ ;  /* 0x000000ffff0b7224 */ /* 0x000fe200078e00ff */
[----:B------:R-:W-:Y:S01]  /*274a0*/  UIADD3 UR4, UP0, UR40, 0x570, URZ ;  /* 0x0000057028047890 */ /* 0x000fe2000ff1e03f */
[----:B------:R-:W-:Y:S01]  /*274b0*/  IMAD R6, R28, 0x7800, R22 ;  /* 0x000078001c067824 */ /* 0x000fe200078e0216 */
[----:B------:R-:W-:Y:S01]  /*274c0*/  PLOP3.LUT P1, PT, PT, PT, PT, 0x80, 0x0 ;  /* 0x000000000000781c */ /* 0x000fe20003f2f070 */
[----:B-1----:R-:W-:Y:S01]  /*274d0*/  IMAD R5, R9, 0xa0, R0 ;  /* 0x000000a009057824 */ /* 0x002fe200078e0200 */
[----:B------:R-:W-:Y:S01]  /*274e0*/  R2UR UR10, R11 ;  /* 0x000000000b0a72ca */ /* 0x000fe200000e0000 */
[----:B------:R-:W-:Y:S01]  /*274f0*/  VIADD R3, R8, 0x29890 ;  /* 0x0002989008037836 */ /* 0x000fe20000000000 */
[----:B------:R-:W-:Y:S01]  /*27500*/  UIADD3.X UR5, URZ, UR41, URZ, UP0, !UPT ;  /* 0x000000293f057290 */ /* 0x000fe200087fe43f */
[----:B------:R-:W-:Y:S01]  /*27510*/  VIADD R10, R6, 0x1a400 ;  /* 0x0001a400060a7836 */ /* 0x000fe20000000000 */
[----:B------:R-:W-:Y:S01]  /*27520*/  UMOV UR6, 0x0 ;  /* 0x0000000000067882 */ /* 0x000fe20000000000 */
[----:B------:R-:W-:-:S10]  /*27530*/  UMOV UR7, 0x12f00000 ;  /* 0x12f0000000077882 */ /* 0x000fd40000000000 */
.L_x_2880:
        /* <DEDUP_REMOVED lines=15> */
.L_x_2881:
        /* <DEDUP_REMOVED lines=15> */
.L_x_2882:
        /* <DEDUP_REMOVED lines=13> */
.L_x_3083:
[----:B------:R-:W-:Y:S05]  /*277f0*/  BSYNC B2 ;  /* 0x0000000000027941 */ /* 0x000fea0003800000 */
.L_x_2883:
        /* <DEDUP_REMOVED lines=11> */
.L_x_2886:
[----:B------:R-:W-:Y:S05]  /*278b0*/  BSYNC B2 ;  /* 0x0000000000027941 */ /* 0x000fea0003800000 */
.L_x_2885:
        /* <DEDUP_REMOVED lines=8> */
[----:B------:R-:W-:-:S11]  /*27940*/  IADD3 R3, R3, 0xa400, RZ ;  /* 0x0000a40003037810 */ /* 0x000fd60007ffe0ff */
.L_x_2887:
        /* <DEDUP_REMOVED lines=10> */
.L_x_2875:
[----:B------:R-:W-:Y:S05]  /*279f0*/  BSYNC B1 ;  /* 0x0000000000017941 */ /* 0x000fea0003800000 */
.L_x_2874:
        /* <DEDUP_REMOVED lines=8> */
.L_x_2854:
[----:B------:R-:W-:Y:S05]  /*27a80*/  BSYNC B0 ;  /* 0x0000000000007941 */ /* 0x000fea0003800000 */
.L_x_2853:
[----:B------:R-:W2:Y:S01]  /*27a90*/  LDC R0, c[0x0][0x448] ;  /* 0x00011200ff007b82 */ /* 0x000ea20000000800 */
[----:B------:R-:W-:Y:S01]  /*27aa0*/  LEA R2, R17, 0x7f, 0x7 ;  /* 0x0000007f11027811 */ /* 0x000fe200078e38ff */
[----:B------:R-:W-:Y:S06]  /*27ab0*/  @!P0 WARPSYNC.ALL ;  /* 0x0000000000008948 */ /* 0x000fec0003800000 */
[----:B------:R-:W-:Y:S01]  /*27ac0*/  @!P0 BAR.SYNC.DEFER_BLOCKING 0xc, 0x180 ;  /* 0x0306000000008b1d */ /* 0x000fe20000010000 */
[----:B--2---:R-:W-:-:S13]  /*27ad0*/  ISETP.NE.AND P1, PT, R0, 0x1, PT ;  /* 0x000000010000780c */ /* 0x004fda0003f25270 */
[----:B------:R-:W2:Y:S08]  /*27ae0*/  @P1 LDC R3, c[0x0][0x44c] ;  /* 0x00011300ff031b82 */ /* 0x000eb00000000800 */
[----:B------:R-:W3:Y:S01]  /*27af0*/  @P1 LDC R0, c[0x0][0x450] ;  /* 0x00011400ff001b82 */ /* 0x000ee20000000800 */
[----:B--2---:R-:W-:-:S05]  /*27b00*/  @P1 IMAD.HI.U32 R3, R2, R3, RZ ;  /* 0x0000000302031227 */ /* 0x004fca00078e00ff */
[----:B---3--:R-:W-:-:S05]  /*27b10*/  @P1 SHF.R.U32.HI R2, RZ, R0, R3 ;  /* 0x00000000ff021219 */ /* 0x008fca0000011603 */
[----:B------:R-:W-:-:S04]  /*27b20*/  IMAD.IADD R0, R20, 0x1, R2 ;  /* 0x0000000114007824 */ /* 0x000fc800078e0202 */
[----:B------:R-:W-:-:S05]  /*27b30*/  IMAD.HI R0, R0, 0x66666667, RZ ;  /* 0x6666666700007827 */ /* 0x000fca00078e02ff */
[----:B------:R-:W-:-:S04]  /*27b40*/  SHF.R.U32.HI R2, RZ, 0x1f, R0 ;  /* 0x0000001fff027819 */ /* 0x000fc80000011600 */
[----:B------:R-:W-:-:S04]  /*27b50*/  LEA.HI.SX32 R2, R0, R2, 0x1a ;  /* 0x0000000200027211 */ /* 0x000fc800078fd2ff */
[----:B------:R-:W-:-:S04]  /*27b60*/  VIMNMX R32, R32, R2, PT ;  /* 0x0000000220207248 */ /* 0x000fc80003fe0100 */
[----:B------:R-:W-:-:S13]  /*27b70*/  ISETP.GT.AND P0, PT, R32, RZ, PT ;  /* 0x000000ff2000720c */ /* 0x000fda0003f04270 */
[----:B------:R-:W-:Y:S05]  /*27b80*/  @P0 BRA `(.L_x_2889) ;  /* 0x0000000000440947 */ /* 0x000fea0003800000 */
[----:B-1----:R-:W1:Y:S02]  /*27b90*/  S2R R5, SR_TID.X ;  /* 0x0000000000057919 */ /* 0x002e640000002100 */
[----:B-1----:R-:W-:-:S04]  /*27ba0*/  LOP3.LUT R5, R5, 0x7f, RZ, 0xc0, !PT ;  /* 0x0000007f05057812 */ /* 0x002fc800078ec0ff */
[----:B------:R-:W-:-:S13]  /*27bb0*/  ISETP.NE.AND P0, PT, R5, RZ, PT ;  /* 0x000000ff0500720c */ /* 0x000fda0003f05270 */
        /* <DEDUP_REMOVED lines=14> */
.L_x_2889:
        /* <DEDUP_REMOVED lines=20> */
.L_x_2892:
[----:B------:R-:W-:Y:S05]  /*27de0*/  BSYNC B6 ;  /* 0x0000000000067941 */ /* 0x000fea0003800000 */
.L_x_2891:
[----:B------:R-:W2:Y:S01]  /*27df0*/  LDL.LU R31, [R1] ;  /* 0x00000000011f7983 */ /* 0x000ea20000300800 */
[----:B------:R-:W-:Y:S01]  /*27e00*/  VIADD R0, R22, 0xa400 ;  /* 0x0000a40016007836 */ /* 0x000fe20000000000 */
[----:B------:R-:W-:Y:S04]  /*27e10*/  BSSY B6, `(.L_x_2893) ;  /* 0x0000016000067945 */ /* 0x000fe80003800000 */
        /* <DEDUP_REMOVED lines=21> */
.L_x_2894:
[----:B------:R-:W-:Y:S05]  /*27f70*/  BSYNC B6 ;  /* 0x0000000000067941 */ /* 0x000fea0003800000 */
.L_x_2893:
        /* <DEDUP_REMOVED lines=20> */
.L_x_2896:
[----:B------:R-:W-:Y:S05]  /*280c0*/  BSYNC B6 ;  /* 0x0000000000067941 */ /* 0x000fea0003800000 */
.L_x_2895:
[----:B------:R-:W-:Y:S01]  /*280d0*/  LOP3.LUT P6, RZ, R31, 0x1, RZ, 0xc0, !PT ;  /* 0x000000011fff7812 */ /* 0x000fe200078cc0ff */
[----:B------:R-:W-:-:S12]  /*280e0*/  BSSY B6, `(.L_x_2897) ;  /* 0x0000012000067945 */ /* 0x000fd80003800000 */
        /* <DEDUP_REMOVED lines=9> */
[----:B0-----:R-:W-:Y:S01]  /*28180*/  MOV R8, 0x70 ;  /* 0x0000007000087802 */ /* 0x001fe20000000f00 */
[----:B------:R-:W-:Y:S02]  /*28190*/  IMAD.U32 R7, RZ, RZ, UR7 ;  /* 0x00000007ff077e24 */ /* 0x000fe4000f8e00ff */
[----:B------:R-:W-:-:S02]  /*281a0*/  IMAD.U32 R10, RZ, RZ, UR8 ;  /* 0x00000008ff0a7e24 */ /* 0x000fc4000f8e00ff */
[----:B------:R-:W-:Y:S02]  /*281b0*/  IMAD.U32 R11, RZ, RZ, UR9 ;  /* 0x00000009ff0b7e24 */ /* 0x000fe4000f8e00ff */
[----:B------:R-:W-:Y:S02]  /*281c0*/  IMAD.MOV.U32 R12, RZ, RZ, 0x1 ;  /* 0x00000001ff0c7424 */ /* 0x000fe400078e00ff */
[----:B------:R-:W-:-:S07]  /*281d0*/  IMAD.MOV.U32 R13, RZ, RZ, RZ ;  /* 0x000000ffff0d7224 */ /* 0x000fce00078e00ff */
[----:B------:R-:W-:-:S07]  /*281e0*/  LEPC R20, `(.L_x_2898) ;  /* 0x000000001014794e */ /* 0x000fce0000000000 */
[----:B-12---:R-:W-:Y:S05]  /*281f0*/  CALL.ABS.NOINC R2 ;  /* 0x0000000002007343 */ /* 0x006fea0003c00000 */
.L_x_2898:
[----:B------:R-:W-:Y:S05]  /*28200*/  BSYNC B6 ;  /* 0x0000000000067941 */ /* 0x000fea0003800000 */
.L_x_2897:
[----:B------:R-:W-:Y:S01]  /*28210*/  ULDC.64 UR4, c[0x0][0x9f8] ;  /* 0x00027e0000047ab9 */ /* 0x000fe20000000a00 */
[----:B------:R-:W3:Y:S01]  /*28220*/  S2R R20, SR_TID.X ;  /* 0x0000000000147919 */ /* 0x000ee20000002100 */
[----:B------:R-:W-:Y:S01]  /*28230*/  ISETP.NE.U32.AND P0, PT, RZ, UR4, PT ;  /* 0x00000004ff007c0c */ /* 0x000fe2000bf05070 */
[----:B------:R-:W4:Y:S03]  /*28240*/  LDC R14, c[0x0][0x430] ;  /* 0x00010c00ff0e7b82 */ /* 0x000f260000000800 */
[----:B------:R-:W-:-:S13]  /*28250*/  ISETP.NE.AND.EX P0, PT, RZ, UR5, PT, P0 ;  /* 0x00000005ff007c0c */ /* 0x000fda000bf05300 */
[----:B------:R-:W-:Y:S01]  /*28260*/  @P0 IADD3 R2, P1, R25, UR4, RZ ;  /* 0x0000000419020c10 */ /* 0x000fe2000ff3e0ff */
[----:B------:R-:W-:Y:S01]  /*28270*/  IMAD.MOV.U32 R0, RZ, RZ, 0xa0 ;  /* 0x000000a0ff007424 */ /* 0x000fe200078e00ff */
[----:B------:R-:W4:Y:S01]  /*28280*/  LDL R25, [R1+0x8] ;  /* 0x0000080001197983 */ /* 0x000f220000100800 */
[----:B------:R-:W-:Y:S01]  /*28290*/  ULDC UR4, c[0x0][0x2f4] ;  /* 0x0000bd0000047ab9 */ /* 0x000fe20000000800 */
[----:B------:R-:W-:Y:S01]  /*282a0*/  @P0 IADD3.X R3, R26, UR5, RZ, P1, !PT ;  /* 0x000000051a030c10 */ /* 0x000fe20008ffe4ff */
[----:B------:R-:W-:Y:S01]  /*282b0*/  IMAD R0, R32, R0, -0xa0 ;  /* 0xffffff6020007424 */ /* 0x000fe200078e0200 */
[----:B--2---:R-:W-:Y:S01]  /*282c0*/  LOP3.LUT R31, R31, 0xffffffbf, RZ, 0xc0, !PT ;  /* 0xffffffbf1f1f7812 */ /* 0x004fe200078ec0ff */
[----:B------:R-:W-:Y:S02]  /*282d0*/  ULDC UR5, c[0x0][0x320] ;  /* 0x0000c80000057ab9 */ /* 0x000fe40000000800 */
[----:B------:R2:W2:Y:S01]  /*282e0*/  @P0 LDG.E R33, desc[UR50][R2.64] ;  /* 0x0000003202210981 */ /* 0x0004a2000c1e1900 */
[C---:B---3--:R-:W-:Y:S01]  /*282f0*/  LOP3.LUT R21, R20.reuse, 0x7f, RZ, 0xc0, !PT ;  /* 0x0000007f14157812 */ /* 0x048fe200078ec0ff */
[----:B------:R-:W-:Y:S01]  /*28300*/  IMAD.SHL.U32 R20, R20, 0x20, RZ ;  /* 0x0000002014147824 */ /* 0x000fe200078e00ff */
[----:B----4-:R-:W-:-:S02]  /*28310*/  ISETP.NE.AND P2, PT, R14, 0x1, PT ;  /* 0x000000010e00780c */ /* 0x010fc40003f45270 */
[----:B------:R-:W-:-:S04]  /*28320*/  SHF.R.U32.HI R21, RZ, 0x2, R21 ;  /* 0x00000002ff157819 */ /* 0x000fc80000011615 */
[----:B------:R-:W-:-:S04]  /*28330*/  LOP3.LUT R20, R21, 0x60, R20, 0xf8, !PT ;  /* 0x0000006015147812 */ /* 0x000fc800078ef814 */
[----:B------:R-:W-:Y:S02]  /*28340*/  IADD3 R10, R20, R0, RZ ;  /* 0x00000000140a7210 */ /* 0x000fe40007ffe0ff */
[----:B------:R-:W3:Y:S01]  /*28350*/  S2R R20, SR_TID.X ;  /* 0x0000000000147919 */ /* 0x000ee20000002100 */
[----:B------:R-:W4:Y:S01]  /*28360*/  @P2 LDC R7, c[0x0][0x434] ;  /* 0x00010d00ff072b82 */ /* 0x000f220000000800 */
[----:B------:R-:W-:Y:S01]  /*28370*/  ISETP.GE.AND P1, PT, R10, R27, PT ;  /* 0x0000001b0a00720c */ /* 0x000fe20003f26270 */
[----:B------:R-:W3:Y:S06]  /*28380*/  S2R R21, SR_TID.X ;  /* 0x0000000000157919 */ /* 0x000eec0000002100 */
[----:B0-----:R-:W0:Y:S08]  /*28390*/  @P2 LDC R8, c[0x0][0x438] ;  /* 0x00010e00ff082b82 */ /* 0x001e300000000800 */
[----:B--2---:R-:W2:Y:S08]  /*283a0*/  @!P1 LDC.64 R2, c[0x0][0x428] ;  /* 0x00010a00ff029b82 */ /* 0x004eb00000000a00 */
[----:B-1----:R-:W1:Y:S01]  /*283b0*/  @!P1 LDC.64 R4, c[0x0][0x418] ;  /* 0x00010600ff049b82 */ /* 0x002e620000000a00 */
[----:B---3--:R-:W-:-:S04]  /*283c0*/  LOP3.LUT R20, R20, 0x7f, RZ, 0xc0, !PT ;  /* 0x0000007f14147812 */ /* 0x008fc800078ec0ff */
[----:B------:R-:W-:Y:S01]  /*283d0*/  SHF.R.U32.HI R12, RZ, 0x2, R20 ;  /* 0x00000002ff0c7819 */ /* 0x000fe20000011614 */
[----:B------:R-:W-:-:S05]  /*283e0*/  IMAD.SHL.U32 R20, R21, 0x20, RZ ;  /* 0x0000002015147824 */ /* 0x000fca00078e00ff */
[----:B------:R-:W-:-:S04]  /*283f0*/  LOP3.LUT R20, R12, 0x60, R20, 0xf8, !PT ;  /* 0x000000600c147812 */ /* 0x000fc800078ef814 */
[----:B------:R-:W-:-:S04]  /*28400*/  LOP3.LUT R20, R20, 0x80, RZ, 0xfc, !PT ;  /* 0x0000008014147812 */ /* 0x000fc800078efcff */
[----:B------:R-:W-:Y:S01]  /*28410*/  IADD3 R0, R20, R0, RZ ;  /* 0x0000000014007210 */ /* 0x000fe20007ffe0ff */
[----:B------:R-:W-:Y:S01]  /*28420*/  UMOV UR6, 0xffffffff ;  /* 0xffffffff00067882 */ /* 0x000fe20000000000 */
[----:B------:R-:W-:-:S04]  /*28430*/  IMAD.IADD R10, R10, 0x1, R25 ;  /* 0x000000010a0a7824 */ /* 0x000fc800078e0219 */
[----:B----4-:R-:W-:-:S04]  /*28440*/  @P2 IMAD.HI.U32 R7, R10, R7, RZ ;  /* 0x000000070a072227 */ /* 0x010fc800078e00ff */
[----:B------:R-:W-:Y:S01]  /*28450*/  IMAD.MOV.U32 R6, RZ, RZ, R10 ;  /* 0x000000ffff067224 */ /* 0x000fe200078e000a */
[----:B0-----:R-:W-:Y:S02]  /*28460*/  @P2 SHF.R.U32.HI R6, RZ, R8, R7 ;  /* 0x00000008ff062219 */ /* 0x001fe40000011607 */
[----:B------:R-:W-:Y:S02]  /*28470*/  SHF.R.S32.HI R15, RZ, 0x1f, R33 ;  /* 0x0000001fff0f7819 */ /* 0x000fe40000011421 */
[----:B------:R-:W-:-:S03]  /*28480*/  @!P1 SHF.R.S32.HI R7, RZ, 0x1f, R6 ;  /* 0x0000001fff079819 */ /* 0x000fc60000011406 */
[-C--:B--2---:R-:W-:Y:S02]  /*28490*/  @!P1 IMAD R11, R15, R2.reuse, RZ ;  /* 0x000000020f0b9224 */ /* 0x084fe400078e02ff */
[----:B------:R-:W-:-:S04]  /*284a0*/  @!P1 IMAD.WIDE.U32 R8, R33, R2, R6 ;  /* 0x0000000221089225 */ /* 0x000fc800078e0006 */
[----:B------:R-:W-:Y:S01]  /*284b0*/  @!P1 IMAD R2, R33, R3, R11 ;  /* 0x0000000321029224 */ /* 0x000fe200078e020b */
[----:B-1----:R-:W-:Y:S02]  /*284c0*/  @!P1 LEA R12, P0, R8, R4, 0x2 ;  /* 0x00000004080c9211 */ /* 0x002fe400078010ff */
[----:B------:R-:W0:Y:S01]  /*284d0*/  @P2 LDC R4, c[0x0][0x434] ;  /* 0x00010d00ff042b82 */ /* 0x000e220000000800 */
[----:B------:R-:W-:-:S05]  /*284e0*/  @!P1 IMAD.IADD R2, R9, 0x1, R2 ;  /* 0x0000000109029824 */ /* 0x000fca00078e0202 */
[----:B------:R-:W-:Y:S02]  /*284f0*/  @!P1 LEA.HI.X R13, R8, R5, R2, 0x2, P0 ;  /* 0x00000005080d9211 */ /* 0x000fe400000f1402 */
[----:B------:R-:W-:Y:S01]  /*28500*/  ISETP.GE.AND P0, PT, R0, R27, PT ;  /* 0x0000001b0000720c */ /* 0x000fe20003f06270 */
[----:B------:R-:W1:Y:S03]  /*28510*/  @P2 LDC R5, c[0x0][0x438] ;  /* 0x00010e00ff052b82 */ /* 0x000e660000000800 */
[----:B------:R-:W-:-:S13]  /*28520*/  ISETP.GT.U32.OR P0, PT, R20, 0x9f, P0 ;  /* 0x0000009f1400780c */ /* 0x000fda0000704470 */
[----:B------:R-:W2:Y:S01]  /*28530*/  @!P0 LDC.64 R2, c[0x0][0x428] ;  /* 0x00010a00ff028b82 */ /* 0x000ea20000000a00 */
[----:B------:R-:W-:Y:S01]  /*28540*/  IMAD.IADD R8, R0, 0x1, R25 ;  /* 0x0000000100087824 */ /* 0x000fe200078e0219 */
[----:B------:R-:W3:Y:S03]  /*28550*/  S2R R11, SR_TID.X ;  /* 0x00000000000b7919 */ /* 0x000ee60000002100 */
[----:B0-----:R-:W-:-:S04]  /*28560*/  @P2 IMAD.HI.U32 R4, R8, R4, RZ ;  /* 0x0000000408042227 */ /* 0x001fc800078e00ff */
[----:B------:R-:W-:Y:S01]  /*28570*/  IMAD.MOV.U32 R0, RZ, RZ, R8 ;  /* 0x000000ffff007224 */ /* 0x000fe200078e0008 */
[----:B-1----:R-:W-:Y:S01]  /*28580*/  @P2 SHF.R.U32.HI R0, RZ, R5, R4 ;  /* 0x00000005ff002219 */ /* 0x002fe20000011604 */
[----:B------:R-:W-:-:S03]  /*28590*/  IMAD.MOV R9, RZ, RZ, -R6 ;  /* 0x000000ffff097224 */ /* 0x000fc600078e0a06 */
[----:B------:R-:W-:Y:S01]  /*285a0*/  @!P0 SHF.R.S32.HI R5, RZ, 0x1f, R0 ;  /* 0x0000001fff058819 */ /* 0x000fe20000011400 */
[----:B--2---:R-:W-:-:S04]  /*285b0*/  @!P0 IMAD R4, R15, R2, RZ ;  /* 0x000000020f048224 */ /* 0x004fc800078e02ff */
[----:B------:R-:W-:Y:S02]  /*285c0*/  @!P0 IMAD R6, R33, R3, R4 ;  /* 0x0000000321068224 */ /* 0x000fe400078e0204 */
[----:B------:R-:W-:-:S04]  /*285d0*/  @!P0 IMAD.MOV.U32 R4, RZ, RZ, R0 ;  /* 0x000000ffff048224 */ /* 0x000fc800078e0000 */
[----:B------:R-:W-:Y:S02]  /*285e0*/  @!P0 IMAD.WIDE.U32 R4, R33, R2, R4 ;  /* 0x0000000221048225 */ /* 0x000fe400078e0004 */
[----:B------:R-:W0:Y:S01]  /*285f0*/  @!P0 LDC.64 R2, c[0x0][0x418] ;  /* 0x00010600ff028b82 */ /* 0x000e220000000a00 */
[----:B------:R1:W-:Y:S02]  /*28600*/  STL [R1+0xc], R15 ;  /* 0x00000c0f01007387 */ /* 0x0003e40000100800 */
[----:B------:R-:W-:Y:S01]  /*28610*/  @!P0 IADD3 R5, R6, R5, RZ ;  /* 0x0000000506058210 */ /* 0x000fe20007ffe0ff */
[----:B-1----:R-:W-:Y:S01]  /*28620*/  IMAD.U32 R15, RZ, RZ, UR39 ;  /* 0x00000027ff0f7e24 */ /* 0x002fe2000f8e00ff */
[----:B------:R-:W-:-:S04]  /*28630*/  CS2R R6, SRZ ;  /* 0x0000000000067805 */ /* 0x000fc8000001ff00 */
[----:B------:R-:W-:Y:S01]  /*28640*/  ISETP.NE.AND P3, PT, R15, 0x3, PT ;  /* 0x000000030f00780c */ /* 0x000fe20003f65270 */
[----:B---3--:R-:W-:Y:S01]  /*28650*/  IMAD.SHL.U32 R15, R11, 0x10, RZ ;  /* 0x000000100b0f7824 */ /* 0x008fe200078e00ff */
[----:B------:R1:W5:Y:S04]  /*28660*/  @!P1 LDG.E R6, desc[UR50][R12.64] ;  /* 0x000000320c069981 */ /* 0x000368000c1e1900 */
[----:B------:R-:W-:Y:S02]  /*28670*/  LOP3.LUT R15, R15, 0x30, RZ, 0xc0, !PT ;  /* 0x000000300f0f7812 */ /* 0x000fe400078ec0ff */
[C---:B0-----:R-:W-:Y:S02]  /*28680*/  @!P0 LEA R2, P2, R4.reuse, R2, 0x2 ;  /* 0x0000000204028211 */ /* 0x041fe400078410ff */
[----:B------:R-:W-:Y:S01]  /*28690*/  ISETP.GE.AND P1, PT, R15, UR4, PT ;  /* 0x000000040f007c0c */ /* 0x000fe2000bf26270 */
[----:B------:R-:W-:Y:S01]  /*286a0*/  IMAD.SHL.U32 R25, R11, 0x10, RZ ;  /* 0x000000100b197824 */ /* 0x000fe200078e00ff */
[----:B------:R-:W-:-:S02]  /*286b0*/  @!P0 LEA.HI.X R3, R4, R3, R5, 0x2, P2 ;  /* 0x0000000304038211 */ /* 0x000fc400010f1405 */
[----:B------:R-:W-:Y:S02]  /*286c0*/  LOP3.LUT R11, R15, 0x40, RZ, 0xfc, !PT ;  /* 0x000000400f0b7812 */ /* 0x000fe400078efcff */
[----:B------:R-:W-:Y:S01]  /*286d0*/  @P3 LOP3.LUT R31, R31, 0x40, RZ, 0xfc, !PT ;  /* 0x000000401f1f3812 */ /* 0x000fe200078efcff */
[----:B------:R1:W5:Y:S01]  /*286e0*/  @!P0 LDG.E R7, desc[UR50][R2.64] ;  /* 0x0000003202078981 */ /* 0x000362000c1e1900 */
[----:B------:R-:W-:Y:S02]  /*286f0*/  LOP3.LUT R25, R25, 0x30, RZ, 0xc0, !PT ;  /* 0x0000003019197812 */ /* 0x000fe400078ec0ff */
[----:B------:R-:W-:Y:S02]  /*28700*/  ISETP.GE.AND P0, PT, R11, UR4, PT ;  /* 0x000000040b007c0c */ /* 0x000fe4000bf06270 */
[----:B------:R-:W-:Y:S02]  /*28710*/  LOP3.LUT R31, R31, 0xffffffef, RZ, 0xc0, !PT ;  /* 0xffffffef1f1f7812 */ /* 0x000fe400078ec0ff */
[----:B------:R-:W-:-:S02]  /*28720*/  LOP3.LUT R25, R25, 0x80, RZ, 0xfc, !PT ;  /* 0x0000008019197812 */ /* 0x000fc400078efcff */
        /* <DEDUP_REMOVED lines=13> */
[----:B------:R-:W-:Y:S02]  /*28800*/  IMAD R9, R14, R9, R10 ;  /* 0x000000090e097224 */ /* 0x000fe400078e020a */
[----:B------:R-:W-:-:S04]  /*28810*/  IMAD.MOV R10, RZ, RZ, -R0 ;  /* 0x000000ffff0a7224 */ /* 0x000fc800078e0a00 */
[----:B------:R-:W-:Y:S01]  /*28820*/  IMAD R10, R14, R10, R8 ;  /* 0x0000000a0e0a7224 */ /* 0x000fe200078e0208 */
[----:B------:R-:W-:Y:S06]  /*28830*/  BRA.DIV UR6, `(.L_x_2899) ;  /* 0x0000007206747947 */ /* 0x000fec000b800000 */
.L_x_3086:
[----:B------:R-:W-:Y:S01]  /*28840*/  ISETP.GT.U32.AND P0, PT, R20, 0x9f, PT ;  /* 0x0000009f1400780c */ /* 0x000fe20003f04070 */
[----:B------:R-:W-:Y:S01]  /*28850*/  VIADD R5, R32, 0xffffffff ;  /* 0xffffffff20057836 */ /* 0x000fe20000000000 */
[----:B------:R-:W-:Y:S02]  /*28860*/  MOV R0, R31 ;  /* 0x0000001f00007202 */ /* 0x000fe40000000f00 */
[----:B------:R-:W-:Y:S02]  /*28870*/  SHF.R.S32.HI R36, RZ, 0x1f, R18 ;  /* 0x0000001fff247819 */ /* 0x000fe40000011412 */
[----:B------:R-:W-:-:S07]  /*28880*/  LOP3.LUT R0, R0, 0xffffffdf, RZ, 0xc0, !PT ;  /* 0xffffffdf00007812 */ /* 0x000fce00078ec0ff */
[----:B------:R-:W-:-:S05]  /*28890*/  @P0 LOP3.LUT R0, R0, 0x20, RZ, 0xfc, !PT ;  /* 0x0000002000000812 */ /* 0x000fca00078efcff */
[----:B------:R0:W-:Y:S01]  /*288a0*/  STL [R1], R0 ;  /* 0x0000000001007387 */ /* 0x0001e20000100800 */
[----:B------:R-:W-:Y:S05]  /*288b0*/  @!P3 BRA `(.L_x_2900) ;  /* 0x000000000004b947 */ /* 0x000fea0003800000 */
[----:B------:R-:W-:Y:S01]  /*288c0*/  BPT.TRAP 0x1 ;  /* 0x000000040000795c */ /* 0x000fe20000300000 */
.L_x_2900:
[----:B0-----:R-:W-:Y:S01]  /*288d0*/  IMAD R0, R23, 0x8, R22 ;  /* 0x0000000817007824 */ /* 0x001fe200078e0216 */
[----:B-1----:R-:W-:Y:S01]  /*288e0*/  SHF.L.U32 R2, R34, 0x1f, RZ ;  /* 0x0000001f22027819 */ /* 0x002fe200000006ff */
[----:B------:R-:W-:Y:S01]  /*288f0*/  BSSY B0, `(.L_x_2901) ;  /* 0x0000006000007945 */ /* 0x000fe20003800000 */
[----:B------:R-:W-:Y:S02]  /*28900*/  SHF.R.S32.HI R3, RZ, 0x1f, R9 ;  /* 0x0000001fff037819 */ /* 0x000fe40000011409 */
[----:B------:R-:W0:Y:S01]  /*28910*/  SYNCS.PHASECHK.TRANS64.TRYWAIT P0, [R0+URZ+0x29880], R2 ;  /* 0x02988002000075a7 */ /* 0x000e22000800017f */
[----:B------:R1:W-:Y:S04]  /*28920*/  STL [R1+0x34], R2 ;  /* 0x0000340201007387 */ /* 0x0003e80000100800 */
[----:B------:R1:W-:Y:S02]  /*28930*/  STL [R1+0x2c], R3 ;  /* 0x00002c0301007387 */ /* 0x0003e40000100800 */
[----:B01----:R-:W-:Y:S05]  /*28940*/  @!P0 BRA `(.L_x_2902) ;  /* 0x0000007000608947 */ /* 0x003fea0003800000 */
.L_x_3087:
[----:B------:R-:W-:Y:S05]  /*28950*/  BSYNC B0 ;  /* 0x0000000000007941 */ /* 0x000fea0003800000 */
.L_x_2901:
[----:B0-----:R-:W2:Y:S01]  /*28960*/  LDL R2, [R1+0x2c] ;  /* 0x00002c0001027983 */ /* 0x001ea20000100800 */
[----:B------:R-:W-:-:S03]  /*28970*/  ULDC.64 UR4, c[0x0][0x328] ;  /* 0x0000ca0000047ab9 */ /* 0x000fc60000000a00 */
[----:B------:R-:W3:Y:S01]  /*28980*/  LDL R20, [R1] ;  /* 0x0000000001147983 */ /* 0x000ee20000100800 */
[----:B-----5:R-:W-:Y:S01]  /*28990*/  SHF.R.S32.HI R8, RZ, 0x1f, R6 ;  /* 0x0000001fff087819 */ /* 0x020fe20000011406 */
[----:B------:R-:W-:Y:S01]  /*289a0*/  ULDC.64 UR6, c[0x0][0x338] ;  /* 0x0000ce0000067ab9 */ /* 0x000fe20000000a00 */
[----:B------:R-:W-:Y:S01]  /*289b0*/  IMAD R12, R5, -0xa0, R27 ;  /* 0xffffff60050c7824 */ /* 0x000fe200078e021b */
[----:B------:R-:W0:Y:S01]  /*289c0*/  S2R R13, SR_TID.X ;  /* 0x00000000000d7919 */ /* 0x000e220000002100 */
[----:B------:R-:W-:Y:S01]  /*289d0*/  SHF.R.S32.HI R27, RZ, 0x1f, R10 ;  /* 0x0000001fff1b7819 */ /* 0x000fe2000001140a */
[----:B------:R-:W-:Y:S01]  /*289e0*/  ULDC.64 UR8, c[0x0][0x330] ;  /* 0x0000cc0000087ab9 */ /* 0x000fe20000000a00 */
[----:B------:R-:W-:Y:S01]  /*289f0*/  SHF.R.S32.HI R31, RZ, 0x1f, R7 ;  /* 0x0000001fff1f7819 */ /* 0x000fe20000011407 */
[----:B------:R1:W-:Y:S01]  /*28a00*/  STL [R1+0x30], R8 ;  /* 0x0000300801007387 */ /* 0x0003e20000100800 */
[----:B------:R-:W-:Y:S01]  /*28a10*/  ULDC.64 UR10, c[0x0][0x318] ;  /* 0x0000c600000a7ab9 */ /* 0x000fe20000000a00 */
        /* <DEDUP_REMOVED lines=11> */
[----:B------:R-:W-:Y:S02]  /*28ad0*/  IMAD R4, R6, UR7, R4 ;  /* 0x0000000706047c24 */ /* 0x000fe4000f8e0204 */
[----:B-1----:R-:W-:Y:S02]  /*28ae0*/  IMAD R8, R36, UR8, RZ ;  /* 0x0000000824087c24 */ /* 0x002fe4000f8e02ff */
[----:B------:R-:W-:Y:S02]  /*28af0*/  IMAD.IADD R3, R3, 0x1, R4 ;  /* 0x0000000103037824 */ /* 0x000fe400078e0204 */
[----:B------:R-:W-:Y:S02]  /*28b00*/  IMAD R4, R27, UR4, RZ ;  /* 0x000000041b047c24 */ /* 0x000fe4000f8e02ff */
[----:B------:R-:W-:-:S04]  /*28b10*/  IMAD.WIDE.U32 R2, R18, UR8, R2 ;  /* 0x0000000812027c25 */ /* 0x000fc8000f8e0002 */
[----:B------:R-:W-:Y:S01]  /*28b20*/  IMAD R11, R10, UR5, R4 ;  /* 0x000000050a0b7c24 */ /* 0x000fe2000f8e0204 */
[----:B------:R-:W-:Y:S01]  /*28b30*/  IADD3 R2, P0, R2, UR10, RZ ;  /* 0x0000000a02027c10 */ /* 0x000fe2000ff1e0ff */
[----:B------:R-:W-:Y:S01]  /*28b40*/  IMAD.WIDE.U32 R4, R10, UR4, RZ ;  /* 0x000000040a047c25 */ /* 0x000fe2000f8e00ff */
[----:B------:R-:W-:-:S03]  /*28b50*/  UMOV UR4, 0xffffffff ;  /* 0xffffffff00047882 */ /* 0x000fc60000000000 */
[----:B------:R-:W-:Y:S01]  /*28b60*/  IMAD R8, R18, UR9, R8 ;  /* 0x0000000912087c24 */ /* 0x000fe2000f8e0208 */
[----:B------:R-:W-:Y:S01]  /*28b70*/  IADD3 R5, R5, R11, RZ ;  /* 0x0000000b05057210 */ /* 0x000fe20007ffe0ff */
[----:B------:R-:W-:-:S03]  /*28b80*/  IMAD R11, R31, UR6, RZ ;  /* 0x000000061f0b7c24 */ /* 0x000fc6000f8e02ff */
[----:B------:R-:W-:Y:S01]  /*28b90*/  IADD3.X R3, R3, UR11, R8, P0, !PT ;  /* 0x0000000b03037c10 */ /* 0x000fe200087fe408 */
[C---:B------:R-:W-:Y:S02]  /*28ba0*/  IMAD R11, R7.reuse, UR7, R11 ;  /* 0x00000007070b7c24 */ /* 0x040fe4000f8e020b */
[----:B------:R-:W-:-:S04]  /*28bb0*/  IMAD.WIDE.U32 R4, R7, UR6, R4 ;  /* 0x0000000607047c25 */ /* 0x000fc8000f8e0004 */
[----:B------:R-:W-:Y:S02]  /*28bc0*/  IMAD.IADD R5, R5, 0x1, R11 ;  /* 0x0000000105057824 */ /* 0x000fe400078e020b */
[----:B------:R-:W-:-:S03]  /*28bd0*/  IMAD.WIDE.U32 R4, R18, UR8, R4 ;  /* 0x0000000812047c25 */ /* 0x000fc6000f8e0004 */
[----:B------:R-:W-:-:S04]  /*28be0*/  IADD3 R26, P0, R4, UR10, RZ ;  /* 0x0000000a041a7c10 */ /* 0x000fc8000ff1e0ff */
[----:B------:R-:W-:Y:S01]  /*28bf0*/  IADD3.X R25, R8, UR11, R5, P0, !PT ;  /* 0x0000000b08197c10 */ /* 0x000fe200087fe405 */
[----:B------:R-:W-:Y:S02]  /*28c00*/  IMAD.IADD R8, R12, 0x1, -R14 ;  /* 0x000000010c087824 */ /* 0x000fe400078e0a0e */
[----:B------:R-:W-:-:S03]  /*28c10*/  IMAD R5, R23, 0x5000, R13 ;  /* 0x0000500017057824 */ /* 0x000fc600078e020d */
[----:B------:R-:W-:Y:S01]  /*28c20*/  ISETP.GE.AND P5, PT, R8, 0x1, PT ;  /* 0x000000010800780c */ /* 0x000fe20003fa6270 */
[----:B------:R-:W-:-:S12]  /*28c30*/  BRA.DIV UR4, `(.L_x_2903) ;  /* 0x0000006e04bc7947 */ /* 0x000fd8000b800000 */
[----:B------:R-:W2:Y:S04]  /*28c40*/  LDL R15, [R1+0x4] ;  /* 0x00000400010f7983 */ /* 0x000ea80000100800 */
[----:B------:R-:W3:Y:S01]  /*28c50*/  LDL.LU R11, [R1] ;  /* 0x00000000010b7983 */ /* 0x000ee20000300800 */
[----:B------:R-:W0:Y:S03]  /*28c60*/  S2R R12, SR_TID.X ;  /* 0x00000000000c7919 */ /* 0x000e260000002100 */
[----:B------:R-:W-:Y:S01]  /*28c70*/  SHFL.IDX PT, R4, R3, RZ, 0x1c1f ;  /* 0x001c1fff03047589 */ /* 0x000fe200000e0000 */
[----:B0-----:R-:W-:-:S03]  /*28c80*/  IMAD.SHL.U32 R14, R12, 0x10, RZ ;  /* 0x000000100c0e7824 */ /* 0x001fc600078e00ff */
[----:B------:R-:W0:Y:S02]  /*28c90*/  SHFL.IDX PT, R12, R2, RZ, 0x1c1f ;  /* 0x001c1fff020c7589 */ /* 0x000e2400000e0000 */
[----:B------:R-:W-:-:S04]  /*28ca0*/  LOP3.LUT R14, R14, 0x30, RZ, 0xc0, !PT ;  /* 0x000000300e0e7812 */ /* 0x000fc800078ec0ff */
[----:B0-----:R-:W-:-:S04]  /*28cb0*/  IADD3 R12, P0, R14, R12, RZ ;  /* 0x0000000c0e0c7210 */ /* 0x001fc80007f1e0ff */
[----:B------:R-:W-:Y:S02]  /*28cc0*/  IADD3.X R13, RZ, R4, RZ, P0, !PT ;  /* 0x00000004ff0d7210 */ /* 0x000fe400007fe4ff */
        /* <DEDUP_REMOVED lines=22> */
[----:B0-----:R-:W-:-:S05]  /*28e30*/  IADD3 R12, P0, R14, R12, RZ ;  /* 0x0000000c0e0c7210 */ /* 0x001fca0007f1e0ff */
[----:B------:R-:W-:Y:S01]  /*28e40*/  IMAD.X R13, RZ, RZ, R21, P0 ;  /* 0x000000ffff0d7224 */ /* 0x000fe200000e0615 */
        /* <DEDUP_REMOVED lines=16> */
.L_x_3099:
[----:B------:R-:W4:Y:S01]  /*28f50*/  LDL R12, [R1] ;  /* 0x00000000010c7983 */ /* 0x000f220000100800 */
[----:B0-----:R-:W0:Y:S02]  /*28f60*/  S2R R11, SR_TID.X ;  /* 0x00000000000b7919 */ /* 0x001e240000002100 */
[----:B0-----:R-:W-:-:S04]  /*28f70*/  SHF.L.U32 R11, R11, 0x4, RZ ;  /* 0x000000040b0b7819 */ /* 0x001fc800000006ff */
        /* <DEDUP_REMOVED lines=13> */
.L_x_2904:
        /* <DEDUP_REMOVED lines=11> */
.L_x_2905:
[----:B------:R0:W-:Y:S01]  /*29100*/  SYNCS.ARRIVE.TRANS64.A1T0 RZ, [R0+URZ+0x29870], RZ ;  /* 0x029870ff00ff79a7 */ /* 0x0001e2000810003f */
[----:B------:R-:W-:Y:S05]  /*29110*/  @!P6 BRA `(.L_x_2906) ;  /* 0x000000000004e947 */ /* 0x000fea0003800000 */
[----:B------:R-:W-:Y:S01]  /*29120*/  BPT.TRAP 0x1 ;  /* 0x000000040000795c */ /* 0x000fe20000300000 */
.L_x_2906:
[----:B------:R-:W2:Y:S01]  /*29130*/  LDL R2, [R1+0x34] ;  /* 0x0000340001027983 */ /* 0x000ea20000100800 */
[----:B------:R-:W-:Y:S01]  /*29140*/  BSSY B0, `(.L_x_2907) ;  /* 0x0000003000007945 */ /* 0x000fe20003800000 */
[----:B--2---:R-:W1:Y:S03]  /*29150*/  SYNCS.PHASECHK.TRANS64.TRYWAIT P0, [R0+URZ+0x29840], R2 ;  /* 0x02984002000075a7 */ /* 0x004e66000800017f */
[----:B-1----:R-:W-:Y:S05]  /*29160*/  @!P0 BRA `(.L_x_2908) ;  /* 0x0000007000608947 */ /* 0x002fea0003800000 */
.L_x_3100:
[----:B------:R-:W-:Y:S05]  /*29170*/  BSYNC B0 ;  /* 0x0000000000007941 */ /* 0x000fea0003800000 */
.L_x_2907:
        /* <DEDUP_REMOVED lines=16> */
[----:B------:R-:W-:Y:S01]  /*29280*/  IMAD.IADD R5, R3, 0x1, R4 ;  /* 0x0000000103057824 */ /* 0x000fe200078e0204 */
[----:B------:R-:W-:Y:S01]  /*29290*/  MOV R4, R2 ;  /* 0x0000000200047202 */ /* 0x000fe20000000f00 */
[C---:B------:R-:W-:Y:S02]  /*292a0*/  IMAD R6, R10.reuse, UR5, R6 ;  /* 0x000000050a067c24 */ /* 0x040fe4000f8e0206 */
[----:B------:R-:W-:Y:S01]  /*292b0*/  IMAD.WIDE.U32 R2, R10, UR4, RZ ;  /* 0x000000040a027c25 */ /* 0x000fe2000f8e00ff */
[----:B------:R-:W-:-:S03]  /*292c0*/  ULDC.64 UR4, c[0x0][0x308] ;  /* 0x0000c20000047ab9 */ /* 0x000fc60000000a00 */
[----:B------:R-:W-:Y:S02]  /*292d0*/  IMAD.IADD R3, R3, 0x1, R6 ;  /* 0x0000000103037824 */ /* 0x000fe400078e0206 */
        /* <DEDUP_REMOVED lines=35> */
[----:B------:R-:W-:-:S03]  /*29510*/  @P3 IMAD.IADD R9, R22, 0x1, R4 ;  /* 0x0000000116093824 */ /* 0x000fc600078e0204 */
        /* <DEDUP_REMOVED lines=22> */
[----:B-1----:R-:W-:-:S04]  /*29680*/  @P2 IADD3 R2, P0, R10, R2, RZ ;  /* 0x000000020a022210 */ /* 0x002fc80007f1e0ff */
[----:B------:R-:W-:-:S05]  /*29690*/  @P2 IADD3.X R3, RZ, R6, RZ, P0, !PT ;  /* 0x00000006ff032210 */ /* 0x000fca00007fe4ff */
[----:B------:R-:W-:Y:S04]  /*296a0*/  @P2 LDGSTS.E.BYPASS.LTC128B.128 [R21+0x1bc00], desc[UR50][R2.64], !P5 ;  /* 0x1bc0000002152fae */ /* 0x000fe8000e901d72 */
[----:B------:R-:W-:Y:S04]  /*296b0*/  @P2 LDGSTS.E.BYPASS.LTC128B.128 [R21+0x1e400], desc[UR50][R2.64+0x40], !P6 ;  /* 0x1e40004002152fae */ /* 0x000fe8000f101d72 */
[----:B------:R1:W-:Y:S04]  /*296c0*/  @P2 LDGSTS.E.BYPASS.LTC128B.128 [R21+0x20c00], desc[UR50][R2.64+0x80], !P1 ;  /* 0x20c0008002152fae */ /* 0x0003e8000c901d72 */
[----:B-1----:R1:W2:Y:S04]  /*296d0*/  SHFL.IDX PT, R3, R7, RZ, 0x1c1f ;  /* 0x001c1fff07037589 */ /* 0x0022a800000e0000 */
[----:B------:R1:W3:Y:S02]  /*296e0*/  SHFL.IDX PT, R2, R8, RZ, 0x1c1f ;  /* 0x001c1fff08027589 */ /* 0x0002e400000e0000 */
.L_x_3112:
        /* <DEDUP_REMOVED lines=10> */
[----:B---3--:R-:W-:-:S05]  /*29790*/  IADD3 R2, P0, R5, R2, RZ ;  /* 0x0000000205027210 */ /* 0x008fca0007f1e0ff */
[----:B--2---:R-:W-:-:S05]  /*297a0*/  IMAD.X R3, RZ, RZ, R3, P0 ;  /* 0x000000ffff037224 */ /* 0x004fca00000e0603 */
[----:B------:R-:W-:Y:S01]  /*297b0*/  @!PT LDS RZ, [RZ] ;  /* 0x00000000fffff984 */ /* 0x000fe20000000800 */
[----:B------:R-:W-:Y:S01]  /*297c0*/  @!PT LDS RZ, [RZ] ;  /* 0x00000000fffff984 */ /* 0x000fe20000000800 */
[----:B------:R-:W-:Y:S01]  /*297d0*/  @!PT LDS RZ, [RZ] ;  /* 0x00000000fffff984 */ /* 0x000fe20000000800 */
[----:B------:R4:W-:Y:S04]  /*297e0*/  LDGSTS.E.BYPASS.LTC128B.128 [R4+0x1c400], desc[UR50][R2.64], !P3 ;  /* 0x1c40000002047fae */ /* 0x0009e8000d901d72 */
[----:B------:R4:W-:Y:S04]  /*297f0*/  LDGSTS.E.BYPASS.LTC128B.128 [R4+0x1ec00], desc[UR50][R2.64+0x40], !P2 ;  /* 0x1ec0004002047fae */ /* 0x0009e8000d101d72 */
[----:B------:R4:W-:Y:S02]  /*29800*/  LDGSTS.E.BYPASS.LTC128B.128 [R4+0x21400], desc[UR50][R2.64+0x80], !P1 ;  /* 0x2140008002047fae */ /* 0x0009e4000c901d72 */
.L_x_2911:
[----:B------:R-:W-:Y:S05]  /*29810*/  BSYNC B0 ;  /* 0x0000000000007941 */ /* 0x000fea0003800000 */
.L_x_2910:
[----:B------:R-:W-:Y:S01]  /*29820*/  NOP ;  /* 0x0000000000007918 */ /* 0x000fe20000000000 */
[----:B------:R-:W-:-:S13]  /*29830*/  PLOP3.LUT P0, PT, PT, PT, PT, 0x80, 0x0 ;  /* 0x000000000000781c */ /* 0x000fda0003f0f070 */
.L_x_2912:
[----:B------:R-:W-:Y:S02]  /*29840*/  PLOP3.LUT P1, PT, P1, P0, PT, 0xa2, 0x0 ;  /* 0x000000000000781c */ /* 0x000fe40000f21472 */
[----:B------:R-:W-:-:S08]  /*29850*/  @P0 R2UR P1, UR4, R0 ;  /* 0x00000000000402ca */ /* 0x000fd00000020000 */
[----:B------:R-:W-:-:S05]  /*29860*/  @P0 PLOP3.LUT P0, PT, P1, PT, PT, 0x80, 0x0 ;  /* 0x000000000000081c */ /* 0x000fca0000f0f070 */
[----:B------:R-:W-:Y:S01]  /*29870*/  @!P1 SYNCS.ARRIVE.TRANS64.RED.A0T1 RZ, [UR4+0x29830], RZ ;  /* 0x029830ffffff99a7 */ /* 0x000fe20008200404 */
[----:B------:R-:W-:Y:S07]  /*29880*/  @!P1 ARRIVES.LDGSTSBAR.64.TRANSCNT [UR4+0x29830] ;  /* 0x02983000ff0099b0 */ /* 0x000fee0008000a84 */
[----:B------:R-:W-:Y:S05]  /*29890*/  @P0 BRA.U.ANY `(.L_x_2912) ;  /* 0xfffffffd00e80947 */ /* 0x000fea000393ffff */
[----:B------:R-:W-:Y:S01]  /*298a0*/  NOP ;  /* 0x0000000000007918 */ /* 0x000fe20000000000 */
[----:B---34-:R-:W-:-:S04]  /*298b0*/  MOV R2, UR39 ;  /* 0x0000002700027c02 */ /* 0x018fc80008000f00 */
[----:B------:R-:W-:-:S13]  /*298c0*/  ISETP.NE.AND P2, PT, R2, 0x3, PT ;  /* 0x000000030200780c */ /* 0x000fda0003f45270 */
[----:B------:R-:W-:Y:S05]  /*298d0*/  @!P2 BRA `(.L_x_2913) ;  /* 0x000000000004a947 */ /* 0x000fea0003800000 */
[----:B------:R-:W-:Y:S01]  /*298e0*/  BPT.TRAP 0x1 ;  /* 0x000000040000795c */ /* 0x000fe20000300000 */
.L_x_2913:
[----:B------:R3:W5:Y:S01]  /*298f0*/  LDL.LU R2, [R1+0x38] ;  /* 0x0000380001027983 */ /* 0x0007620000300800 */
[----:B------:R3:W-:Y:S02]  /*29900*/  SYNCS.ARRIVE.TRANS64.A1T0 RZ, [R0+URZ+0x29830], RZ ;  /* 0x029830ff00ff79a7 */ /* 0x0007e4000810003f */
[----:B------:R-:W-:Y:S05]  /*29910*/  WARPSYNC.ALL ;  /* 0x0000000000007948 */ /* 0x000fea0003800000 */
[----:B------:R-:W-:Y:S01]  /*29920*/  ULDC.64 UR4, c[0x0][0xa00] ;  /* 0x0002800000047ab9 */ /* 0x000fe20000000a00 */
[----:B------:R-:W-:Y:S01]  /*29930*/  SHF.R.S32.HI R27, RZ, 0x1f, R29 ;  /* 0x0000001fff1b7819 */ /* 0x000fe2000001141d */
[----:B0--3--:R-:W-:Y:S01]  /*29940*/  VIADD R0, R22, 0x14400 ;  /* 0x0001440016007836 */ /* 0x009fe20000000000 */
[----:B------:R-:W-:Y:S01]  /*29950*/  BAR.SYNC.DEFER_BLOCKING 0x8, 0x180 ;  /* 0x0206000000007b1d */ /* 0x000fe20000010000 */
[----:B------:R-:W-:-:S04]  /*29960*/  ISETP.NE.U32.AND P0, PT, RZ, UR4, PT ;  /* 0x00000004ff007c0c */ /* 0x000fc8000bf05070 */
[----:B------:R-:W-:Y:S01]  /*29970*/  ISETP.NE.AND.EX P0, PT, RZ, UR5, PT, P0 ;  /* 0x00000005ff007c0c */ /* 0x000fe2000bf05300 */
[----:B------:R-:W-:Y:S01]  /*29980*/  ULDC.64 UR4, c[0x0][0x298] ;  /* 0x0000a60000047ab9 */ /* 0x000fe20000000a00 */
[----:B------:R-:W-:Y:S01]  /*29990*/  BSSY B6, `(.L_x_2914) ;  /* 0x0000019000067945 */ /* 0x000fe20003800000 */
[----:B------:R-:W-:Y:S01]  /*299a0*/  IMAD R27, R27, UR4, RZ ;  /* 0x000000041b1b7c24 */ /* 0x000fe2000f8e02ff */
[----:B------:R-:W-:Y:S01]  /*299b0*/  SEL R26, R24, RZ, !P0 ;  /* 0x000000ff181a7207 */ /* 0x000fe20004000000 */
[----:B------:R-:W-:-:S04]  /*299c0*/  IMAD.WIDE.U32 R24, R29, UR4, RZ ;  /* 0x000000041d187c25 */ /* 0x000fc8000f8e00ff */
[----:B------:R-:W-:-:S04]  /*299d0*/  IMAD R27, R29, UR5, R27 ;  /* 0x000000051d1b7c24 */ /* 0x000fc8000f8e021b */
[----:B------:R-:W-:Y:S01]  /*299e0*/  IMAD.IADD R27, R25, 0x1, R27 ;  /* 0x00000001191b7824 */ /* 0x000fe200078e021b */
[----:B-----5:R-:W-:Y:S02]  /*299f0*/  SEL R31, R2, RZ, !P0 ;  /* 0x000000ff021f7207 */ /* 0x020fe40004000000 */
[----:B------:R-:W-:-:S13]  /*29a00*/  LOP3.LUT P0, RZ, R0, 0x1bf, RZ, 0xc0, !PT ;  /* 0x000001bf00ff7812 */ /* 0x000fda000780c0ff */
[----:B------:R-:W-:Y:S05]  /*29a10*/  @!P0 BRA `(.L_x_2915) ;  /* 0x0000000000408947 */ /* 0x000fea0003800000 */
[----:B------:R-:W-:Y:S01]  /*29a20*/  MOV R2, 0x0 ;  /* 0x0000000000027802 */ /* 0x000fe20000000f00 */
[----:B------:R-:W-:Y:S01]  /*29a30*/  ULDC.64 UR4, c[0x4][0xc8] ;  /* 0x0100320000047ab9 */ /* 0x000fe20000000a00 */
[----:B------:R-:W-:Y:S01]  /*29a40*/  ULDC.64 UR6, c[0x4][0xd0] ;  /* 0x0100340000067ab9 */ /* 0x000fe20000000a00 */
[----:B------:R-:W-:Y:S01]  /*29a50*/  ULDC.64 UR8, c[0x4][0x28] ;  /* 0x01000a0000087ab9 */ /* 0x000fe20000000a00 */
[----:B------:R-:W-:Y:S01]  /*29a60*/  IMAD.U32 R4, RZ, RZ, UR4 ;  /* 0x00000004ff047e24 */ /* 0x000fe2000f8e00ff */
[----:B------:R-:W-:Y:S01]  /*29a70*/  MOV R6, UR6 ;  /* 0x0000000600067c02 */ /* 0x000fe20008000f00 */
[----:B--2---:R-:W0:Y:S01]  /*29a80*/  LDC.64 R2, c[0x4][R2] ;  /* 0x0100000002027b82 */ /* 0x004e220000000a00 */
[----:B------:R-:W-:Y:S01]  /*29a90*/  IMAD.U32 R5, RZ, RZ, UR5 ;  /* 0x00000005ff057e24 */ /* 0x000fe2000f8e00ff */
[----:B------:R-:W-:Y:S01]  /*29aa0*/  MOV R12, 0x1 ;  /* 0x00000001000c7802 */ /* 0x000fe20000000f00 */
[----:B-1----:R-:W-:Y:S02]  /*29ab0*/  IMAD.U32 R7, RZ, RZ, UR7 ;  /* 0x00000007ff077e24 */ /* 0x002fe4000f8e00ff */
[----:B------:R-:W-:-:S02]  /*29ac0*/  IMAD.U32 R10, RZ, RZ, UR8 ;  /* 0x00000008ff0a7e24 */ /* 0x000fc4000f8e00ff */
[----:B------:R-:W-:Y:S02]  /*29ad0*/  IMAD.U32 R11, RZ, RZ, UR9 ;  /* 0x00000009ff0b7e24 */ /* 0x000fe4000f8e00ff */
[----:B------:R-:W-:Y:S02]  /*29ae0*/  IMAD.MOV.U32 R8, RZ, RZ, 0x70 ;  /* 0x00000070ff087424 */ /* 0x000fe400078e00ff */
[----:B------:R-:W-:-:S07]  /*29af0*/  IMAD.MOV.U32 R13, RZ, RZ, RZ ;  /* 0x000000ffff0d7224 */ /* 0x000fce00078e00ff */
[----:B------:R-:W-:-:S07]  /*29b00*/  LEPC R20, `(.L_x_2915) ;  /* 0x000000001014794e */ /* 0x000fce0000000000 */
[----:B0-----:R-:W-:Y:S05]  /*29b10*/  CALL.ABS.NOINC R2 ;  /* 0x0000000002007343 */ /* 0x001fea0003c00000 */
.L_x_2915:
[----:B------:R-:W-:Y:S05]  /*29b20*/  BSYNC B6 ;  /* 0x0000000000067941 */ /* 0x000fea0003800000 */
.L_x_2914:
[----:B-1----:R0:W5:Y:S01]  /*29b30*/  LDL R8, [R1+0x28] ;  /* 0x0000280001087983 */ /* 0x0021620000100800 */
[----:B------:R-:W1:Y:S01]  /*29b40*/  LDC R7, c[0x0][0x448] ;  /* 0x00011200ff077b82 */ /* 0x000e620000000800 */
[----:B------:R-:W-:Y:S01]  /*29b50*/  ULDC.64 UR4, c[0x0][0x2d8] ;  /* 0x0000b60000047ab9 */ /* 0x000fe20000000a00 */
[----:B------:R-:W-:Y:S01]  /*29b60*/  IMAD.MOV.U32 R2, RZ, RZ, R24 ;  /* 0x000000ffff027224 */ /* 0x000fe200078e0018 */
[----:B------:R-:W3:Y:S01]  /*29b70*/  S2R R20, SR_TID.X ;  /* 0x0000000000147919 */ /* 0x000ee20000002100 */
[----:B--2---:R-:W-:Y:S02]  /*29b80*/  IMAD.MOV.U32 R3, RZ, RZ, R27 ;  /* 0x000000ffff037224 */ /* 0x004fe400078e001b */
[----:B------:R-:W-:Y:S02]  /*29b90*/  IMAD R0, R36, UR4, RZ ;  /* 0x0000000424007c24 */ /* 0x000fe4000f8e02ff */
[----:B------:R-:W-:-:S04]  /*29ba0*/  IMAD.WIDE.U32 R2, R18, UR4, R2 ;  /* 0x0000000412027c25 */ /* 0x000fc8000f8e0002 */
[----:B------:R-:W-:Y:S01]  /*29bb0*/  IMAD R0, R18, UR5, R0 ;  /* 0x0000000512007c24 */ /* 0x000fe2000f8e0200 */
[----:B------:R-:W-:-:S03]  /*29bc0*/  ULDC.64 UR4, c[0x0][0x2e0] ;  /* 0x0000b80000047ab9 */ /* 0x000fc60000000a00 */
[----:B------:R-:W-:Y:S02]  /*29bd0*/  IMAD.IADD R3, R3, 0x1, R0 ;  /* 0x0000000103037824 */ /* 0x000fe400078e0200 */
[----:B------:R-:W-:Y:S02]  /*29be0*/  IMAD R0, R31, UR4, RZ ;  /* 0x000000041f007c24 */ /* 0x000fe4000f8e02ff */
[----:B------:R-:W-:Y:S01]  /*29bf0*/  IMAD.WIDE.U32 R2, R26, UR4, R2 ;  /* 0x000000041a027c25 */ /* 0x000fe2000f8e0002 */
[----:B-1----:R-:W-:-:S03]  /*29c00*/  ISETP.NE.AND P0, PT, R7, 0x1, PT ;  /* 0x000000010700780c */ /* 0x002fc60003f05270 */
[----:B------:R-:W-:Y:S01]  /*29c10*/  IMAD R0, R26, UR5, R0 ;  /* 0x000000051a007c24 */ /* 0x000fe2000f8e0200 */
[----:B------:R-:W1:Y:S01]  /*29c20*/  S2R R29, SR_TID.X ;  /* 0x00000000001d7919 */ /* 0x000e620000002100 */
[----:B------:R-:W-:-:S03]  /*29c30*/  ULDC.64 UR4, c[0x0][0x2d0] ;  /* 0x0000b40000047ab9 */ /* 0x000fc60000000a00 */
[----:B------:R-:W-:Y:S02]  /*29c40*/  IADD3 R3, R3, R0, RZ ;  /* 0x0000000003037210 */ /* 0x000fe40007ffe0ff */
[C---:B---3--:R-:W-:Y:S01]  /*29c50*/  LOP3.LUT R21, R20.reuse, 0x7f, RZ, 0xc0, !PT ;  /* 0x0000007f14157812 */ /* 0x048fe200078ec0ff */
[----:B------:R-:W-:Y:S02]  /*29c60*/  IMAD.SHL.U32 R20, R20, 0x20, RZ ;  /* 0x0000002014147824 */ /* 0x000fe400078e00ff */
[----:B------:R-:W2:Y:S01]  /*29c70*/  @P0 LDC R6, c[0x0][0x44c] ;  /* 0x00011300ff060b82 */ /* 0x000ea20000000800 */
[----:B------:R-:W-:-:S04]  /*29c80*/  SHF.R.U32.HI R21, RZ, 0x2, R21 ;  /* 0x00000002ff157819 */ /* 0x000fc80000011615 */
[----:B------:R-:W-:-:S03]  /*29c90*/  LOP3.LUT R20, R21, 0x60, R20, 0xf8, !PT ;  /* 0x0000006015147812 */ /* 0x000fc600078ef814 */
[----:B------:R-:W3:Y:S02]  /*29ca0*/  @P0 LDC R0, c[0x0][0x450] ;  /* 0x00011400ff000b82 */ /* 0x000ee40000000800 */
[----:B------:R-:W-:-:S04]  /*29cb0*/  IMAD R5, R17, 0x80, R20 ;  /* 0x0000008011057824 */ /* 0x000fc800078e0214 */
[----:B------:R-:W-:Y:S02]  /*29cc0*/  IMAD.MOV.U32 R4, RZ, RZ, R5 ;  /* 0x000000ffff047224 */ /* 0x000fe400078e0005 */
[----:B--2---:R-:W-:-:S05]  /*29cd0*/  @P0 IMAD.HI.U32 R6, R5, R6, RZ ;  /* 0x0000000605060227 */ /* 0x004fca00078e00ff */
[----:B---3--:R-:W-:-:S05]  /*29ce0*/  @P0 SHF.R.U32.HI R4, RZ, R0, R6 ;  /* 0x00000000ff040219 */ /* 0x008fca0000011606 */
[----:B------:R-:W-:-:S04]  /*29cf0*/  IMAD.MOV R0, RZ, RZ, -R4 ;  /* 0x000000ffff007224 */ /* 0x000fc800078e0a04 */
[----:B------:R-:W-:Y:S01]  /*29d00*/  IMAD R0, R7, R0, R5 ;  /* 0x0000000007007224 */ /* 0x000fe200078e0205 */
[----:B------:R-:W-:Y:S01]  /*29d10*/  SHF.R.S32.HI R5, RZ, 0x1f, R4 ;  /* 0x0000001fff057819 */ /* 0x000fe20000011404 */
[----:B------:R-:W-:-:S04]  /*29d20*/  IMAD.WIDE.U32 R2, R4, UR4, R2 ;  /* 0x0000000404027c25 */ /* 0x000fc8000f8e0002 */
[----:B------:R-:W-:-:S04]  /*29d30*/  IMAD R5, R5, UR4, RZ ;  /* 0x0000000405057c24 */ /* 0x000fc8000f8e02ff */
[----:B------:R-:W-:Y:S01]  /*29d40*/  IMAD R5, R4, UR5, R5 ;  /* 0x0000000504057c24 */ /* 0x000fe2000f8e0205 */
[----:B------:R-:W-:Y:S01]  /*29d50*/  SHF.R.S32.HI R4, RZ, 0x1f, R0 ;  /* 0x0000001fff047819 */ /* 0x000fe20000011400 */
[----:B------:R-:W-:-:S03]  /*29d60*/  ULDC.64 UR4, c[0x0][0x2c8] ;  /* 0x0000b20000047ab9 */ /* 0x000fc60000000a00 */
[----:B------:R-:W-:Y:S01]  /*29d70*/  IADD3 R3, R3, R5, RZ ;  /* 0x0000000503037210 */ /* 0x000fe20007ffe0ff */
[----:B------:R-:W-:Y:S02]  /*29d80*/  IMAD R4, R4, UR4, RZ ;  /* 0x0000000404047c24 */ /* 0x000fe4000f8e02ff */
[----:B-1----:R-:W-:Y:S02]  /*29d90*/  IMAD.SHL.U32 R21, R29, 0x10, RZ ;  /* 0x000000101d157824 */ /* 0x002fe400078e00ff */
[----:B------:R-:W-:-:S03]  /*29da0*/  IMAD.WIDE.U32 R2, R0, UR4, R2 ;  /* 0x0000000400027c25 */ /* 0x000fc6000f8e0002 */
[----:B------:R-:W-:Y:S01]  /*29db0*/  LOP3.LUT R21, R21, 0x30, RZ, 0xc0, !PT ;  /* 0x0000003015157812 */ /* 0x000fe200078ec0ff */
[----:B------:R-:W-:Y:S01]  /*29dc0*/  IMAD R0, R0, UR5, R4 ;  /* 0x0000000500007c24 */ /* 0x000fe2000f8e0204 */
[----:B------:R-:W-:Y:S01]  /*29dd0*/  ULDC.64 UR4, c[0x0][0x280] ;  /* 0x0000a00000047ab9 */ /* 0x000fe20000000a00 */
[----:B------:R-:W-:Y:S01]  /*29de0*/  IMAD.SHL.U32 R20, R29, 0x10, RZ ;  /* 0x000000101d147824 */ /* 0x000fe200078e00ff */
[----:B------:R-:W-:Y:S01]  /*29df0*/  IADD3 R4, P0, R2, UR4, RZ ;  /* 0x0000000402047c10 */ /* 0x000fe2000ff1e0ff */
[----:B------:R-:W-:Y:S01]  /*29e00*/  ULDC UR4, c[0x0][0x2b8] ;  /* 0x0000ae0000047ab9 */ /* 0x000fe20000000800 */
[C---:B------:R-:W-:Y:S02]  /*29e10*/  LOP3.LUT R9, R21.reuse, 0x40, RZ, 0xfc, !PT ;  /* 0x0000004015097812 */ /* 0x040fe400078efcff */
[----:B------:R-:W-:Y:S02]  /*29e20*/  LOP3.LUT R20, R20, 0x30, RZ, 0xc0, !PT ;  /* 0x0000003014147812 */ /* 0x000fe400078ec0ff */
[----:B------:R-:W-:-:S02]  /*29e30*/  LOP3.LUT R21, R21, 0x80, RZ, 0xfc, !PT ;  /* 0x0000008015157812 */ /* 0x000fc400078efcff */
[----:B------:R-:W-:Y:S01]  /*29e40*/  IADD3.X R0, R3, UR5, R0, P0, !PT ;  /* 0x0000000503007c10 */ /* 0x000fe200087fe400 */
[----:B------:R-:W-:Y:S01]  /*29e50*/  UMOV UR5, 0xffffffff ;  /* 0xffffffff00057882 */ /* 0x000fe20000000000 */
[----:B------:R-:W-:Y:S02]  /*29e60*/  LOP3.LUT R29, R29, 0x7f, RZ, 0xc0, !PT ;  /* 0x0000007f1d1d7812 */ /* 0x000fe400078ec0ff */
[----:B------:R-:W-:Y:S02]  /*29e70*/  ISETP.GE.AND P3, PT, R20, UR4, PT ;  /* 0x0000000414007c0c */ /* 0x000fe4000bf66270 */
[----:B------:R-:W-:Y:S02]  /*29e80*/  ISETP.GE.AND P2, PT, R9, UR4, PT ;  /* 0x0000000409007c0c */ /* 0x000fe4000bf46270 */
[----:B------:R-:W-:Y:S02]  /*29e90*/  ISETP.GE.AND P1, PT, R21, UR4, PT ;  /* 0x0000000415007c0c */ /* 0x000fe4000bf26270 */
[----:B------:R-:W-:Y:S01]  /*29ea0*/  SHF.R.U32.HI R9, RZ, 0x2, R29 ;  /* 0x00000002ff097819 */ /* 0x000fe2000001161d */
[----:B0-----:R-:W-:Y:S10]  /*29eb0*/  BRA.DIV UR5, `(.L_x_2916) ;  /* 0x0000006e05107947 */ /* 0x001ff4000b800000 */
[----:B------:R-:W0:Y:S01]  /*29ec0*/  SHFL.IDX PT, R3, R4, RZ, 0x1c1f ;  /* 0x001c1fff04037589 */ /* 0x000e2200000e0000 */
[----:B------:R-:W-:Y:S02]  /*29ed0*/  IMAD R5, R30, R7, RZ ;  /* 0x000000071e057224 */ /* 0x000fe400078e02ff */
[----:B------:R-:W-:Y:S01]  /*29ee0*/  IMAD R17, R17, 0x80, R9 ;  /* 0x0000008011117824 */ /* 0x000fe200078e0209 */
        /* <DEDUP_REMOVED lines=11> */
[----:B0-----:R-:W-:-:S02]  /*29fa0*/  IADD3 R2, R17, 0x20, RZ ;  /* 0x0000002011027810 */ /* 0x001fc40007ffe0ff */
[----:B------:R-:W0:Y:S02]  /*29fb0*/  SHFL.IDX PT, R3, R4, 0x1, 0x1c1f ;  /* 0x003c1f0004037f89 */ /* 0x000e2400000e0000 */
        /* <DEDUP_REMOVED lines=24> */
.L_x_3121:
        /* <DEDUP_REMOVED lines=12> */
.L_x_2918:
[----:B------:R-:W-:Y:S05]  /*2a200*/  BSYNC B0 ;  /* 0x0000000000007941 */ /* 0x000fea0003800000 */
.L_x_2917:
[----:B------:R-:W-:Y:S01]  /*2a210*/  NOP ;  /* 0x0000000000007918 */ /* 0x000fe20000000000 */
[----:B------:R-:W-:-:S13]  /*2a220*/  PLOP3.LUT P0, PT, PT, PT, PT, 0x80, 0x0 ;  /* 0x000000000000781c */ /* 0x000fda0003f0f070 */
.L_x_2919:
        /* <DEDUP_REMOVED lines=18> */
.L_x_3122:
[----:B------:R-:W-:Y:S05]  /*2a350*/  BSYNC B0 ;  /* 0x0000000000007941 */ /* 0x000fea0003800000 */
.L_x_2920:
[----:B------:R-:W-:-:S13]  /*2a360*/  ISETP.GE.AND P0, PT, R32, 0x2, PT ;  /* 0x000000022000780c */ /* 0x000fda0003f06270 */
[----:B------:R-:W-:Y:S05]  /*2a370*/  @!P0 BRA `(.L_x_2922) ;  /* 0x0000001400f08947 */ /* 0x000fea0003800000 */
[----:B------:R-:W-:Y:S01]  /*2a380*/  VIADD R32, R32, 0xfffffffe ;  /* 0xfffffffe20207836 */ /* 0x000fe20000000000 */
[----:B------:R-:W-:Y:S01]  /*2a390*/  MOV R21, R34 ;  /* 0x0000002200157202 */ /* 0x000fe20000000f00 */
[----:B------:R-:W-:-:S07]  /*2a3a0*/  IMAD.MOV.U32 R20, RZ, RZ, R23 ;  /* 0x000000ffff147224 */ /* 0x000fce00078e0017 */
.L_x_2942:
[----:B--2---:R-:W2:Y:S01]  /*2a3b0*/  LDL R0, [R1+0x8] ;  /* 0x0000080001007983 */ /* 0x004ea20000100800 */
[----:B0-----:R-:W0:Y:S03]  /*2a3c0*/  LDC R4, c[0x0][0x430] ;  /* 0x00010c00ff047b82 */ /* 0x001e260000000800 */
[----:B------:R-:W3:Y:S01]  /*2a3d0*/  LDL R9, [R1+0xc] ;  /* 0x00000c0001097983 */ /* 0x000ee20000100800 */
[----:B------:R-:W1:Y:S01]  /*2a3e0*/  S2R R2, SR_TID.X ;  /* 0x0000000000027919 */ /* 0x000e620000002100 */
[----:B0-----:R-:W-:Y:S01]  /*2a3f0*/  ISETP.NE.AND P0, PT, R4, 0x1, PT ;  /* 0x000000010400780c */ /* 0x001fe20003f05270 */
[----:B------:R-:W0:-:S12]  /*2a400*/  S2R R7, SR_TID.X ;  /* 0x0000000000077919 */ /* 0x000e180000002100 */
[----:B------:R-:W4:Y:S01]  /*2a410*/  @P0 LDC R6, c[0x0][0x434] ;  /* 0x00010d00ff060b82 */ /* 0x000f220000000800 */
[C---:B-1----:R-:W-:Y:S01]  /*2a420*/  LOP3.LUT R3, R2.reuse, 0x7f, RZ, 0xc0, !PT ;  /* 0x0000007f02037812 */ /* 0x042fe200078ec0ff */
[----:B------:R-:W-:-:S03]  /*2a430*/  IMAD.SHL.U32 R5, R2, 0x20, RZ ;  /* 0x0000002002057824 */ /* 0x000fc600078e00ff */
[----:B------:R-:W-:-:S04]  /*2a440*/  SHF.R.U32.HI R3, RZ, 0x2, R3 ;  /* 0x00000002ff037819 */ /* 0x000fc80000011603 */
[----:B------:R-:W-:Y:S02]  /*2a450*/  LOP3.LUT R5, R3, 0x60, R5, 0xf8, !PT ;  /* 0x0000006003057812 */ /* 0x000fe400078ef805 */
[----:B------:R-:W1:Y:S01]  /*2a460*/  @P0 LDC R3, c[0x0][0x438] ;  /* 0x00010e00ff030b82 */ /* 0x000e620000000800 */
[----:B------:R-:W-:-:S04]  /*2a470*/  LOP3.LUT R2, R2, 0x7f, RZ, 0xc0, !PT ;  /* 0x0000007f02027812 */ /* 0x000fc800078ec0ff */
[----:B------:R-:W-:Y:S01]  /*2a480*/  SHF.R.U32.HI R8, RZ, 0x2, R2 ;  /* 0x00000002ff087819 */ /* 0x000fe20000011602 */
[----:B0-----:R-:W-:-:S05]  /*2a490*/  IMAD.SHL.U32 R7, R7, 0x20, RZ ;  /* 0x0000002007077824 */ /* 0x001fca00078e00ff */
        /* <DEDUP_REMOVED lines=8> */
[----:B----4-:R-:W-:-:S04]  /*2a520*/  @P0 IMAD.HI.U32 R6, R5, R6, RZ ;  /* 0x0000000605060227 */ /* 0x010fc800078e00ff */
[----:B------:R-:W-:Y:S01]  /*2a530*/  IMAD.MOV.U32 R2, RZ, RZ, R5 ;  /* 0x000000ffff027224 */ /* 0x000fe200078e0005 */
[----:B-1----:R-:W-:Y:S02]  /*2a540*/  @P0 SHF.R.U32.HI R2, RZ, R3, R6 ;  /* 0x00000003ff020219 */ /* 0x002fe40000011606 */
[----:B------:R-:W0:Y:S08]  /*2a550*/  @P0 LDC R6, c[0x0][0x434] ;  /* 0x00010d00ff060b82 */ /* 0x000e300000000800 */
[----:B------:R-:W1:Y:S01]  /*2a560*/  @P0 LDC R3, c[0x0][0x438] ;  /* 0x00010e00ff030b82 */ /* 0x000e620000000800 */
[----:B------:R-:W-:-:S05]  /*2a570*/  IADD3 R0, R7, R0, RZ ;  /* 0x0000000007007210 */ /* 0x000fca0007ffe0ff */
[----:B------:R-:W-:Y:S02]  /*2a580*/  IMAD.MOV.U32 R8, RZ, RZ, R0 ;  /* 0x000000ffff087224 */ /* 0x000fe400078e0000 */
[----:B0-----:R-:W-:-:S05]  /*2a590*/  @P0 IMAD.HI.U32 R6, R0, R6, RZ ;  /* 0x0000000600060227 */ /* 0x001fca00078e00ff */
[----:B-1----:R-:W-:Y:S01]  /*2a5a0*/  @P0 SHF.R.U32.HI R8, RZ, R3, R6 ;  /* 0x00000003ff080219 */ /* 0x002fe20000011606 */
[----:B------:R-:W-:-:S04]  /*2a5b0*/  IMAD.MOV R6, RZ, RZ, -R2 ;  /* 0x000000ffff067224 */ /* 0x000fc800078e0a02 */
[----:B------:R-:W-:Y:S02]  /*2a5c0*/  IMAD.MOV R3, RZ, RZ, -R8 ;  /* 0x000000ffff037224 */ /* 0x000fe400078e0a08 */
[C---:B------:R-:W-:Y:S02]  /*2a5d0*/  IMAD R5, R4.reuse, R6, R5 ;  /* 0x0000000604057224 */ /* 0x040fe400078e0205 */
[----:B------:R-:W-:Y:S01]  /*2a5e0*/  IMAD R4, R4, R3, R0 ;  /* 0x0000000304047224 */ /* 0x000fe200078e0200 */
[----:B------:R-:W-:Y:S01]  /*2a5f0*/  SHF.R.S32.HI R3, RZ, 0x1f, R2 ;  /* 0x0000001fff037819 */ /* 0x000fe20000011402 */
[----:B---3--:R-:W-:-:S04]  /*2a600*/  IMAD R0, R9, UR4, RZ ;  /* 0x0000000409007c24 */ /* 0x008fc8000f8e02ff */
[C---:B------:R-:W-:Y:S02]  /*2a610*/  IMAD R0, R33.reuse, UR5, R0 ;  /* 0x0000000521007c24 */ /* 0x040fe4000f8e0200 */
[----:B------:R-:W-:-:S04]  /*2a620*/  IMAD.WIDE.U32 R2, R33, UR4, R2 ;  /* 0x0000000421027c25 */ /* 0x000fc8000f8e0002 */
[----:B------:R-:W-:Y:S01]  /*2a630*/  IMAD.IADD R3, R0, 0x1, R3 ;  /* 0x0000000100037824 */ /* 0x000fe200078e0203 */
[----:B------:R-:W-:-:S04]  /*2a640*/  LEA R6, P0, R2, UR6, 0x2 ;  /* 0x0000000602067c11 */ /* 0x000fc8000f8010ff */
[----:B------:R-:W-:-:S05]  /*2a650*/  LEA.HI.X R7, R2, UR7, R3, 0x2, P0 ;  /* 0x0000000702077c11 */ /* 0x000fca00080f1403 */
[----:B------:R-:W2:Y:S01]  /*2a660*/  LDG.E R6, desc[UR50][R6.64] ;  /* 0x0000003206067981 */ /* 0x000ea2000c1e1900 */
[----:B------:R-:W-:Y:S02]  /*2a670*/  @!P1 SHF.R.S32.HI R3, RZ, 0x1f, R8 ;  /* 0x0000001fff039819 */ /* 0x000fe40000011408 */
[----:B------:R-:W-:-:S05]  /*2a680*/  @!P1 MOV R2, R8 ;  /* 0x0000000800029202 */ /* 0x000fca0000000f00 */
[----:B------:R-:W-:-:S04]  /*2a690*/  @!P1 IMAD.WIDE.U32 R2, R33, UR4, R2 ;  /* 0x0000000421029c25 */ /* 0x000fc8000f8e0002 */
[----:B------:R-:W-:Y:S01]  /*2a6a0*/  @!P1 IMAD.IADD R0, R0, 0x1, R3 ;  /* 0x0000000100009824 */ /* 0x000fe200078e0203 */
        /* <DEDUP_REMOVED lines=17> */
.L_x_2923:
[----:B------:R-:W-:Y:S01]  /*2a7c0*/  IMAD R0, R23, 0x8, R22 ;  /* 0x0000000817007824 */ /* 0x000fe200078e0216 */
[----:B------:R-:W-:Y:S01]  /*2a7d0*/  SHF.L.U32 R31, R34, 0x1f, RZ ;  /* 0x0000001f221f7819 */ /* 0x000fe200000006ff */
[----:B------:R-:W-:Y:S01]  /*2a7e0*/  BSSY B0, `(.L_x_2924) ;  /* 0x0000004000007945 */ /* 0x000fe20003800000 */
[----:B------:R-:W-:Y:S02]  /*2a7f0*/  SHF.R.S32.HI R29, RZ, 0x1f, R5 ;  /* 0x0000001fff1d7819 */ /* 0x000fe40000011405 */
[----:B------:R-:W0:Y:S02]  /*2a800*/  SYNCS.PHASECHK.TRANS64.TRYWAIT P0, [R0+URZ+0x29880], R31 ;  /* 0x0298801f000075a7 */ /* 0x000e24000800017f */
[----:B0-----:R-:W-:Y:S05]  /*2a810*/  @!P0 BRA `(.L_x_2925) ;  /* 0x0000006800288947 */ /* 0x001fea0003800000 */
.L_x_3123:
[----:B------:R-:W-:Y:S05]  /*2a820*/  BSYNC B0 ;  /* 0x0000000000007941 */ /* 0x000fea0003800000 */
.L_x_2924:
        /* <DEDUP_REMOVED lines=28> */
[----:B------:R-:W-:Y:S01]  /*2a9f0*/  IMAD.WIDE.U32 R2, R4, UR4, RZ ;  /* 0x0000000404027c25 */ /* 0x000fe2000f8e00ff */
[----:B------:R-:W-:-:S04]  /*2aa00*/  UMOV UR4, 0xffffffff ;  /* 0xffffffff00047882 */ /* 0x000fc80000000000 */
[----:B------:R-:W-:Y:S01]  /*2aa10*/  IADD3 R3, R3, R10, RZ ;  /* 0x0000000a03037210 */ /* 0x000fe20007ffe0ff */
[----:B------:R-:W-:-:S04]  /*2aa20*/  IMAD R10, R27, UR6, RZ ;  /* 0x000000061b0a7c24 */ /* 0x000fc8000f8e02ff */
[C---:B------:R-:W-:Y:S02]  /*2aa30*/  IMAD R10, R8.reuse, UR7, R10 ;  /* 0x00000007080a7c24 */ /* 0x040fe4000f8e020a */
[----:B------:R-:W-:-:S04]  /*2aa40*/  IMAD.WIDE.U32 R2, R8, UR6, R2 ;  /* 0x0000000608027c25 */ /* 0x000fc8000f8e0002 */
        /* <DEDUP_REMOVED lines=9> */
[----:B------:R-:W-:Y:S01]  /*2aae0*/  IADD3 R10, R22, R10, R37 ;  /* 0x0000000a160a7210 */ /* 0x000fe20007ffe025 */
[----:B-1----:R-:W-:Y:S02]  /*2aaf0*/  IMAD.SHL.U32 R11, R3, 0x10, RZ ;  /* 0x00000010030b7824 */ /* 0x002fe400078e00ff */
[----:B------:R-:W1:Y:S03]  /*2ab00*/  SHFL.IDX PT, R3, R9, RZ, 0x1c1f ;  /* 0x001c1fff09037589 */ /* 0x000e6600000e0000 */
[----:B------:R-:W-:-:S04]  /*2ab10*/  LOP3.LUT R11, R11, 0x30, RZ, 0xc0, !PT ;  /* 0x000000300b0b7812 */ /* 0x000fc800078ec0ff */
[----:B---3--:R-:W-:-:S05]  /*2ab20*/  IADD3 R2, P0, R11, R2, RZ ;  /* 0x000000020b027210 */ /* 0x008fca0007f1e0ff */
[----:B-1----:R-:W-:-:S05]  /*2ab30*/  IMAD.X R3, RZ, RZ, R3, P0 ;  /* 0x000000ffff037224 */ /* 0x002fca00000e0603 */
[----:B------:R-:W-:Y:S01]  /*2ab40*/  @!PT LDS RZ, [RZ] ;  /* 0x00000000fffff984 */ /* 0x000fe20000000800 */
[----:B------:R-:W-:Y:S04]  /*2ab50*/  LDGSTS.E.BYPASS.LTC128B.128 [R10+0xa400], desc[UR50][R2.64], !P3 ;  /* 0x0a400000020a7fae */ /* 0x000fe8000d901d72 */
[----:B------:R-:W-:Y:S01]  /*2ab60*/  SHFL.IDX PT, R24, R24, RZ, 0x1c1f ;  /* 0x001c1fff18187589 */ /* 0x000fe200000e0000 */
[----:B--2---:R-:W-:-:S05]  /*2ab70*/  IADD3 R17, R12, R10, RZ ;  /* 0x0000000a0c117210 */ /* 0x004fca0007ffe0ff */
        /* <DEDUP_REMOVED lines=13> */
[----:B------:R-:W-:Y:S04]  /*2ac50*/  SHFL.IDX PT, R9, R9, 0x3, 0x1c1f ;  /* 0x007c1f0009097f89 */ /* 0x000fe800000e0000 */
[----:B-1----:R-:W1:Y:S02]  /*2ac60*/  SHFL.IDX PT, R2, R7, 0x3, 0x1c1f ;  /* 0x007c1f0007027f89 */ /* 0x002e6400000e0000 */
[----:B-1----:R-:W-:-:S05]  /*2ac70*/  IADD3 R2, P0, R11, R2, RZ ;  /* 0x000000020b027210 */ /* 0x002fca0007f1e0ff */
[----:B------:R-:W-:-:S05]  /*2ac80*/  IMAD.X R3, RZ, RZ, R9, P0 ;  /* 0x000000ffff037224 */ /* 0x000fca00000e0609 */
[----:B------:R-:W-:Y:S04]  /*2ac90*/  LDGSTS.E.BYPASS.LTC128B.128 [R10+0xd400], desc[UR50][R2.64], !P3 ;  /* 0x0d400000020a7fae */ /* 0x000fe8000d901d72 */
[----:B------:R1:W-:Y:S04]  /*2aca0*/  LDGSTS.E.BYPASS.LTC128B.128 [R17+0xd400], desc[UR50][R2.64+0x40], !P1 ;  /* 0x0d40004002117fae */ /* 0x0003e8000c901d72 */
[----:B-1----:R1:W2:Y:S02]  /*2acb0*/  SHFL.IDX PT, R2, R25, RZ, 0x1c1f ;  /* 0x001c1fff19027589 */ /* 0x0022a400000e0000 */
.L_x_3135:
[----:B------:R-:W3:Y:S02]  /*2acc0*/  S2R R3, SR_TID.X ;  /* 0x0000000000037919 */ /* 0x000ee40000002100 */
[----:B---3--:R-:W-:-:S05]  /*2acd0*/  IMAD.SHL.U32 R3, R3, 0x10, RZ ;  /* 0x0000001003037824 */ /* 0x008fca00078e00ff */
[----:B------:R-:W-:-:S04]  /*2ace0*/  LOP3.LUT R3, R3, 0x30, RZ, 0xc0, !PT ;  /* 0x0000003003037812 */ /* 0x000fc800078ec0ff */
[----:B--2---:R-:W-:-:S04]  /*2acf0*/  IADD3 R2, P0, R3, R2, RZ ;  /* 0x0000000203027210 */ /* 0x004fc80007f1e0ff */
[----:B------:R-:W-:Y:S02]  /*2ad00*/  IADD3.X R3, RZ, R24, RZ, P0, !PT ;  /* 0x00000018ff037210 */ /* 0x000fe400007fe4ff */
[----:B------:R-:W-:-:S03]  /*2ad10*/  PLOP3.LUT P0, PT, PT, PT, PT, 0x80, 0x0 ;  /* 0x000000000000781c */ /* 0x000fc60003f0f070 */
[----:B------:R-:W-:Y:S01]  /*2ad20*/  @!PT LDS RZ, [RZ] ;  /* 0x00000000fffff984 */ /* 0x000fe20000000800 */
[----:B------:R-:W-:Y:S01]  /*2ad30*/  @!PT LDS RZ, [RZ] ;  /* 0x00000000fffff984 */ /* 0x000fe20000000800 */
[----:B------:R-:W-:Y:S01]  /*2ad40*/  @!PT LDS RZ, [RZ] ;  /* 0x00000000fffff984 */ /* 0x000fe20000000800 */
[----:B------:R2:W-:Y:S04]  /*2ad50*/  LDGSTS.E.BYPASS.LTC128B.128 [R10+0xe400], desc[UR50][R2.64], !P3 ;  /* 0x0e400000020a7fae */ /* 0x0005e8000d901d72 */
[----:B------:R2:W-:Y:S01]  /*2ad60*/  LDGSTS.E.BYPASS.LTC128B.128 [R17+0xe400], desc[UR50][R2.64+0x40], !P1 ;  /* 0x0e40004002117fae */ /* 0x0005e2000c901d72 */
[----:B------:R-:W-:-:S05]  /*2ad70*/  NOP ;  /* 0x0000000000007918 */ /* 0x000fca0000000000 */
.L_x_2927:
        /* <DEDUP_REMOVED lines=11> */
.L_x_2928:
[----:B------:R2:W-:Y:S01]  /*2ae30*/  SYNCS.ARRIVE.TRANS64.A1T0 RZ, [R0+URZ+0x29870], RZ ;  /* 0x029870ff00ff79a7 */ /* 0x0005e2000810003f */
[----:B------:R-:W-:Y:S05]  /*2ae40*/  @!P3 BRA `(.L_x_2929) ;  /* 0x000000000004b947 */ /* 0x000fea0003800000 */
[----:B------:R-:W-:Y:S01]  /*2ae50*/  BPT.TRAP 0x1 ;  /* 0x000000040000795c */ /* 0x000fe20000300000 */
.L_x_2929:
[----:B------:R-:W3:Y:S01]  /*2ae60*/  SYNCS.PHASECHK.TRANS64.TRYWAIT P0, [R0+URZ+0x29840], R31 ;  /* 0x0298401f000075a7 */ /* 0x000ee2000800017f */
[----:B------:R-:W-:Y:S04]  /*2ae70*/  BSSY B0, `(.L_x_2930) ;  /* 0x0000002000007945 */ /* 0x000fe80003800000 */
[----:B---3--:R-:W-:Y:S05]  /*2ae80*/  @!P0 BRA `(.L_x_2931) ;  /* 0x0000006800548947 */ /* 0x008fea0003800000 */
.L_x_3136:
[----:B------:R-:W-:Y:S05]  /*2ae90*/  BSYNC B0 ;  /* 0x0000000000007941 */ /* 0x000fea0003800000 */
.L_x_2930:
        /* <DEDUP_REMOVED lines=41> */
[----:B------:R-:W-:-:S03]  /*2b130*/  IMAD.IADD R7, R22, 0x1, R7 ;  /* 0x0000000116077824 */ /* 0x000fc600078e0207 */
        /* <DEDUP_REMOVED lines=10> */
[----:B0-----:R-:W-:-:S04]  /*2b1e0*/  IADD3 R2, P0, R10, R2, RZ ;  /* 0x000000020a027210 */ /* 0x001fc80007f1e0ff */
[----:B----4-:R-:W-:-:S05]  /*2b1f0*/  IADD3.X R3, RZ, R3, RZ, P0, !PT ;  /* 0x00000003ff037210 */ /* 0x010fca00007fe4ff */
        /* <DEDUP_REMOVED lines=17> */
.L_x_3148:
        /* <DEDUP_REMOVED lines=10> */
.L_x_2933:
        /* <DEDUP_REMOVED lines=11> */
.L_x_2934:
[----:B------:R2:W-:Y:S02]  /*2b460*/  SYNCS.ARRIVE.TRANS64.A1T0 RZ, [R0+URZ+0x29830], RZ ;  /* 0x029830ff00ff79a7 */ /* 0x0005e4000810003f */
[----:B--23--:R-:W-:-:S04]  /*2b470*/  MOV R0, UR37 ;  /* 0x0000002500007c02 */ /* 0x00cfc80008000f00 */
[----:B------:R-:W-:-:S13]  /*2b480*/  ISETP.NE.AND P1, PT, R0, 0x3, PT ;  /* 0x000000030000780c */ /* 0x000fda0003f25270 */
[----:B------:R-:W-:Y:S05]  /*2b490*/  @!P1 BRA `(.L_x_2935) ;  /* 0x0000000000049947 */ /* 0x000fea0003800000 */
[----:B------:R-:W-:Y:S01]  /*2b4a0*/  BPT.TRAP 0x1 ;  /* 0x000000040000795c */ /* 0x000fe20000300000 */
.L_x_2935:
[----:B------:R-:W-:Y:S01]  /*2b4b0*/  LOP3.LUT R0, R21, 0x1, RZ, 0x3c, !PT ;  /* 0x0000000115007812 */ /* 0x000fe200078e3cff */
[----:B------:R-:W-:Y:S01]  /*2b4c0*/  IMAD R3, R20, 0x8, R22 ;  /* 0x0000000814037824 */ /* 0x000fe200078e0216 */
[----:B------:R-:W-:Y:S02]  /*2b4d0*/  BSSY B0, `(.L_x_2936) ;  /* 0x0000004000007945 */ /* 0x000fe40003800000 */
[----:B------:R-:W-:-:S04]  /*2b4e0*/  SHF.L.U32 R0, R0, 0x1f, RZ ;  /* 0x0000001f00007819 */ /* 0x000fc800000006ff */
[----:B------:R-:W2:Y:S02]  /*2b4f0*/  SYNCS.PHASECHK.TRANS64.TRYWAIT P0, [R3+URZ+0x29870], R0 ;  /* 0x02987000030075a7 */ /* 0x000ea4000800017f */
[----:B--2---:R-:W-:Y:S05]  /*2b500*/  @!P0 BRA `(.L_x_2937) ;  /* 0x0000006800488947 */ /* 0x004fea0003800000 */
.L_x_3149:
[----:B------:R-:W-:Y:S05]  /*2b510*/  BSYNC B0 ;  /* 0x0000000000007941 */ /* 0x000fea0003800000 */
.L_x_2936:
[----:B------:R-:W-:-:S05]  /*2b520*/  IMAD.U32 R2, RZ, RZ, UR39 ;  /* 0x00000027ff027e24 */ /* 0x000fca000f8e00ff */
[----:B------:R-:W-:-:S13]  /*2b530*/  ISETP.NE.AND P0, PT, R2, 0x3, PT ;  /* 0x000000030200780c */ /* 0x000fda0003f05270 */
[----:B------:R-:W-:Y:S05]  /*2b540*/  @!P0 BRA `(.L_x_2938) ;  /* 0x0000000000048947 */ /* 0x000fea0003800000 */
[----:B------:R-:W-:Y:S01]  /*2b550*/  BPT.TRAP 0x1 ;  /* 0x000000040000795c */ /* 0x000fe20000300000 */
.L_x_2938:
[----:B--2---:R-:W-:Y:S01]  /*2b560*/  SHF.L.U32 R0, R21, 0x1f, RZ ;  /* 0x0000001f15007819 */ /* 0x004fe200000006ff */
[----:B------:R-:W-:-:S03]  /*2b570*/  IMAD R12, R20, 0x5000, RZ ;  /* 0x00005000140c7824 */ /* 0x000fc600078e02ff */
[----:B------:R-:W2:Y:S02]  /*2b580*/  SYNCS.PHASECHK.TRANS64.TRYWAIT P0, [R3+URZ+0x29860], R0 ;  /* 0x02986000030075a7 */ /* 0x000ea4000800017f */
[----:B--2---:R-:W-:Y:S05]  /*2b590*/  @!P0 BRA `(.L_x_2939) ;  /* 0x0000006800388947 */ /* 0x004fea0003800000 */
.L_x_3150:
[----:B------:R-:W0:Y:S04]  /*2b5a0*/  LDL R4, [R1+0x20] ;  /* 0x0000200001047983 */ /* 0x000e280000100800 */
[----:B------:R-:W3:Y:S04]  /*2b5b0*/  LDL R2, [R1+0x24] ;  /* 0x0000240001027983 */ /* 0x000ee80000100800 */
[----:B------:R-:W4:Y:S01]  /*2b5c0*/  LDL R13, [R1+0x1c] ;  /* 0x00001c00010d7983 */ /* 0x000f220000100800 */
[----:B------:R-:W-:Y:S05]  /*2b5d0*/  WARPSYNC.ALL ;  /* 0x0000000000007948 */ /* 0x000fea0003800000 */
[----:B------:R-:W-:-:S05]  /*2b5e0*/  IMAD.U32 R20, RZ, RZ, UR39 ;  /* 0x00000027ff147e24 */ /* 0x000fca000f8e00ff */
[----:B------:R-:W-:Y:S02]  /*2b5f0*/  ISETP.NE.AND P0, PT, R20, 0x3, PT ;  /* 0x000000031400780c */ /* 0x000fe40003f05270 */
[----:B0-----:R-:W-:-:S05]  /*2b600*/  LOP3.LUT R5, R12, R4, RZ, 0xfc, !PT ;  /* 0x000000040c057212 */ /* 0x001fca00078efcff */
[----:B--2---:R-:W-:Y:S01]  /*2b610*/  IMAD.IADD R0, R22, 0x1, R5 ;  /* 0x0000000116007824 */ /* 0x004fe200078e0205 */
[----:B----4-:R-:W-:-:S03]  /*2b620*/  LOP3.LUT R17, R12, R13, RZ, 0xfc, !PT ;  /* 0x0000000d0c117212 */ /* 0x010fc600078efcff */
[----:B---3--:R-:W-:Y:S01]  /*2b630*/  IMAD.IADD R2, R2, 0x1, R0 ;  /* 0x0000000102027824 */ /* 0x008fe200078e0200 */
[----:B------:R-:W0:Y:S01]  /*2b640*/  LDSM.16.MT88.4 R4, [R0+0xa400] ;  /* 0x00a400000004783b */ /* 0x000e220000004200 */
[----:B------:R-:W-:Y:S02]  /*2b650*/  IADD3 R17, R22, R17, RZ ;  /* 0x0000001116117210 */ /* 0x000fe40007ffe0ff */
[C-C-:B0-----:R-:W-:Y:S02]  /*2b660*/  PRMT R8, R4.reuse, 0x6420, R5.reuse ;  /* 0x0000642004087816 */ /* 0x141fe40000000005 */
[----:B------:R-:W-:Y:S02]  /*2b670*/  PRMT R9, R4, 0x7531, R5 ;  /* 0x0000753104097816 */ /* 0x000fe40000000005 */
[C-C-:B------:R-:W-:Y:S02]  /*2b680*/  PRMT R10, R6.reuse, 0x6420, R7.reuse ;  /* 0x00006420060a7816 */ /* 0x140fe40000000007 */
[----:B------:R-:W-:-:S02]  /*2b690*/  PRMT R11, R6, 0x7531, R7 ;  /* 0x00007531060b7816 */ /* 0x000fc40000000007 */
[----:B------:R-:W0:Y:S04]  /*2b6a0*/  LDSM.16.MT88.4 R4, [R2+0xa400] ;  /* 0x00a400000204783b */ /* 0x000e280000004200 */
[----:B------:R-:W-:Y:S01]  /*2b6b0*/  STSM.16.M88.4 [R17+0x400], R8 ;  /* 0x0004000811007844 */ /* 0x000fe20000000200 */
[C-C-:B0-----:R-:W-:Y:S02]  /*2b6c0*/  PRMT R12, R4.reuse, 0x6420, R5.reuse ;  /* 0x00006420040c7816 */ /* 0x141fe40000000005 */
        /* <DEDUP_REMOVED lines=60> */
.L_x_2940:
[----:B-1----:R1:W-:Y:S01]  /*2ba90*/  SYNCS.ARRIVE.TRANS64.A1T0 RZ, [R3+URZ+0x29850], RZ ;  /* 0x029850ff03ff79a7 */ /* 0x0023e2000810003f */
[----:B------:R-:W-:Y:S06]  /*2baa0*/  BAR.SYNC.DEFER_BLOCKING 0x2, 0x80 ;  /* 0x0082000000007b1d */ /* 0x000fec0000010000 */
[----:B------:R-:W-:Y:S05]  /*2bab0*/  @!P1 BRA `(.L_x_2941) ;  /* 0x0000000000049947 */ /* 0x000fea0003800000 */
[----:B------:R-:W-:Y:S01]  /*2bac0*/  BPT.TRAP 0x1 ;  /* 0x000000040000795c */ /* 0x000fe20000300000 */
.L_x_2941:
[----:B------:R-:W2:Y:S01]  /*2bad0*/  LDL R0, [R1+0x10] ;  /* 0x0000100001007983 */ /* 0x000ea20000100800 */
[----:B-1----:R-:W-:Y:S02]  /*2bae0*/  VIADD R3, R3, 0x29880 ;  /* 0x0002988003037836 */ /* 0x002fe40000000000 */
[----:B------:R-:W-:Y:S02]  /*2baf0*/  IMAD.MOV.U32 R20, RZ, RZ, R23 ;  /* 0x000000ffff147224 */ /* 0x000fe400078e0017 */
[----:B------:R-:W-:Y:S01]  /*2bb00*/  IMAD.MOV.U32 R21, RZ, RZ, R34 ;  /* 0x000000ffff157224 */ /* 0x000fe200078e0022 */
[----:B--2---:R-:W-:-:S04]  /*2bb10*/  PRMT R3, R0, 0x654, R3 ;  /* 0x0000065400037816 */ /* 0x004fc80000000003 */
[----:B------:R2:W-:Y:S01]  /*2bb20*/  SYNCS.ARRIVE.TRANS64.RED.A1T0 RZ, [R3+URZ], RZ ;  /* 0x000000ff03ff79a7 */ /* 0x0005e2000810043f */
[----:B------:R-:W-:Y:S05]  /*2bb30*/  @P2 BRA `(.L_x_2942) ;  /* 0xffffffe8001c2947 */ /* 0x000fea000383ffff */
.L_x_2922:
[----:B------:R-:W3:Y:S01]  /*2bb40*/  S2R R0, SR_TID.X ;  /* 0x0000000000007919 */ /* 0x000ee20000002100 */
[----:B------:R-:W-:Y:S01]  /*2bb50*/  BSSY B0, `(.L_x_2943) ;  /* 0x0000012000007945 */ /* 0x000fe20003800000 */
[----:B---3--:R-:W-:Y:S02]  /*2bb60*/  LOP3.LUT R2, R0, 0x7f, RZ, 0xc0, !PT ;  /* 0x0000007f00027812 */ /* 0x008fe400078ec0ff */
[----:B------:R-:W-:Y:S02]  /*2bb70*/  MOV R0, UR37 ;  /* 0x0000002500007c02 */ /* 0x000fe40008000f00 */
[----:B------:R-:W-:Y:S02]  /*2bb80*/  ISETP.NE.AND P1, PT, R2, RZ, PT ;  /* 0x000000ff0200720c */ /* 0x000fe40003f25270 */
[----:B------:R-:W-:-:S11]  /*2bb90*/  ISETP.NE.AND P0, PT, R0, 0x3, PT ;  /* 0x000000030000780c */ /* 0x000fd60003f05270 */
[----:B------:R-:W-:Y:S05]  /*2bba0*/  @P1 BRA `(.L_x_2944) ;  /* 0x0000000000301947 */ /* 0x000fea0003800000 */
[----:B------:R-:W3:Y:S01]  /*2bbb0*/  S2R R5, SR_LANEID ;  /* 0x0000000000057919 */ /* 0x000ee20000000000 */
[----:B------:R-:W-:Y:S01]  /*2bbc0*/  VOTEU.ANY UR4, UPT, PT ;  /* 0x0000000000047886 */ /* 0x000fe200038e0100 */
[----:B-12---:R-:W1:Y:S01]  /*2bbd0*/  LDC.64 R2, c[0x0][0xc60] ;  /* 0x00031800ff027b82 */ /* 0x006e620000000a00 */
[----:B------:R-:W3:Y:S02]  /*2bbe0*/  FLO.U32 R0, UR4 ;  /* 0x0000000400007d00 */ /* 0x000ee400080e0000 */
[----:B---3--:R-:W-:-:S06]  /*2bbf0*/  ISETP.EQ.U32.AND P1, PT, R0, R5, PT ;  /* 0x000000050000720c */ /* 0x008fcc0003f22070 */
[----:B------:R-:W1:Y:S07]  /*2bc00*/  POPC R5, UR4 ;  /* 0x0000000400057d09 */ /* 0x000e6e0008000000 */
[----:B-1----:R-:W2:Y:S01]  /*2bc10*/  @P1 ATOMG.E.ADD.STRONG.GPU PT, R3, desc[UR50][R2.64], R5 ;  /* 0x00000005020319a8 */ /* 0x002ea200081ee1f2 */
[----:B0-----:R-:W0:Y:S02]  /*2bc20*/  S2R R4, SR_LTMASK ;  /* 0x0000000000047919 */ /* 0x001e240000003900 */
[----:B0-----:R-:W-:-:S04]  /*2bc30*/  LOP3.LUT R4, R4, UR4, RZ, 0xc0, !PT ;  /* 0x0000000404047c12 */ /* 0x001fc8000f8ec0ff */
[----:B------:R-:W0:Y:S01]  /*2bc40*/  POPC R7, R4 ;  /* 0x0000000400077309 */ /* 0x000e220000000000 */
[----:B--2---:R-:W0:Y:S02]  /*2bc50*/  SHFL.IDX PT, R0, R3, R0, 0x1f ;  /* 0x00001f0003007589 */ /* 0x004e2400000e0000 */
[----:B0-----:R-:W-:-:S07]  /*2bc60*/  IADD3 R16, R0, UR38, R7 ;  /* 0x0000002600107c10 */ /* 0x001fce000fffe007 */
.L_x_2944:
[----:B------:R-:W-:Y:S05]  /*2bc70*/  BSYNC B0 ;  /* 0x0000000000007941 */ /* 0x000fea0003800000 */
.L_x_2943:
[----:B------:R-:W-:Y:S05]  /*2bc80*/  @!P0 BRA `(.L_x_2945) ;  /* 0x0000000000048947 */ /* 0x000fea0003800000 */
[----:B------:R-:W-:Y:S01]  /*2bc90*/  BPT.TRAP 0x1 ;  /* 0x000000040000795c */ /* 0x000fe20000300000 */
.L_x_2945:
[----:B------:R-:W-:Y:S01]  /*2bca0*/  LOP3.LUT R0, R34, 0x1, RZ, 0x3c, !PT ;  /* 0x0000000122007812 */ /* 0x000fe200078e3cff */
[----:B0-----:R-:W-:Y:S01]  /*2bcb0*/  IMAD R17, R23, 0x8, R22 ;  /* 0x0000000817117824 */ /* 0x001fe200078e0216 */
[----:B------:R-:W-:Y:S02]  /*2bcc0*/  BSSY B0, `(.L_x_2946) ;  /* 0x0000004000007945 */ /* 0x000fe40003800000 */
[----:B------:R-:W-:-:S04]  /*2bcd0*/  SHF.L.U32 R0, R0, 0x1f, RZ ;  /* 0x0000001f00007819 */ /* 0x000fc800000006ff */
[----:B------:R-:W0:Y:S02]  /*2bce0*/  SYNCS.PHASECHK.TRANS64.TRYWAIT P1, [R17+URZ+0x29870], R0 ;  /* 0x02987000110075a7 */ /* 0x000e24000802017f */
[----:B0-----:R-:W-:Y:S05]  /*2bcf0*/  @!P1 BRA `(.L_x_2947) ;  /* 0x0000006000749947 */ /* 0x001fea0003800000 */
.L_x_3151:
[----:B------:R-:W-:Y:S05]  /*2bd00*/  BSYNC B0 ;  /* 0x0000000000007941 */ /* 0x000fea0003800000 */
.L_x_2946:
[----:B------:R-:W-:-:S05]  /*2bd10*/  IMAD.U32 R2, RZ, RZ, UR39 ;  /* 0x00000027ff027e24 */ /* 0x000fca000f8e00ff */
[----:B------:R-:W-:-:S13]  /*2bd20*/  ISETP.NE.AND P1, PT, R2, 0x3, PT ;  /* 0x000000030200780c */ /* 0x000fda0003f25270 */
[----:B------:R-:W-:Y:S05]  /*2bd30*/  @!P1 BRA `(.L_x_2948) ;  /* 0x0000000000049947 */ /* 0x000fea0003800000 */
[----:B------:R-:W-:Y:S01]  /*2bd40*/  BPT.TRAP 0x1 ;  /* 0x000000040000795c */ /* 0x000fe20000300000 */
.L_x_2948:
[----:B0-----:R-:W-:-:S04]  /*2bd50*/  SHF.L.U32 R0, R34, 0x1f, RZ ;  /* 0x0000001f22007819 */ /* 0x001fc800000006ff */
[----:B------:R-:W0:Y:S02]  /*2bd60*/  SYNCS.PHASECHK.TRANS64.TRYWAIT P1, [R17+URZ+0x29860], R0 ;  /* 0x02986000110075a7 */ /* 0x000e24000802017f */
[----:B0-----:R-:W-:Y:S05]  /*2bd70*/  @!P1 BRA `(.L_x_2949) ;  /* 0x0000006000689947 */ /* 0x001fea0003800000 */
.L_x_3152:
        /* <DEDUP_REMOVED lines=18> */
[----:B------:R0:W-:Y:S02]  /*2bea0*/  STSM.16.M88.4 [R0+0x400], R8 ;  /* 0x0004000800007844 */ /* 0x0001e40000000200 */
        /* <DEDUP_REMOVED lines=61> */
.L_x_2950:
[----:B0-----:R0:W-:Y:S01]  /*2c280*/  SYNCS.ARRIVE.TRANS64.A1T0 RZ, [R17+URZ+0x29850], RZ ;  /* 0x029850ff11ff79a7 */ /* 0x0011e2000810003f */
[----:B------:R-:W-:Y:S06]  /*2c290*/  BAR.SYNC.DEFER_BLOCKING 0x2, 0x80 ;  /* 0x0082000000007b1d */ /* 0x000fec0000010000 */
[----:B------:R-:W-:Y:S05]  /*2c2a0*/  @!P0 BRA `(.L_x_2951) ;  /* 0x0000000000048947 */ /* 0x000fea0003800000 */
[----:B------:R-:W-:Y:S01]  /*2c2b0*/  BPT.TRAP 0x1 ;  /* 0x000000040000795c */ /* 0x000fe20000300000 */
.L_x_2951:
[----:B-1----:R-:W2:Y:S01]  /*2c2c0*/  LDL R0, [R1+0x10] ;  /* 0x0000100001007983 */ /* 0x002ea20000100800 */
        /* <DEDUP_REMOVED lines=8> */
.L_x_2890:
[----:B------:R-:W2:Y:S02]  /*2c350*/  LDL R0, [R1] ;  /* 0x0000000001007983 */ /* 0x000ea40000100800 */
[----:B--2---:R-:W-:-:S13]  /*2c360*/  LOP3.LUT P0, RZ, R0, 0x100, RZ, 0xc0, !PT ;  /* 0x0000010000ff7812 */ /* 0x004fda000780c0ff */
[----:B------:R-:W-:Y:S05]  /*2c370*/  @!P0 BRA `(.L_x_2952) ;  /* 0x0000000000288947 */ /* 0x000fea0003800000 */
[----:B------:R-:W-:Y:S05]  /*2c380*/  WARPSYNC.ALL ;  /* 0x0000000000007948 */ /* 0x000fea0003800000 */
[----:B------:R-:W1:Y:S08]  /*2c390*/  S2UR UR4, SR_CgaCtaId ;  /* 0x00000000000479c3 */ /* 0x000e700000008800 */
[----:B------:R-:W-:Y:S01]  /*2c3a0*/  BAR.SYNC.DEFER_BLOCKING 0x5, 0x180 ;  /* 0x0146000000007b1d */ /* 0x000fe20000010000 */
[----:B------:R-:W-:Y:S01]  /*2c3b0*/  MOV R22, 0x400 ;  /* 0x0000040000167802 */ /* 0x000fe20000000f00 */
[----:B-1----:R-:W-:-:S05]  /*2c3c0*/  IMAD.U32 R0, RZ, RZ, UR4 ;  /* 0x00000004ff007e24 */ /* 0x002fca000f8e00ff */
[----:B------:R-:W-:Y:S01]  /*2c3d0*/  LEA R22, R0, R22, 0x18 ;  /* 0x0000001600167211 */ /* 0x000fe200078ec0ff */
[----:B------:R1:W-:Y:S04]  /*2c3e0*/  STL [R1+0x10], R0 ;  /* 0x0000100001007387 */ /* 0x0003e80000100800 */
[----:B0-----:R1:W0:Y:S01]  /*2c3f0*/  LDS.128 R16, [R22+0x298d0] ;  /* 0x0298d00016107984 */ /* 0x0012220000000c00 */
[----:B------:R-:W-:Y:S06]  /*2c400*/  BAR.ARV 0x4, 0x180 ;  /* 0x0106000000007b1d */ /* 0x000fec0000002000 */
[----:B------:R-:W-:Y:S05]  /*2c410*/  BRA `(.L_x_2953) ;  /* 0x0000000800d47947 */ /* 0x000fea0003800000 */
.L_x_2952:
[----:B------:R-:W1:Y:S01]  /*2c420*/  S2R R0, SR_TID.X ;  /* 0x0000000000007919 */ /* 0x000e620000002100 */
[----:B------:R-:W-:Y:S01]  /*2c430*/  UMOV UR4, 0xffffffff ;  /* 0xffffffff00047882 */ /* 0x000fe20000000000 */
[----:B-1----:R-:W-:-:S04]  /*2c440*/  LOP3.LUT R7, R0, 0x1f, RZ, 0xc0, !PT ;  /* 0x0000001f00077812 */ /* 0x002fc800078ec0ff */
[----:B------:R-:W-:Y:S01]  /*2c450*/  ISETP.NE.AND P0, PT, R7, 0x1f, PT ;  /* 0x0000001f0700780c */ /* 0x000fe20003f05270 */
[----:B------:R-:W-:-:S12]  /*2c460*/  BRA.DIV UR4, `(.L_x_2954) ;  /* 0x0000005a04c07947 */ /* 0x000fd8000b800000 */
[----:B------:R-:W-:Y:S01]  /*2c470*/  IADD3 R5, R19, R7, RZ ;  /* 0x0000000713057210 */ /* 0x000fe20007ffe0ff */
[----:B------:R-:W-:-:S03]  /*2c480*/  ULDC UR4, c[0x0][0xc3c] ;  /* 0x00030f0000047ab9 */ /* 0x000fc60000000800 */
[----:B------:R-:W-:-:S13]  /*2c490*/  ISETP.GE.OR P1, PT, R5, UR4, !P0 ;  /* 0x0000000405007c0c */ /* 0x000fda000c726670 */
[----:B------:R-:W1:Y:S02]  /*2c4a0*/  @!P1 LDC.64 R2, c[0x0][0xc80] ;  /* 0x00032000ff029b82 */ /* 0x000e640000000a00 */
[----:B-1----:R-:W-:-:S06]  /*2c4b0*/  @!P1 IMAD.WIDE R2, R5, 0x4, R2 ;  /* 0x0000000405029825 */ /* 0x002fcc00078e0202 */
[----:B------:R1:W2:Y:S01]  /*2c4c0*/  @!P1 LDG.E R3, desc[UR50][R2.64] ;  /* 0x0000003202039981 */ /* 0x0002a2000c1e1900 */
[C---:B------:R-:W-:Y:S02]  /*2c4d0*/  ISETP.GE.U32.AND P2, PT, R7.reuse, 0x2, PT ;  /* 0x000000020700780c */ /* 0x040fe40003f46070 */
[C---:B------:R-:W-:Y:S01]  /*2c4e0*/  ISETP.GE.U32.AND P3, PT, R7.reuse, 0x4, PT ;  /* 0x000000040700780c */ /* 0x040fe20003f66070 */
[----:B------:R-:W-:Y:S01]  /*2c4f0*/  SHFL.IDX PT, R0, R16, RZ, 0x1f ;  /* 0x00001fff10007589 */ /* 0x000fe200000e0000 */
[C---:B------:R-:W-:Y:S02]  /*2c500*/  ISETP.GE.U32.AND P4, PT, R7.reuse, 0x8, PT ;  /* 0x000000080700780c */ /* 0x040fe40003f86070 */
[C---:B------:R-:W-:Y:S01]  /*2c510*/  ISETP.GE.U32.AND P5, PT, R7.reuse, 0x10, PT ;  /* 0x000000100700780c */ /* 0x040fe20003fa6070 */
[----:B------:R-:W-:Y:S01]  /*2c520*/  SHFL.IDX PT, R16, R16, 0x1, 0x1f ;  /* 0x00201f0010107f89 */ /* 0x000fe200000e0000 */
[----:B-1----:R-:W-:Y:S02]  /*2c530*/  IMAD.MOV.U32 R2, RZ, RZ, RZ ;  /* 0x000000ffff027224 */ /* 0x002fe400078e00ff */
[----:B--2---:R-:W-:Y:S01]  /*2c540*/  @!P1 IMAD.MOV.U32 R2, RZ, RZ, R3 ;  /* 0x000000ffff029224 */ /* 0x004fe200078e0003 */
[----:B------:R-:W-:-:S04]  /*2c550*/  ISETP.NE.AND P1, PT, R7, RZ, PT ;  /* 0x000000ff0700720c */ /* 0x000fc80003f25270 */
[----:B------:R-:W1:Y:S02]  /*2c560*/  SHFL.UP PT, R14, R2, 0x1, RZ ;  /* 0x04200000020e7989 */ /* 0x000e6400000e00ff */
[----:B-1----:R-:W-:-:S05]  /*2c570*/  SEL R5, R14, RZ, P1 ;  /* 0x000000ff0e057207 */ /* 0x002fca0000800000 */
[----:B------:R-:W-:-:S05]  /*2c580*/  IMAD.IADD R4, R2, 0x1, R5 ;  /* 0x0000000102047824 */ /* 0x000fca00078e0205 */
[----:B------:R-:W1:Y:S02]  /*2c590*/  SHFL.UP PT, R14, R4, 0x2, RZ ;  /* 0x04400000040e7989 */ /* 0x000e6400000e00ff */
[----:B-1----:R-:W-:-:S05]  /*2c5a0*/  SEL R5, R14, RZ, P2 ;  /* 0x000000ff0e057207 */ /* 0x002fca0001000000 */
[----:B------:R-:W-:-:S05]  /*2c5b0*/  IMAD.IADD R5, R4, 0x1, R5 ;  /* 0x0000000104057824 */ /* 0x000fca00078e0205 */
[----:B------:R-:W1:Y:S02]  /*2c5c0*/  SHFL.UP PT, R14, R5, 0x4, RZ ;  /* 0x04800000050e7989 */ /* 0x000e6400000e00ff */
[----:B-1----:R-:W-:-:S04]  /*2c5d0*/  SEL R6, R14, RZ, P3 ;  /* 0x000000ff0e067207 */ /* 0x002fc80001800000 */
[----:B------:R-:W-:-:S05]  /*2c5e0*/  IADD3 R6, R5, R6, RZ ;  /* 0x0000000605067210 */ /* 0x000fca0007ffe0ff */
[----:B------:R-:W1:Y:S02]  /*2c5f0*/  SHFL.UP PT, R14, R6, 0x8, RZ ;  /* 0x05000000060e7989 */ /* 0x000e6400000e00ff */
[----:B-1----:R-:W-:-:S05]  /*2c600*/  SEL R3, R14, RZ, P4 ;  /* 0x000000ff0e037207 */ /* 0x002fca0002000000 */
[----:B------:R-:W-:-:S05]  /*2c610*/  IMAD.IADD R4, R6, 0x1, R3 ;  /* 0x0000000106047824 */ /* 0x000fca00078e0203 */
[----:B------:R-:W1:Y:S02]  /*2c620*/  SHFL.UP PT, R14, R4, 0x10, RZ ;  /* 0x06000000040e7989 */ /* 0x000e6400000e00ff */
[----:B-1----:R-:W-:-:S05]  /*2c630*/  SEL R3, R14, RZ, P5 ;  /* 0x000000ff0e037207 */ /* 0x002fca0002800000 */
[----:B------:R-:W-:-:S05]  /*2c640*/  IMAD.IADD R3, R4, 0x1, R3 ;  /* 0x0000000104037824 */ /* 0x000fca00078e0203 */
[----:B------:R1:W2:Y:S02]  /*2c650*/  SHFL.IDX PT, R14, R3, 0x1f, 0x1f ;  /* 0x03e01f00030e7f89 */ /* 0x0002a400000e0000 */
.L_x_3162:
[----:B------:R-:W-:Y:S02]  /*2c660*/  ULDC UR4, c[0x0][0xc38] ;  /* 0x00030e0000047ab9 */ /* 0x000fe40000000800 */
[----:B------:R-:W-:-:S04]  /*2c670*/  IMAD.U32 R4, RZ, RZ, UR4 ;  /* 0x00000004ff047e24 */ /* 0x000fc8000f8e00ff */
[----:B--2---:R-:W-:-:S04]  /*2c680*/  IMAD R5, R14, R4, RZ ;  /* 0x000000040e057224 */ /* 0x004fc800078e02ff */
[----:B------:R-:W-:-:S05]  /*2c690*/  IMAD.IADD R16, R16, 0x1, R5 ;  /* 0x0000000110107824 */ /* 0x000fca00078e0205 */
[----:B------:R-:W-:-:S13]  /*2c6a0*/  ISETP.GT.AND P6, PT, R16, R0, PT ;  /* 0x000000001000720c */ /* 0x000fda0003fc4270 */
[----:B------:R-:W-:Y:S05]  /*2c6b0*/  @P6 BRA `(.L_x_2955) ;  /* 0x00000000009c6947 */ /* 0x000fea0003800000 */
.L_x_2960:
[----:B------:R-:W2:Y:S01]  /*2c6c0*/  LDC R4, c[0x0][0xc3c] ;  /* 0x00030f00ff047b82 */ /* 0x000ea20000000800 */
[----:B------:R-:W-:-:S04]  /*2c6d0*/  IADD3 R19, R19, 0x1f, RZ ;  /* 0x0000001f13137810 */ /* 0x000fc80007ffe0ff */
[----:B--2---:R-:W-:-:S13]  /*2c6e0*/  ISETP.GE.AND P6, PT, R19, R4, PT ;  /* 0x000000041300720c */ /* 0x004fda0003fc6270 */
[----:B------:R-:W-:Y:S05]  /*2c6f0*/  @P6 BRA `(.L_x_2956) ;  /* 0x0000000400d06947 */ /* 0x000fea0003800000 */
[----:B------:R-:W2:Y:S01]  /*2c700*/  S2R R2, SR_TID.X ;  /* 0x0000000000027919 */ /* 0x000ea20000002100 */
[----:B------:R-:W-:Y:S01]  /*2c710*/  BSSY B0, `(.L_x_2957) ;  /* 0x0000009000007945 */ /* 0x000fe20003800000 */
[----:B--2---:R-:W-:-:S05]  /*2c720*/  LOP3.LUT R2, R2, 0x1f, RZ, 0xc0, !PT ;  /* 0x0000001f02027812 */ /* 0x004fca00078ec0ff */
[----:B------:R-:W-:Y:S02]  /*2c730*/  IMAD.IADD R5, R19, 0x1, R2 ;  /* 0x0000000113057824 */ /* 0x000fe400078e0202 */
[----:B------:R-:W-:-:S03]  /*2c740*/  IMAD.MOV.U32 R2, RZ, RZ, RZ ;  /* 0x000000ffff027224 */ /* 0x000fc600078e00ff */
[----:B------:R-:W-:-:S13]  /*2c750*/  ISETP.GE.OR P6, PT, R5, R4, !P0 ;  /* 0x000000040500720c */ /* 0x000fda00047c6670 */
[----:B------:R-:W-:Y:S05]  /*2c760*/  @P6 BRA `(.L_x_2958) ;  /* 0x00000000000c6947 */ /* 0x000fea0003800000 */
[----:B-1----:R-:W1:Y:S02]  /*2c770*/  LDC.64 R2, c[0x0][0xc80] ;  /* 0x00032000ff027b82 */ /* 0x002e640000000a00 */
[----:B-1----:R-:W-:-:S06]  /*2c780*/  IMAD.WIDE R2, R5, 0x4, R2 ;  /* 0x0000000405027825 */ /* 0x002fcc00078e0202 */
[----:B------:R2:W5:Y:S02]  /*2c790*/  LDG.E R2, desc[UR50][R2.64] ;  /* 0x0000003202027981 */ /* 0x000564000c1e1900 */
.L_x_2958:
[----:B------:R-:W-:Y:S05]  /*2c7a0*/  BSYNC B0 ;  /* 0x0000000000007941 */ /* 0x000fea0003800000 */
.L_x_2957:
[----:B------:R-:W-:-:S03]  /*2c7b0*/  UMOV UR4, 0xffffffff ;  /* 0xffffffff00047882 */ /* 0x000fc60000000000 */
[----:B------:R-:W-:Y:S05]  /*2c7c0*/  BRA.DIV UR4, `(.L_x_2959) ;  /* 0x0000005e040c7947 */ /* 0x000fea000b800000 */
[----:B-----5:R-:W3:Y:S02]  /*2c7d0*/  SHFL.UP PT, R14, R2, 0x1, RZ ;  /* 0x04200000020e7989 */ /* 0x020ee400000e00ff */
[----:B---3--:R-:W-:-:S05]  /*2c7e0*/  SEL R13, R14, RZ, P1 ;  /* 0x000000ff0e0d7207 */ /* 0x008fca0000800000 */
[----:B------:R-:W-:-:S05]  /*2c7f0*/  IMAD.IADD R13, R2, 0x1, R13 ;  /* 0x00000001020d7824 */ /* 0x000fca00078e020d */
[----:B------:R-:W3:Y:S02]  /*2c800*/  SHFL.UP PT, R14, R13, 0x2, RZ ;  /* 0x044000000d0e7989 */ /* 0x000ee400000e00ff */
[----:B---3--:R-:W-:-:S05]  /*2c810*/  SEL R14, R14, RZ, P2 ;  /* 0x000000ff0e0e7207 */ /* 0x008fca0001000000 */
[----:B-12---:R-:W-:-:S05]  /*2c820*/  IMAD.IADD R3, R13, 0x1, R14 ;  /* 0x000000010d037824 */ /* 0x006fca00078e020e */
        /* <DEDUP_REMOVED lines=10> */
.L_x_3170:
[----:B------:R-:W-:Y:S02]  /*2c8d0*/  ULDC UR4, c[0x0][0xc38] ;  /* 0x00030e0000047ab9 */ /* 0x000fe40000000800 */
[----:B------:R-:W-:-:S04]  /*2c8e0*/  IMAD.U32 R4, RZ, RZ, UR4 ;  /* 0x00000004ff047e24 */ /* 0x000fc8000f8e00ff */
[----:B--2---:R-:W-:-:S04]  /*2c8f0*/  IMAD R5, R14, R4, RZ ;  /* 0x000000040e057224 */ /* 0x004fc800078e02ff */
[----:B------:R-:W-:-:S05]  /*2c900*/  IMAD.IADD R16, R5, 0x1, R16 ;  /* 0x0000000105107824 */ /* 0x000fca00078e0210 */
[----:B------:R-:W-:-:S13]  /*2c910*/  ISETP.GT.AND P6, PT, R16, R0, PT ;  /* 0x000000001000720c */ /* 0x000fda0003fc4270 */
[----:B------:R-:W-:Y:S05]  /*2c920*/  @!P6 BRA `(.L_x_2960) ;  /* 0xfffffffc0064e947 */ /* 0x000fea000383ffff */
.L_x_2955:
[----:B------:R-:W-:Y:S01]  /*2c930*/  IADD3 R16, -R5, R16, RZ ;  /* 0x0000001005107210 */ /* 0x000fe20007ffe1ff */
[----:B------:R-:W-:-:S04]  /*2c940*/  UMOV UR4, 0xffffffff ;  /* 0xffffffff00047882 */ /* 0x000fc80000000000 */
[----:B------:R-:W-:-:S05]  /*2c950*/  IMAD R5, R3, R4, R16 ;  /* 0x0000000403057224 */ /* 0x000fca00078e0210 */
[----:B------:R-:W-:Y:S01]  /*2c960*/  ISETP.GT.AND P6, PT, R5, R0, PT ;  /* 0x000000000500720c */ /* 0x000fe20003fc4270 */
[----:B------:R-:W-:-:S12]  /*2c970*/  BRA.DIV UR4, `(.L_x_2961) ;  /* 0x0000005e045c7947 */ /* 0x000fd8000b800000 */
[----:B------:R-:W-:-:S04]  /*2c980*/  VOTE.ANY R5, PT, !P6 ;  /* 0x0000000000057806 */ /* 0x000fc800070e0100 */
[----:B------:R-:W0:Y:S02]  /*2c990*/  POPC R6, R5 ;  /* 0x0000000500067309 */ /* 0x000e240000000000 */
[----:B0-----:R0:W2:Y:S02]  /*2c9a0*/  SHFL.IDX PT, R17, R2, R6, 0x1f ;  /* 0x00001f0602117589 */ /* 0x0010a400000e0000 */
.L_x_3174:
[----:B------:R-:W-:Y:S01]  /*2c9b0*/  ISETP.NE.AND P0, PT, R5, RZ, PT ;  /* 0x000000ff0500720c */ /* 0x000fe20003f05270 */
[----:B------:R-:W-:-:S12]  /*2c9c0*/  IMAD.MOV.U32 R5, RZ, RZ, RZ ;  /* 0x000000ffff057224 */ /* 0x000fd800078e00ff */
[----:B------:R-:W-:Y:S05]  /*2c9d0*/  @!P0 BRA `(.L_x_2962) ;  /* 0x0000000000108947 */ /* 0x000fea0003800000 */
[----:B------:R-:W-:Y:S01]  /*2c9e0*/  UMOV UR4, 0xffffffff ;  /* 0xffffffff00047882 */ /* 0x000fe20000000000 */
[----:B------:R-:W-:Y:S02]  /*2c9f0*/  VIADD R12, R6, 0xffffffff ;  /* 0xffffffff060c7836 */ /* 0x000fe40000000000 */
[----:B------:R-:W-:Y:S05]  /*2ca00*/  BRA.DIV UR4, `(.L_x_2963) ;  /* 0x0000005e04807947 */ /* 0x000fea000b800000 */
[----:B------:R3:W4:Y:S02]  /*2ca10*/  SHFL.IDX PT, R5, R3, R12, 0x1f ;  /* 0x00001f0c03057589 */ /* 0x00072400000e0000 */
.L_x_2962:
        /* <DEDUP_REMOVED lines=12> */
[----:B0-----:R-:W-:-:S05]  /*2cae0*/  IADD3 R5, RZ, -R3, RZ ;  /* 0x80000003ff057210 */ /* 0x001fca0007ffe0ff */
        /* <DEDUP_REMOVED lines=11> */
[----:B------:R-:W-:Y:S01]  /*2cba0*/  @!P1 IMAD.IADD R3, R3, 0x1, -R8 ;  /* 0x0000000103039824 */ /* 0x000fe200078e0a08 */
[----:B------:R-:W-:Y:S02]  /*2cbb0*/  @!P1 IADD3 R2, R2, 0x1, RZ ;  /* 0x0000000102029810 */ /* 0x000fe40007ffe0ff */
[----:B------:R-:W-:Y:S02]  /*2cbc0*/  ISETP.NE.AND P1, PT, R6, RZ, PT ;  /* 0x000000ff0600720c */ /* 0x000fe40003f25270 */
[----:B------:R-:W-:-:S13]  /*2cbd0*/  ISETP.GE.U32.AND P0, PT, R3, R8, PT ;  /* 0x000000080300720c */ /* 0x000fda0003f06070 */
[----:B------:R-:W-:-:S04]  /*2cbe0*/  @P0 VIADD R2, R2, 0x1 ;  /* 0x0000000102020836 */ /* 0x000fc80000000000 */
[----:B------:R-:W-:Y:S01]  /*2cbf0*/  @!P2 IMAD.MOV R2, RZ, RZ, -R2 ;  /* 0x000000ffff02a224 */ /* 0x000fe200078e0a02 */
[----:B------:R-:W-:-:S05]  /*2cc00*/  @!P1 LOP3.LUT R2, RZ, R6, RZ, 0x33, !PT ;  /* 0x00000006ff029212 */ /* 0x000fca00078e33ff */
[----:B------:R-:W-:Y:S01]  /*2cc10*/  IMAD R0, R7, R2, RZ ;  /* 0x0000000207007224 */ /* 0x000fe200078e02ff */
[----:B------:R-:W-:-:S03]  /*2cc20*/  IADD3 R2, -R2, RZ, RZ ;  /* 0x000000ff02027210 */ /* 0x000fc60007ffe1ff */
[----:B------:R-:W-:Y:S02]  /*2cc30*/  IMAD.MOV R3, RZ, RZ, -R0 ;  /* 0x000000ffff037224 */ /* 0x000fe400078e0a00 */
[----:B------:R-:W-:-:S03]  /*2cc40*/  IMAD R5, R6, R2, R5 ;  /* 0x0000000206057224 */ /* 0x000fc600078e0205 */
[----:B------:R-:W-:Y:S01]  /*2cc50*/  VIADDMNMX R4, R3, R4, R7, PT ;  /* 0x0000000403047246 */ /* 0x000fe20003800107 */
[----:B------:R-:W-:-:S03]  /*2cc60*/  IMAD.IADD R0, R5, 0x1, R0 ;  /* 0x0000000105007824 */ /* 0x000fc600078e0200 */
        /* <DEDUP_REMOVED lines=13> */
[----:B------:R-:W-:-:S05]  /*2cd40*/  IMAD R2, R3, R6, R2 ;  /* 0x0000000603027224 */ /* 0x000fca00078e0202 */
[----:B------:R-:W-:-:S13]  /*2cd50*/  ISETP.GT.U32.AND P1, PT, R7, R2, PT ;  /* 0x000000020700720c */ /* 0x000fda0003f24070 */
[----:B------:R-:W-:Y:S01]  /*2cd60*/  @!P1 IMAD.IADD R2, R2, 0x1, -R7 ;  /* 0x0000000102029824 */ /* 0x000fe200078e0a07 */
[----:B------:R-:W-:Y:S02]  /*2cd70*/  @!P1 IADD3 R3, R3, 0x1, RZ ;  /* 0x0000000103039810 */ /* 0x000fe40007ffe0ff */
[----:B------:R-:W-:Y:S02]  /*2cd80*/  ISETP.NE.AND P1, PT, R4, RZ, PT ;  /* 0x000000ff0400720c */ /* 0x000fe40003f25270 */
[----:B------:R-:W-:Y:S02]  /*2cd90*/  ISETP.GE.U32.AND P0, PT, R2, R7, PT ;  /* 0x000000070200720c */ /* 0x000fe40003f06070 */
[----:B------:R-:W-:-:S04]  /*2cda0*/  LOP3.LUT R2, R5, R4, RZ, 0x3c, !PT ;  /* 0x0000000405027212 */ /* 0x000fc800078e3cff */
[----:B------:R-:W-:-:S07]  /*2cdb0*/  ISETP.GE.AND P2, PT, R2, RZ, PT ;  /* 0x000000ff0200720c */ /* 0x000fce0003f46270 */
[----:B------:R-:W-:-:S06]  /*2cdc0*/  @P0 VIADD R3, R3, 0x1 ;  /* 0x0000000103030836 */ /* 0x000fcc0000000000 */
[----:B------:R-:W-:Y:S01]  /*2cdd0*/  @!P2 IMAD.MOV R3, RZ, RZ, -R3 ;  /* 0x000000ffff03a224 */ /* 0x000fe200078e0a03 */
[----:B------:R-:W-:Y:S01]  /*2cde0*/  @!P1 LOP3.LUT R3, RZ, R4, RZ, 0x33, !PT ;  /* 0x00000004ff039212 */ /* 0x000fe200078e33ff */
[----:B------:R-:W-:-:S04]  /*2cdf0*/  IMAD.MOV R4, RZ, RZ, -R4 ;  /* 0x000000ffff047224 */ /* 0x000fc800078e0a04 */
[----:B------:R-:W-:Y:S01]  /*2ce00*/  IMAD R18, R3, R4, R0 ;  /* 0x0000000403127224 */ /* 0x000fe200078e0200 */
[----:B------:R-:W-:-:S04]  /*2ce10*/  LOP3.LUT R0, RZ, R3, RZ, 0x33, !PT ;  /* 0x00000003ff007212 */ /* 0x000fc800078e33ff */
[----:B------:R-:W-:Y:S01]  /*2ce20*/  IADD3 R17, R17, R0, RZ ;  /* 0x0000000011117210 */ /* 0x000fe20007ffe0ff */
[----:B------:R-:W-:Y:S06]  /*2ce30*/  BRA `(.L_x_2964) ;  /* 0x00000000001c7947 */ /* 0x000fec0003800000 */
.L_x_2956:
[----:B------:R-:W-:Y:S01]  /*2ce40*/  UMOV UR4, URZ ;  /* 0x0000003f00047c82 */ /* 0x000fe20008000000 */
[----:B------:R-:W-:Y:S01]  /*2ce50*/  UMOV UR5, URZ ;  /* 0x0000003f00057c82 */ /* 0x000fe20008000000 */
[----:B------:R-:W-:Y:S01]  /*2ce60*/  ULDC UR6, c[0x0][0xc3c] ;  /* 0x00030f0000067ab9 */ /* 0x000fe20000000800 */
[----:B------:R-:W-:Y:S02]  /*2ce70*/  IMAD.MOV.U32 R16, RZ, RZ, R0 ;  /* 0x000000ffff107224 */ /* 0x000fe400078e0000 */
[----:B0-----:R-:W-:Y:S02]  /*2ce80*/  IMAD.U32 R17, RZ, RZ, UR4 ;  /* 0x00000004ff117e24 */ /* 0x001fe4000f8e00ff */
[----:B------:R-:W-:Y:S02]  /*2ce90*/  IMAD.U32 R18, RZ, RZ, UR5 ;  /* 0x00000005ff127e24 */ /* 0x000fe4000f8e00ff */
[----:B------:R-:W-:-:S07]  /*2cea0*/  IMAD.U32 R19, RZ, RZ, UR6 ;  /* 0x00000006ff137e24 */ /* 0x000fce000f8e00ff */
.L_x_2964:
[----:B------:R2:W3:Y:S01]  /*2ceb0*/  LDL R2, [R1+0x10] ;  /* 0x0000100001027983 */ /* 0x0004e20000100800 */
[----:B------:R-:W0:Y:S01]  /*2cec0*/  S2R R0, SR_TID.X ;  /* 0x0000000000007919 */ /* 0x000e220000002100 */
[----:B------:R-:W-:Y:S05]  /*2ced0*/  WARPSYNC.ALL ;  /* 0x0000000000007948 */ /* 0x000fea0003800000 */
[----:B0-----:R-:W-:Y:S01]  /*2cee0*/  LOP3.LUT R0, R0, 0x1f, RZ, 0xc0, !PT ;  /* 0x0000001f00007812 */ /* 0x001fe200078ec0ff */
[----:B------:R-:W-:Y:S03]  /*2cef0*/  BAR.SYNC.DEFER_BLOCKING 0x4, 0x180 ;  /* 0x0106000000007b1d */ /* 0x000fe60000010000 */
[----:B------:R-:W-:-:S13]  /*2cf00*/  ISETP.NE.AND P0, PT, R0, RZ, PT ;  /* 0x000000ff0000720c */ /* 0x000fda0003f05270 */
[----:B------:R-:W-:Y:S01]  /*2cf10*/  @!P0 MOV R0, 0x400 ;  /* 0x0000040000008802 */ /* 0x000fe20000000f00 */
[----:B---3--:R-:W0:Y:S03]  /*2cf20*/  @!P0 S2R R2, SR_CgaCtaId ;  /* 0x0000000000028919 */ /* 0x008e260000008800 */
[----:B0-----:R-:W-:Y:S01]  /*2cf30*/  @!P0 LEA R22, R2, R0, 0x18 ;  /* 0x0000000002168211 */ /* 0x001fe200078ec0ff */
[----:B------:R2:W-:Y:S04]  /*2cf40*/  @!P0 STL [R1+0x10], R2 ;  /* 0x0000100201008387 */ /* 0x0005e80000100800 */
[----:B------:R2:W-:Y:S01]  /*2cf50*/  @!P0 STS.128 [R22+0x298d0], R16 ;  /* 0x0298d01016008388 */ /* 0x0005e20000000c00 */
[----:B------:R-:W-:Y:S06]  /*2cf60*/  BAR.ARV 0x5, 0x180 ;  /* 0x0146000000007b1d */ /* 0x000fec0000002000 */
.L_x_2953:
[----:B------:R-:W-:Y:S02]  /*2cf70*/  ULDC UR4, c[0x0][0xc3c] ;  /* 0x00030f0000047ab9 */ /* 0x000fe40000000800 */
[----:B0-----:R-:W-:-:S13]  /*2cf80*/  ISETP.GE.AND P0, PT, R19, UR4, PT ;  /* 0x0000000413007c0c */ /* 0x001fda000bf06270 */
[----:B------:R-:W-:Y:S05]  /*2cf90*/  @!P0 BRA `(.L_x_2965) ;  /* 0xffffff9000f88947 */ /* 0x000fea000383ffff */
[----:B------:R-:W-:Y:S05]  /*2cfa0*/  BSYNC B7 ;  /* 0x0000000000077941 */ /* 0x000fea0003800000 */
.L_x_2849:
[----:B-12---:R-:W2:Y:S01]  /*2cfb0*/  LDL.LU R0, [R1+0x3c] ;  /* 0x00003c0001007983 */ /* 0x006ea20000300800 */
[----:B------:R-:W-:Y:S01]  /*2cfc0*/  BSSY B0, `(.L_x_2966) ;  /* 0x000000b000007945 */ /* 0x000fe20003800000 */
[----:B------:R-:W1:Y:S01]  /*2cfd0*/  S2R R5, SR_CgaCtaId ;  /* 0x0000000000057919 */ /* 0x000e620000008800 */
[----:B--2---:R-:W-:-:S04]  /*2cfe0*/  IADD3 R0, R0, 0x1, RZ ;  /* 0x0000000100007810 */ /* 0x004fc80007ffe0ff */
[----:B0-----:R-:W-:-:S04]  /*2cff0*/  LEA.HI R2, R0, R0, RZ, 0x1 ;  /* 0x0000000000027211 */ /* 0x001fc800078f08ff */
[----:B------:R-:W-:Y:S02]  /*2d000*/  LOP3.LUT R3, R2, 0xfffffffe, RZ, 0xc0, !PT ;  /* 0xfffffffe02037812 */ /* 0x000fe400078ec0ff */
[----:B------:R-:W-:-:S03]  /*2d010*/  MOV R2, 0x400 ;  /* 0x0000040000027802 */ /* 0x000fc60000000f00 */
[----:B------:R-:W-:Y:S01]  /*2d020*/  IMAD.IADD R0, R0, 0x1, -R3 ;  /* 0x0000000100007824 */ /* 0x000fe200078e0a03 */
[----:B-1----:R-:W-:-:S04]  /*2d030*/  LEA R4, R5, R2, 0x18 ;  /* 0x0000000205047211 */ /* 0x002fc800078ec0ff */
[----:B------:R-:W-:-:S04]  /*2d040*/  SHF.L.U32 R0, R0, 0x1f, RZ ;  /* 0x0000001f00007819 */ /* 0x000fc800000006ff */
[----:B------:R-:W0:Y:S02]  /*2d050*/  SYNCS.PHASECHK.TRANS64.TRYWAIT P0, [R4+URZ+0x29820], R0 ;  /* 0x02982000040075a7 */ /* 0x000e24000800017f */
[----:B0-----:R-:W-:Y:S05]  /*2d060*/  @!P0 BRA `(.L_x_2967) ;  /* 0x0000005800108947 */ /* 0x001fea0003800000 */
.L_x_3177:
[----:B------:R-:W-:Y:S05]  /*2d070*/  BSYNC B0 ;  /* 0x0000000000007941 */ /* 0x000fea0003800000 */
.L_x_2966:
[----:B------:R-:W-:-:S03]  /*2d080*/  UMOV UR4, 0xffffffff ;  /* 0xffffffff00047882 */ /* 0x000fc60000000000 */
[----:B------:R-:W-:Y:S05]  /*2d090*/  BRA.DIV UR4, `(.L_x_2968) ;  /* 0x0000005a04187947 */ /* 0x000fea000b800000 */
[----:B0-----:R-:W0:Y:S02]  /*2d0a0*/  S2R R0, SR_TID.X ;  /* 0x0000000000007919 */ /* 0x001e240000002100 */
[----:B0-----:R-:W-:-:S04]  /*2d0b0*/  SHF.R.U32.HI R0, RZ, 0x5, R0 ;  /* 0x00000005ff007819 */ /* 0x001fc80000011600 */
[----:B------:R-:W-:-:S05]  /*2d0c0*/  LOP3.LUT R0, R0, 0x3, RZ, 0xc0, !PT ;  /* 0x0000000300007812 */ /* 0x000fca00078ec0ff */
[----:B------:R0:W1:Y:S02]  /*2d0d0*/  SHFL.IDX PT, R14, R0, RZ, 0x1f ;  /* 0x00001fff000e7589 */ /* 0x00006400000e0000 */
.L_x_3180:
[----:B-1----:R-:W-:-:S13]  /*2d0e0*/  ISETP.NE.AND P0, PT, R14, RZ, PT ;  /* 0x000000ff0e00720c */ /* 0x002fda0003f05270 */
[----:B------:R-:W-:Y:S05]  /*2d0f0*/  @P0 BRA `(.L_x_2628) ;  /* 0x0000000000a80947 */ /* 0x000fea0003800000 */
[----:B------:R-:W-:-:S03]  /*2d100*/  UMOV UR4, 0xffffffff ;  /* 0xffffffff00047882 */ /* 0x000fc60000000000 */
[----:B------:R-:W-:Y:S05]  /*2d110*/  BRA.DIV UR4, `(.L_x_2969) ;  /* 0x0000005a042c7947 */ /* 0x000fea000b800000 */
[----:B------:R-:W-:-:S13]  /*2d120*/  ELECT P6, URZ, PT ;  /* 0x00000000003f782f */ /* 0x000fda00038c0000 */
.L_x_3183:
[----:B------:R-:W-:Y:S05]  /*2d130*/  @!P6 BRA `(.L_x_2628) ;  /* 0x000000000098e947 */ /* 0x000fea0003800000 */
[----:B------:R-:W-:-:S06]  /*2d140*/  ULOP3.LUT UR4, UR36, 0x2, URZ, 0xfc, !UPT ;  /* 0x0000000224047892 */ /* 0x000fcc000f8efc3f */
[----:B0-----:R-:W-:-:S05]  /*2d150*/  IMAD.U32 R0, RZ, RZ, UR4 ;  /* 0x00000004ff007e24 */ /* 0x001fca000f8e00ff */
[----:B------:R-:W-:-:S13]  /*2d160*/  ISETP.NE.AND P0, PT, R0, 0x3, PT ;  /* 0x000000030000780c */ /* 0x000fda0003f05270 */
[----:B------:R-:W-:Y:S05]  /*2d170*/  @!P0 BRA `(.L_x_2970) ;  /* 0x0000000000048947 */ /* 0x000fea0003800000 */
[----:B------:R-:W-:Y:S01]  /*2d180*/  BPT.TRAP 0x1 ;  /* 0x000000040000795c */ /* 0x000fe20000300000 */
.L_x_2970:
[C---:B------:R-:W-:Y:S01]  /*2d190*/  IMAD R5, R23.reuse, 0x8, R4 ;  /* 0x0000000817057824 */ /* 0x040fe200078e0204 */
[----:B------:R-:W-:Y:S01]  /*2d1a0*/  SHF.L.U32 R0, R34, 0x1f, RZ ;  /* 0x0000001f22007819 */ /* 0x000fe200000006ff */
[----:B------:R-:W-:-:S03]  /*2d1b0*/  VIADD R23, R23, 0x1 ;  /* 0x0000000117177836 */ /* 0x000fc60000000000 */
[----:B------:R-:W0:Y:S02]  /*2d1c0*/  SYNCS.PHASECHK.TRANS64.TRYWAIT P1, [R5+URZ+0x29840], R0 ;  /* 0x02984000050075a7 */ /* 0x000e24000802017f */
[----:B------:R-:W-:-:S04]  /*2d1d0*/  ISETP.NE.AND P2, PT, R23, 0x2, PT ;  /* 0x000000021700780c */ /* 0x000fc80003f45270 */
[----:B------:R-:W-:Y:S01]  /*2d1e0*/  SEL R3, RZ, 0x1, P2 ;  /* 0x00000001ff037807 */ /* 0x000fe20001000000 */
[----:B0-----:R-:W-:Y:S08]  /*2d1f0*/  @!P1 BRA `(.L_x_2971) ;  /* 0x0000005800149947 */ /* 0x001ff00003800000 */
.L_x_3184:
[----:B------:R-:W-:Y:S02]  /*2d200*/  SEL R23, R23, RZ, P2 ;  /* 0x000000ff17177207 */ /* 0x000fe40001000000 */
[----:B------:R-:W-:Y:S01]  /*2d210*/  LOP3.LUT R2, R34, R3, RZ, 0x3c, !PT ;  /* 0x0000000322027212 */ /* 0x000fe200078e3cff */
[----:B------:R-:W-:Y:S06]  /*2d220*/  @!P0 BRA `(.L_x_2972) ;  /* 0x0000000000048947 */ /* 0x000fec0003800000 */
[----:B------:R-:W-:Y:S01]  /*2d230*/  BPT.TRAP 0x1 ;  /* 0x000000040000795c */ /* 0x000fe20000300000 */
.L_x_2972:
[----:B------:R-:W-:Y:S02]  /*2d240*/  LEA R23, R23, R4, 0x3 ;  /* 0x0000000417177211 */ /* 0x000fe400078e18ff */
[----:B------:R-:W-:-:S04]  /*2d250*/  SHF.L.U32 R2, R2, 0x1f, RZ ;  /* 0x0000001f02027819 */ /* 0x000fc800000006ff */
[----:B------:R-:W1:Y:S02]  /*2d260*/  SYNCS.PHASECHK.TRANS64.TRYWAIT P1, [R23+URZ+0x29840], R2 ;  /* 0x02984002170075a7 */ /* 0x000e64000802017f */
[----:B-1----:R-:W-:Y:S05]  /*2d270*/  @!P1 BRA `(.L_x_2973) ;  /* 0x0000005800089947 */ /* 0x002fea0003800000 */
.L_x_3185:
[----:B------:R-:W-:Y:S05]  /*2d280*/  @!P0 BRA `(.L_x_2974) ;  /* 0x0000000000048947 */ /* 0x000fea0003800000 */
[----:B------:R-:W-:Y:S01]  /*2d290*/  BPT.TRAP 0x1 ;  /* 0x000000040000795c */ /* 0x000fe20000300000 */
.L_x_2974:
[----:B------:R-:W2:Y:S02]  /*2d2a0*/  SYNCS.PHASECHK.TRANS64.TRYWAIT P1, [R5+URZ+0x29860], R0 ;  /* 0x02986000050075a7 */ /* 0x000ea4000802017f */
[----:B--2---:R-:W-:Y:S05]  /*2d2b0*/  @!P1 BRA `(.L_x_2975) ;  /* 0x00000058000c9947 */ /* 0x004fea0003800000 */
.L_x_3186:
[----:B------:R-:W-:Y:S05]  /*2d2c0*/  @!P0 BRA `(.L_x_2976) ;  /* 0x0000000000048947 */ /* 0x000fea0003800000 */
[----:B------:R-:W-:Y:S01]  /*2d2d0*/  BPT.TRAP 0x1 ;  /* 0x000000040000795c */ /* 0x000fe20000300000 */
.L_x_2976:
[----:B------:R-:W3:Y:S02]  /*2d2e0*/  SYNCS.PHASECHK.TRANS64.TRYWAIT P1, [R23+URZ+0x29860], R2 ;  /* 0x02986002170075a7 */ /* 0x000ee4000802017f */
[----:B---3--:R-:W-:Y:S05]  /*2d2f0*/  @!P1 BRA `(.L_x_2977) ;  /* 0x0000005800109947 */ /* 0x008fea0003800000 */
.L_x_3187:
[----:B------:R-:W-:Y:S05]  /*2d300*/  @!P0 BRA `(.L_x_2978) ;  /* 0x0000000000048947 */ /* 0x000fea0003800000 */
[----:B------:R-:W-:Y:S01]  /*2d310*/  BPT.TRAP 0x1 ;  /* 0x000000040000795c */ /* 0x000fe20000300000 */
.L_x_2978:
[----:B------:R-:W4:Y:S02]  /*2d320*/  SYNCS.PHASECHK.TRANS64.TRYWAIT P1, [R5+URZ+0x29880], R0 ;  /* 0x02988000050075a7 */ /* 0x000f24000802017f */
[----:B----4-:R-:W-:Y:S05]  /*2d330*/  @!P1 BRA `(.L_x_2979) ;  /* 0x0000005800149947 */ /* 0x010fea0003800000 */
.L_x_3188:
[----:B------:R-:W-:Y:S05]  /*2d340*/  @!P0 BRA `(.L_x_2980) ;  /* 0x0000000000048947 */ /* 0x000fea0003800000 */
[----:B------:R-:W-:Y:S01]  /*2d350*/  BPT.TRAP 0x1 ;  /* 0x000000040000795c */ /* 0x000fe20000300000 */
.L_x_2980:
[----:B------:R0:W0:Y:S02]  /*2d360*/  SYNCS.PHASECHK.TRANS64.TRYWAIT P0, [R23+URZ+0x29880], R2 ;  /* 0x02988002170075a7 */ /* 0x000024000800017f */
[----:B0-----:R-:W-:Y:S05]  /*2d370*/  @!P0 NANOSLEEP.SYNCS 0x989680 ;  /* 0x009896800000895d */ /* 0x001fea0003900000 */
[----:B------:R-:W0:Y:S02]  /*2d380*/  @!P0 SYNCS.PHASECHK.TRANS64 P0, [R23+URZ+0x29880], R2 ;  /* 0x02988002170085a7 */ /* 0x000e24000800007f */
[----:B0-----:R-:W-:Y:S05]  /*2d390*/  @!P0 BRA `(.L_x_2980) ;  /* 0xfffffffc00f08947 */ /* 0x001fea000383ffff */
.L_x_2628:
[----:B------:R-:W-:Y:S05]  /*2d3a0*/  BSYNC B8 ;  /* 0x0000000000087941 */ /* 0x000fea0003800000 */
.L_x_2625:
[----:B------:R-:W-:Y:S05]  /*2d3b0*/  EXIT ;  /* 0x000000000000794d */ /* 0x000fea0003800000 */
.L_x_2646:
[----:B-1----:R1:W2:Y:S02]  /*2d3c0*/  SYNCS.PHASECHK.TRANS64.TRYWAIT P5, [R94+URZ+0x29890], R95 ;  /* 0x0298905f5e0075a7 */ /* 0x0022a400080a017f */
[----:B--2---:R-:W-:Y:S05]  /*2d3d0*/  @!P5 NANOSLEEP.SYNCS 0x989680 ;  /* 0x009896800000d95d */ /* 0x004fea0003900000 */
[----:B------:R-:W2:Y:S02]  /*2d3e0*/  @!P5 SYNCS.PHASECHK.TRANS64 P5, [R94+URZ+0x29890], R95 ;  /* 0x0298905f5e00d5a7 */ /* 0x000ea400080a007f */
[----:B--2---:R-:W-:Y:S05]  /*2d3f0*/  @!P5 BRA `(.L_x_2646) ;  /* 0xfffffffc00f0d947 */ /* 0x004fea000383ffff */
[----:B------:R-:W-:Y:S05]  /*2d400*/  BRA `(.L_x_2981) ;  /* 0xfffffd6000a87947 */ /* 0x000fea000383ffff */
.L_x_2647:
        /* <DEDUP_REMOVED lines=8> */
.L_x_2983:
[----:B------:R-:W-:Y:S05]  /*2d490*/  BSYNC B1 ;  /* 0x0000000000017941 */ /* 0x000fea0003800000 */
.L_x_2982:
[----:B------:R-:W-:Y:S01]  /*2d4a0*/  IMAD.MOV.U32 R13, RZ, RZ, R120 ;  /* 0x000000ffff0d7224 */ /* 0x000fe200078e0078 */
[----:B------:R-:W-:Y:S01]  /*2d4b0*/  MOV R149, R14 ;  /* 0x0000000e00957202 */ /* 0x000fe20000000f00 */
[----:B------:R-:W-:Y:S02]  /*2d4c0*/  IMAD.MOV.U32 R12, RZ, RZ, RZ ;  /* 0x000000ffff0c7224 */ /* 0x000fe400078e00ff */
[----:B------:R-:W-:Y:S02]  /*2d4d0*/  IMAD.MOV.U32 R11, RZ, RZ, 0x1e1f ;  /* 0x00001e1fff0b7424 */ /* 0x000fe400078e00ff */
[----:B------:R-:W-:-:S07]  /*2d4e0*/  IMAD.MOV.U32 R15, RZ, RZ, -0x1 ;  /* 0xffffffffff0f7424 */ /* 0x000fce00078e00ff */
[----:B------:R-:W-:Y:S05]  /*2d4f0*/  WARPSYNC.COLLECTIVE R15, `(.L_x_2984) ;  /* 0x000000000f087348 */ /* 0x000fea0003c00000 */
[----:B------:R0:W1:Y:S02]  /*2d500*/  SHFL.IDX P6, R14, R13, R12, R11 ;  /* 0x0000000c0d0e7389 */ /* 0x00006400000c000b */
[----:B01----:R-:W-:Y:S01]  /*2d510*/  ENDCOLLECTIVE ;  /* 0x000000000000791b */ /* 0x003fe20003800000 */
.L_x_2984:
[----:B------:R-:W-:Y:S01]  /*2d520*/  MOV R11, R14 ;  /* 0x0000000e000b7202 */ /* 0x000fe20000000f00 */
[----:B------:R-:W-:Y:S06]  /*2d530*/  BRA `(.L_x_2985) ;  /* 0xfffffd6000707947 */ /* 0x000fec000383ffff */
.L_x_2672:
[----:B------:R-:W-:Y:S01]  /*2d540*/  BSSY B1, `(.L_x_2986) ;  /* 0x0000008000017945 */ /* 0x000fe20003800000 */
[----:B0-----:R-:W-:Y:S02]  /*2d550*/  IMAD.MOV.U32 R13, RZ, RZ, R119 ;  /* 0x000000ffff0d7224 */ /* 0x001fe400078e0077 */
[----:B------:R-:W-:Y:S02]  /*2d560*/  IMAD.MOV.U32 R12, RZ, RZ, 0x1 ;  /* 0x00000001ff0c7424 */ /* 0x000fe400078e00ff */
[----:B----4-:R-:W-:Y:S02]  /*2d570*/  IMAD.MOV.U32 R11, RZ, RZ, 0x1e1f ;  /* 0x00001e1fff0b7424 */ /* 0x010fe400078e00ff */
[----:B------:R-:W-:-:S07]  /*2d580*/  IMAD.MOV.U32 R15, RZ, RZ, -0x1 ;  /* 0xffffffffff0f7424 */ /* 0x000fce00078e00ff */
[----:B-123--:R-:W-:Y:S05]  /*2d590*/  WARPSYNC.COLLECTIVE R15, `(.L_x_2987) ;  /* 0x000000000f087348 */ /* 0x00efea0003c00000 */
[----:B------:R0:W4:Y:S02]  /*2d5a0*/  SHFL.IDX P6, R14, R13, R12, R11 ;  /* 0x0000000c0d0e7389 */ /* 0x00012400000c000b */
[----:B01234-:R-:W-:Y:S01]  /*2d5b0*/  ENDCOLLECTIVE ;  /* 0x000000000000791b */ /* 0x01ffe20003800000 */
.L_x_2987:
[----:B------:R-:W-:Y:S05]  /*2d5c0*/  BSYNC B1 ;  /* 0x0000000000017941 */ /* 0x000fea0003800000 */
.L_x_2986:
[----:B------:R-:W-:Y:S01]  /*2d5d0*/  IMAD.MOV.U32 R13, RZ, RZ, R120 ;  /* 0x000000ffff0d7224 */ /* 0x000fe200078e0078 */
[----:B------:R-:W-:Y:S01]  /*2d5e0*/  MOV R119, R14 ;  /* 0x0000000e00777202 */ /* 0x000fe20000000f00 */
[----:B------:R-:W-:Y:S02]  /*2d5f0*/  IMAD.MOV.U32 R12, RZ, RZ, 0x1 ;  /* 0x00000001ff0c7424 */ /* 0x000fe400078e00ff */
[----:B------:R-:W-:Y:S02]  /*2d600*/  IMAD.MOV.U32 R11, RZ, RZ, 0x1e1f ;  /* 0x00001e1fff0b7424 */ /* 0x000fe400078e00ff */
[----:B------:R-:W-:-:S07]  /*2d610*/  IMAD.MOV.U32 R15, RZ, RZ, -0x1 ;  /* 0xffffffffff0f7424 */ /* 0x000fce00078e00ff */
[----:B------:R-:W-:Y:S05]  /*2d620*/  WARPSYNC.COLLECTIVE R15, `(.L_x_2988) ;  /* 0x000000000f087348 */ /* 0x000fea0003c00000 */
[----:B------:R0:W1:Y:S02]  /*2d630*/  SHFL.IDX P6, R14, R13, R12, R11 ;  /* 0x0000000c0d0e7389 */ /* 0x00006400000c000b */
[----:B01----:R-:W-:Y:S01]  /*2d640*/  ENDCOLLECTIVE ;  /* 0x000000000000791b */ /* 0x003fe20003800000 */
.L_x_2988:
[----:B------:R-:W-:Y:S01]  /*2d650*/  MOV R120, R14 ;  /* 0x0000000e00787202 */ /* 0x000fe20000000f00 */
[----:B------:R-:W-:Y:S06]  /*2d660*/  BRA `(.L_x_2989) ;  /* 0xfffffd8c003c7947 */ /* 0x000fec000383ffff */
.L_x_2702:
[----:B--2---:R2:W3:Y:S02]  /*2d670*/  SYNCS.PHASECHK.TRANS64.TRYWAIT P5, [R94+URZ+0x29890], R95 ;  /* 0x0298905f5e0075a7 */ /* 0x0044e400080a017f */
[----:B---3--:R-:W-:Y:S05]  /*2d680*/  @!P5 NANOSLEEP.SYNCS 0x989680 ;  /* 0x009896800000d95d */ /* 0x008fea0003900000 */
[----:B------:R-:W3:Y:S02]  /*2d690*/  @!P5 SYNCS.PHASECHK.TRANS64 P5, [R94+URZ+0x29890], R95 ;  /* 0x0298905f5e00d5a7 */ /* 0x000ee400080a007f */
[----:B---3--:R-:W-:Y:S05]  /*2d6a0*/  @!P5 BRA `(.L_x_2702) ;  /* 0xfffffffc00f0d947 */ /* 0x008fea000383ffff */
[----:B------:R-:W-:Y:S05]  /*2d6b0*/  BRA `(.L_x_2990) ;  /* 0xfffffdbc00fc7947 */ /* 0x000fea000383ffff */
.L_x_2703:
[----:B------:R-:W-:Y:S01]  /*2d6c0*/  BSSY B1, `(.L_x_2991) ;  /* 0x0000008000017945 */ /* 0x000fe20003800000 */
[----:B0-----:R-:W-:Y:S02]  /*2d6d0*/  IMAD.MOV.U32 R13, RZ, RZ, R119 ;  /* 0x000000ffff0d7224 */ /* 0x001fe400078e0077 */
[----:B------:R-:W-:Y:S02]  /*2d6e0*/  IMAD.MOV.U32 R12, RZ, RZ, RZ ;  /* 0x000000ffff0c7224 */ /* 0x000fe400078e00ff */
[----:B------:R-:W-:Y:S02]  /*2d6f0*/  IMAD.MOV.U32 R11, RZ, RZ, 0x1e1f ;  /* 0x00001e1fff0b7424 */ /* 0x000fe400078e00ff */
[----:B------:R-:W-:-:S07]  /*2d700*/  IMAD.MOV.U32 R15, RZ, RZ, -0x1 ;  /* 0xffffffffff0f7424 */ /* 0x000fce00078e00ff */
[----:B--2---:R-:W-:Y:S05]  /*2d710*/  WARPSYNC.COLLECTIVE R15, `(.L_x_2992) ;  /* 0x000000000f087348 */ /* 0x004fea0003c00000 */
[----:B------:R0:W1:Y:S02]  /*2d720*/  SHFL.IDX P6, R14, R13, R12, R11 ;  /* 0x0000000c0d0e7389 */ /* 0x00006400000c000b */
[----:B012---:R-:W-:Y:S01]  /*2d730*/  ENDCOLLECTIVE ;  /* 0x000000000000791b */ /* 0x007fe20003800000 */
.L_x_2992:
[----:B------:R-:W-:Y:S05]  /*2d740*/  BSYNC B1 ;  /* 0x0000000000017941 */ /* 0x000fea0003800000 */
.L_x_2991:
        /* <DEDUP_REMOVED lines=8> */
.L_x_2993:
[----:B------:R-:W-:Y:S01]  /*2d7d0*/  MOV R11, R14 ;  /* 0x0000000e000b7202 */ /* 0x000fe20000000f00 */
[----:B------:R-:W-:Y:S06]  /*2d7e0*/  BRA `(.L_x_2994) ;  /* 0xfffffdbc00c87947 */ /* 0x000fec000383ffff */
.L_x_2716:
        /* <DEDUP_REMOVED lines=8> */
.L_x_2996:
[----:B------:R-:W-:Y:S05]  /*2d870*/  BSYNC B1 ;  /* 0x0000000000017941 */ /* 0x000fea0003800000 */
.L_x_2995:
        /* <DEDUP_REMOVED lines=8> */
.L_x_2997:
[----:B------:R-:W-:Y:S01]  /*2d900*/  MOV R45, R14 ;  /* 0x0000000e002d7202 */ /* 0x000fe20000000f00 */
[----:B------:R-:W-:Y:S06]  /*2d910*/  BRA `(.L_x_2998) ;  /* 0xfffffde800f87947 */ /* 0x000fec000383ffff */
.L_x_2729:
[----:B-1----:R1:W2:Y:S02]  /*2d920*/  SYNCS.PHASECHK.TRANS64.TRYWAIT P2, [R94+URZ+0x29890], R95 ;  /* 0x0298905f5e0075a7 */ /* 0x0022a4000804017f */
[----:B--2---:R-:W-:Y:S05]  /*2d930*/  @!P2 NANOSLEEP.SYNCS 0x989680 ;  /* 0x009896800000a95d */ /* 0x004fea0003900000 */
[----:B------:R-:W2:Y:S02]  /*2d940*/  @!P2 SYNCS.PHASECHK.TRANS64 P2, [R94+URZ+0x29890], R95 ;  /* 0x0298905f5e00a5a7 */ /* 0x000ea4000804007f */
[----:B--2---:R-:W-:Y:S05]  /*2d950*/  @!P2 BRA `(.L_x_2729) ;  /* 0xfffffffc00f0a947 */ /* 0x004fea000383ffff */
[----:B------:R-:W-:Y:S05]  /*2d960*/  BRA `(.L_x_2999) ;  /* 0xfffffe1800847947 */ /* 0x000fea000383ffff */
.L_x_2730:
        /* <DEDUP_REMOVED lines=8> */
.L_x_3001:
[----:B------:R-:W-:Y:S05]  /*2d9f0*/  BSYNC B1 ;  /* 0x0000000000017941 */ /* 0x000fea0003800000 */
.L_x_3000:
        /* <DEDUP_REMOVED lines=8> */
.L_x_3002:
[----:B------:R-:W-:Y:S01]  /*2da80*/  MOV R45, R14 ;  /* 0x0000000e002d7202 */ /* 0x000fe20000000f00 */
[----:B------:R-:W-:Y:S06]  /*2da90*/  BRA `(.L_x_3003) ;  /* 0xfffffe1800a47947 */ /* 0x000fec000383ffff */
.L_x_2733:
[----:B------:R-:W-:Y:S01]  /*2daa0*/  BSSY B1, `(.L_x_3004) ;  /* 0x0000008000017945 */ /* 0x000fe20003800000 */
[----:B----4-:R-:W-:Y:S02]  /*2dab0*/  IMAD.MOV.U32 R13, RZ, RZ, R47 ;  /* 0x000000ffff0d7224 */ /* 0x010fe400078e002f */
[----:B------:R-:W-:Y:S02]  /*2dac0*/  IMAD.MOV.U32 R12, RZ, RZ, 0x1 ;  /* 0x00000001ff0c7424 */ /* 0x000fe400078e00ff */
[----:B------:R-:W-:Y:S02]  /*2dad0*/  IMAD.MOV.U32 R11, RZ, RZ, 0x1e1f ;  /* 0x00001e1fff0b7424 */ /* 0x000fe400078e00ff */
[----:B------:R-:W-:-:S07]  /*2dae0*/  IMAD.MOV.U32 R15, RZ, RZ, -0x1 ;  /* 0xffffffffff0f7424 */ /* 0x000fce00078e00ff */
[----:B0123--:R-:W-:Y:S05]  /*2daf0*/  WARPSYNC.COLLECTIVE R15, `(.L_x_3005) ;  /* 0x000000000f087348 */ /* 0x00ffea0003c00000 */
[----:B------:R4:W0:Y:S02]  /*2db00*/  SHFL.IDX P6, R14, R13, R12, R11 ;  /* 0x0000000c0d0e7389 */ /* 0x00082400000c000b */
[----:B01234-:R-:W-:Y:S01]  /*2db10*/  ENDCOLLECTIVE ;  /* 0x000000000000791b */ /* 0x01ffe20003800000 */
.L_x_3005:
[----:B------:R-:W-:Y:S05]  /*2db20*/  BSYNC B1 ;  /* 0x0000000000017941 */ /* 0x000fea0003800000 */
.L_x_3004:
        /* <DEDUP_REMOVED lines=8> */
.L_x_3006:
[----:B------:R-:W-:Y:S01]  /*2dbb0*/  MOV R45, R14 ;  /* 0x0000000e002d7202 */ /* 0x000fe20000000f00 */
[----:B------:R-:W-:Y:S06]  /*2dbc0*/  BRA `(.L_x_3007) ;  /* 0xfffffe1800f87947 */ /* 0x000fec000383ffff */
.L_x_2737:
[----:B------:R0:W0:Y:S02]  /*2dbd0*/  SYNCS.PHASECHK.TRANS64.TRYWAIT P1, [R94+URZ+0x298b0], R95 ;  /* 0x0298b05f5e0075a7 */ /* 0x000024000802017f */
[----:B0-----:R-:W-:Y:S05]  /*2dbe0*/  @!P1 NANOSLEEP.SYNCS 0x989680 ;  /* 0x009896800000995d */ /* 0x001fea0003900000 */
[----:B------:R-:W0:Y:S02]  /*2dbf0*/  @!P1 SYNCS.PHASECHK.TRANS64 P1, [R94+URZ+0x298b0], R95 ;  /* 0x0298b05f5e0095a7 */ /* 0x000e24000802007f */
[----:B0-----:R-:W-:Y:S05]  /*2dc00*/  @!P1 BRA `(.L_x_2737) ;  /* 0xfffffffc00f09947 */ /* 0x001fea000383ffff */
[----:B------:R-:W-:Y:S05]  /*2dc10*/  BRA `(.L_x_3008) ;  /* 0xfffffe1c00c47947 */ /* 0x000fea000383ffff */
.L_x_2745:
[----:B------:R-:W0:Y:S01]  /*2dc20*/  S2R R20, SR_TID.X ;  /* 0x0000000000147919 */ /* 0x000e220000002100 */
[----:B------:R-:W-:Y:S01]  /*2dc30*/  BSSY B0, `(.L_x_3009) ;  /* 0x000000c000007945 */ /* 0x000fe20003800000 */
[----:B------:R-:W-:Y:S01]  /*2dc40*/  IMAD.MOV.U32 R12, RZ, RZ, RZ ;  /* 0x000000ffff0c7224 */ /* 0x000fe200078e00ff */
[----:B------:R-:W-:Y:S01]  /*2dc50*/  MOV R15, 0xffffffff ;  /* 0xffffffff000f7802 */ /* 0x000fe20000000f00 */
[----:B------:R-:W-:Y:S02]  /*2dc60*/  IMAD.MOV.U32 R11, RZ, RZ, 0x1f ;  /* 0x0000001fff0b7424 */ /* 0x000fe400078e00ff */
[----:B0-----:R-:W-:-:S05]  /*2dc70*/  VIADD R21, R20, 0xffffff80 ;  /* 0xffffff8014157836 */ /* 0x001fca0000000000 */
[----:B------:R-:W-:-:S04]  /*2dc80*/  SHF.R.S32.HI R20, RZ, 0x1f, R21 ;  /* 0x0000001fff147819 */ /* 0x000fc80000011415 */
[----:B------:R-:W-:-:S04]  /*2dc90*/  LEA.HI R20, R20, R21, RZ, 0x7 ;  /* 0x0000001514147211 */ /* 0x000fc800078f38ff */
[----:B------:R-:W-:-:S05]  /*2dca0*/  SHF.R.S32.HI R20, RZ, 0x7, R20 ;  /* 0x00000007ff147819 */ /* 0x000fca0000011414 */
[----:B------:R-:W-:-:S07]  /*2dcb0*/  IMAD.MOV.U32 R13, RZ, RZ, R20 ;  /* 0x000000ffff0d7224 */ /* 0x000fce00078e0014 */
[----:B----45:R-:W-:Y:S05]  /*2dcc0*/  WARPSYNC.COLLECTIVE R15, `(.L_x_3010) ;  /* 0x000000000f087348 */ /* 0x030fea0003c00000 */
[----:B------:R0:W1:Y:S02]  /*2dcd0*/  SHFL.IDX P6, R14, R13, R12, R11 ;  /* 0x0000000c0d0e7389 */ /* 0x00006400000c000b */
[----:B01--45:R-:W-:Y:S01]  /*2dce0*/  ENDCOLLECTIVE ;  /* 0x000000000000791b */ /* 0x033fe20003800000 */
.L_x_3010:
[----:B------:R-:W-:Y:S05]  /*2dcf0*/  BSYNC B0 ;  /* 0x0000000000007941 */ /* 0x000fea0003800000 */
.L_x_3009:
[----:B------:R-:W-:Y:S01]  /*2dd00*/  IMAD.MOV.U32 R23, RZ, RZ, R14 ;  /* 0x000000ffff177224 */ /* 0x000fe200078e000e */
[----:B------:R-:W-:Y:S06]  /*2dd10*/  BRA `(.L_x_3011) ;  /* 0xfffffe2800b47947 */ /* 0x000fec000383ffff */
.L_x_2755:
[----:B------:R-:W-:Y:S01]  /*2dd20*/  BSSY B1, `(.L_x_3012) ;  /* 0x0000007000017945 */ /* 0x000fe20003800000 */
[----:B------:R-:W-:Y:S02]  /*2dd30*/  IMAD.MOV.U32 R12, RZ, RZ, RZ ;  /* 0x000000ffff0c7224 */ /* 0x000fe400078e00ff */
[----:B------:R-:W-:Y:S02]  /*2dd40*/  IMAD.MOV.U32 R11, RZ, RZ, 0x1e1f ;  /* 0x00001e1fff0b7424 */ /* 0x000fe400078e00ff */
[----:B------:R-:W-:-:S07]  /*2dd50*/  IMAD.MOV.U32 R15, RZ, RZ, -0x1 ;  /* 0xffffffffff0f7424 */ /* 0x000fce00078e00ff */
[----:B----4-:R-:W-:Y:S05]  /*2dd60*/  WARPSYNC.COLLECTIVE R15, `(.L_x_3013) ;  /* 0x000000000f087348 */ /* 0x010fea0003c00000 */
[----:B------:R0:W1:Y:S02]  /*2dd70*/  SHFL.IDX P6, R14, R13, R12, R11 ;  /* 0x0000000c0d0e7389 */ /* 0x00006400000c000b */
[----:B01--4-:R-:W-:Y:S01]  /*2dd80*/  ENDCOLLECTIVE ;  /* 0x000000000000791b */ /* 0x013fe20003800000 */
.L_x_3013:
[----:B------:R-:W-:Y:S05]  /*2dd90*/  BSYNC B1 ;  /* 0x0000000000017941 */ /* 0x000fea0003800000 */
.L_x_3012:
        /* <DEDUP_REMOVED lines=8> */
.L_x_3014:
[----:B------:R-:W-:Y:S01]  /*2de20*/  IMAD.MOV.U32 R13, RZ, RZ, R4 ;  /* 0x000000ffff0d7224 */ /* 0x000fe200078e0004 */
[----:B------:R-:W-:-:S07]  /*2de30*/  MOV R3, R14 ;  /* 0x0000000e00037202 */ /* 0x000fce0000000f00 */
[----:B------:R-:W-:Y:S05]  /*2de40*/  WARPSYNC.COLLECTIVE R15, `(.L_x_3015) ;  /* 0x000000000f087348 */ /* 0x000fea0003c00000 */
[----:B------:R0:W1:Y:S02]  /*2de50*/  SHFL.IDX P6, R14, R13, R12, R11 ;  /* 0x0000000c0d0e7389 */ /* 0x00006400000c000b */
[----:B01----:R-:W-:Y:S01]  /*2de60*/  ENDCOLLECTIVE ;  /* 0x000000000000791b */ /* 0x003fe20003800000 */
.L_x_3015:
[----:B------:R-:W-:Y:S02]  /*2de70*/  IMAD.MOV.U32 R13, RZ, RZ, R5 ;  /* 0x000000ffff0d7224 */ /* 0x000fe400078e0005 */
[----:B------:R-:W-:-:S07]  /*2de80*/  IMAD.MOV.U32 R4, RZ, RZ, R14 ;  /* 0x000000ffff047224 */ /* 0x000fce00078e000e */
[----:B------:R-:W-:Y:S05]  /*2de90*/  WARPSYNC.COLLECTIVE R15, `(.L_x_3016) ;  /* 0x000000000f087348 */ /* 0x000fea0003c00000 */
[----:B------:R0:W1:Y:S02]  /*2dea0*/  SHFL.IDX P6, R14, R13, R12, R11 ;  /* 0x0000000c0d0e7389 */ /* 0x00006400000c000b */
[----:B01----:R-:W-:Y:S01]  /*2deb0*/  ENDCOLLECTIVE ;  /* 0x000000000000791b */ /* 0x003fe20003800000 */
.L_x_3016:
[----:B------:R-:W-:Y:S05]  /*2dec0*/  BRA `(.L_x_3017) ;  /* 0xfffffe3000047947 */ /* 0x000fea000383ffff */
.L_x_2759:
[----:B0-----:R0:W2:Y:S02]  /*2ded0*/  SYNCS.PHASECHK.TRANS64.TRYWAIT P0, [R18+URZ+0x29800], R5 ;  /* 0x02980005120075a7 */ /* 0x0010a4000800017f */
[----:B--2---:R-:W-:Y:S05]  /*2dee0*/  @!P0 NANOSLEEP.SYNCS 0x989680 ;  /* 0x009896800000895d */ /* 0x004fea0003900000 */
[----:B------:R-:W2:Y:S02]  /*2def0*/  @!P0 SYNCS.PHASECHK.TRANS64 P0, [R18+URZ+0x29800], R5 ;  /* 0x02980005120085a7 */ /* 0x000ea4000800007f */
[----:B--2---:R-:W-:Y:S05]  /*2df00*/  @!P0 BRA `(.L_x_2759) ;  /* 0xfffffffc00f08947 */ /* 0x004fea000383ffff */
[----:B------:R-:W-:Y:S05]  /*2df10*/  BRA `(.L_x_3018) ;  /* 0xfffffe3400507947 */ /* 0x000fea000383ffff */
.L_x_2771:
[----:B------:R-:W-:Y:S01]  /*2df20*/  BSSY B1, `(.L_x_3019) ;  /* 0x0000007000017945 */ /* 0x000fe20003800000 */
[----:B------:R-:W-:Y:S01]  /*2df30*/  IMAD.MOV.U32 R12, RZ, RZ, RZ ;  /* 0x000000ffff0c7224 */ /* 0x000fe200078e00ff */
[----:B------:R-:W-:Y:S01]  /*2df40*/  MOV R11, 0x1e1f ;  /* 0x00001e1f000b7802 */ /* 0x000fe20000000f00 */
[----:B------:R-:W-:-:S07]  /*2df50*/  IMAD.MOV.U32 R15, RZ, RZ, -0x1 ;  /* 0xffffffffff0f7424 */ /* 0x000fce00078e00ff */
[----:B----4-:R-:W-:Y:S05]  /*2df60*/  WARPSYNC.COLLECTIVE R15, `(.L_x_3020) ;  /* 0x000000000f087348 */ /* 0x010fea0003c00000 */
[----:B------:R0:W1:Y:S02]  /*2df70*/  SHFL.IDX P6, R14, R13, R12, R11 ;  /* 0x0000000c0d0e7389 */ /* 0x00006400000c000b */
[----:B01--4-:R-:W-:Y:S01]  /*2df80*/  ENDCOLLECTIVE ;  /* 0x000000000000791b */ /* 0x013fe20003800000 */
.L_x_3020:
[----:B------:R-:W-:Y:S05]  /*2df90*/  BSYNC B1 ;  /* 0x0000000000017941 */ /* 0x000fea0003800000 */
.L_x_3019:
        /* <DEDUP_REMOVED lines=8> */
.L_x_3021:
[----:B------:R-:W-:Y:S02]  /*2e020*/  IMAD.MOV.U32 R13, RZ, RZ, R37 ;  /* 0x000000ffff0d7224 */ /* 0x000fe400078e0025 */
[----:B------:R-:W-:-:S07]  /*2e030*/  IMAD.MOV.U32 R21, RZ, RZ, R14 ;  /* 0x000000ffff157224 */ /* 0x000fce00078e000e */
[----:B------:R-:W-:Y:S05]  /*2e040*/  WARPSYNC.COLLECTIVE R15, `(.L_x_3022) ;  /* 0x000000000f087348 */ /* 0x000fea0003c00000 */
[----:B------:R0:W1:Y:S02]  /*2e050*/  SHFL.IDX P6, R14, R13, R12, R11 ;  /* 0x0000000c0d0e7389 */ /* 0x00006400000c000b */
[----:B01----:R-:W-:Y:S01]  /*2e060*/  ENDCOLLECTIVE ;  /* 0x000000000000791b */ /* 0x003fe20003800000 */
.L_x_3022:
[----:B------:R-:W-:Y:S01]  /*2e070*/  MOV R13, R39 ;  /* 0x00000027000d7202 */ /* 0x000fe20000000f00 */
[----:B------:R-:W-:-:S07]  /*2e080*/  IMAD.MOV.U32 R37, RZ, RZ, R14 ;  /* 0x000000ffff257224 */ /* 0x000fce00078e000e */
[----:B------:R-:W-:Y:S05]  /*2e090*/  WARPSYNC.COLLECTIVE R15, `(.L_x_3023) ;  /* 0x000000000f087348 */ /* 0x000fea0003c00000 */
[----:B------:R0:W1:Y:S02]  /*2e0a0*/  SHFL.IDX P6, R14, R13, R12, R11 ;  /* 0x0000000c0d0e7389 */ /* 0x00006400000c000b */
[----:B01----:R-:W-:Y:S01]  /*2e0b0*/  ENDCOLLECTIVE ;  /* 0x000000000000791b */ /* 0x003fe20003800000 */
.L_x_3023:
[----:B------:R-:W-:Y:S01]  /*2e0c0*/  IMAD.MOV.U32 R39, RZ, RZ, R14 ;  /* 0x000000ffff277224 */ /* 0x000fe200078e000e */
[----:B------:R-:W-:Y:S06]  /*2e0d0*/  BRA `(.L_x_3024) ;  /* 0xfffffe64000c7947 */ /* 0x000fec000383ffff */
.L_x_2775:
[----:B0-----:R0:W1:Y:S02]  /*2e0e0*/  SYNCS.PHASECHK.TRANS64.TRYWAIT P0, [R18+URZ+0x29800], R21 ;  /* 0x02980015120075a7 */ /* 0x001064000800017f */
[----:B-1----:R-:W-:Y:S05]  /*2e0f0*/  @!P0 NANOSLEEP.SYNCS 0x989680 ;  /* 0x009896800000895d */ /* 0x002fea0003900000 */
[----:B------:R-:W1:Y:S02]  /*2e100*/  @!P0 SYNCS.PHASECHK.TRANS64 P0, [R18+URZ+0x29800], R21 ;  /* 0x02980015120085a7 */ /* 0x000e64000800007f */
[----:B-1----:R-:W-:Y:S05]  /*2e110*/  @!P0 BRA `(.L_x_2775) ;  /* 0xfffffffc00f08947 */ /* 0x002fea000383ffff */
[----:B------:R-:W-:Y:S05]  /*2e120*/  BRA `(.L_x_3025) ;  /* 0xfffffe6800047947 */ /* 0x000fea000383ffff */
.L_x_2783:
[----:B-1----:R1:W2:Y:S02]  /*2e130*/  SYNCS.PHASECHK.TRANS64.TRYWAIT P0, [R0+URZ+0x29830], R3 ;  /* 0x02983003000075a7 */ /* 0x0022a4000800017f */
[----:B--2---:R-:W-:Y:S05]  /*2e140*/  @!P0 NANOSLEEP.SYNCS 0x989680 ;  /* 0x009896800000895d */ /* 0x004fea0003900000 */
[----:B------:R-:W2:Y:S02]  /*2e150*/  @!P0 SYNCS.PHASECHK.TRANS64 P0, [R0+URZ+0x29830], R3 ;  /* 0x02983003000085a7 */ /* 0x000ea4000800007f */
[----:B--2---:R-:W-:Y:S05]  /*2e160*/  @!P0 BRA `(.L_x_2783) ;  /* 0xfffffffc00f08947 */ /* 0x004fea000383ffff */
[----:B------:R-:W-:Y:S05]  /*2e170*/  BRA `(.L_x_2782) ;  /* 0xfffffe9800487947 */ /* 0x000fea000383ffff */
.L_x_2790:
[----:B-1----:R1:W2:Y:S02]  /*2e180*/  SYNCS.PHASECHK.TRANS64.TRYWAIT P3, [R5+URZ+0x29830], R4 ;  /* 0x02983004050075a7 */ /* 0x0022a4000806017f */
[----:B--2---:R-:W-:Y:S05]  /*2e190*/  @!P3 NANOSLEEP.SYNCS 0x989680 ;  /* 0x009896800000b95d */ /* 0x004fea0003900000 */
[----:B------:R-:W2:Y:S02]  /*2e1a0*/  @!P3 SYNCS.PHASECHK.TRANS64 P3, [R5+URZ+0x29830], R4 ;  /* 0x029830040500b5a7 */ /* 0x000ea4000806007f */
[----:B--2---:R-:W-:Y:S05]  /*2e1b0*/  @!P3 BRA `(.L_x_2790) ;  /* 0xfffffffc00f0b947 */ /* 0x004fea000383ffff */
[----:B------:R-:W-:Y:S05]  /*2e1c0*/  BRA `(.L_x_2789) ;  /* 0xfffffed0003c7947 */ /* 0x000fea000383ffff */
.L_x_2794:
[----:B-1----:R1:W2:Y:S02]  /*2e1d0*/  SYNCS.PHASECHK.TRANS64.TRYWAIT P2, [R5+URZ+0x29850], R4 ;  /* 0x02985004050075a7 */ /* 0x0022a4000804017f */
[----:B--2---:R-:W-:Y:S05]  /*2e1e0*/  @!P2 NANOSLEEP.SYNCS 0x989680 ;  /* 0x009896800000a95d */ /* 0x004fea0003900000 */
[----:B------:R-:W2:Y:S02]  /*2e1f0*/  @!P2 SYNCS.PHASECHK.TRANS64 P2, [R5+URZ+0x29850], R4 ;  /* 0x029850040500a5a7 */ /* 0x000ea4000804007f */
[----:B--2---:R-:W-:Y:S05]  /*2e200*/  @!P2 BRA `(.L_x_2794) ;  /* 0xfffffffc00f0a947 */ /* 0x004fea000383ffff */
[----:B------:R-:W-:Y:S05]  /*2e210*/  BRA `(.L_x_2791) ;  /* 0xfffffee000787947 */ /* 0x000fea000383ffff */
.L_x_2803:
[----:B-1----:R1:W2:Y:S02]  /*2e220*/  SYNCS.PHASECHK.TRANS64.TRYWAIT P0, [R4+URZ+0x29830], R5 ;  /* 0x02983005040075a7 */ /* 0x0022a4000800017f */
[----:B--2---:R-:W-:Y:S05]  /*2e230*/  @!P0 NANOSLEEP.SYNCS 0x989680 ;  /* 0x009896800000895d */ /* 0x004fea0003900000 */
[----:B------:R-:W2:Y:S02]  /*2e240*/  @!P0 SYNCS.PHASECHK.TRANS64 P0, [R4+URZ+0x29830], R5 ;  /* 0x02983005040085a7 */ /* 0x000ea4000800007f */
[----:B--2---:R-:W-:Y:S05]  /*2e250*/  @!P0 BRA `(.L_x_2803) ;  /* 0xfffffffc00f08947 */ /* 0x004fea000383ffff */
[----:B------:R-:W-:Y:S05]  /*2e260*/  BRA `(.L_x_2802) ;  /* 0xffffff0c007c7947 */ /* 0x000fea000383ffff */
.L_x_2807:
[----:B-1----:R1:W2:Y:S02]  /*2e270*/  SYNCS.PHASECHK.TRANS64.TRYWAIT P0, [R5+URZ+0x29850], R4 ;  /* 0x02985004050075a7 */ /* 0x0022a4000800017f */
[----:B--2---:R-:W-:Y:S05]  /*2e280*/  @!P0 NANOSLEEP.SYNCS 0x989680 ;  /* 0x009896800000895d */ /* 0x004fea0003900000 */
[----:B------:R-:W2:Y:S02]  /*2e290*/  @!P0 SYNCS.PHASECHK.TRANS64 P0, [R5+URZ+0x29850], R4 ;  /* 0x02985004050085a7 */ /* 0x000ea4000800007f */
[----:B--2---:R-:W-:Y:S05]  /*2e2a0*/  @!P0 BRA `(.L_x_2807) ;  /* 0xfffffffc00f08947 */ /* 0x004fea000383ffff */
[----:B------:R-:W-:Y:S05]  /*2e2b0*/  BRA `(.L_x_2804) ;  /* 0xffffff1c00ac7947 */ /* 0x000fea000383ffff */
.L_x_2814:
[----:B-1----:R1:W2:Y:S02]  /*2e2c0*/  SYNCS.PHASECHK.TRANS64.TRYWAIT P0, [R15+URZ+0x29850], R6 ;  /* 0x029850060f0075a7 */ /* 0x0022a4000800017f */
[----:B--2---:R-:W-:Y:S05]  /*2e2d0*/  @!P0 NANOSLEEP.SYNCS 0x989680 ;  /* 0x009896800000895d */ /* 0x004fea0003900000 */
[----:B------:R-:W2:Y:S02]  /*2e2e0*/  @!P0 SYNCS.PHASECHK.TRANS64 P0, [R15+URZ+0x29850], R6 ;  /* 0x029850060f0085a7 */ /* 0x000ea4000800007f */
[----:B--2---:R-:W-:Y:S05]  /*2e2f0*/  @!P0 BRA `(.L_x_2814) ;  /* 0xfffffffc00f08947 */ /* 0x004fea000383ffff */
[----:B------:R-:W-:Y:S05]  /*2e300*/  BRA `(.L_x_2813) ;  /* 0xffffff3c00bc7947 */ /* 0x000fea000383ffff */
.L_x_2818:
[----:B------:R-:W-:Y:S01]  /*2e310*/  IMAD.MOV.U32 R12, RZ, RZ, R0 ;  /* 0x000000ffff0c7224 */ /* 0x000fe200078e0000 */
[----:B------:R-:W-:Y:S01]  /*2e320*/  SEL R5, R92, R91, P0 ;  /* 0x0000005b5c057207 */ /* 0x000fe20000000000 */
[----:B------:R-:W-:Y:S01]  /*2e330*/  IMAD.MOV.U32 R11, RZ, RZ, 0x1c1f ;  /* 0x00001c1fff0b7424 */ /* 0x000fe200078e00ff */
[----:B------:R-:W-:Y:S01]  /*2e340*/  SEL R7, R91, R92, P0 ;  /* 0x0000005c5b077207 */ /* 0x000fe20000000000 */
[----:B------:R-:W-:Y:S01]  /*2e350*/  IMAD.MOV.U32 R15, RZ, RZ, -0x1 ;  /* 0xffffffffff0f7424 */ /* 0x000fe200078e00ff */
[----:B------:R-:W-:Y:S02]  /*2e360*/  SEL R9, R37, R36, P0 ;  /* 0x0000002425097207 */ /* 0x000fe40000000000 */
[----:B------:R-:W-:-:S07]  /*2e370*/  SEL R25, R36, R37, P0 ;  /* 0x0000002524197207 */ /* 0x000fce0000000000 */
[----:B-----5:R-:W-:Y:S05]  /*2e380*/  WARPSYNC.COLLECTIVE R15, `(.L_x_3026) ;  /* 0x000000000f087348 */ /* 0x020fea0003c00000 */
[----:B------:R0:W1:Y:S02]  /*2e390*/  SHFL.IDX P6, R14, R13, R12, R11 ;  /* 0x0000000c0d0e7389 */ /* 0x00006400000c000b */
[----:B01---5:R-:W-:Y:S01]  /*2e3a0*/  ENDCOLLECTIVE ;  /* 0x000000000000791b */ /* 0x023fe20003800000 */
.L_x_3026:
        /* <DEDUP_REMOVED lines=13> */
[----:B------:R-:W-:-:S02]  /*2e480*/  SEL R41, R34, R41, P0 ;  /* 0x0000002922297207 */ /* 0x000fc40000000000 */
[----:B------:R-:W-:-:S07]  /*2e490*/  MOV R6, R14 ;  /* 0x0000000e00067202 */ /* 0x000fce0000000f00 */
[----:B------:R-:W-:Y:S05]  /*2e4a0*/  WARPSYNC.COLLECTIVE R15, `(.L_x_3027) ;  /* 0x000000000f087348 */ /* 0x000fea0003c00000 */
[----:B------:R0:W1:Y:S02]  /*2e4b0*/  SHFL.IDX P6, R14, R13, R12, R11 ;  /* 0x0000000c0d0e7389 */ /* 0x00006400000c000b */
[----:B01----:R-:W-:Y:S01]  /*2e4c0*/  ENDCOLLECTIVE ;  /* 0x000000000000791b */ /* 0x003fe20003800000 */
.L_x_3027:
        /* <DEDUP_REMOVED lines=18> */
.L_x_3028:
[----:B------:R-:W-:Y:S02]  /*2e5f0*/  SEL R69, R70, R71, P0 ;  /* 0x0000004746457207 */ /* 0x000fe40000000000 */
[----:B------:R-:W-:Y:S02]  /*2e600*/  SEL R71, R71, R70, P0 ;  /* 0x0000004647477207 */ /* 0x000fe40000000000 */
        /* <DEDUP_REMOVED lines=8> */
.L_x_3029:
[----:B------:R-:W-:Y:S01]  /*2e690*/  MOV R13, R9 ;  /* 0x00000009000d7202 */ /* 0x000fe20000000f00 */
[----:B------:R-:W-:Y:S02]  /*2e6a0*/  IMAD.MOV.U32 R12, RZ, RZ, R0 ;  /* 0x000000ffff0c7224 */ /* 0x000fe400078e0000 */
[----:B------:R-:W-:-:S07]  /*2e6b0*/  IMAD.MOV.U32 R7, RZ, RZ, R14 ;  /* 0x000000ffff077224 */ /* 0x000fce00078e000e */
[----:B------:R-:W-:Y:S05]  /*2e6c0*/  WARPSYNC.COLLECTIVE R15, `(.L_x_3030) ;  /* 0x000000000f087348 */ /* 0x000fea0003c00000 */
[----:B------:R0:W1:Y:S02]  /*2e6d0*/  SHFL.IDX P6, R14, R13, R12, R11 ;  /* 0x0000000c0d0e7389 */ /* 0x00006400000c000b */
[----:B01----:R-:W-:Y:S01]  /*2e6e0*/  ENDCOLLECTIVE ;  /* 0x000000000000791b */ /* 0x003fe20003800000 */
.L_x_3030:
        /* <DEDUP_REMOVED lines=8> */
.L_x_3031:
[----:B------:R-:W-:Y:S02]  /*2e770*/  IMAD.MOV.U32 R13, RZ, RZ, R27 ;  /* 0x000000ffff0d7224 */ /* 0x000fe400078e001b */
[----:B------:R-:W-:Y:S01]  /*2e780*/  IMAD.MOV.U32 R12, RZ, RZ, R0 ;  /* 0x000000ffff0c7224 */ /* 0x000fe200078e0000 */
[----:B------:R-:W-:-:S07]  /*2e790*/  MOV R20, R14 ;  /* 0x0000000e00147202 */ /* 0x000fce0000000f00 */
[----:B------:R-:W-:Y:S05]  /*2e7a0*/  WARPSYNC.COLLECTIVE R15, `(.L_x_3032) ;  /* 0x000000000f087348 */ /* 0x000fea0003c00000 */
[----:B------:R0:W1:Y:S02]  /*2e7b0*/  SHFL.IDX P6, R14, R13, R12, R11 ;  /* 0x0000000c0d0e7389 */ /* 0x00006400000c000b */
[----:B01----:R-:W-:Y:S01]  /*2e7c0*/  ENDCOLLECTIVE ;  /* 0x000000000000791b */ /* 0x003fe20003800000 */
.L_x_3032:
[----:B------:R-:W-:Y:S01]  /*2e7d0*/  IMAD.MOV.U32 R13, RZ, RZ, R29 ;  /* 0x000000ffff0d7224 */ /* 0x000fe200078e001d */
[----:B------:R-:W-:Y:S01]  /*2e7e0*/  MOV R12, R2 ;  /* 0x00000002000c7202 */ /* 0x000fe20000000f00 */
[----:B------:R-:W-:-:S07]  /*2e7f0*/  IMAD.MOV.U32 R26, RZ, RZ, R14 ;  /* 0x000000ffff1a7224 */ /* 0x000fce00078e000e */
[----:B------:R-:W-:Y:S05]  /*2e800*/  WARPSYNC.COLLECTIVE R15, `(.L_x_3033) ;  /* 0x000000000f087348 */ /* 0x000fea0003c00000 */
[----:B------:R0:W1:Y:S02]  /*2e810*/  SHFL.IDX P6, R14, R13, R12, R11 ;  /* 0x0000000c0d0e7389 */ /* 0x00006400000c000b */
[----:B01----:R-:W-:Y:S01]  /*2e820*/  ENDCOLLECTIVE ;  /* 0x000000000000791b */ /* 0x003fe20003800000 */
.L_x_3033:
[----:B------:R-:W-:Y:S02]  /*2e830*/  IMAD.MOV.U32 R13, RZ, RZ, R31 ;  /* 0x000000ffff0d7224 */ /* 0x000fe400078e001f */
[----:B------:R-:W-:Y:S02]  /*2e840*/  IMAD.MOV.U32 R12, RZ, RZ, R0 ;  /* 0x000000ffff0c7224 */ /* 0x000fe400078e0000 */
[----:B------:R-:W-:-:S07]  /*2e850*/  IMAD.MOV.U32 R29, RZ, RZ, R14 ;  /* 0x000000ffff1d7224 */ /* 0x000fce00078e000e */
[----:B------:R-:W-:Y:S05]  /*2e860*/  WARPSYNC.COLLECTIVE R15, `(.L_x_3034) ;  /* 0x000000000f087348 */ /* 0x000fea0003c00000 */
[----:B------:R0:W1:Y:S02]  /*2e870*/  SHFL.IDX P6, R14, R13, R12, R11 ;  /* 0x0000000c0d0e7389 */ /* 0x00006400000c000b */
[----:B01----:R-:W-:Y:S01]  /*2e880*/  ENDCOLLECTIVE ;  /* 0x000000000000791b */ /* 0x003fe20003800000 */
.L_x_3034:
        /* <DEDUP_REMOVED lines=8> */
.L_x_3035:
[----:B------:R-:W-:Y:S02]  /*2e910*/  IMAD.MOV.U32 R13, RZ, RZ, R35 ;  /* 0x000000ffff0d7224 */ /* 0x000fe400078e0023 */
[----:B------:R-:W-:Y:S02]  /*2e920*/  IMAD.MOV.U32 R12, RZ, RZ, R0 ;  /* 0x000000ffff0c7224 */ /* 0x000fe400078e0000 */
[----:B------:R-:W-:-:S07]  /*2e930*/  IMAD.MOV.U32 R33, RZ, RZ, R14 ;  /* 0x000000ffff217224 */ /* 0x000fce00078e000e */
[----:B------:R-:W-:Y:S05]  /*2e940*/  WARPSYNC.COLLECTIVE R15, `(.L_x_3036) ;  /* 0x000000000f087348 */ /* 0x000fea0003c00000 */
[----:B------:R0:W1:Y:S02]  /*2e950*/  SHFL.IDX P6, R14, R13, R12, R11 ;  /* 0x0000000c0d0e7389 */ /* 0x00006400000c000b */
[----:B01----:R-:W-:Y:S01]  /*2e960*/  ENDCOLLECTIVE ;  /* 0x000000000000791b */ /* 0x003fe20003800000 */
.L_x_3036:
[----:B------:R-:W-:Y:S02]  /*2e970*/  SEL R28, R30, R33, P0 ;  /* 0x000000211e1c7207 */ /* 0x000fe40000000000 */
[----:B------:R-:W-:Y:S01]  /*2e980*/  SEL R30, R33, R30, P0 ;  /* 0x0000001e211e7207 */ /* 0x000fe20000000000 */
[----:B------:R-:W-:Y:S02]  /*2e990*/  IMAD.MOV.U32 R13, RZ, RZ, R37 ;  /* 0x000000ffff0d7224 */ /* 0x000fe400078e0025 */
[----:B------:R-:W-:Y:S01]  /*2e9a0*/  IMAD.MOV.U32 R12, RZ, RZ, R2 ;  /* 0x000000ffff0c7224 */ /* 0x000fe200078e0002 */
[----:B------:R-:W-:-:S07]  /*2e9b0*/  MOV R34, R14 ;  /* 0x0000000e00227202 */ /* 0x000fce0000000f00 */
[----:B------:R-:W-:Y:S05]  /*2e9c0*/  WARPSYNC.COLLECTIVE R15, `(.L_x_3037) ;  /* 0x000000000f087348 */ /* 0x000fea0003c00000 */
[----:B------:R0:W1:Y:S02]  /*2e9d0*/  SHFL.IDX P6, R14, R13, R12, R11 ;  /* 0x0000000c0d0e7389 */ /* 0x00006400000c000b */
[----:B01----:R-:W-:Y:S01]  /*2e9e0*/  ENDCOLLECTIVE ;  /* 0x000000000000791b */ /* 0x003fe20003800000 */
.L_x_3037:
[----:B------:R-:W-:Y:S01]  /*2e9f0*/  IMAD.MOV.U32 R13, RZ, RZ, R39 ;  /* 0x000000ffff0d7224 */ /* 0x000fe200078e0027 */
[----:B------:R-:W-:Y:S01]  /*2ea00*/  MOV R12, R0 ;  /* 0x00000000000c7202 */ /* 0x000fe20000000f00 */
[----:B------:R-:W-:-:S07]  /*2ea10*/  IMAD.MOV.U32 R37, RZ, RZ, R14 ;  /* 0x000000ffff257224 */ /* 0x000fce00078e000e */
[----:B------:R-:W-:Y:S05]  /*2ea20*/  WARPSYNC.COLLECTIVE R15, `(.L_x_3038) ;  /* 0x000000000f087348 */ /* 0x000fea0003c00000 */
[----:B------:R0:W1:Y:S02]  /*2ea30*/  SHFL.IDX P6, R14, R13, R12, R11 ;  /* 0x0000000c0d0e7389 */ /* 0x00006400000c000b */
[----:B01----:R-:W-:Y:S01]  /*2ea40*/  ENDCOLLECTIVE ;  /* 0x000000000000791b */ /* 0x003fe20003800000 */
.L_x_3038:
        /* <DEDUP_REMOVED lines=8> */
.L_x_3039:
[----:B------:R-:W-:Y:S01]  /*2ead0*/  MOV R13, R43 ;  /* 0x0000002b000d7202 */ /* 0x000fe20000000f00 */
[----:B------:R-:W-:Y:S02]  /*2eae0*/  IMAD.MOV.U32 R12, RZ, RZ, R0 ;  /* 0x000000ffff0c7224 */ /* 0x000fe400078e0000 */
[----:B------:R-:W-:-:S07]  /*2eaf0*/  IMAD.MOV.U32 R41, RZ, RZ, R14 ;  /* 0x000000ffff297224 */ /* 0x000fce00078e000e */
[----:B------:R-:W-:Y:S05]  /*2eb00*/  WARPSYNC.COLLECTIVE R15, `(.L_x_3040) ;  /* 0x000000000f087348 */ /* 0x000fea0003c00000 */
[----:B------:R0:W1:Y:S02]  /*2eb10*/  SHFL.IDX P6, R14, R13, R12, R11 ;  /* 0x0000000c0d0e7389 */ /* 0x00006400000c000b */
[----:B01----:R-:W-:Y:S01]  /*2eb20*/  ENDCOLLECTIVE ;  /* 0x000000000000791b */ /* 0x003fe20003800000 */
.L_x_3040:
        /* <DEDUP_REMOVED lines=8> */
.L_x_3041:
[----:B------:R-:W-:Y:S02]  /*2ebb0*/  IMAD.MOV.U32 R13, RZ, RZ, R49 ;  /* 0x000000ffff0d7224 */ /* 0x000fe400078e0031 */
[----:B------:R-:W-:Y:S01]  /*2ebc0*/  IMAD.MOV.U32 R12, RZ, RZ, R0 ;  /* 0x000000ffff0c7224 */ /* 0x000fe200078e0000 */
[----:B------:R-:W-:-:S07]  /*2ebd0*/  MOV R47, R14 ;  /* 0x0000000e002f7202 */ /* 0x000fce0000000f00 */
[----:B------:R-:W-:Y:S05]  /*2ebe0*/  WARPSYNC.COLLECTIVE R15, `(.L_x_3042) ;  /* 0x000000000f087348 */ /* 0x000fea0003c00000 */
[----:B------:R0:W1:Y:S02]  /*2ebf0*/  SHFL.IDX P6, R14, R13, R12, R11 ;  /* 0x0000000c0d0e7389 */ /* 0x00006400000c000b */
[----:B01----:R-:W-:Y:S01]  /*2ec00*/  ENDCOLLECTIVE ;  /* 0x000000000000791b */ /* 0x003fe20003800000 */
.L_x_3042:
[----:B------:R-:W-:Y:S02]  /*2ec10*/  SEL R40, R42, R47, P0 ;  /* 0x0000002f2a287207 */ /* 0x000fe40000000000 */
[----:B------:R-:W-:Y:S01]  /*2ec20*/  SEL R42, R47, R42, P0 ;  /* 0x0000002a2f2a7207 */ /* 0x000fe20000000000 */
[----:B------:R-:W-:Y:S01]  /*2ec30*/  IMAD.MOV.U32 R13, RZ, RZ, R51 ;  /* 0x000000ffff0d7224 */ /* 0x000fe200078e0033 */
[----:B------:R-:W-:Y:S01]  /*2ec40*/  MOV R12, R2 ;  /* 0x00000002000c7202 */ /* 0x000fe20000000f00 */
[----:B------:R-:W-:-:S07]  /*2ec50*/  IMAD.MOV.U32 R49, RZ, RZ, R14 ;  /* 0x000000ffff317224 */ /* 0x000fce00078e000e */
[----:B------:R-:W-:Y:S05]  /*2ec60*/  WARPSYNC.COLLECTIVE R15, `(.L_x_3043) ;  /* 0x000000000f087348 */ /* 0x000fea0003c00000 */
[----:B------:R0:W1:Y:S02]  /*2ec70*/  SHFL.IDX P6, R14, R13, R12, R11 ;  /* 0x0000000c0d0e7389 */ /* 0x00006400000c000b */
[----:B01----:R-:W-:Y:S01]  /*2ec80*/  ENDCOLLECTIVE ;  /* 0x000000000000791b */ /* 0x003fe20003800000 */
.L_x_3043:
[----:B------:R-:W-:Y:S02]  /*2ec90*/  IMAD.MOV.U32 R13, RZ, RZ, R53 ;  /* 0x000000ffff0d7224 */ /* 0x000fe400078e0035 */
[----:B------:R-:W-:Y:S02]  /*2eca0*/  IMAD.MOV.U32 R12, RZ, RZ, R0 ;  /* 0x000000ffff0c7224 */ /* 0x000fe400078e0000 */
[----:B------:R-:W-:-:S07]  /*2ecb0*/  IMAD.MOV.U32 R46, RZ, RZ, R14 ;  /* 0x000000ffff2e7224 */ /* 0x000fce00078e000e */
[----:B------:R-:W-:Y:S05]  /*2ecc0*/  WARPSYNC.COLLECTIVE R15, `(.L_x_3044) ;  /* 0x000000000f087348 */ /* 0x000fea0003c00000 */
[----:B------:R0:W1:Y:S02]  /*2ecd0*/  SHFL.IDX P6, R14, R13, R12, R11 ;  /* 0x0000000c0d0e7389 */ /* 0x00006400000c000b */
[----:B01----:R-:W-:Y:S01]  /*2ece0*/  ENDCOLLECTIVE ;  /* 0x000000000000791b */ /* 0x003fe20003800000 */
.L_x_3044:
        /* <DEDUP_REMOVED lines=8> */
.L_x_3045:
[----:B------:R-:W-:Y:S02]  /*2ed70*/  IMAD.MOV.U32 R13, RZ, RZ, R57 ;  /* 0x000000ffff0d7224 */ /* 0x000fe400078e0039 */
[----:B------:R-:W-:Y:S02]  /*2ed80*/  IMAD.MOV.U32 R12, RZ, RZ, R0 ;  /* 0x000000ffff0c7224 */ /* 0x000fe400078e0000 */
[----:B------:R-:W-:-:S07]  /*2ed90*/  IMAD.MOV.U32 R48, RZ, RZ, R14 ;  /* 0x000000ffff307224 */ /* 0x000fce00078e000e */
[----:B------:R-:W-:Y:S05]  /*2eda0*/  WARPSYNC.COLLECTIVE R15, `(.L_x_3046) ;  /* 0x000000000f087348 */ /* 0x000fea0003c00000 */
[----:B------:R0:W1:Y:S02]  /*2edb0*/  SHFL.IDX P6, R14, R13, R12, R11 ;  /* 0x0000000c0d0e7389 */ /* 0x00006400000c000b */
[----:B01----:R-:W-:Y:S01]  /*2edc0*/  ENDCOLLECTIVE ;  /* 0x000000000000791b */ /* 0x003fe20003800000 */
.L_x_3046:
[----:B------:R-:W-:Y:S02]  /*2edd0*/  IMAD.MOV.U32 R13, RZ, RZ, R59 ;  /* 0x000000ffff0d7224 */ /* 0x000fe400078e003b */
[----:B------:R-:W-:Y:S01]  /*2ede0*/  IMAD.MOV.U32 R12, RZ, RZ, R2 ;  /* 0x000000ffff0c7224 */ /* 0x000fe200078e0002 */
[----:B------:R-:W-:-:S07]  /*2edf0*/  MOV R57, R14 ;  /* 0x0000000e00397202 */ /* 0x000fce0000000f00 */
[----:B------:R-:W-:Y:S05]  /*2ee00*/  WARPSYNC.COLLECTIVE R15, `(.L_x_3047) ;  /* 0x000000000f087348 */ /* 0x000fea0003c00000 */
[----:B------:R0:W1:Y:S02]  /*2ee10*/  SHFL.IDX P6, R14, R13, R12, R11 ;  /* 0x0000000c0d0e7389 */ /* 0x00006400000c000b */
[----:B01----:R-:W-:Y:S01]  /*2ee20*/  ENDCOLLECTIVE ;  /* 0x000000000000791b */ /* 0x003fe20003800000 */
.L_x_3047:
[----:B------:R-:W-:Y:S01]  /*2ee30*/  IMAD.MOV.U32 R13, RZ, RZ, R61 ;  /* 0x000000ffff0d7224 */ /* 0x000fe200078e003d */
[----:B------:R-:W-:Y:S01]  /*2ee40*/  MOV R12, R0 ;  /* 0x00000000000c7202 */ /* 0x000fe20000000f00 */
[----:B------:R-:W-:-:S07]  /*2ee50*/  IMAD.MOV.U32 R50, RZ, RZ, R14 ;  /* 0x000000ffff327224 */ /* 0x000fce00078e000e */
[----:B------:R-:W-:Y:S05]  /*2ee60*/  WARPSYNC.COLLECTIVE R15, `(.L_x_3048) ;  /* 0x000000000f087348 */ /* 0x000fea0003c00000 */
[----:B------:R0:W1:Y:S02]  /*2ee70*/  SHFL.IDX P6, R14, R13, R12, R11 ;  /* 0x0000000c0d0e7389 */ /* 0x00006400000c000b */
[----:B01----:R-:W-:Y:S01]  /*2ee80*/  ENDCOLLECTIVE ;  /* 0x000000000000791b */ /* 0x003fe20003800000 */
.L_x_3048:
[----:B------:R-:W-:Y:S02]  /*2ee90*/  IMAD.MOV.U32 R13, RZ, RZ, R63 ;  /* 0x000000ffff0d7224 */ /* 0x000fe400078e003f */
[----:B------:R-:W-:Y:S02]  /*2eea0*/  IMAD.MOV.U32 R12, RZ, RZ, R2 ;  /* 0x000000ffff0c7224 */ /* 0x000fe400078e0002 */
[----:B------:R-:W-:-:S07]  /*2eeb0*/  IMAD.MOV.U32 R27, RZ, RZ, R14 ;  /* 0x000000ffff1b7224 */ /* 0x000fce00078e000e */
[----:B------:R-:W-:Y:S05]  /*2eec0*/  WARPSYNC.COLLECTIVE R15, `(.L_x_3049) ;  /* 0x000000000f087348 */ /* 0x000fea0003c00000 */
[----:B------:R0:W1:Y:S02]  /*2eed0*/  SHFL.IDX P6, R14, R13, R12, R11 ;  /* 0x0000000c0d0e7389 */ /* 0x00006400000c000b */
[----:B01----:R-:W-:Y:S01]  /*2eee0*/  ENDCOLLECTIVE ;  /* 0x000000000000791b */ /* 0x003fe20003800000 */
.L_x_3049:
[----:B------:R-:W-:Y:S01]  /*2eef0*/  MOV R13, R65 ;  /* 0x00000041000d7202 */ /* 0x000fe20000000f00 */
[----:B------:R-:W-:Y:S02]  /*2ef00*/  IMAD.MOV.U32 R12, RZ, RZ, R0 ;  /* 0x000000ffff0c7224 */ /* 0x000fe400078e0000 */
[----:B------:R-:W-:-:S07]  /*2ef10*/  IMAD.MOV.U32 R52, RZ, RZ, R14 ;  /* 0x000000ffff347224 */ /* 0x000fce00078e000e */
[----:B------:R-:W-:Y:S05]  /*2ef20*/  WARPSYNC.COLLECTIVE R15, `(.L_x_3050) ;  /* 0x000000000f087348 */ /* 0x000fea0003c00000 */
[----:B------:R0:W1:Y:S02]  /*2ef30*/  SHFL.IDX P6, R14, R13, R12, R11 ;  /* 0x0000000c0d0e7389 */ /* 0x00006400000c000b */
[----:B01----:R-:W-:Y:S01]  /*2ef40*/  ENDCOLLECTIVE ;  /* 0x000000000000791b */ /* 0x003fe20003800000 */
.L_x_3050:
        /* <DEDUP_REMOVED lines=8> */
.L_x_3051:
[----:B------:R-:W-:Y:S02]  /*2efd0*/  IMAD.MOV.U32 R13, RZ, RZ, R69 ;  /* 0x000000ffff0d7224 */ /* 0x000fe400078e0045 */
[----:B------:R-:W-:Y:S01]  /*2efe0*/  IMAD.MOV.U32 R12, RZ, RZ, R0 ;  /* 0x000000ffff0c7224 */ /* 0x000fe200078e0000 */
[----:B------:R-:W-:-:S07]  /*2eff0*/  MOV R54, R14 ;  /* 0x0000000e00367202 */ /* 0x000fce0000000f00 */
[----:B------:R-:W-:Y:S05]  /*2f000*/  WARPSYNC.COLLECTIVE R15, `(.L_x_3052) ;  /* 0x000000000f087348 */ /* 0x000fea0003c00000 */
[----:B------:R0:W1:Y:S02]  /*2f010*/  SHFL.IDX P6, R14, R13, R12, R11 ;  /* 0x0000000c0d0e7389 */ /* 0x00006400000c000b */
[----:B01----:R-:W-:Y:S01]  /*2f020*/  ENDCOLLECTIVE ;  /* 0x000000000000791b */ /* 0x003fe20003800000 */
.L_x_3052:
        /* <DEDUP_REMOVED lines=8> */
.L_x_3053:
[----:B------:R-:W-:Y:S02]  /*2f0b0*/  IMAD.MOV.U32 R13, RZ, RZ, R73 ;  /* 0x000000ffff0d7224 */ /* 0x000fe400078e0049 */
[----:B------:R-:W-:Y:S02]  /*2f0c0*/  IMAD.MOV.U32 R12, RZ, RZ, R0 ;  /* 0x000000ffff0c7224 */ /* 0x000fe400078e0000 */
[----:B------:R-:W-:-:S07]  /*2f0d0*/  IMAD.MOV.U32 R56, RZ, RZ, R14 ;  /* 0x000000ffff387224 */ /* 0x000fce00078e000e */
[----:B------:R-:W-:Y:S05]  /*2f0e0*/  WARPSYNC.COLLECTIVE R15, `(.L_x_3054) ;  /* 0x000000000f087348 */ /* 0x000fea0003c00000 */
[----:B------:R0:W1:Y:S02]  /*2f0f0*/  SHFL.IDX P6, R14, R13, R12, R11 ;  /* 0x0000000c0d0e7389 */ /* 0x00006400000c000b */
[----:B01----:R-:W-:Y:S01]  /*2f100*/  ENDCOLLECTIVE ;  /* 0x000000000000791b */ /* 0x003fe20003800000 */
.L_x_3054:
        /* <DEDUP_REMOVED lines=8> */
.L_x_3055:
[----:B------:R-:W-:Y:S02]  /*2f190*/  IMAD.MOV.U32 R13, RZ, RZ, R77 ;  /* 0x000000ffff0d7224 */ /* 0x000fe400078e004d */
[----:B------:R-:W-:Y:S02]  /*2f1a0*/  IMAD.MOV.U32 R12, RZ, RZ, R0 ;  /* 0x000000ffff0c7224 */ /* 0x000fe400078e0000 */
[----:B------:R-:W-:-:S07]  /*2f1b0*/  IMAD.MOV.U32 R58, RZ, RZ, R14 ;  /* 0x000000ffff3a7224 */ /* 0x000fce00078e000e */
[----:B------:R-:W-:Y:S05]  /*2f1c0*/  WARPSYNC.COLLECTIVE R15, `(.L_x_3056) ;  /* 0x000000000f087348 */ /* 0x000fea0003c00000 */
[----:B------:R0:W1:Y:S02]  /*2f1d0*/  SHFL.IDX P6, R14, R13, R12, R11 ;  /* 0x0000000c0d0e7389 */ /* 0x00006400000c000b */
[----:B01----:R-:W-:Y:S01]  /*2f1e0*/  ENDCOLLECTIVE ;  /* 0x000000000000791b */ /* 0x003fe20003800000 */
.L_x_3056:
[----:B------:R-:W-:Y:S02]  /*2f1f0*/  SEL R37, R73, R58, P0 ;  /* 0x0000003a49257207 */ /* 0x000fe40000000000 */
[----:B------:R-:W-:Y:S01]  /*2f200*/  SEL R39, R58, R73, P0 ;  /* 0x000000493a277207 */ /* 0x000fe20000000000 */
[----:B------:R-:W-:Y:S02]  /*2f210*/  IMAD.MOV.U32 R13, RZ, RZ, R79 ;  /* 0x000000ffff0d7224 */ /* 0x000fe400078e004f */
[----:B------:R-:W-:Y:S02]  /*2f220*/  IMAD.MOV.U32 R12, RZ, RZ, R2 ;  /* 0x000000ffff0c7224 */ /* 0x000fe400078e0002 */
[----:B------:R-:W-:Y:S01]  /*2f230*/  IMAD.MOV.U32 R2, RZ, RZ, RZ ;  /* 0x000000ffff027224 */ /* 0x000fe200078e00ff */
[----:B------:R-:W-:-:S07]  /*2f240*/  MOV R77, R14 ;  /* 0x0000000e004d7202 */ /* 0x000fce0000000f00 */
[----:B------:R-:W-:Y:S05]  /*2f250*/  WARPSYNC.COLLECTIVE R15, `(.L_x_3057) ;  /* 0x000000000f087348 */ /* 0x000fea0003c00000 */
[----:B------:R0:W1:Y:S02]  /*2f260*/  SHFL.IDX P6, R14, R13, R12, R11 ;  /* 0x0000000c0d0e7389 */ /* 0x00006400000c000b */
[----:B01----:R-:W-:Y:S01]  /*2f270*/  ENDCOLLECTIVE ;  /* 0x000000000000791b */ /* 0x003fe20003800000 */
.L_x_3057:
        /* <DEDUP_REMOVED lines=8> */
.L_x_2830:
[----:B------:R-:W-:Y:S01]  /*2f300*/  MOV R13, R3 ;  /* 0x00000003000d7202 */ /* 0x000fe20000000f00 */
[----:B------:R-:W-:Y:S02]  /*2f310*/  IMAD.MOV.U32 R12, RZ, RZ, RZ ;  /* 0x000000ffff0c7224 */ /* 0x000fe400078e00ff */
[----:B------:R-:W-:Y:S02]  /*2f320*/  IMAD.MOV.U32 R11, RZ, RZ, 0x181f ;  /* 0x0000181fff0b7424 */ /* 0x000fe400078e00ff */
[----:B------:R-:W-:-:S07]  /*2f330*/  IMAD.MOV.U32 R15, RZ, RZ, -0x1 ;  /* 0xffffffffff0f7424 */ /* 0x000fce00078e00ff */
[----:B01----:R-:W-:Y:S05]  /*2f340*/  WARPSYNC.COLLECTIVE R15, `(.L_x_3059) ;  /* 0x000000000f087348 */ /* 0x003fea0003c00000 */
[----:B------:R2:W3:Y:S02]  /*2f350*/  SHFL.IDX P6, R14, R13, R12, R11 ;  /* 0x0000000c0d0e7389 */ /* 0x0004e400000c000b */
[----:B0123--:R-:W-:Y:S01]  /*2f360*/  ENDCOLLECTIVE ;  /* 0x000000000000791b */ /* 0x00ffe20003800000 */
.L_x_3059:
[----:B------:R-:W-:Y:S01]  /*2f370*/  MOV R13, R2 ;  /* 0x00000002000d7202 */ /* 0x000fe20000000f00 */
[----:B------:R-:W-:-:S07]  /*2f380*/  IMAD.MOV.U32 R0, RZ, RZ, R14 ;  /* 0x000000ffff007224 */ /* 0x000fce00078e000e */
[----:B------:R-:W-:Y:S05]  /*2f390*/  WARPSYNC.COLLECTIVE R15, `(.L_x_3060) ;  /* 0x000000000f087348 */ /* 0x000fea0003c00000 */
[----:B------:R0:W1:Y:S02]  /*2f3a0*/  SHFL.IDX P6, R14, R13, R12, R11 ;  /* 0x0000000c0d0e7389 */ /* 0x00006400000c000b */
[----:B01----:R-:W-:Y:S01]  /*2f3b0*/  ENDCOLLECTIVE ;  /* 0x000000000000791b */ /* 0x003fe20003800000 */
.L_x_3060:
[----:B------:R-:W-:Y:S05]  /*2f3c0*/  BRA `(.L_x_3061) ;  /* 0xffffff5800d87947 */ /* 0x000fea000383ffff */
.L_x_2833:
        /* <DEDUP_REMOVED lines=8> */
.L_x_3063:
[----:B------:R-:W-:Y:S05]  /*2f450*/  BSYNC B1 ;  /* 0x0000000000017941 */ /* 0x000fea0003800000 */
.L_x_3062:
        /* <DEDUP_REMOVED lines=8> */
.L_x_3064:
[----:B------:R-:W-:Y:S05]  /*2f4e0*/  BRA `(.L_x_3065) ;  /* 0xffffff5800e47947 */ /* 0x000fea000383ffff */
.L_x_2836:
[----:B------:R-:W-:Y:S01]  /*2f4f0*/  BSSY B1, `(.L_x_3066) ;  /* 0x0000008000017945 */ /* 0x000fe20003800000 */
[----:B------:R-:W-:Y:S01]  /*2f500*/  MOV R13, R3 ;  /* 0x00000003000d7202 */ /* 0x000fe20000000f00 */
[----:B------:R-:W-:Y:S02]  /*2f510*/  IMAD.MOV.U32 R12, RZ, RZ, 0x2 ;  /* 0x00000002ff0c7424 */ /* 0x000fe400078e00ff */
[----:B------:R-:W-:Y:S02]  /*2f520*/  IMAD.MOV.U32 R11, RZ, RZ, 0x181f ;  /* 0x0000181fff0b7424 */ /* 0x000fe400078e00ff */
[----:B0-----:R-:W-:-:S07]  /*2f530*/  IMAD.MOV.U32 R15, RZ, RZ, -0x1 ;  /* 0xffffffffff0f7424 */ /* 0x001fce00078e00ff */
[----:B-1234-:R-:W-:Y:S05]  /*2f540*/  WARPSYNC.COLLECTIVE R15, `(.L_x_3067) ;  /* 0x000000000f087348 */ /* 0x01efea0003c00000 */
[----:B----4-:R0:W4:Y:S02]  /*2f550*/  SHFL.IDX P6, R14, R13, R12, R11 ;  /* 0x0000000c0d0e7389 */ /* 0x01012400000c000b */
[----:B01234-:R-:W-:Y:S01]  /*2f560*/  ENDCOLLECTIVE ;  /* 0x000000000000791b */ /* 0x01ffe20003800000 */
.L_x_3067:
[----:B------:R-:W-:Y:S05]  /*2f570*/  BSYNC B1 ;  /* 0x0000000000017941 */ /* 0x000fea0003800000 */
.L_x_3066:
[----:B------:R-:W-:Y:S01]  /*2f580*/  MOV R13, R2 ;  /* 0x00000002000d7202 */ /* 0x000fe20000000f00 */
[----:B------:R-:W-:Y:S02]  /*2f590*/  IMAD.MOV.U32 R12, RZ, RZ, 0x2 ;  /* 0x00000002ff0c7424 */ /* 0x000fe400078e00ff */
[----:B------:R-:W-:Y:S02]  /*2f5a0*/  IMAD.MOV.U32 R11, RZ, RZ, 0x181f ;  /* 0x0000181fff0b7424 */ /* 0x000fe400078e00ff */
[----:B------:R-:W-:Y:S02]  /*2f5b0*/  IMAD.MOV.U32 R15, RZ, RZ, -0x1 ;  /* 0xffffffffff0f7424 */ /* 0x000fe400078e00ff */
[----:B------:R-:W-:-:S07]  /*2f5c0*/  IMAD.MOV.U32 R0, RZ, RZ, R14 ;  /* 0x000000ffff007224 */ /* 0x000fce00078e000e */
[----:B------:R-:W-:Y:S05]  /*2f5d0*/  WARPSYNC.COLLECTIVE R15, `(.L_x_3068) ;  /* 0x000000000f087348 */ /* 0x000fea0003c00000 */
[----:B------:R0:W1:Y:S02]  /*2f5e0*/  SHFL.IDX P6, R14, R13, R12, R11 ;  /* 0x0000000c0d0e7389 */ /* 0x00006400000c000b */
[----:B01----:R-:W-:Y:S01]  /*2f5f0*/  ENDCOLLECTIVE ;  /* 0x000000000000791b */ /* 0x003fe20003800000 */
.L_x_3068:
[----:B------:R-:W-:Y:S05]  /*2f600*/  BRA `(.L_x_3069) ;  /* 0xffffff5800ec7947 */ /* 0x000fea000383ffff */
.L_x_2839:
        /* <DEDUP_REMOVED lines=8> */
.L_x_3071:
[----:B------:R-:W-:Y:S05]  /*2f690*/  BSYNC B1 ;  /* 0x0000000000017941 */ /* 0x000fea0003800000 */
.L_x_3070:
        /* <DEDUP_REMOVED lines=8> */
.L_x_3072:
[----:B------:R-:W-:Y:S05]  /*2f720*/  BRA `(.L_x_3073) ;  /* 0xffffff5800f47947 */ /* 0x000fea000383ffff */
.L_x_2855:
[----:B0-----:R-:W0:Y:S01]  /*2f730*/  S2R R8, SR_TID.X ;  /* 0x0000000000087919 */ /* 0x001e220000002100 */
[----:B------:R-:W-:Y:S01]  /*2f740*/  BSSY B1, `(.L_x_3074) ;  /* 0x000000a000017945 */ /* 0x000fe20003800000 */
[----:B------:R-:W-:Y:S01]  /*2f750*/  IMAD.MOV.U32 R12, RZ, RZ, RZ ;  /* 0x000000ffff0c7224 */ /* 0x000fe200078e00ff */
[----:B------:R-:W-:Y:S01]  /*2f760*/  MOV R11, 0x1f ;  /* 0x0000001f000b7802 */ /* 0x000fe20000000f00 */
[----:B------:R-:W-:Y:S01]  /*2f770*/  IMAD.MOV.U32 R15, RZ, RZ, -0x1 ;  /* 0xffffffffff0f7424 */ /* 0x000fe200078e00ff */
[----:B0-----:R-:W-:-:S04]  /*2f780*/  SHF.R.U32.HI R8, RZ, 0x5, R8 ;  /* 0x00000005ff087819 */ /* 0x001fc80000011608 */
[----:B------:R-:W-:-:S05]  /*2f790*/  LOP3.LUT R8, R8, 0x3, RZ, 0xc0, !PT ;  /* 0x0000000308087812 */ /* 0x000fca00078ec0ff */
[----:B------:R-:W-:-:S07]  /*2f7a0*/  IMAD.MOV.U32 R13, RZ, RZ, R8 ;  /* 0x000000ffff0d7224 */ /* 0x000fce00078e0008 */
[----:B------:R-:W-:Y:S05]  /*2f7b0*/  WARPSYNC.COLLECTIVE R15, `(.L_x_3075) ;  /* 0x000000000f087348 */ /* 0x000fea0003c00000 */
[----:B------:R0:W1:Y:S02]  /*2f7c0*/  SHFL.IDX P6, R14, R13, R12, R11 ;  /* 0x0000000c0d0e7389 */ /* 0x00006400000c000b */
[----:B01----:R-:W-:Y:S01]  /*2f7d0*/  ENDCOLLECTIVE ;  /* 0x000000000000791b */ /* 0x003fe20003800000 */
.L_x_3075:
[----:B------:R-:W-:Y:S05]  /*2f7e0*/  BSYNC B1 ;  /* 0x0000000000017941 */ /* 0x000fea0003800000 */
.L_x_3074:
[----:B------:R-:W-:Y:S05]  /*2f7f0*/  BRA `(.L_x_3076) ;  /* 0xffffff7000b47947 */ /* 0x000fea000383ffff */
.L_x_2857:
[----:B------:R-:W-:Y:S01]  /*2f800*/  BSSY B1, `(.L_x_3077) ;  /* 0x0000006000017945 */ /* 0x000fe20003800000 */
[----:B------:R-:W-:-:S07]  /*2f810*/  IMAD.MOV.U32 R15, RZ, RZ, -0x1 ;  /* 0xffffffffff0f7424 */ /* 0x000fce00078e00ff */
[----:B01----:R-:W-:Y:S05]  /*2f820*/  WARPSYNC.COLLECTIVE R15, `(.L_x_3078) ;  /* 0x000000000f0c7348 */ /* 0x003fea0003c00000 */
[----:B------:R-:W-:Y:S02]  /*2f830*/  ELECT P6, UR62, PT ;  /* 0x00000000003e782f */ /* 0x000fe400038c0000 */
[----:B------:R-:W-:Y:S01]  /*2f840*/  MOV R14, UR62 ;  /* 0x0000003e000e7c02 */ /* 0x000fe20008000f00 */
[----:B01----:R-:W-:Y:S10]  /*2f850*/  ENDCOLLECTIVE ;  /* 0x000000000000791b */ /* 0x003ff40003800000 */
.L_x_3078:
[----:B------:R-:W-:Y:S05]  /*2f860*/  BSYNC B1 ;  /* 0x0000000000017941 */ /* 0x000fea0003800000 */
.L_x_3077:
[----:B------:R-:W-:Y:S05]  /*2f870*/  BRA `(.L_x_2856) ;  /* 0xffffff7000ac7947 */ /* 0x000fea000383ffff */
.L_x_2859:
[----:B-1----:R1:W2:Y:S02]  /*2f880*/  SYNCS.PHASECHK.TRANS64.TRYWAIT P0, [R22+URZ+0x29820], R5 ;  /* 0x02982005160075a7 */ /* 0x0022a4000800017f */
[----:B--2---:R-:W-:Y:S05]  /*2f890*/  @!P0 NANOSLEEP.SYNCS 0x989680 ;  /* 0x009896800000895d */ /* 0x004fea0003900000 */
[----:B------:R-:W2:Y:S02]  /*2f8a0*/  @!P0 SYNCS.PHASECHK.TRANS64 P0, [R22+URZ+0x29820], R5 ;  /* 0x02982005160085a7 */ /* 0x000ea4000800007f */
[----:B--2---:R-:W-:Y:S05]  /*2f8b0*/  @!P0 BRA `(.L_x_2859) ;  /* 0xfffffffc00f08947 */ /* 0x004fea000383ffff */
[----:B------:R-:W-:Y:S05]  /*2f8c0*/  BRA `(.L_x_3079) ;  /* 0xffffff7000bc7947 */ /* 0x000fea000383ffff */
.L_x_2863:
[----:B0-----:R0:W2:Y:S02]  /*2f8d0*/  SYNCS.PHASECHK.TRANS64.TRYWAIT P0, [R9+URZ+0x298a0], R8 ;  /* 0x0298a008090075a7 */ /* 0x0010a4000800017f */
[----:B--2---:R-:W-:Y:S05]  /*2f8e0*/  @!P0 NANOSLEEP.SYNCS 0x989680 ;  /* 0x009896800000895d */ /* 0x004fea0003900000 */
[----:B------:R-:W2:Y:S02]  /*2f8f0*/  @!P0 SYNCS.PHASECHK.TRANS64 P0, [R9+URZ+0x298a0], R8 ;  /* 0x0298a008090085a7 */ /* 0x000ea4000800007f */
[----:B--2---:R-:W-:Y:S05]  /*2f900*/  @!P0 BRA `(.L_x_2863) ;  /* 0xfffffffc00f08947 */ /* 0x004fea000383ffff */
[----:B------:R-:W-:Y:S05]  /*2f910*/  BRA `(.L_x_3080) ;  /* 0xffffff7000d47947 */ /* 0x000fea000383ffff */
.L_x_2870:
[----:B-1----:R1:W2:Y:S02]  /*2f920*/  SYNCS.PHASECHK.TRANS64.TRYWAIT P0, [R9+URZ+0x298c0], R8 ;  /* 0x0298c008090075a7 */ /* 0x0022a4000800017f */
[----:B--2---:R-:W-:Y:S05]  /*2f930*/  @!P0 NANOSLEEP.SYNCS 0x989680 ;  /* 0x009896800000895d */ /* 0x004fea0003900000 */
[----:B------:R-:W2:Y:S02]  /*2f940*/  @!P0 SYNCS.PHASECHK.TRANS64 P0, [R9+URZ+0x298c0], R8 ;  /* 0x0298c008090085a7 */ /* 0x000ea4000800007f */
[----:B--2---:R-:W-:Y:S05]  /*2f950*/  @!P0 BRA `(.L_x_2870) ;  /* 0xfffffffc00f08947 */ /* 0x004fea000383ffff */
[----:B------:R-:W-:Y:S05]  /*2f960*/  BRA `(.L_x_3081) ;  /* 0xffffff7400c87947 */ /* 0x000fea000383ffff */
.L_x_2877:
[----:B0-----:R0:W2:Y:S02]  /*2f970*/  SYNCS.PHASECHK.TRANS64.TRYWAIT P1, [R8+URZ+0x298a0], R7 ;  /* 0x0298a007080075a7 */ /* 0x0010a4000802017f */
[----:B--2---:R-:W-:Y:S05]  /*2f980*/  @!P1 NANOSLEEP.SYNCS 0x989680 ;  /* 0x009896800000995d */ /* 0x004fea0003900000 */
[----:B------:R-:W2:Y:S02]  /*2f990*/  @!P1 SYNCS.PHASECHK.TRANS64 P1, [R8+URZ+0x298a0], R7 ;  /* 0x0298a007080095a7 */ /* 0x000ea4000802007f */
[----:B--2---:R-:W-:Y:S05]  /*2f9a0*/  @!P1 BRA `(.L_x_2877) ;  /* 0xfffffffc00f09947 */ /* 0x004fea000383ffff */
[----:B------:R-:W-:Y:S05]  /*2f9b0*/  BRA `(.L_x_3082) ;  /* 0xffffff7800887947 */ /* 0x000fea000383ffff */
.L_x_2884:
[----:B-1----:R1:W2:Y:S02]  /*2f9c0*/  SYNCS.PHASECHK.TRANS64.TRYWAIT P1, [R8+URZ+0x298c0], R7 ;  /* 0x0298c007080075a7 */ /* 0x0022a4000802017f */
[----:B--2---:R-:W-:Y:S05]  /*2f9d0*/  @!P1 NANOSLEEP.SYNCS 0x989680 ;  /* 0x009896800000995d */ /* 0x004fea0003900000 */
[----:B------:R-:W2:Y:S02]  /*2f9e0*/  @!P1 SYNCS.PHASECHK.TRANS64 P1, [R8+URZ+0x298c0], R7 ;  /* 0x0298c007080095a7 */ /* 0x000ea4000802007f */
[----:B--2---:R-:W-:Y:S05]  /*2f9f0*/  @!P1 BRA `(.L_x_2884) ;  /* 0xfffffffc00f09947 */ /* 0x004fea000383ffff */
[----:B------:R-:W-:Y:S05]  /*2fa00*/  BRA `(.L_x_3083) ;  /* 0xffffff7c00787947 */ /* 0x000fea000383ffff */
.L_x_2899:
[----:B------:R-:W-:Y:S01]  /*2fa10*/  SHF.R.U32.HI R11, RZ, 0x5, R21 ;  /* 0x00000005ff0b7819 */ /* 0x000fe20000011615 */
[----:B------:R-:W-:Y:S01]  /*2fa20*/  BSSY B0, `(.L_x_3084) ;  /* 0x0000009000007945 */ /* 0x000fe20003800000 */
[----:B-1----:R-:W-:Y:S02]  /*2fa30*/  IMAD.MOV.U32 R12, RZ, RZ, RZ ;  /* 0x000000ffff0c7224 */ /* 0x002fe400078e00ff */
[----:B------:R-:W-:Y:S01]  /*2fa40*/  LOP3.LUT R11, R11, 0x3, RZ, 0xc0, !PT ;  /* 0x000000030b0b7812 */ /* 0x000fe200078ec0ff */
[----:B------:R-:W-:-:S04]  /*2fa50*/  IMAD.MOV.U32 R15, RZ, RZ, -0x1 ;  /* 0xffffffffff0f7424 */ /* 0x000fc800078e00ff */
[----:B------:R-:W-:Y:S01]  /*2fa60*/  IMAD.MOV.U32 R13, RZ, RZ, R11 ;  /* 0x000000ffff0d7224 */ /* 0x000fe200078e000b */
[----:B------:R-:W-:-:S07]  /*2fa70*/  MOV R11, 0x1f ;  /* 0x0000001f000b7802 */ /* 0x000fce0000000f00 */
[----:B-----5:R-:W-:Y:S05]  /*2fa80*/  WARPSYNC.COLLECTIVE R15, `(.L_x_3085) ;  /* 0x000000000f087348 */ /* 0x020fea0003c00000 */
[----:B------:R0:W1:Y:S02]  /*2fa90*/  SHFL.IDX P6, R14, R13, R12, R11 ;  /* 0x0000000c0d0e7389 */ /* 0x00006400000c000b */
[----:B01---5:R-:W-:Y:S01]  /*2faa0*/  ENDCOLLECTIVE ;  /* 0x000000000000791b */ /* 0x023fe20003800000 */
.L_x_3085:
[----:B------:R-:W-:Y:S05]  /*2fab0*/  BSYNC B0 ;  /* 0x0000000000007941 */ /* 0x000fea0003800000 */
.L_x_3084:
[----:B------:R-:W-:Y:S05]  /*2fac0*/  BRA `(.L_x_3086) ;  /* 0xffffff8c005c7947 */ /* 0x000fea000383ffff */
.L_x_2902:
[----:B0-----:R-:W2:Y:S02]  /*2fad0*/  LDL R2, [R1+0x34] ;  /* 0x0000340001027983 */ /* 0x001ea40000100800 */
[----:B--2---:R0:W1:Y:S02]  /*2fae0*/  SYNCS.PHASECHK.TRANS64.TRYWAIT P0, [R0+URZ+0x29880], R2 ;  /* 0x02988002000075a7 */ /* 0x004064000800017f */
[----:B-1----:R-:W-:Y:S05]  /*2faf0*/  @!P0 NANOSLEEP.SYNCS 0x989680 ;  /* 0x009896800000895d */ /* 0x002fea0003900000 */
[----:B------:R-:W1:Y:S02]  /*2fb00*/  @!P0 SYNCS.PHASECHK.TRANS64 P0, [R0+URZ+0x29880], R2 ;  /* 0x02988002000085a7 */ /* 0x000e64000800007f */
[----:B-1----:R-:W-:Y:S05]  /*2fb10*/  @!P0 BRA `(.L_x_2902) ;  /* 0xfffffffc00ec8947 */ /* 0x002fea000383ffff */
[----:B------:R-:W-:Y:S05]  /*2fb20*/  BRA `(.L_x_3087) ;  /* 0xffffff8c00887947 */ /* 0x000fea000383ffff */
.L_x_2903:
        /* <DEDUP_REMOVED lines=8> */
.L_x_3089:
[----:B------:R-:W-:Y:S05]  /*2fbb0*/  BSYNC B0 ;  /* 0x0000000000007941 */ /* 0x000fea0003800000 */
.L_x_3088:
[----:B------:R-:W-:Y:S01]  /*2fbc0*/  IMAD.MOV.U32 R13, RZ, RZ, R2 ;  /* 0x000000ffff0d7224 */ /* 0x000fe200078e0002 */
[----:B------:R-:W-:Y:S01]  /*2fbd0*/  MOV R15, 0xffffffff ;  /* 0xffffffff000f7802 */ /* 0x000fe20000000f00 */
[----:B------:R-:W-:Y:S01]  /*2fbe0*/  IMAD.MOV.U32 R12, RZ, RZ, RZ ;  /* 0x000000ffff0c7224 */ /* 0x000fe200078e00ff */
[----:B------:R-:W-:Y:S01]  /*2fbf0*/  LOP3.LUT P2, RZ, R20, 0x2, RZ, 0xc0, !PT ;  /* 0x0000000214ff7812 */ /* 0x000fe2000784c0ff */
[----:B------:R-:W-:Y:S01]  /*2fc00*/  IMAD.MOV.U32 R11, RZ, RZ, 0x1c1f ;  /* 0x00001c1fff0b7424 */ /* 0x000fe200078e00ff */
[----:B------:R-:W0:Y:S01]  /*2fc10*/  S2R R20, SR_TID.X ;  /* 0x0000000000147919 */ /* 0x000e220000002100 */
[----:B------:R-:W-:-:S10]  /*2fc20*/  IMAD.MOV.U32 R4, RZ, RZ, R14 ;  /* 0x000000ffff047224 */ /* 0x000fd400078e000e */
[----:B0-----:R-:W-:Y:S05]  /*2fc30*/  WARPSYNC.COLLECTIVE R15, `(.L_x_3090) ;  /* 0x000000000f087348 */ /* 0x001fea0003c00000 */
[----:B------:R1:W2:Y:S02]  /*2fc40*/  SHFL.IDX P6, R14, R13, R12, R11 ;  /* 0x0000000c0d0e7389 */ /* 0x0002a400000c000b */
[----:B012---:R-:W-:Y:S01]  /*2fc50*/  ENDCOLLECTIVE ;  /* 0x000000000000791b */ /* 0x007fe20003800000 */
.L_x_3090:
        /* <DEDUP_REMOVED lines=8> */
[----:B------:R-:W-:Y:S01]  /*2fce0*/  IMAD.MOV.U32 R12, RZ, RZ, 0x1 ;  /* 0x00000001ff0c7424 */ /* 0x000fe200078e00ff */
[----:B------:R-:W-:-:S09]  /*2fcf0*/  MOV R13, R3 ;  /* 0x00000003000d7202 */ /* 0x000fd20000000f00 */
[----:B------:R-:W-:Y:S01]  /*2fd00*/  @!PT LDS RZ, [RZ] ;  /* 0x00000000fffff984 */ /* 0x000fe20000000800 */
[----:B------:R-:W-:Y:S01]  /*2fd10*/  @!PT LDS RZ, [RZ] ;  /* 0x00000000fffff984 */ /* 0x000fe20000000800 */
[----:B------:R-:W-:Y:S01]  /*2fd20*/  @!PT LDS RZ, [RZ] ;  /* 0x00000000fffff984 */ /* 0x000fe20000000800 */
[----:B------:R0:W-:Y:S01]  /*2fd30*/  LDGSTS.E.BYPASS.LTC128B.128 [R4+0xa400], desc[UR50][R20.64], !P0 ;  /* 0x0a40000014047fae */ /* 0x0001e2000c101d72 */
[----:B------:R-:W-:Y:S01]  /*2fd40*/  ISETP.LT.OR P0, PT, R8, 0x1, P1 ;  /* 0x000000010800780c */ /* 0x000fe20000f01670 */
[----:B--2---:R-:W-:Y:S02]  /*2fd50*/  IMAD.IADD R5, R15, 0x1, R4 ;  /* 0x000000010f057824 */ /* 0x004fe400078e0204 */
[----:B------:R-:W-:-:S10]  /*2fd60*/  IMAD.MOV.U32 R15, RZ, RZ, -0x1 ;  /* 0xffffffffff0f7424 */ /* 0x000fd400078e00ff */
[----:B------:R0:W-:Y:S02]  /*2fd70*/  LDGSTS.E.BYPASS.LTC128B.128 [R5+0xa400], desc[UR50][R20.64+0x40], !P0 ;  /* 0x0a40004014057fae */ /* 0x0001e4000c101d72 */
[----:B0-----:R-:W-:Y:S05]  /*2fd80*/  WARPSYNC.COLLECTIVE R15, `(.L_x_3091) ;  /* 0x000000000f087348 */ /* 0x001fea0003c00000 */
[----:B------:R1:W2:Y:S02]  /*2fd90*/  SHFL.IDX P6, R14, R13, R12, R11 ;  /* 0x0000000c0d0e7389 */ /* 0x0002a400000c000b */
[----:B012---:R-:W-:Y:S01]  /*2fda0*/  ENDCOLLECTIVE ;  /* 0x000000000000791b */ /* 0x007fe20003800000 */
.L_x_3091:
[----:B------:R-:W0:Y:S01]  /*2fdb0*/  S2R R20, SR_TID.X ;  /* 0x0000000000147919 */ /* 0x000e220000002100 */
[----:B------:R-:W-:Y:S02]  /*2fdc0*/  IMAD.MOV.U32 R13, RZ, RZ, R2 ;  /* 0x000000ffff0d7224 */ /* 0x000fe400078e0002 */
[----:B------:R-:W-:-:S07]  /*2fdd0*/  IMAD.MOV.U32 R21, RZ, RZ, R14 ;  /* 0x000000ffff157224 */ /* 0x000fce00078e000e */
[----:B0-----:R-:W-:Y:S05]  /*2fde0*/  WARPSYNC.COLLECTIVE R15, `(.L_x_3092) ;  /* 0x000000000f087348 */ /* 0x001fea0003c00000 */
[----:B------:R1:W2:Y:S02]  /*2fdf0*/  SHFL.IDX P6, R14, R13, R12, R11 ;  /* 0x0000000c0d0e7389 */ /* 0x0002a400000c000b */
[----:B012---:R-:W-:Y:S01]  /*2fe00*/  ENDCOLLECTIVE ;  /* 0x000000000000791b */ /* 0x007fe20003800000 */
.L_x_3092:
[----:B------:R-:W-:-:S04]  /*2fe10*/  SHF.L.U32 R20, R20, 0x4, RZ ;  /* 0x0000000414147819 */ /* 0x000fc800000006ff */
[----:B------:R-:W-:Y:S01]  /*2fe20*/  LOP3.LUT R20, R20, 0x30, RZ, 0xc0, !PT ;  /* 0x0000003014147812 */ /* 0x000fe200078ec0ff */
[----:B------:R-:W-:-:S05]  /*2fe30*/  IMAD.MOV.U32 R12, RZ, RZ, R14 ;  /* 0x000000ffff0c7224 */ /* 0x000fca00078e000e */
[----:B------:R-:W-:-:S05]  /*2fe40*/  IADD3 R20, P0, R20, R12, RZ ;  /* 0x0000000c14147210 */ /* 0x000fca0007f1e0ff */
[----:B------:R-:W-:Y:S01]  /*2fe50*/  IMAD.X R21, RZ, RZ, R21, P0 ;  /* 0x000000ffff157224 */ /* 0x000fe200000e0615 */
[----:B------:R-:W-:Y:S01]  /*2fe60*/  ISETP.LT.OR P0, PT, R8, 0x21, P2 ;  /* 0x000000210800780c */ /* 0x000fe20001701670 */
[----:B------:R-:W-:Y:S02]  /*2fe70*/  IMAD.MOV.U32 R13, RZ, RZ, R3 ;  /* 0x000000ffff0d7224 */ /* 0x000fe400078e0003 */
[----:B------:R-:W-:-:S10]  /*2fe80*/  IMAD.MOV.U32 R12, RZ, RZ, 0x2 ;  /* 0x00000002ff0c7424 */ /* 0x000fd400078e00ff */
[----:B------:R-:W-:Y:S05]  /*2fe90*/  WARPSYNC.COLLECTIVE R15, `(.L_x_3093) ;  /* 0x000000000f087348 */ /* 0x000fea0003c00000 */
[----:B------:R0:W1:Y:S02]  /*2fea0*/  SHFL.IDX P6, R14, R13, R12, R11 ;  /* 0x0000000c0d0e7389 */ /* 0x00006400000c000b */
[----:B01----:R-:W-:Y:S01]  /*2feb0*/  ENDCOLLECTIVE ;  /* 0x000000000000791b */ /* 0x003fe20003800000 */
.L_x_3093:
[----:B------:R-:W-:Y:S01]  /*2fec0*/  @!PT LDS RZ, [RZ] ;  /* 0x00000000fffff984 */ /* 0x000fe20000000800 */
[----:B------:R-:W-:Y:S01]  /*2fed0*/  @!PT LDS RZ, [RZ] ;  /* 0x00000000fffff984 */ /* 0x000fe20000000800 */
[----:B------:R-:W-:Y:S01]  /*2fee0*/  @!PT LDS RZ, [RZ] ;  /* 0x00000000fffff984 */ /* 0x000fe20000000800 */
[----:B------:R-:W-:Y:S01]  /*2fef0*/  LDGSTS.E.BYPASS.LTC128B.128 [R4+0xb400], desc[UR50][R20.64], !P0 ;  /* 0x0b40000014047fae */ /* 0x000fe2000c101d72 */
[----:B------:R-:W-:-:S13]  /*2ff00*/  ISETP.LT.OR P0, PT, R8, 0x21, P1 ;  /* 0x000000210800780c */ /* 0x000fda0000f01670 */
[----:B------:R0:W-:Y:S01]  /*2ff10*/  LDGSTS.E.BYPASS.LTC128B.128 [R5+0xb400], desc[UR50][R20.64+0x40], !P0 ;  /* 0x0b40004014057fae */ /* 0x0001e2000c101d72 */
[----:B------:R-:W-:Y:S01]  /*2ff20*/  IMAD.MOV.U32 R13, RZ, RZ, R2 ;  /* 0x000000ffff0d7224 */ /* 0x000fe200078e0002 */
[----:B0-----:R-:W0:Y:S01]  /*2ff30*/  S2R R20, SR_TID.X ;  /* 0x0000000000147919 */ /* 0x001e220000002100 */
[----:B------:R-:W-:-:S07]  /*2ff40*/  MOV R21, R14 ;  /* 0x0000000e00157202 */ /* 0x000fce0000000f00 */
[----:B0-----:R-:W-:Y:S05]  /*2ff50*/  WARPSYNC.COLLECTIVE R15, `(.L_x_3094) ;  /* 0x000000000f087348 */ /* 0x001fea0003c00000 */
[----:B------:R1:W2:Y:S02]  /*2ff60*/  SHFL.IDX P6, R14, R13, R12, R11 ;  /* 0x0000000c0d0e7389 */ /* 0x0002a400000c000b */
[----:B012---:R-:W-:Y:S01]  /*2ff70*/  ENDCOLLECTIVE ;  /* 0x000000000000791b */ /* 0x007fe20003800000 */
.L_x_3094:
        /* <DEDUP_REMOVED lines=18> */
.L_x_3095:
[----:B------:R-:W0:Y:S01]  /*300a0*/  S2R R20, SR_TID.X ;  /* 0x0000000000147919 */ /* 0x000e220000002100 */
[----:B------:R-:W-:Y:S02]  /*300b0*/  IMAD.MOV.U32 R13, RZ, RZ, R2 ;  /* 0x000000ffff0d7224 */ /* 0x000fe400078e0002 */
[----:B------:R-:W-:-:S07]  /*300c0*/  IMAD.MOV.U32 R3, RZ, RZ, R14 ;  /* 0x000000ffff037224 */ /* 0x000fce00078e000e */
[----:B0-----:R-:W-:Y:S05]  /*300d0*/  WARPSYNC.COLLECTIVE R15, `(.L_x_3096) ;  /* 0x000000000f087348 */ /* 0x001fea0003c00000 */
[----:B------:R1:W2:Y:S02]  /*300e0*/  SHFL.IDX P6, R14, R13, R12, R11 ;  /* 0x0000000c0d0e7389 */ /* 0x0002a400000c000b */
[----:B012---:R-:W-:Y:S01]  /*300f0*/  ENDCOLLECTIVE ;  /* 0x000000000000791b */ /* 0x007fe20003800000 */
.L_x_3096:
[----:B------:R-:W-:-:S05]  /*30100*/  IMAD.SHL.U32 R20, R20, 0x10, RZ ;  /* 0x0000001014147824 */ /* 0x000fca00078e00ff */
[----:B------:R-:W-:Y:S02]  /*30110*/  LOP3.LUT R20, R20, 0x30, RZ, 0xc0, !PT ;  /* 0x0000003014147812 */ /* 0x000fe400078ec0ff */
[----:B------:R-:W-:-:S04]  /*30120*/  MOV R2, R14 ;  /* 0x0000000e00027202 */ /* 0x000fc80000000f00 */
[----:B------:R-:W-:-:S05]  /*30130*/  IADD3 R2, P0, R20, R2, RZ ;  /* 0x0000000214027210 */ /* 0x000fca0007f1e0ff */
[----:B------:R-:W-:Y:S01]  /*30140*/  IMAD.X R3, RZ, RZ, R3, P0 ;  /* 0x000000ffff037224 */ /* 0x000fe200000e0603 */
[----:B------:R-:W-:Y:S01]  /*30150*/  ISETP.LT.OR P0, PT, R8, 0x61, P2 ;  /* 0x000000610800780c */ /* 0x000fe20001701670 */
[----:B------:R-:W-:Y:S02]  /*30160*/  IMAD.MOV.U32 R13, RZ, RZ, R25 ;  /* 0x000000ffff0d7224 */ /* 0x000fe400078e0019 */
[----:B------:R-:W-:-:S10]  /*30170*/  IMAD.MOV.U32 R12, RZ, RZ, RZ ;  /* 0x000000ffff0c7224 */ /* 0x000fd400078e00ff */
[----:B------:R-:W-:Y:S05]  /*30180*/  WARPSYNC.COLLECTIVE R15, `(.L_x_3097) ;  /* 0x000000000f087348 */ /* 0x000fea0003c00000 */
[----:B------:R0:W1:Y:S02]  /*30190*/  SHFL.IDX P6, R14, R13, R12, R11 ;  /* 0x0000000c0d0e7389 */ /* 0x00006400000c000b */
[----:B01----:R-:W-:Y:S01]  /*301a0*/  ENDCOLLECTIVE ;  /* 0x000000000000791b */ /* 0x003fe20003800000 */
.L_x_3097:
[----:B------:R-:W-:Y:S01]  /*301b0*/  @!PT LDS RZ, [RZ] ;  /* 0x00000000fffff984 */ /* 0x000fe20000000800 */
[----:B------:R-:W-:Y:S01]  /*301c0*/  @!PT LDS RZ, [RZ] ;  /* 0x00000000fffff984 */ /* 0x000fe20000000800 */
[----:B------:R-:W-:Y:S01]  /*301d0*/  @!PT LDS RZ, [RZ] ;  /* 0x00000000fffff984 */ /* 0x000fe20000000800 */
[----:B------:R-:W-:Y:S01]  /*301e0*/  LDGSTS.E.BYPASS.LTC128B.128 [R4+0xd400], desc[UR50][R2.64], !P0 ;  /* 0x0d40000002047fae */ /* 0x000fe2000c101d72 */
[----:B------:R-:W-:-:S13]  /*301f0*/  ISETP.LT.OR P0, PT, R8, 0x61, P1 ;  /* 0x000000610800780c */ /* 0x000fda0000f01670 */
[----:B------:R0:W-:Y:S01]  /*30200*/  LDGSTS.E.BYPASS.LTC128B.128 [R5+0xd400], desc[UR50][R2.64+0x40], !P0 ;  /* 0x0d40004002057fae */ /* 0x0001e2000c101d72 */
[----:B------:R-:W-:Y:S02]  /*30210*/  ISETP.GE.AND P0, PT, R8, 0x81, PT ;  /* 0x000000810800780c */ /* 0x000fe40003f06270 */
[----:B------:R-:W-:Y:S01]  /*30220*/  MOV R13, R26 ;  /* 0x0000001a000d7202 */ /* 0x000fe20000000f00 */
[----:B0-----:R-:W-:-:S10]  /*30230*/  IMAD.MOV.U32 R3, RZ, RZ, R14 ;  /* 0x000000ffff037224 */ /* 0x001fd400078e000e */
[----:B------:R-:W-:Y:S05]  /*30240*/  WARPSYNC.COLLECTIVE R15, `(.L_x_3098) ;  /* 0x000000000f087348 */ /* 0x000fea0003c00000 */
[----:B------:R0:W1:Y:S02]  /*30250*/  SHFL.IDX P6, R14, R13, R12, R11 ;  /* 0x0000000c0d0e7389 */ /* 0x00006400000c000b */
[----:B01----:R-:W-:Y:S01]  /*30260*/  ENDCOLLECTIVE ;  /* 0x000000000000791b */ /* 0x003fe20003800000 */
.L_x_3098:
        /* <DEDUP_REMOVED lines=8> */
.L_x_2908:
[----:B-1----:R-:W2:Y:S02]  /*302f0*/  LDL R2, [R1+0x34] ;  /* 0x0000340001027983 */ /* 0x002ea40000100800 */
[----:B--2---:R1:W2:Y:S02]  /*30300*/  SYNCS.PHASECHK.TRANS64.TRYWAIT P0, [R0+URZ+0x29840], R2 ;  /* 0x02984002000075a7 */ /* 0x0042a4000800017f */
[----:B--2---:R-:W-:Y:S05]  /*30310*/  @!P0 NANOSLEEP.SYNCS 0x989680 ;  /* 0x009896800000895d */ /* 0x004fea0003900000 */
[----:B------:R-:W2:Y:S02]  /*30320*/  @!P0 SYNCS.PHASECHK.TRANS64 P0, [R0+URZ+0x29840], R2 ;  /* 0x02984002000085a7 */ /* 0x000ea4000800007f */
[----:B--2---:R-:W-:Y:S05]  /*30330*/  @!P0 BRA `(.L_x_2908) ;  /* 0xfffffffc00ec8947 */ /* 0x004fea000383ffff */
[----:B------:R-:W-:Y:S05]  /*30340*/  BRA `(.L_x_3100) ;  /* 0xffffff8c00887947 */ /* 0x000fea000383ffff */
.L_x_2909:
[----:B------:R-:W-:Y:S01]  /*30350*/  BSSY B0, `(.L_x_3101) ;  /* 0x0000008000007945 */ /* 0x000fe20003800000 */
[----:B------:R-:W-:Y:S01]  /*30360*/  IMAD.MOV.U32 R13, RZ, RZ, R6 ;  /* 0x000000ffff0d7224 */ /* 0x000fe200078e0006 */
[----:B------:R-:W-:Y:S01]  /*30370*/  MOV R15, 0xffffffff ;  /* 0xffffffff000f7802 */ /* 0x000fe20000000f00 */
[----:B------:R-:W-:Y:S02]  /*30380*/  IMAD.MOV.U32 R12, RZ, RZ, RZ ;  /* 0x000000ffff0c7224 */ /* 0x000fe400078e00ff */
[----:B------:R-:W-:-:S07]  /*30390*/  IMAD.MOV.U32 R11, RZ, RZ, 0x1c1f ;  /* 0x00001c1fff0b7424 */ /* 0x000fce00078e00ff */
[----:B0----5:R-:W-:Y:S05]  /*303a0*/  WARPSYNC.COLLECTIVE R15, `(.L_x_3102) ;  /* 0x000000000f087348 */ /* 0x021fea0003c00000 */
[----:B------:R1:W2:Y:S02]  /*303b0*/  SHFL.IDX P6, R14, R13, R12, R11 ;  /* 0x0000000c0d0e7389 */ /* 0x0002a400000c000b */
[----:B012--5:R-:W-:Y:S01]  /*303c0*/  ENDCOLLECTIVE ;  /* 0x000000000000791b */ /* 0x027fe20003800000 */
.L_x_3102:
[----:B------:R-:W-:Y:S05]  /*303d0*/  BSYNC B0 ;  /* 0x0000000000007941 */ /* 0x000fea0003800000 */
.L_x_3101:
[----:B------:R-:W0:Y:S01]  /*303e0*/  S2R R9, SR_TID.X ;  /* 0x0000000000097919 */ /* 0x000e220000002100 */
[----:B------:R-:W-:Y:S01]  /*303f0*/  IMAD.MOV.U32 R13, RZ, RZ, R5 ;  /* 0x000000ffff0d7224 */ /* 0x000fe200078e0005 */
[----:B------:R-:W-:Y:S01]  /*30400*/  MOV R15, 0xffffffff ;  /* 0xffffffff000f7802 */ /* 0x000fe20000000f00 */
[----:B------:R-:W-:Y:S01]  /*30410*/  IMAD.MOV.U32 R12, RZ, RZ, RZ ;  /* 0x000000ffff0c7224 */ /* 0x000fe200078e00ff */
[----:B------:R-:W-:Y:S01]  /*30420*/  LOP3.LUT P1, RZ, R20, 0x4, RZ, 0xc0, !PT ;  /* 0x0000000414ff7812 */ /* 0x000fe2000782c0ff */
[----:B------:R-:W-:Y:S02]  /*30430*/  IMAD.MOV.U32 R11, RZ, RZ, 0x1c1f ;  /* 0x00001c1fff0b7424 */ /* 0x000fe400078e00ff */
[----:B------:R-:W-:Y:S02]  /*30440*/  IMAD.MOV.U32 R2, RZ, RZ, R14 ;  /* 0x000000ffff027224 */ /* 0x000fe400078e000e */
[----:B------:R-:W-:-:S08]  /*30450*/  @P4 IMAD.IADD R21, R22, 0x1, R4 ;  /* 0x0000000116154824 */ /* 0x000fd000078e0204 */
[----:B0-----:R-:W-:Y:S05]  /*30460*/  WARPSYNC.COLLECTIVE R15, `(.L_x_3103) ;  /* 0x000000000f087348 */ /* 0x001fea0003c00000 */
[----:B------:R1:W2:Y:S02]  /*30470*/  SHFL.IDX P6, R14, R13, R12, R11 ;  /* 0x0000000c0d0e7389 */ /* 0x0002a400000c000b */
[----:B012---:R-:W-:Y:S01]  /*30480*/  ENDCOLLECTIVE ;  /* 0x000000000000791b */ /* 0x007fe20003800000 */
.L_x_3103:
[----:B------:R-:W-:Y:S01]  /*30490*/  MOV R13, R6 ;  /* 0x00000006000d7202 */ /* 0x000fe20000000f00 */
[----:B------:R-:W-:Y:S02]  /*304a0*/  IMAD.MOV.U32 R12, RZ, RZ, 0x1 ;  /* 0x00000001ff0c7424 */ /* 0x000fe400078e00ff */
[----:B------:R-:W-:Y:S02]  /*304b0*/  IMAD.SHL.U32 R25, R9, 0x10, RZ ;  /* 0x0000001009197824 */ /* 0x000fe400078e00ff */
[----:B------:R-:W-:Y:S01]  /*304c0*/  IMAD.MOV.U32 R3, RZ, RZ, R14 ;  /* 0x000000ffff037224 */ /* 0x000fe200078e000e */
[----:B------:R-:W-:Y:S01]  /*304d0*/  LOP3.LUT P6, RZ, R20, 0x8, RZ, 0xc0, !PT ;  /* 0x0000000814ff7812 */ /* 0x000fe200078cc0ff */
[----:B------:R-:W-:Y:S01]  /*304e0*/  @P5 IMAD.IADD R9, R22, 0x1, R4 ;  /* 0x0000000116095824 */ /* 0x000fe200078e0204 */
        /* <DEDUP_REMOVED lines=15> */
.L_x_3104:
        /* <DEDUP_REMOVED lines=11> */
.L_x_3105:
[----:B------:R-:W-:Y:S02]  /*30690*/  IMAD.MOV.U32 R13, RZ, RZ, R6 ;  /* 0x000000ffff0d7224 */ /* 0x000fe400078e0006 */
[----:B------:R-:W-:Y:S02]  /*306a0*/  IMAD.MOV.U32 R12, RZ, RZ, 0x2 ;  /* 0x00000002ff0c7424 */ /* 0x000fe400078e00ff */
[----:B------:R-:W-:Y:S01]  /*306b0*/  IMAD.MOV.U32 R3, RZ, RZ, R14 ;  /* 0x000000ffff037224 */ /* 0x000fe200078e000e */
[----:B------:R-:W-:-:S04]  /*306c0*/  LOP3.LUT P6, RZ, R20, 0x10, RZ, 0xc0, !PT ;  /* 0x0000001014ff7812 */ /* 0x000fc800078cc0ff */
[----:B------:R-:W-:-:S04]  /*306d0*/  @P4 IADD3 R3, P0, R25, R3, RZ ;  /* 0x0000000319034210 */ /* 0x000fc80007f1e0ff */
[----:B------:R-:W-:-:S04]  /*306e0*/  @P4 IADD3.X R2, RZ, R2, RZ, P0, !PT ;  /* 0x00000002ff024210 */ /* 0x000fc800007fe4ff */
        /* <DEDUP_REMOVED lines=10> */
.L_x_3106:
[----:B------:R-:W-:Y:S01]  /*30790*/  @!PT LDS RZ, [RZ] ;  /* 0x00000000fffff984 */ /* 0x000fe20000000800 */
[----:B------:R-:W-:Y:S01]  /*307a0*/  @!PT LDS RZ, [RZ] ;  /* 0x00000000fffff984 */ /* 0x000fe20000000800 */
[----:B------:R-:W-:Y:S01]  /*307b0*/  @!PT LDS RZ, [RZ] ;  /* 0x00000000fffff984 */ /* 0x000fe20000000800 */
[----:B------:R-:W-:Y:S04]  /*307c0*/  @P4 LDGSTS.E.BYPASS.LTC128B.128 [R21+0x1d400], desc[UR50][R2.64+0x40], !P5 ;  /* 0x1d40004002154fae */ /* 0x000fe8000e901d72 */
[----:B------:R0:W-:Y:S01]  /*307d0*/  @P4 LDGSTS.E.BYPASS.LTC128B.128 [R21+0x1fc00], desc[UR50][R2.64+0x80], !P1 ;  /* 0x1fc0008002154fae */ /* 0x0001e2000c901d72 */
[----:B------:R-:W-:Y:S02]  /*307e0*/  LOP3.LUT P4, RZ, R20, 0x10, RZ, 0xc0, !PT ;  /* 0x0000001014ff7812 */ /* 0x000fe4000788c0ff */
[----:B------:R-:W-:Y:S02]  /*307f0*/  MOV R13, R5 ;  /* 0x00000005000d7202 */ /* 0x000fe40000000f00 */
[----:B0-----:R-:W-:Y:S01]  /*30800*/  @P2 IADD3 R21, R22, R4, RZ ;  /* 0x0000000416152210 */ /* 0x001fe20007ffe0ff */
[----:B------:R-:W-:-:S08]  /*30810*/  IMAD.MOV.U32 R2, RZ, RZ, R14 ;  /* 0x000000ffff027224 */ /* 0x000fd000078e000e */
[----:B------:R-:W-:Y:S05]  /*30820*/  WARPSYNC.COLLECTIVE R15, `(.L_x_3107) ;  /* 0x000000000f087348 */ /* 0x000fea0003c00000 */
[----:B------:R0:W1:Y:S02]  /*30830*/  SHFL.IDX P6, R14, R13, R12, R11 ;  /* 0x0000000c0d0e7389 */ /* 0x00006400000c000b */
[----:B01----:R-:W-:Y:S01]  /*30840*/  ENDCOLLECTIVE ;  /* 0x000000000000791b */ /* 0x003fe20003800000 */
.L_x_3107:
[----:B------:R-:W-:Y:S01]  /*30850*/  IMAD.MOV.U32 R13, RZ, RZ, R6 ;  /* 0x000000ffff0d7224 */ /* 0x000fe200078e0006 */
[----:B------:R-:W-:Y:S01]  /*30860*/  MOV R12, 0x3 ;  /* 0x00000003000c7802 */ /* 0x000fe20000000f00 */
[----:B------:R-:W-:-:S07]  /*30870*/  IMAD.MOV.U32 R3, RZ, RZ, R14 ;  /* 0x000000ffff037224 */ /* 0x000fce00078e000e */
[----:B------:R-:W-:Y:S05]  /*30880*/  WARPSYNC.COLLECTIVE R15, `(.L_x_3108) ;  /* 0x000000000f087348 */ /* 0x000fea0003c00000 */
[----:B------:R0:W1:Y:S02]  /*30890*/  SHFL.IDX P6, R14, R13, R12, R11 ;  /* 0x0000000c0d0e7389 */ /* 0x00006400000c000b */
[----:B01----:R-:W-:Y:S01]  /*308a0*/  ENDCOLLECTIVE ;  /* 0x000000000000791b */ /* 0x003fe20003800000 */
.L_x_3108:
        /* <DEDUP_REMOVED lines=10> */
.L_x_3109:
        /* <DEDUP_REMOVED lines=12> */
.L_x_3110:
[----:B------:R-:W-:-:S05]  /*30a10*/  @P2 IADD3 R2, P0, R25, R2, RZ ;  /* 0x0000000219022210 */ /* 0x000fca0007f1e0ff */
[----:B------:R-:W-:-:S05]  /*30a20*/  @P2 IMAD.X R3, RZ, RZ, R6, P0 ;  /* 0x000000ffff032224 */ /* 0x000fca00000e0606 */
[----:B------:R-:W-:Y:S01]  /*30a30*/  @!PT LDS RZ, [RZ] ;  /* 0x00000000fffff984 */ /* 0x000fe20000000800 */
[----:B------:R-:W-:Y:S01]  /*30a40*/  @!PT LDS RZ, [RZ] ;  /* 0x00000000fffff984 */ /* 0x000fe20000000800 */
[----:B------:R-:W-:Y:S01]  /*30a50*/  @!PT LDS RZ, [RZ] ;  /* 0x00000000fffff984 */ /* 0x000fe20000000800 */
[----:B------:R-:W-:Y:S01]  /*30a60*/  @P2 LDGSTS.E.BYPASS.LTC128B.128 [R21+0x1bc00], desc[UR50][R2.64], !P4 ;  /* 0x1bc0000002152fae */ /* 0x000fe2000e101d72 */
[----:B------:R-:W-:-:S03]  /*30a70*/  IMAD.MOV.U32 R13, RZ, RZ, R8 ;  /* 0x000000ffff0d7224 */ /* 0x000fc600078e0008 */
[----:B------:R-:W-:Y:S04]  /*30a80*/  @P2 LDGSTS.E.BYPASS.LTC128B.128 [R21+0x1e400], desc[UR50][R2.64+0x40], !P5 ;  /* 0x1e40004002152fae */ /* 0x000fe8000e901d72 */
[----:B------:R0:W-:Y:S02]  /*30a90*/  @P2 LDGSTS.E.BYPASS.LTC128B.128 [R21+0x20c00], desc[UR50][R2.64+0x80], !P1 ;  /* 0x20c0008002152fae */ /* 0x0001e4000c901d72 */
[----:B0-----:R-:W-:-:S07]  /*30aa0*/  IMAD.MOV.U32 R3, RZ, RZ, R14 ;  /* 0x000000ffff037224 */ /* 0x001fce00078e000e */
[----:B------:R-:W-:Y:S05]  /*30ab0*/  WARPSYNC.COLLECTIVE R15, `(.L_x_3111) ;  /* 0x000000000f087348 */ /* 0x000fea0003c00000 */
[----:B------:R0:W1:Y:S02]  /*30ac0*/  SHFL.IDX P6, R14, R13, R12, R11 ;  /* 0x0000000c0d0e7389 */ /* 0x00006400000c000b */
[----:B01----:R-:W-:Y:S01]  /*30ad0*/  ENDCOLLECTIVE ;  /* 0x000000000000791b */ /* 0x003fe20003800000 */
.L_x_3111:
[----:B------:R-:W-:Y:S01]  /*30ae0*/  MOV R2, R14 ;  /* 0x0000000e00027202 */ /* 0x000fe20000000f00 */
[----:B------:R-:W-:Y:S06]  /*30af0*/  BRA `(.L_x_3112) ;  /* 0xffffff8800fc7947 */ /* 0x000fec000383ffff */
.L_x_2916:
[----:B------:R-:W-:Y:S02]  /*30b00*/  IMAD.MOV.U32 R13, RZ, RZ, R0 ;  /* 0x000000ffff0d7224 */ /* 0x000fe400078e0000 */
[----:B------:R-:W-:Y:S02]  /*30b10*/  IMAD.MOV.U32 R12, RZ, RZ, RZ ;  /* 0x000000ffff0c7224 */ /* 0x000fe400078e00ff */
[----:B------:R-:W-:Y:S02]  /*30b20*/  IMAD.MOV.U32 R11, RZ, RZ, 0x1c1f ;  /* 0x00001c1fff0b7424 */ /* 0x000fe400078e00ff */
[----:B------:R-:W-:Y:S02]  /*30b30*/  IMAD.MOV.U32 R15, RZ, RZ, -0x1 ;  /* 0xffffffffff0f7424 */ /* 0x000fe400078e00ff */
[----:B------:R-:W-:Y:S02]  /*30b40*/  IMAD R5, R30, R7, RZ ;  /* 0x000000071e057224 */ /* 0x000fe400078e02ff */
[----:B------:R-:W-:-:S07]  /*30b50*/  IMAD R17, R17, 0x80, R9 ;  /* 0x0000008011117824 */ /* 0x000fce00078e0209 */
[----:B-----5:R-:W-:Y:S05]  /*30b60*/  WARPSYNC.COLLECTIVE R15, `(.L_x_3113) ;  /* 0x000000000f087348 */ /* 0x020fea0003c00000 */
[----:B------:R0:W1:Y:S02]  /*30b70*/  SHFL.IDX P6, R14, R13, R12, R11 ;  /* 0x0000000c0d0e7389 */ /* 0x00006400000c000b */
[----:B01---5:R-:W-:Y:S01]  /*30b80*/  ENDCOLLECTIVE ;  /* 0x000000000000791b */ /* 0x023fe20003800000 */
.L_x_3113:
[C---:B------:R-:W-:Y:S02]  /*30b90*/  ISETP.GE.AND P0, PT, R17.reuse, R5, PT ;  /* 0x000000051100720c */ /* 0x040fe40003f06270 */
[----:B------:R-:W-:Y:S01]  /*30ba0*/  IADD3 R6, R17, 0x20, RZ ;  /* 0x0000002011067810 */ /* 0x000fe20007ffe0ff */
[----:B------:R-:W-:Y:S01]  /*30bb0*/  IMAD.MOV.U32 R13, RZ, RZ, R4 ;  /* 0x000000ffff0d7224 */ /* 0x000fe200078e0004 */
[----:B------:R-:W-:-:S09]  /*30bc0*/  MOV R2, R14 ;  /* 0x0000000e00027202 */ /* 0x000fd20000000f00 */
[----:B------:R-:W-:Y:S05]  /*30bd0*/  WARPSYNC.COLLECTIVE R15, `(.L_x_3114) ;  /* 0x000000000f087348 */ /* 0x000fea0003c00000 */
[----:B------:R0:W1:Y:S02]  /*30be0*/  SHFL.IDX P6, R14, R13, R12, R11 ;  /* 0x0000000c0d0e7389 */ /* 0x00006400000c000b */
[----:B01----:R-:W-:Y:S01]  /*30bf0*/  ENDCOLLECTIVE ;  /* 0x000000000000791b */ /* 0x003fe20003800000 */
.L_x_3114:
[----:B------:R-:W-:Y:S02]  /*30c00*/  IMAD.MOV.U32 R13, RZ, RZ, R0 ;  /* 0x000000ffff0d7224 */ /* 0x000fe400078e0000 */
[----:B------:R-:W-:Y:S02]  /*30c10*/  IMAD.MOV.U32 R12, RZ, RZ, 0x1 ;  /* 0x00000001ff0c7424 */ /* 0x000fe400078e00ff */
[----:B------:R-:W-:-:S07]  /*30c20*/  IMAD.MOV.U32 R3, RZ, RZ, R14 ;  /* 0x000000ffff037224 */ /* 0x000fce00078e000e */
[----:B------:R-:W-:Y:S05]  /*30c30*/  WARPSYNC.COLLECTIVE R15, `(.L_x_3115) ;  /* 0x000000000f087348 */ /* 0x000fea0003c00000 */
[----:B------:R0:W1:Y:S02]  /*30c40*/  SHFL.IDX P6, R14, R13, R12, R11 ;  /* 0x0000000c0d0e7389 */ /* 0x00006400000c000b */
[----:B01----:R-:W-:Y:S01]  /*30c50*/  ENDCOLLECTIVE ;  /* 0x000000000000791b */ /* 0x003fe20003800000 */
.L_x_3115:
        /* <DEDUP_REMOVED lines=17> */
.L_x_3116:
[----:B------:R-:W-:Y:S02]  /*30d70*/  IMAD.MOV.U32 R13, RZ, RZ, R0 ;  /* 0x000000ffff0d7224 */ /* 0x000fe400078e0000 */
[----:B------:R-:W-:Y:S01]  /*30d80*/  IMAD.MOV.U32 R12, RZ, RZ, 0x2 ;  /* 0x00000002ff0c7424 */ /* 0x000fe200078e00ff */
[----:B------:R-:W-:-:S07]  /*30d90*/  MOV R3, R14 ;  /* 0x0000000e00037202 */ /* 0x000fce0000000f00 */
[----:B------:R-:W-:Y:S05]  /*30da0*/  WARPSYNC.COLLECTIVE R15, `(.L_x_3117) ;  /* 0x000000000f087348 */ /* 0x000fea0003c00000 */
[----:B------:R0:W1:Y:S02]  /*30db0*/  SHFL.IDX P6, R14, R13, R12, R11 ;  /* 0x0000000c0d0e7389 */ /* 0x00006400000c000b */
[----:B01----:R-:W-:Y:S01]  /*30dc0*/  ENDCOLLECTIVE ;  /* 0x000000000000791b */ /* 0x003fe20003800000 */
.L_x_3117:
        /* <DEDUP_REMOVED lines=13> */
[----:B------:R-:W-:Y:S02]  /*30ea0*/  ISETP.GE.AND P0, PT, R2, R5, PT ;  /* 0x000000050200720c */ /* 0x000fe40003f06270 */
[----:B------:R-:W-:-:S11]  /*30eb0*/  MOV R2, R14 ;  /* 0x0000000e00027202 */ /* 0x000fd60000000f00 */
[----:B------:R-:W-:Y:S05]  /*30ec0*/  WARPSYNC.COLLECTIVE R15, `(.L_x_3118) ;  /* 0x000000000f087348 */ /* 0x000fea0003c00000 */
[----:B------:R0:W1:Y:S02]  /*30ed0*/  SHFL.IDX P6, R14, R13, R12, R11 ;  /* 0x0000000c0d0e7389 */ /* 0x00006400000c000b */
[----:B01----:R-:W-:Y:S01]  /*30ee0*/  ENDCOLLECTIVE ;  /* 0x000000000000791b */ /* 0x003fe20003800000 */
.L_x_3118:
[----:B------:R-:W-:Y:S01]  /*30ef0*/  IMAD.MOV.U32 R13, RZ, RZ, R0 ;  /* 0x000000ffff0d7224 */ /* 0x000fe200078e0000 */
[----:B------:R-:W-:Y:S01]  /*30f00*/  MOV R12, 0x3 ;  /* 0x00000003000c7802 */ /* 0x000fe20000000f00 */
[----:B------:R-:W-:-:S07]  /*30f10*/  IMAD.MOV.U32 R3, RZ, RZ, R14 ;  /* 0x000000ffff037224 */ /* 0x000fce00078e000e */
[----:B------:R-:W-:Y:S05]  /*30f20*/  WARPSYNC.COLLECTIVE R15, `(.L_x_3119) ;  /* 0x000000000f087348 */ /* 0x000fea0003c00000 */
[----:B------:R0:W1:Y:S02]  /*30f30*/  SHFL.IDX P6, R14, R13, R12, R11 ;  /* 0x0000000c0d0e7389 */ /* 0x00006400000c000b */
[----:B01----:R-:W-:Y:S01]  /*30f40*/  ENDCOLLECTIVE ;  /* 0x000000000000791b */ /* 0x003fe20003800000 */
.L_x_3119:
        /* <DEDUP_REMOVED lines=10> */
.L_x_3120:
        /* <DEDUP_REMOVED lines=8> */
.L_x_2921:
[----:B-1----:R1:W2:Y:S02]  /*31070*/  SYNCS.PHASECHK.TRANS64.TRYWAIT P0, [R22+URZ+0x29820], R3 ;  /* 0x02982003160075a7 */ /* 0x0022a4000800017f */
[----:B--2---:R-:W-:Y:S05]  /*31080*/  @!P0 NANOSLEEP.SYNCS 0x989680 ;  /* 0x009896800000895d */ /* 0x004fea0003900000 */
[----:B------:R-:W2:Y:S02]  /*31090*/  @!P0 SYNCS.PHASECHK.TRANS64 P0, [R22+URZ+0x29820], R3 ;  /* 0x02982003160085a7 */ /* 0x000ea4000800007f */
[----:B--2---:R-:W-:Y:S05]  /*310a0*/  @!P0 BRA `(.L_x_2921) ;  /* 0xfffffffc00f08947 */ /* 0x004fea000383ffff */
[----:B------:R-:W-:Y:S05]  /*310b0*/  BRA `(.L_x_3122) ;  /* 0xffffff9000a47947 */ /* 0x000fea000383ffff */
.L_x_2925:
[----:B0-----:R0:W1:Y:S02]  /*310c0*/  SYNCS.PHASECHK.TRANS64.TRYWAIT P0, [R0+URZ+0x29880], R31 ;  /* 0x0298801f000075a7 */ /* 0x001064000800017f */
[----:B-1----:R-:W-:Y:S05]  /*310d0*/  @!P0 NANOSLEEP.SYNCS 0x989680 ;  /* 0x009896800000895d */ /* 0x002fea0003900000 */
[----:B------:R-:W1:Y:S02]  /*310e0*/  @!P0 SYNCS.PHASECHK.TRANS64 P0, [R0+URZ+0x29880], R31 ;  /* 0x0298801f000085a7 */ /* 0x000e64000800007f */
[----:B-1----:R-:W-:Y:S05]  /*310f0*/  @!P0 BRA `(.L_x_2925) ;  /* 0xfffffffc00f08947 */ /* 0x002fea000383ffff */
[----:B------:R-:W-:Y:S05]  /*31100*/  BRA `(.L_x_3123) ;  /* 0xffffff9400c47947 */ /* 0x000fea000383ffff */
.L_x_2926:
        /* <DEDUP_REMOVED lines=8> */
.L_x_3125:
[----:B------:R-:W-:Y:S05]  /*31190*/  BSYNC B0 ;  /* 0x0000000000007941 */ /* 0x000fea0003800000 */
.L_x_3124:
[----:B------:R0:W5:Y:S01]  /*311a0*/  LDL R17, [R1+0x4] ;  /* 0x0000040001117983 */ /* 0x0001620000100800 */
[----:B------:R-:W-:Y:S01]  /*311b0*/  IMAD.MOV.U32 R13, RZ, RZ, R7 ;  /* 0x000000ffff0d7224 */ /* 0x000fe200078e0007 */
[----:B------:R-:W-:Y:S01]  /*311c0*/  MOV R12, RZ ;  /* 0x000000ff000c7202 */ /* 0x000fe20000000f00 */
[----:B------:R-:W-:Y:S01]  /*311d0*/  IMAD.MOV.U32 R11, RZ, RZ, 0x1c1f ;  /* 0x00001c1fff0b7424 */ /* 0x000fe200078e00ff */
[----:B------:R-:W1:Y:S01]  /*311e0*/  S2R R2, SR_TID.X ;  /* 0x0000000000027919 */ /* 0x000e620000002100 */
[----:B------:R-:W-:Y:S01]  /*311f0*/  IMAD.MOV.U32 R15, RZ, RZ, -0x1 ;  /* 0xffffffffff0f7424 */ /* 0x000fe200078e00ff */
[----:B------:R-:W-:Y:S01]  /*31200*/  IADD3 R10, R22, R10, R37 ;  /* 0x0000000a160a7210 */ /* 0x000fe20007ffe025 */
[----:B------:R-:W-:-:S07]  /*31210*/  IMAD.MOV.U32 R3, RZ, RZ, R14 ;  /* 0x000000ffff037224 */ /* 0x000fce00078e000e */
[----:B01---5:R-:W-:Y:S05]  /*31220*/  WARPSYNC.COLLECTIVE R15, `(.L_x_3126) ;  /* 0x000000000f087348 */ /* 0x023fea0003c00000 */
[----:B------:R2:W3:Y:S02]  /*31230*/  SHFL.IDX P6, R14, R13, R12, R11 ;  /* 0x0000000c0d0e7389 */ /* 0x0004e400000c000b */
[----:B0123-5:R-:W-:Y:S01]  /*31240*/  ENDCOLLECTIVE ;  /* 0x000000000000791b */ /* 0x02ffe20003800000 */
.L_x_3126:
[----:B------:R-:W-:Y:S02]  /*31250*/  IMAD.MOV.U32 R13, RZ, RZ, R9 ;  /* 0x000000ffff0d7224 */ /* 0x000fe400078e0009 */
[----:B------:R-:W-:Y:S02]  /*31260*/  IMAD.MOV.U32 R12, RZ, RZ, 0x1 ;  /* 0x00000001ff0c7424 */ /* 0x000fe400078e00ff */
[----:B------:R-:W-:Y:S02]  /*31270*/  IMAD.SHL.U32 R15, R2, 0x10, RZ ;  /* 0x00000010020f7824 */ /* 0x000fe400078e00ff */
[----:B------:R-:W-:-:S03]  /*31280*/  IMAD.MOV.U32 R2, RZ, RZ, R14 ;  /* 0x000000ffff027224 */ /* 0x000fc600078e000e */
[----:B------:R-:W-:-:S04]  /*31290*/  LOP3.LUT R15, R15, 0x30, RZ, 0xc0, !PT ;  /* 0x000000300f0f7812 */ /* 0x000fc800078ec0ff */
[----:B------:R-:W-:Y:S01]  /*312a0*/  IADD3 R2, P0, R15, R2, RZ ;  /* 0x000000020f027210 */ /* 0x000fe20007f1e0ff */
[----:B------:R-:W-:-:S03]  /*312b0*/  IMAD.MOV.U32 R15, RZ, RZ, -0x1 ;  /* 0xffffffffff0f7424 */ /* 0x000fc600078e00ff */
[----:B------:R-:W-:-:S09]  /*312c0*/  IADD3.X R3, RZ, R3, RZ, P0, !PT ;  /* 0x00000003ff037210 */ /* 0x000fd200007fe4ff */
[----:B------:R-:W-:Y:S05]  /*312d0*/  WARPSYNC.COLLECTIVE R15, `(.L_x_3127) ;  /* 0x000000000f087348 */ /* 0x000fea0003c00000 */
[----:B------:R0:W1:Y:S02]  /*312e0*/  SHFL.IDX P6, R14, R13, R12, R11 ;  /* 0x0000000c0d0e7389 */ /* 0x00006400000c000b */
[----:B01----:R-:W-:Y:S01]  /*312f0*/  ENDCOLLECTIVE ;  /* 0x000000000000791b */ /* 0x003fe20003800000 */
.L_x_3127:
[----:B------:R-:W-:Y:S01]  /*31300*/  @!PT LDS RZ, [RZ] ;  /* 0x00000000fffff984 */ /* 0x000fe20000000800 */
[----:B------:R-:W-:Y:S01]  /*31310*/  @!PT LDS RZ, [RZ] ;  /* 0x00000000fffff984 */ /* 0x000fe20000000800 */
[----:B------:R-:W-:Y:S01]  /*31320*/  @!PT LDS RZ, [RZ] ;  /* 0x00000000fffff984 */ /* 0x000fe20000000800 */
[----:B------:R-:W-:Y:S01]  /*31330*/  LDGSTS.E.BYPASS.LTC128B.128 [R10+0xa400], desc[UR50][R2.64], !P3 ;  /* 0x0a400000020a7fae */ /* 0x000fe2000d901d72 */
[----:B------:R-:W-:Y:S02]  /*31340*/  IMAD.MOV.U32 R13, RZ, RZ, R7 ;  /* 0x000000ffff0d7224 */ /* 0x000fe400078e0007 */
[----:B------:R-:W-:-:S05]  /*31350*/  IMAD.IADD R17, R17, 0x1, R10 ;  /* 0x0000000111117824 */ /* 0x000fca00078e020a */
[----:B------:R0:W-:Y:S02]  /*31360*/  LDGSTS.E.BYPASS.LTC128B.128 [R17+0xa400], desc[UR50][R2.64+0x40], !P1 ;  /* 0x0a40004002117fae */ /* 0x0001e4000c901d72 */
[----:B0-----:R-:W0:Y:S01]  /*31370*/  S2R R2, SR_TID.X ;  /* 0x0000000000027919 */ /* 0x001e220000002100 */
[----:B------:R-:W-:-:S07]  /*31380*/  MOV R3, R14 ;  /* 0x0000000e00037202 */ /* 0x000fce0000000f00 */
[----:B0-----:R-:W-:Y:S05]  /*31390*/  WARPSYNC.COLLECTIVE R15, `(.L_x_3128) ;  /* 0x000000000f087348 */ /* 0x001fea0003c00000 */
[----:B------:R1:W2:Y:S02]  /*313a0*/  SHFL.IDX P6, R14, R13, R12, R11 ;  /* 0x0000000c0d0e7389 */ /* 0x0002a400000c000b */
[----:B012---:R-:W-:Y:S01]  /*313b0*/  ENDCOLLECTIVE ;  /* 0x000000000000791b */ /* 0x007fe20003800000 */
.L_x_3128:
        /* <DEDUP_REMOVED lines=11> */
.L_x_3129:
[----:B------:R-:W-:Y:S01]  /*31470*/  @!PT LDS RZ, [RZ] ;  /* 0x00000000fffff984 */ /* 0x000fe20000000800 */
[----:B------:R-:W-:Y:S01]  /*31480*/  @!PT LDS RZ, [RZ] ;  /* 0x00000000fffff984 */ /* 0x000fe20000000800 */
[----:B------:R-:W-:Y:S01]  /*31490*/  @!PT LDS RZ, [RZ] ;  /* 0x00000000fffff984 */ /* 0x000fe20000000800 */
[----:B------:R-:W-:Y:S04]  /*314a0*/  LDGSTS.E.BYPASS.LTC128B.128 [R10+0xb400], desc[UR50][R2.64], !P3 ;  /* 0x0b400000020a7fae */ /* 0x000fe8000d901d72 */
[----:B------:R0:W-:Y:S01]  /*314b0*/  LDGSTS.E.BYPASS.LTC128B.128 [R17+0xb400], desc[UR50][R2.64+0x40], !P1 ;  /* 0x0b40004002117fae */ /* 0x0001e2000c901d72 */
[----:B------:R-:W-:Y:S01]  /*314c0*/  IMAD.MOV.U32 R13, RZ, RZ, R7 ;  /* 0x000000ffff0d7224 */ /* 0x000fe200078e0007 */
[----:B0-----:R-:W0:Y:S01]  /*314d0*/  S2R R2, SR_TID.X ;  /* 0x0000000000027919 */ /* 0x001e220000002100 */
[----:B------:R-:W-:-:S07]  /*314e0*/  IMAD.MOV.U32 R3, RZ, RZ, R14 ;  /* 0x000000ffff037224 */ /* 0x000fce00078e000e */
[----:B0-----:R-:W-:Y:S05]  /*314f0*/  WARPSYNC.COLLECTIVE R15, `(.L_x_3130) ;  /* 0x000000000f087348 */ /* 0x001fea0003c00000 */
[----:B------:R1:W2:Y:S02]  /*31500*/  SHFL.IDX P6, R14, R13, R12, R11 ;  /* 0x0000000c0d0e7389 */ /* 0x0002a400000c000b */
[----:B012---:R-:W-:Y:S01]  /*31510*/  ENDCOLLECTIVE ;  /* 0x000000000000791b */ /* 0x007fe20003800000 */
.L_x_3130:
[----:B------:R-:W-:Y:S02]  /*31520*/  IMAD.MOV.U32 R13, RZ, RZ, R9 ;  /* 0x000000ffff0d7224 */ /* 0x000fe400078e0009 */
[----:B------:R-:W-:Y:S01]  /*31530*/  IMAD.MOV.U32 R12, RZ, RZ, 0x3 ;  /* 0x00000003ff0c7424 */ /* 0x000fe200078e00ff */
[----:B------:R-:W-:Y:S01]  /*31540*/  SHF.L.U32 R15, R2, 0x4, RZ ;  /* 0x00000004020f7819 */ /* 0x000fe200000006ff */
[----:B------:R-:W-:-:S03]  /*31550*/  IMAD.MOV.U32 R2, RZ, RZ, R14 ;  /* 0x000000ffff027224 */ /* 0x000fc600078e000e */
[----:B------:R-:W-:-:S04]  /*31560*/  LOP3.LUT R15, R15, 0x30, RZ, 0xc0, !PT ;  /* 0x000000300f0f7812 */ /* 0x000fc800078ec0ff */
[----:B------:R-:W-:Y:S02]  /*31570*/  IADD3 R2, P0, R15, R2, RZ ;  /* 0x000000020f027210 */ /* 0x000fe40007f1e0ff */
[----:B------:R-:W-:-:S03]  /*31580*/  MOV R15, 0xffffffff ;  /* 0xffffffff000f7802 */ /* 0x000fc60000000f00 */
[----:B------:R-:W-:-:S08]  /*31590*/  IMAD.X R3, RZ, RZ, R3, P0 ;  /* 0x000000ffff037224 */ /* 0x000fd000000e0603 */
[----:B------:R-:W-:Y:S05]  /*315a0*/  WARPSYNC.COLLECTIVE R15, `(.L_x_3131) ;  /* 0x000000000f087348 */ /* 0x000fea0003c00000 */
[----:B------:R0:W1:Y:S02]  /*315b0*/  SHFL.IDX P6, R14, R13, R12, R11 ;  /* 0x0000000c0d0e7389 */ /* 0x00006400000c000b */
[----:B01----:R-:W-:Y:S01]  /*315c0*/  ENDCOLLECTIVE ;  /* 0x000000000000791b */ /* 0x003fe20003800000 */
.L_x_3131:
        /* <DEDUP_REMOVED lines=11> */
.L_x_3132:
[----:B------:R-:W-:Y:S02]  /*31680*/  IMAD.MOV.U32 R13, RZ, RZ, R24 ;  /* 0x000000ffff0d7224 */ /* 0x000fe400078e0018 */
[----:B------:R-:W-:Y:S02]  /*31690*/  IMAD.MOV.U32 R12, RZ, RZ, RZ ;  /* 0x000000ffff0c7224 */ /* 0x000fe400078e00ff */
[----:B------:R-:W-:-:S07]  /*316a0*/  IMAD.MOV.U32 R2, RZ, RZ, R14 ;  /* 0x000000ffff027224 */ /* 0x000fce00078e000e */
[----:B------:R-:W-:Y:S05]  /*316b0*/  WARPSYNC.COLLECTIVE R15, `(.L_x_3133) ;  /* 0x000000000f087348 */ /* 0x000fea0003c00000 */
[----:B------:R0:W1:Y:S02]  /*316c0*/  SHFL.IDX P6, R14, R13, R12, R11 ;  /* 0x0000000c0d0e7389 */ /* 0x00006400000c000b */
[----:B01----:R-:W-:Y:S01]  /*316d0*/  ENDCOLLECTIVE ;  /* 0x000000000000791b */ /* 0x003fe20003800000 */
.L_x_3133:
[----:B------:R-:W-:-:S05]  /*316e0*/  IMAD.SHL.U32 R3, R3, 0x10, RZ ;  /* 0x0000001003037824 */ /* 0x000fca00078e00ff */
[----:B------:R-:W-:-:S04]  /*316f0*/  LOP3.LUT R3, R3, 0x30, RZ, 0xc0, !PT ;  /* 0x0000003003037812 */ /* 0x000fc800078ec0ff */
[----:B------:R-:W-:Y:S01]  /*31700*/  IADD3 R2, P0, R3, R2, RZ ;  /* 0x0000000203027210 */ /* 0x000fe20007f1e0ff */
[----:B------:R-:W-:-:S03]  /*31710*/  IMAD.MOV.U32 R13, RZ, RZ, R25 ;  /* 0x000000ffff0d7224 */ /* 0x000fc600078e0019 */
[----:B------:R-:W-:-:S05]  /*31720*/  IADD3.X R3, RZ, R9, RZ, P0, !PT ;  /* 0x00000009ff037210 */ /* 0x000fca00007fe4ff */
        /* <DEDUP_REMOVED lines=9> */
.L_x_3134:
[----:B------:R-:W-:Y:S01]  /*317c0*/  MOV R2, R14 ;  /* 0x0000000e00027202 */ /* 0x000fe20000000f00 */
[----:B------:R-:W-:Y:S06]  /*317d0*/  BRA `(.L_x_3135) ;  /* 0xffffff9400387947 */ /* 0x000fec000383ffff */
.L_x_2931:
[----:B---3--:R3:W4:Y:S02]  /*317e0*/  SYNCS.PHASECHK.TRANS64.TRYWAIT P0, [R0+URZ+0x29840], R31 ;  /* 0x0298401f000075a7 */ /* 0x008724000800017f */
[----:B----4-:R-:W-:Y:S05]  /*317f0*/  @!P0 NANOSLEEP.SYNCS 0x989680 ;  /* 0x009896800000895d */ /* 0x010fea0003900000 */
[----:B------:R-:W4:Y:S02]  /*31800*/  @!P0 SYNCS.PHASECHK.TRANS64 P0, [R0+URZ+0x29840], R31 ;  /* 0x0298401f000085a7 */ /* 0x000f24000800007f */
[----:B----4-:R-:W-:Y:S05]  /*31810*/  @!P0 BRA `(.L_x_2931) ;  /* 0xfffffffc00f08947 */ /* 0x010fea000383ffff */
[----:B------:R-:W-:Y:S05]  /*31820*/  BRA `(.L_x_3136) ;  /* 0xffffff9400987947 */ /* 0x000fea000383ffff */
.L_x_2932:
        /* <DEDUP_REMOVED lines=8> */
.L_x_3138:
[----:B------:R-:W-:Y:S05]  /*318b0*/  BSYNC B0 ;  /* 0x0000000000007941 */ /* 0x000fea0003800000 */
.L_x_3137:
[----:B------:R-:W-:Y:S01]  /*318c0*/  IMAD.MOV.U32 R13, RZ, RZ, R4 ;  /* 0x000000ffff0d7224 */ /* 0x000fe200078e0004 */
[----:B------:R-:W-:Y:S01]  /*318d0*/  MOV R3, R14 ;  /* 0x0000000e00037202 */ /* 0x000fe20000000f00 */
[----:B------:R-:W-:Y:S02]  /*318e0*/  IMAD.MOV.U32 R12, RZ, RZ, RZ ;  /* 0x000000ffff0c7224 */ /* 0x000fe400078e00ff */
[----:B------:R-:W-:Y:S02]  /*318f0*/  IMAD.MOV.U32 R11, RZ, RZ, 0x1c1f ;  /* 0x00001c1fff0b7424 */ /* 0x000fe400078e00ff */
[----:B------:R-:W-:Y:S02]  /*31900*/  IMAD.MOV.U32 R15, RZ, RZ, -0x1 ;  /* 0xffffffffff0f7424 */ /* 0x000fe400078e00ff */
[----:B------:R-:W-:-:S07]  /*31910*/  IMAD.IADD R7, R22, 0x1, R7 ;  /* 0x0000000116077824 */ /* 0x000fce00078e0207 */
[----:B------:R-:W-:Y:S05]  /*31920*/  WARPSYNC.COLLECTIVE R15, `(.L_x_3139) ;  /* 0x000000000f087348 */ /* 0x000fea0003c00000 */
[----:B------:R0:W1:Y:S02]  /*31930*/  SHFL.IDX P6, R14, R13, R12, R11 ;  /* 0x0000000c0d0e7389 */ /* 0x00006400000c000b */
[----:B01----:R-:W-:Y:S01]  /*31940*/  ENDCOLLECTIVE ;  /* 0x000000000000791b */ /* 0x003fe20003800000 */
.L_x_3139:
[----:B------:R-:W-:Y:S02]  /*31950*/  IMAD.MOV.U32 R13, RZ, RZ, R6 ;  /* 0x000000ffff0d7224 */ /* 0x000fe400078e0006 */
[----:B------:R-:W-:Y:S01]  /*31960*/  IMAD.MOV.U32 R12, RZ, RZ, 0x1 ;  /* 0x00000001ff0c7424 */ /* 0x000fe200078e00ff */
[----:B------:R-:W-:-:S07]  /*31970*/  MOV R2, R14 ;  /* 0x0000000e00027202 */ /* 0x000fce0000000f00 */
[----:B------:R-:W-:Y:S05]  /*31980*/  WARPSYNC.COLLECTIVE R15, `(.L_x_3140) ;  /* 0x000000000f087348 */ /* 0x000fea0003c00000 */
[----:B------:R0:W1:Y:S02]  /*31990*/  SHFL.IDX P6, R14, R13, R12, R11 ;  /* 0x0000000c0d0e7389 */ /* 0x00006400000c000b */
[----:B01----:R-:W-:Y:S01]  /*319a0*/  ENDCOLLECTIVE ;  /* 0x000000000000791b */ /* 0x003fe20003800000 */
.L_x_3140:
        /* <DEDUP_REMOVED lines=9> */
[----:B0-----:R-:W-:-:S07]  /*31a40*/  MOV R3, R14 ;  /* 0x0000000e00037202 */ /* 0x001fce0000000f00 */
[----:B------:R-:W-:Y:S05]  /*31a50*/  WARPSYNC.COLLECTIVE R15, `(.L_x_3141) ;  /* 0x000000000f087348 */ /* 0x000fea0003c00000 */
[----:B------:R0:W1:Y:S02]  /*31a60*/  SHFL.IDX P6, R14, R13, R12, R11 ;  /* 0x0000000c0d0e7389 */ /* 0x00006400000c000b */
[----:B01----:R-:W-:Y:S01]  /*31a70*/  ENDCOLLECTIVE ;  /* 0x000000000000791b */ /* 0x003fe20003800000 */
.L_x_3141:
[----:B------:R-:W-:Y:S01]  /*31a80*/  IMAD.MOV.U32 R13, RZ, RZ, R6 ;  /* 0x000000ffff0d7224 */ /* 0x000fe200078e0006 */
[----:B------:R-:W-:Y:S01]  /*31a90*/  MOV R12, 0x2 ;  /* 0x00000002000c7802 */ /* 0x000fe20000000f00 */
[----:B------:R-:W-:-:S07]  /*31aa0*/  IMAD.MOV.U32 R2, RZ, RZ, R14 ;  /* 0x000000ffff027224 */ /* 0x000fce00078e000e */
[----:B------:R-:W-:Y:S05]  /*31ab0*/  WARPSYNC.COLLECTIVE R15, `(.L_x_3142) ;  /* 0x000000000f087348 */ /* 0x000fea0003c00000 */
[----:B------:R0:W1:Y:S02]  /*31ac0*/  SHFL.IDX P6, R14, R13, R12, R11 ;  /* 0x0000000c0d0e7389 */ /* 0x00006400000c000b */
[----:B01----:R-:W-:Y:S01]  /*31ad0*/  ENDCOLLECTIVE ;  /* 0x000000000000791b */ /* 0x003fe20003800000 */
.L_x_3142:
        /* <DEDUP_REMOVED lines=13> */
.L_x_3143:
[----:B------:R-:W-:Y:S01]  /*31bb0*/  MOV R13, R6 ;  /* 0x00000006000d7202 */ /* 0x000fe20000000f00 */
[----:B------:R-:W-:Y:S02]  /*31bc0*/  IMAD.MOV.U32 R12, RZ, RZ, 0x3 ;  /* 0x00000003ff0c7424 */ /* 0x000fe400078e00ff */
[----:B------:R-:W-:-:S07]  /*31bd0*/  IMAD.MOV.U32 R2, RZ, RZ, R14 ;  /* 0x000000ffff027224 */ /* 0x000fce00078e000e */
[----:B------:R-:W-:Y:S05]  /*31be0*/  WARPSYNC.COLLECTIVE R15, `(.L_x_3144) ;  /* 0x000000000f087348 */ /* 0x000fea0003c00000 */
[----:B------:R0:W1:Y:S02]  /*31bf0*/  SHFL.IDX P6, R14, R13, R12, R11 ;  /* 0x0000000c0d0e7389 */ /* 0x00006400000c000b */
[----:B01----:R-:W-:Y:S01]  /*31c00*/  ENDCOLLECTIVE ;  /* 0x000000000000791b */ /* 0x003fe20003800000 */
.L_x_3144:
        /* <DEDUP_REMOVED lines=13> */
.L_x_3145:
[----:B------:R-:W-:Y:S02]  /*31ce0*/  IMAD.MOV.U32 R13, RZ, RZ, R8 ;  /* 0x000000ffff0d7224 */ /* 0x000fe400078e0008 */
[----:B------:R-:W-:Y:S02]  /*31cf0*/  IMAD.MOV.U32 R12, RZ, RZ, RZ ;  /* 0x000000ffff0c7224 */ /* 0x000fe400078e00ff */
[----:B------:R-:W-:-:S07]  /*31d00*/  IMAD.MOV.U32 R2, RZ, RZ, R14 ;  /* 0x000000ffff027224 */ /* 0x000fce00078e000e */
[----:B------:R-:W-:Y:S05]  /*31d10*/  WARPSYNC.COLLECTIVE R15, `(.L_x_3146) ;  /* 0x000000000f087348 */ /* 0x000fea0003c00000 */
[----:B------:R0:W1:Y:S02]  /*31d20*/  SHFL.IDX P6, R14, R13, R12, R11 ;  /* 0x0000000c0d0e7389 */ /* 0x00006400000c000b */
[----:B01----:R-:W-:Y:S01]  /*31d30*/  ENDCOLLECTIVE ;  /* 0x000000000000791b */ /* 0x003fe20003800000 */
.L_x_3146:
[----:B------:R-:W-:-:S04]  /*31d40*/  IADD3 R2, P0, R10, R2, RZ ;  /* 0x000000020a027210 */ /* 0x000fc80007f1e0ff */
[----:B------:R-:W-:-:S05]  /*31d50*/  IADD3.X R3, RZ, R9, RZ, P0, !PT ;  /* 0x00000009ff037210 */ /* 0x000fca00007fe4ff */
        /* <DEDUP_REMOVED lines=11> */
.L_x_3147:
[----:B------:R-:W-:Y:S01]  /*31e10*/  MOV R2, R14 ;  /* 0x0000000e00027202 */ /* 0x000fe20000000f00 */
[----:B------:R-:W-:Y:S06]  /*31e20*/  BRA `(.L_x_3148) ;  /* 0xffffff9400387947 */ /* 0x000fec000383ffff */
.L_x_2937:
[----:B--2---:R2:W3:Y:S02]  /*31e30*/  SYNCS.PHASECHK.TRANS64.TRYWAIT P0, [R3+URZ+0x29870], R0 ;  /* 0x02987000030075a7 */ /* 0x0044e4000800017f */
[----:B---3--:R-:W-:Y:S05]  /*31e40*/  @!P0 NANOSLEEP.SYNCS 0x989680 ;  /* 0x009896800000895d */ /* 0x008fea0003900000 */
[----:B------:R-:W3:Y:S02]  /*31e50*/  @!P0 SYNCS.PHASECHK.TRANS64 P0, [R3+URZ+0x29870], R0 ;  /* 0x02987000030085a7 */ /* 0x000ee4000800007f */
[----:B---3--:R-:W-:Y:S05]  /*31e60*/  @!P0 BRA `(.L_x_2937) ;  /* 0xfffffffc00f08947 */ /* 0x008fea000383ffff */
[----:B------:R-:W-:Y:S05]  /*31e70*/  BRA `(.L_x_3149) ;  /* 0xffffff9400a47947 */ /* 0x000fea000383ffff */
.L_x_2939:
[----:B--2---:R2:W3:Y:S02]  /*31e80*/  SYNCS.PHASECHK.TRANS64.TRYWAIT P0, [R3+URZ+0x29860], R0 ;  /* 0x02986000030075a7 */ /* 0x0044e4000800017f */
[----:B---3--:R-:W-:Y:S05]  /*31e90*/  @!P0 NANOSLEEP.SYNCS 0x989680 ;  /* 0x009896800000895d */ /* 0x008fea0003900000 */
[----:B------:R-:W3:Y:S02]  /*31ea0*/  @!P0 SYNCS.PHASECHK.TRANS64 P0, [R3+URZ+0x29860], R0 ;  /* 0x02986000030085a7 */ /* 0x000ee4000800007f */
[----:B---3--:R-:W-:Y:S05]  /*31eb0*/  @!P0 BRA `(.L_x_2939) ;  /* 0xfffffffc00f08947 */ /* 0x008fea000383ffff */
[----:B------:R-:W-:Y:S05]  /*31ec0*/  BRA `(.L_x_3150) ;  /* 0xffffff9400b47947 */ /* 0x000fea000383ffff */
.L_x_2947:
[----:B0-----:R0:W3:Y:S02]  /*31ed0*/  SYNCS.PHASECHK.TRANS64.TRYWAIT P1, [R17+URZ+0x29870], R0 ;  /* 0x02987000110075a7 */ /* 0x0010e4000802017f */
[----:B---3--:R-:W-:Y:S05]  /*31ee0*/  @!P1 NANOSLEEP.SYNCS 0x989680 ;  /* 0x009896800000995d */ /* 0x008fea0003900000 */
[----:B------:R-:W3:Y:S02]  /*31ef0*/  @!P1 SYNCS.PHASECHK.TRANS64 P1, [R17+URZ+0x29870], R0 ;  /* 0x02987000110095a7 */ /* 0x000ee4000802007f */
[----:B---3--:R-:W-:Y:S05]  /*31f00*/  @!P1 BRA `(.L_x_2947) ;  /* 0xfffffffc00f09947 */ /* 0x008fea000383ffff */
[----:B------:R-:W-:Y:S05]  /*31f10*/  BRA `(.L_x_3151) ;  /* 0xffffff9c00787947 */ /* 0x000fea000383ffff */
.L_x_2949:
[----:B0-----:R0:W3:Y:S02]  /*31f20*/  SYNCS.PHASECHK.TRANS64.TRYWAIT P1, [R17+URZ+0x29860], R0 ;  /* 0x02986000110075a7 */ /* 0x0010e4000802017f */
[----:B---3--:R-:W-:Y:S05]  /*31f30*/  @!P1 NANOSLEEP.SYNCS 0x989680 ;  /* 0x009896800000995d */ /* 0x008fea0003900000 */
[----:B------:R-:W3:Y:S02]  /*31f40*/  @!P1 SYNCS.PHASECHK.TRANS64 P1, [R17+URZ+0x29860], R0 ;  /* 0x02986000110095a7 */ /* 0x000ee4000802007f */
[----:B---3--:R-:W-:Y:S05]  /*31f50*/  @!P1 BRA `(.L_x_2949) ;  /* 0xfffffffc00f09947 */ /* 0x008fea000383ffff */
[----:B------:R-:W-:Y:S05]  /*31f60*/  BRA `(.L_x_3152) ;  /* 0xffffff9c00847947 */ /* 0x000fea000383ffff */
.L_x_2954:
        /* <DEDUP_REMOVED lines=8> */
.L_x_3154:
[----:B------:R-:W-:Y:S05]  /*31ff0*/  BSYNC B0 ;  /* 0x0000000000007941 */ /* 0x000fea0003800000 */
.L_x_3153:
[----:B------:R-:W-:Y:S01]  /*32000*/  IMAD.MOV.U32 R13, RZ, RZ, R16 ;  /* 0x000000ffff0d7224 */ /* 0x000fe200078e0010 */
[----:B------:R-:W-:Y:S01]  /*32010*/  MOV R0, R14 ;  /* 0x0000000e00007202 */ /* 0x000fe20000000f00 */
[----:B------:R-:W-:Y:S02]  /*32020*/  IMAD.MOV.U32 R12, RZ, RZ, 0x1 ;  /* 0x00000001ff0c7424 */ /* 0x000fe400078e00ff */
[----:B------:R-:W-:Y:S02]  /*32030*/  IMAD.MOV.U32 R11, RZ, RZ, 0x1f ;  /* 0x0000001fff0b7424 */ /* 0x000fe400078e00ff */
[----:B------:R-:W-:Y:S02]  /*32040*/  IMAD.MOV.U32 R15, RZ, RZ, -0x1 ;  /* 0xffffffffff0f7424 */ /* 0x000fe400078e00ff */
[----:B------:R-:W-:-:S07]  /*32050*/  IMAD.IADD R5, R19, 0x1, R7 ;  /* 0x0000000113057824 */ /* 0x000fce00078e0207 */
[----:B------:R-:W-:Y:S05]  /*32060*/  WARPSYNC.COLLECTIVE R15, `(.L_x_3155) ;  /* 0x000000000f087348 */ /* 0x000fea0003c00000 */
[----:B------:R0:W1:Y:S02]  /*32070*/  SHFL.IDX P6, R14, R13, R12, R11 ;  /* 0x0000000c0d0e7389 */ /* 0x00006400000c000b */
[----:B01----:R-:W-:Y:S01]  /*32080*/  ENDCOLLECTIVE ;  /* 0x000000000000791b */ /* 0x003fe20003800000 */
.L_x_3155:
[----:B------:R-:W-:Y:S02]  /*32090*/  ULDC UR4, c[0x0][0xc3c] ;  /* 0x00030f0000047ab9 */ /* 0x000fe40000000800 */
[----:B------:R-:W-:-:S13]  /*320a0*/  ISETP.GE.OR P1, PT, R5, UR4, !P0 ;  /* 0x0000000405007c0c */ /* 0x000fda000c726670 */
[----:B------:R-:W0:Y:S01]  /*320b0*/  @!P1 LDC.64 R2, c[0x0][0xc80] ;  /* 0x00032000ff029b82 */ /* 0x000e220000000a00 */
[----:B------:R-:W-:Y:S02]  /*320c0*/  MOV R11, RZ ;  /* 0x000000ff000b7202 */ /* 0x000fe40000000f00 */
[----:B------:R-:W-:Y:S01]  /*320d0*/  MOV R16, R14 ;  /* 0x0000000e00107202 */ /* 0x000fe20000000f00 */
        /* <DEDUP_REMOVED lines=13> */
.L_x_3156:
[----:B------:R-:W-:Y:S01]  /*321b0*/  IMAD.MOV.U32 R12, RZ, RZ, 0x2 ;  /* 0x00000002ff0c7424 */ /* 0x000fe200078e00ff */
[----:B------:R-:W-:-:S05]  /*321c0*/  SEL R5, R14, RZ, P1 ;  /* 0x000000ff0e057207 */ /* 0x000fca0000800000 */
[----:B------:R-:W-:-:S04]  /*321d0*/  IMAD.IADD R4, R2, 0x1, R5 ;  /* 0x0000000102047824 */ /* 0x000fc800078e0205 */
[----:B------:R-:W-:-:S07]  /*321e0*/  IMAD.MOV.U32 R13, RZ, RZ, R4 ;  /* 0x000000ffff0d7224 */ /* 0x000fce00078e0004 */
[----:B------:R-:W-:Y:S05]  /*321f0*/  WARPSYNC.COLLECTIVE R15, `(.L_x_3157) ;  /* 0x000000000f087348 */ /* 0x000fea0003c00000 */
[----:B------:R0:W1:Y:S02]  /*32200*/  SHFL.UP P6, R14, R13, R12, R11 ;  /* 0x0400000c0d0e7389 */ /* 0x00006400000c000b */
[----:B01----:R-:W-:Y:S01]  /*32210*/  ENDCOLLECTIVE ;  /* 0x000000000000791b */ /* 0x003fe20003800000 */
.L_x_3157:
[----:B------:R-:W-:Y:S01]  /*32220*/  IMAD.MOV.U32 R12, RZ, RZ, 0x4 ;  /* 0x00000004ff0c7424 */ /* 0x000fe200078e00ff */
[----:B------:R-:W-:-:S05]  /*32230*/  SEL R5, R14, RZ, P2 ;  /* 0x000000ff0e057207 */ /* 0x000fca0001000000 */
[----:B------:R-:W-:-:S05]  /*32240*/  IMAD.IADD R5, R4, 0x1, R5 ;  /* 0x0000000104057824 */ /* 0x000fca00078e0205 */
[----:B------:R-:W-:-:S07]  /*32250*/  MOV R13, R5 ;  /* 0x00000005000d7202 */ /* 0x000fce0000000f00 */
[----:B------:R-:W-:Y:S05]  /*32260*/  WARPSYNC.COLLECTIVE R15, `(.L_x_3158) ;  /* 0x000000000f087348 */ /* 0x000fea0003c00000 */
[----:B------:R0:W1:Y:S02]  /*32270*/  SHFL.UP P6, R14, R13, R12, R11 ;  /* 0x0400000c0d0e7389 */ /* 0x00006400000c000b */
[----:B01----:R-:W-:Y:S01]  /*32280*/  ENDCOLLECTIVE ;  /* 0x000000000000791b */ /* 0x003fe20003800000 */
.L_x_3158:
[----:B------:R-:W-:Y:S01]  /*32290*/  IMAD.MOV.U32 R12, RZ, RZ, 0x8 ;  /* 0x00000008ff0c7424 */ /* 0x000fe200078e00ff */
[----:B------:R-:W-:-:S05]  /*322a0*/  SEL R6, R14, RZ, P3 ;  /* 0x000000ff0e067207 */ /* 0x000fca0001800000 */
[----:B------:R-:W-:-:S04]  /*322b0*/  IMAD.IADD R6, R5, 0x1, R6 ;  /* 0x0000000105067824 */ /* 0x000fc800078e0206 */
[----:B------:R-:W-:-:S07]  /*322c0*/  IMAD.MOV.U32 R13, RZ, RZ, R6 ;  /* 0x000000ffff0d7224 */ /* 0x000fce00078e0006 */
[----:B------:R-:W-:Y:S05]  /*322d0*/  WARPSYNC.COLLECTIVE R15, `(.L_x_3159) ;  /* 0x000000000f087348 */ /* 0x000fea0003c00000 */
[----:B------:R0:W1:Y:S02]  /*322e0*/  SHFL.UP P6, R14, R13, R12, R11 ;  /* 0x0400000c0d0e7389 */ /* 0x00006400000c000b */
[----:B01----:R-:W-:Y:S01]  /*322f0*/  ENDCOLLECTIVE ;  /* 0x000000000000791b */ /* 0x003fe20003800000 */
.L_x_3159:
[----:B------:R-:W-:Y:S01]  /*32300*/  IMAD.MOV.U32 R12, RZ, RZ, 0x10 ;  /* 0x00000010ff0c7424 */ /* 0x000fe200078e00ff */
[----:B------:R-:W-:-:S04]  /*32310*/  SEL R3, R14, RZ, P4 ;  /* 0x000000ff0e037207 */ /* 0x000fc80002000000 */
[----:B------:R-:W-:-:S05]  /*32320*/  IADD3 R4, R6, R3, RZ ;  /* 0x0000000306047210 */ /* 0x000fca0007ffe0ff */
[----:B------:R-:W-:-:S07]  /*32330*/  IMAD.MOV.U32 R13, RZ, RZ, R4 ;  /* 0x000000ffff0d7224 */ /* 0x000fce00078e0004 */
[----:B------:R-:W-:Y:S05]  /*32340*/  WARPSYNC.COLLECTIVE R15, `(.L_x_3160) ;  /* 0x000000000f087348 */ /* 0x000fea0003c00000 */
[----:B------:R0:W1:Y:S02]  /*32350*/  SHFL.UP P6, R14, R13, R12, R11 ;  /* 0x0400000c0d0e7389 */ /* 0x00006400000c000b */
[----:B01----:R-:W-:Y:S01]  /*32360*/  ENDCOLLECTIVE ;  /* 0x000000000000791b */ /* 0x003fe20003800000 */
.L_x_3160:
[----:B------:R-:W-:Y:S01]  /*32370*/  MOV R12, 0x1f ;  /* 0x0000001f000c7802 */ /* 0x000fe20000000f00 */
[----:B------:R-:W-:Y:S01]  /*32380*/  IMAD.MOV.U32 R11, RZ, RZ, 0x1f ;  /* 0x0000001fff0b7424 */ /* 0x000fe200078e00ff */
[----:B------:R-:W-:-:S05]  /*32390*/  SEL R3, R14, RZ, P5 ;  /* 0x000000ff0e037207 */ /* 0x000fca0002800000 */
[----:B------:R-:W-:-:S04]  /*323a0*/  IMAD.IADD R3, R4, 0x1, R3 ;  /* 0x0000000104037824 */ /* 0x000fc800078e0203 */
[----:B------:R-:W-:-:S07]  /*323b0*/  IMAD.MOV.U32 R13, RZ, RZ, R3 ;  /* 0x000000ffff0d7224 */ /* 0x000fce00078e0003 */
[----:B------:R-:W-:Y:S05]  /*323c0*/  WARPSYNC.COLLECTIVE R15, `(.L_x_3161) ;  /* 0x000000000f087348 */ /* 0x000fea0003c00000 */
[----:B------:R0:W1:Y:S02]  /*323d0*/  SHFL.IDX P6, R14, R13, R12, R11 ;  /* 0x0000000c0d0e7389 */ /* 0x00006400000c000b */
[----:B01----:R-:W-:Y:S01]  /*323e0*/  ENDCOLLECTIVE ;  /* 0x000000000000791b */ /* 0x003fe20003800000 */
.L_x_3161:
[----:B------:R-:W-:Y:S05]  /*323f0*/  BRA `(.L_x_3162) ;  /* 0xffffffa000987947 */ /* 0x000fea000383ffff */
.L_x_2959:
[----:B------:R-:W-:Y:S01]  /*32400*/  BSSY B0, `(.L_x_3163) ;  /* 0x0000008000007945 */ /* 0x000fe20003800000 */
[----:B-----5:R-:W-:Y:S01]  /*32410*/  IMAD.MOV.U32 R13, RZ, RZ, R2 ;  /* 0x000000ffff0d7224 */ /* 0x020fe200078e0002 */
[----:B------:R-:W-:Y:S01]  /*32420*/  MOV R15, 0xffffffff ;  /* 0xffffffff000f7802 */ /* 0x000fe20000000f00 */
[----:B------:R-:W-:Y:S02]  /*32430*/  IMAD.MOV.U32 R12, RZ, RZ, 0x1 ;  /* 0x00000001ff0c7424 */ /* 0x000fe400078e00ff */
[----:B------:R-:W-:-:S07]  /*32440*/  IMAD.MOV.U32 R11, RZ, RZ, RZ ;  /* 0x000000ffff0b7224 */ /* 0x000fce00078e00ff */
[----:B012---:R-:W-:Y:S05]  /*32450*/  WARPSYNC.COLLECTIVE R15, `(.L_x_3164) ;  /* 0x000000000f087348 */ /* 0x007fea0003c00000 */
[----:B------:R3:W4:Y:S02]  /*32460*/  SHFL.UP P6, R14, R13, R12, R11 ;  /* 0x0400000c0d0e7389 */ /* 0x00072400000c000b */
[----:B01234-:R-:W-:Y:S01]  /*32470*/  ENDCOLLECTIVE ;  /* 0x000000000000791b */ /* 0x01ffe20003800000 */
.L_x_3164:
[----:B------:R-:W-:Y:S05]  /*32480*/  BSYNC B0 ;  /* 0x0000000000007941 */ /* 0x000fea0003800000 */
.L_x_3163:
        /* <DEDUP_REMOVED lines=8> */
.L_x_3165:
[----:B------:R-:W-:Y:S01]  /*32510*/  IMAD.MOV.U32 R12, RZ, RZ, 0x4 ;  /* 0x00000004ff0c7424 */ /* 0x000fe200078e00ff */
[----:B------:R-:W-:-:S04]  /*32520*/  SEL R14, R14, RZ, P2 ;  /* 0x000000ff0e0e7207 */ /* 0x000fc80001000000 */
[----:B------:R-:W-:-:S05]  /*32530*/  IADD3 R3, R13, R14, RZ ;  /* 0x0000000e0d037210 */ /* 0x000fca0007ffe0ff */
[----:B------:R-:W-:-:S07]  /*32540*/  IMAD.MOV.U32 R13, RZ, RZ, R3 ;  /* 0x000000ffff0d7224 */ /* 0x000fce00078e0003 */
[----:B------:R-:W-:Y:S05]  /*32550*/  WARPSYNC.COLLECTIVE R15, `(.L_x_3166) ;  /* 0x000000000f087348 */ /* 0x000fea0003c00000 */
[----:B------:R0:W1:Y:S02]  /*32560*/  SHFL.UP P6, R14, R13, R12, R11 ;  /* 0x0400000c0d0e7389 */ /* 0x00006400000c000b */
[----:B01----:R-:W-:Y:S01]  /*32570*/  ENDCOLLECTIVE ;  /* 0x000000000000791b */ /* 0x003fe20003800000 */
.L_x_3166:
[----:B------:R-:W-:Y:S02]  /*32580*/  MOV R12, 0x8 ;  /* 0x00000008000c7802 */ /* 0x000fe40000000f00 */
[----:B------:R-:W-:-:S05]  /*32590*/  SEL R4, R14, RZ, P3 ;  /* 0x000000ff0e047207 */ /* 0x000fca0001800000 */
[----:B------:R-:W-:-:S04]  /*325a0*/  IMAD.IADD R4, R3, 0x1, R4 ;  /* 0x0000000103047824 */ /* 0x000fc800078e0204 */
[----:B------:R-:W-:-:S07]  /*325b0*/  IMAD.MOV.U32 R13, RZ, RZ, R4 ;  /* 0x000000ffff0d7224 */ /* 0x000fce00078e0004 */
[----:B------:R-:W-:Y:S05]  /*325c0*/  WARPSYNC.COLLECTIVE R15, `(.L_x_3167) ;  /* 0x000000000f087348 */ /* 0x000fea0003c00000 */
[----:B------:R0:W1:Y:S02]  /*325d0*/  SHFL.UP P6, R14, R13, R12, R11 ;  /* 0x0400000c0d0e7389 */ /* 0x00006400000c000b */
[----:B01----:R-:W-:Y:S01]  /*325e0*/  ENDCOLLECTIVE ;  /* 0x000000000000791b */ /* 0x003fe20003800000 */
.L_x_3167:
[----:B------:R-:W-:Y:S01]  /*325f0*/  IMAD.MOV.U32 R12, RZ, RZ, 0x10 ;  /* 0x00000010ff0c7424 */ /* 0x000fe200078e00ff */
[----:B------:R-:W-:-:S05]  /*32600*/  SEL R5, R14, RZ, P4 ;  /* 0x000000ff0e057207 */ /* 0x000fca0002000000 */
[----:B------:R-:W-:-:S04]  /*32610*/  IMAD.IADD R5, R4, 0x1, R5 ;  /* 0x0000000104057824 */ /* 0x000fc800078e0205 */
[----:B------:R-:W-:-:S07]  /*32620*/  IMAD.MOV.U32 R13, RZ, RZ, R5 ;  /* 0x000000ffff0d7224 */ /* 0x000fce00078e0005 */
[----:B------:R-:W-:Y:S05]  /*32630*/  WARPSYNC.COLLECTIVE R15, `(.L_x_3168) ;  /* 0x000000000f087348 */ /* 0x000fea0003c00000 */
[----:B------:R0:W1:Y:S02]  /*32640*/  SHFL.UP P6, R14, R13, R12, R11 ;  /* 0x0400000c0d0e7389 */ /* 0x00006400000c000b */
[----:B01----:R-:W-:Y:S01]  /*32650*/  ENDCOLLECTIVE ;  /* 0x000000000000791b */ /* 0x003fe20003800000 */
.L_x_3168:
        /* <DEDUP_REMOVED lines=8> */
.L_x_3169:
[----:B------:R-:W-:Y:S05]  /*326e0*/  BRA `(.L_x_3170) ;  /* 0xffffffa000787947 */ /* 0x000fea000383ffff */
.L_x_2961:
[----:B------:R-:W-:Y:S01]  /*326f0*/  BSSY B0, `(.L_x_3171) ;  /* 0x0000006000007945 */ /* 0x000fe20003800000 */
[----:B------:R-:W-:Y:S01]  /*32700*/  PLOP3.LUT P6, PT, P6, PT, PT, 0x8, 0x0 ;  /* 0x000000000000781c */ /* 0x000fe200037ce170 */
[----:B------:R-:W-:-:S12]  /*32710*/  IMAD.MOV.U32 R15, RZ, RZ, -0x1 ;  /* 0xffffffffff0f7424 */ /* 0x000fd800078e00ff */
[----:B01----:R-:W-:Y:S05]  /*32720*/  WARPSYNC.COLLECTIVE R15, `(.L_x_3172) ;  /* 0x000000000f087348 */ /* 0x003fea0003c00000 */
[----:B------:R-:W-:Y:S01]  /*32730*/  VOTE.ANY R14, PT, P6 ;  /* 0x00000000000e7806 */ /* 0x000fe200030e0100 */
[----:B01----:R-:W-:Y:S06]  /*32740*/  ENDCOLLECTIVE ;  /* 0x000000000000791b */ /* 0x003fec0003800000 */
.L_x_3172:
[----:B------:R-:W-:Y:S05]  /*32750*/  BSYNC B0 ;  /* 0x0000000000007941 */ /* 0x000fea0003800000 */
.L_x_3171:
[----:B------:R-:W-:Y:S01]  /*32760*/  IMAD.MOV.U32 R5, RZ, RZ, R14 ;  /* 0x000000ffff057224 */ /* 0x000fe200078e000e */
[----:B------:R-:W-:Y:S01]  /*32770*/  MOV R13, R2 ;  /* 0x00000002000d7202 */ /* 0x000fe20000000f00 */
[----:B------:R-:W-:Y:S02]  /*32780*/  IMAD.MOV.U32 R11, RZ, RZ, 0x1f ;  /* 0x0000001fff0b7424 */ /* 0x000fe400078e00ff */
[----:B------:R-:W0:Y:S01]  /*32790*/  POPC R6, R5 ;  /* 0x0000000500067309 */ /* 0x000e220000000000 */
[----:B------:R-:W-:Y:S02]  /*327a0*/  IMAD.MOV.U32 R15, RZ, RZ, -0x1 ;  /* 0xffffffffff0f7424 */ /* 0x000fe400078e00ff */
[----:B0-----:R-:W-:-:S07]  /*327b0*/  IMAD.MOV.U32 R12, RZ, RZ, R6 ;  /* 0x000000ffff0c7224 */ /* 0x001fce00078e0006 */
[----:B------:R-:W-:Y:S05]  /*327c0*/  WARPSYNC.COLLECTIVE R15, `(.L_x_3173) ;  /* 0x000000000f087348 */ /* 0x000fea0003c00000 */
[----:B------:R0:W1:Y:S02]  /*327d0*/  SHFL.IDX P6, R14, R13, R12, R11 ;  /* 0x0000000c0d0e7389 */ /* 0x00006400000c000b */
[----:B01----:R-:W-:Y:S01]  /*327e0*/  ENDCOLLECTIVE ;  /* 0x000000000000791b */ /* 0x003fe20003800000 */
.L_x_3173:
[----:B------:R-:W-:Y:S01]  /*327f0*/  IMAD.MOV.U32 R17, RZ, RZ, R14 ;  /* 0x000000ffff117224 */ /* 0x000fe200078e000e */
[----:B------:R-:W-:Y:S06]  /*32800*/  BRA `(.L_x_3174) ;  /* 0xffffffa000687947 */ /* 0x000fec000383ffff */
.L_x_2963:
[----:B------:R-:W-:Y:S01]  /*32810*/  BSSY B0, `(.L_x_3175) ;  /* 0x0000007000007945 */ /* 0x000fe20003800000 */
[----:B------:R-:W-:Y:S01]  /*32820*/  MOV R13, R3 ;  /* 0x00000003000d7202 */ /* 0x000fe20000000f00 */
[----:B------:R-:W-:Y:S02]  /*32830*/  IMAD.MOV.U32 R11, RZ, RZ, 0x1f ;  /* 0x0000001fff0b7424 */ /* 0x000fe400078e00ff */
[----:B------:R-:W-:-:S07]  /*32840*/  IMAD.MOV.U32 R15, RZ, RZ, -0x1 ;  /* 0xffffffffff0f7424 */ /* 0x000fce00078e00ff */
[----:B012---:R-:W-:Y:S05]  /*32850*/  WARPSYNC.COLLECTIVE R15, `(.L_x_3176) ;  /* 0x000000000f087348 */ /* 0x007fea0003c00000 */
[----:B------:R3:W4:Y:S02]  /*32860*/  SHFL.IDX P6, R14, R13, R12, R11 ;  /* 0x0000000c0d0e7389 */ /* 0x00072400000c000b */
[----:B01234-:R-:W-:Y:S01]  /*32870*/  ENDCOLLECTIVE ;  /* 0x000000000000791b */ /* 0x01ffe20003800000 */
.L_x_3176:
[----:B------:R-:W-:Y:S05]  /*32880*/  BSYNC B0 ;  /* 0x0000000000007941 */ /* 0x000fea0003800000 */
.L_x_3175:
[----:B------:R-:W-:Y:S01]  /*32890*/  IMAD.MOV.U32 R5, RZ, RZ, R14 ;  /* 0x000000ffff057224 */ /* 0x000fe200078e000e */
[----:B------:R-:W-:Y:S06]  /*328a0*/  BRA `(.L_x_2962) ;  /* 0xffffffa0005c7947 */ /* 0x000fec000383ffff */
.L_x_2967:
[----:B0-----:R0:W1:Y:S02]  /*328b0*/  SYNCS.PHASECHK.TRANS64.TRYWAIT P0, [R4+URZ+0x29820], R0 ;  /* 0x02982000040075a7 */ /* 0x001064000800017f */
[----:B-1----:R-:W-:Y:S05]  /*328c0*/  @!P0 NANOSLEEP.SYNCS 0x989680 ;  /* 0x009896800000895d */ /* 0x002fea0003900000 */
[----:B------:R-:W1:Y:S02]  /*328d0*/  @!P0 SYNCS.PHASECHK.TRANS64 P0, [R4+URZ+0x29820], R0 ;  /* 0x02982000040085a7 */ /* 0x000e64000800007f */
[----:B-1----:R-:W-:Y:S05]  /*328e0*/  @!P0 BRA `(.L_x_2967) ;  /* 0xfffffffc00f08947 */ /* 0x002fea000383ffff */
[----:B------:R-:W-:Y:S05]  /*328f0*/  BRA `(.L_x_3177) ;  /* 0xffffffa400dc7947 */ /* 0x000fea000383ffff */
.L_x_2968:
[----:B------:R-:W1:Y:S01]  /*32900*/  S2R R2, SR_TID.X ;  /* 0x0000000000027919 */ /* 0x000e620000002100 */
[----:B------:R-:W-:Y:S01]  /*32910*/  BSSY B0, `(.L_x_3178) ;  /* 0x000000a000007945 */ /* 0x000fe20003800000 */
[----:B------:R-:W-:Y:S01]  /*32920*/  MOV R12, RZ ;  /* 0x000000ff000c7202 */ /* 0x000fe20000000f00 */
        /* <DEDUP_REMOVED lines=8> */
.L_x_3179:
[----:B------:R-:W-:Y:S05]  /*329b0*/  BSYNC B0 ;  /* 0x0000000000007941 */ /* 0x000fea0003800000 */
.L_x_3178:
[----:B------:R-:W-:Y:S05]  /*329c0*/  BRA `(.L_x_3180) ;  /* 0xffffffa400c47947 */ /* 0x000fea000383ffff */
.L_x_2969:
[----:B------:R-:W-:Y:S01]  /*329d0*/  BSSY B0, `(.L_x_3181) ;  /* 0x0000006000007945 */ /* 0x000fe20003800000 */
[----:B------:R-:W-:-:S07]  /*329e0*/  IMAD.MOV.U32 R15, RZ, RZ, -0x1 ;  /* 0xffffffffff0f7424 */ /* 0x000fce00078e00ff */
[----:B0-----:R-:W-:Y:S05]  /*329f0*/  WARPSYNC.COLLECTIVE R15, `(.L_x_3182) ;  /* 0x000000000f0c7348 */ /* 0x001fea0003c00000 */
[----:B------:R-:W-:Y:S02]  /*32a00*/  ELECT P6, UR62, PT ;  /* 0x00000000003e782f */ /* 0x000fe400038c0000 */
[----:B------:R-:W-:Y:S01]  /*32a10*/  MOV R14, UR62 ;  /* 0x0000003e000e7c02 */ /* 0x000fe20008000f00 */
[----:B0-----:R-:W-:Y:S10]  /*32a20*/  ENDCOLLECTIVE ;  /* 0x000000000000791b */ /* 0x001ff40003800000 */
.L_x_3182:
[----:B------:R-:W-:Y:S05]  /*32a30*/  BSYNC B0 ;  /* 0x0000000000007941 */ /* 0x000fea0003800000 */
.L_x_3181:
[----:B------:R-:W-:Y:S05]  /*32a40*/  BRA `(.L_x_3183) ;  /* 0xffffffa400b87947 */ /* 0x000fea000383ffff */
.L_x_2971:
[----:B0-----:R0:W1:Y:S02]  /*32a50*/  SYNCS.PHASECHK.TRANS64.TRYWAIT P1, [R5+URZ+0x29840], R0 ;  /* 0x02984000050075a7 */ /* 0x001064000802017f */
[----:B-1----:R-:W-:Y:S05]  /*32a60*/  @!P1 NANOSLEEP.SYNCS 0x989680 ;  /* 0x009896800000995d */ /* 0x002fea0003900000 */
[----:B------:R-:W1:Y:S02]  /*32a70*/  @!P1 SYNCS.PHASECHK.TRANS64 P1, [R5+URZ+0x29840], R0 ;  /* 0x02984000050095a7 */ /* 0x000e64000802007f */
[----:B-1----:R-:W-:Y:S05]  /*32a80*/  @!P1 BRA `(.L_x_2971) ;  /* 0xfffffffc00f09947 */ /* 0x002fea000383ffff */
[----:B------:R-:W-:Y:S05]  /*32a90*/  BRA `(.L_x_3184) ;  /* 0xffffffa400d87947 */ /* 0x000fea000383ffff */
.L_x_2973:
[----:B-1----:R1:W2:Y:S02]  /*32aa0*/  SYNCS.PHASECHK.TRANS64.TRYWAIT P1, [R23+URZ+0x29840], R2 ;  /* 0x02984002170075a7 */ /* 0x0022a4000802017f */
[----:B--2---:R-:W-:Y:S05]  /*32ab0*/  @!P1 NANOSLEEP.SYNCS 0x989680 ;  /* 0x009896800000995d */ /* 0x004fea0003900000 */
[----:B------:R-:W2:Y:S02]  /*32ac0*/  @!P1 SYNCS.PHASECHK.TRANS64 P1, [R23+URZ+0x29840], R2 ;  /* 0x02984002170095a7 */ /* 0x000ea4000802007f */
[----:B--2---:R-:W-:Y:S05]  /*32ad0*/  @!P1 BRA `(.L_x_2973) ;  /* 0xfffffffc00f09947 */ /* 0x004fea000383ffff */
[----:B------:R-:W-:Y:S05]  /*32ae0*/  BRA `(.L_x_3185) ;  /* 0xffffffa400e47947 */ /* 0x000fea000383ffff */
.L_x_2975:
[----:B--2---:R2:W3:Y:S02]  /*32af0*/  SYNCS.PHASECHK.TRANS64.TRYWAIT P1, [R5+URZ+0x29860], R0 ;  /* 0x02986000050075a7 */ /* 0x0044e4000802017f */
[----:B---3--:R-:W-:Y:S05]  /*32b00*/  @!P1 NANOSLEEP.SYNCS 0x989680 ;  /* 0x009896800000995d */ /* 0x008fea0003900000 */
[----:B------:R-:W3:Y:S02]  /*32b10*/  @!P1 SYNCS.PHASECHK.TRANS64 P1, [R5+URZ+0x29860], R0 ;  /* 0x02986000050095a7 */ /* 0x000ee4000802007f */
[----:B---3--:R-:W-:Y:S05]  /*32b20*/  @!P1 BRA `(.L_x_2975) ;  /* 0xfffffffc00f09947 */ /* 0x008fea000383ffff */
[----:B------:R-:W-:Y:S05]  /*32b30*/  BRA `(.L_x_3186) ;  /* 0xffffffa400e07947 */ /* 0x000fea000383ffff */
.L_x_2977:
[----:B---3--:R3:W4:Y:S02]  /*32b40*/  SYNCS.PHASECHK.TRANS64.TRYWAIT P1, [R23+URZ+0x29860], R2 ;  /* 0x02986002170075a7 */ /* 0x008724000802017f */
[----:B----4-:R-:W-:Y:S05]  /*32b50*/  @!P1 NANOSLEEP.SYNCS 0x989680 ;  /* 0x009896800000995d */ /* 0x010fea0003900000 */
[----:B------:R-:W4:Y:S02]  /*32b60*/  @!P1 SYNCS.PHASECHK.TRANS64 P1, [R23+URZ+0x29860], R2 ;  /* 0x02986002170095a7 */ /* 0x000f24000802007f */
[----:B----4-:R-:W-:Y:S05]  /*32b70*/  @!P1 BRA `(.L_x_2977) ;  /* 0xfffffffc00f09947 */ /* 0x010fea000383ffff */
[----:B------:R-:W-:Y:S05]  /*32b80*/  BRA `(.L_x_3187) ;  /* 0xffffffa400dc7947 */ /* 0x000fea000383ffff */
.L_x_2979:
[----:B----4-:R4:W0:Y:S02]  /*32b90*/  SYNCS.PHASECHK.TRANS64.TRYWAIT P1, [R5+URZ+0x29880], R0 ;  /* 0x02988000050075a7 */ /* 0x010824000802017f */
[----:B0-----:R-:W-:Y:S05]  /*32ba0*/  @!P1 NANOSLEEP.SYNCS 0x989680 ;  /* 0x009896800000995d */ /* 0x001fea0003900000 */
[----:B------:R-:W0:Y:S02]  /*32bb0*/  @!P1 SYNCS.PHASECHK.TRANS64 P1, [R5+URZ+0x29880], R0 ;  /* 0x02988000050095a7 */ /* 0x000e24000802007f */
[----:B0-----:R-:W-:Y:S05]  /*32bc0*/  @!P1 BRA `(.L_x_2979) ;  /* 0xfffffffc00f09947 */ /* 0x001fea000383ffff */
[----:B------:R-:W-:Y:S05]  /*32bd0*/  BRA `(.L_x_3188) ;  /* 0xffffffa400d87947 */ /* 0x000fea000383ffff */
.L_x_3189:
        /* <DEDUP_REMOVED lines=10> */
.L_x_3198:


//--------------------- .nv.global.init           --------------------------
	.section	.nv.global.init,"aw",@progbits
	.align	4
.nv.global.init:
	.type		_ZZN5flash28permute_output_fp8_VcolmajorIN4cute6TensorINS1_11ArrayEngineIN7cutlass10bfloat16_tELm64EEENS1_6LayoutINS1_5tupleIJNS8_IJNS1_1CILi2EEESA_NS9_ILi16EEEEEENS9_ILi1EEESD_EEENS8_IJNS8_IJSD_SA_NS9_ILi4EEEEEENS9_ILi0EEESH_EEEEEEEEEvRT_E9upper_map,@object
	.size		_ZZN5flash28permute_output_fp8_VcolmajorIN4cute6TensorINS1_11ArrayEngineIN7cutlass10bfloat16_tELm64EEENS1_6LayoutINS1_5tupleIJNS8_IJNS1_1CILi2EEESA_NS9_ILi16EEEEEENS9_ILi1EEESD_EEENS8_IJNS8_IJSD_SA_NS9_ILi4EEEEEENS9_ILi0EEESH_EEEEEEEEEvRT_E9upper_map,($str$23 - _ZZN5flash28permute_output_fp8_VcolmajorIN4cute6TensorINS1_11ArrayEngineIN7cutlass10bfloat16_tELm64EEENS1_6LayoutINS1_5tupleIJNS8_IJNS1_1CILi2EEESA_NS9_ILi16EEEEEENS9_ILi1EEESD_EEENS8_IJNS8_IJSD_SA_NS9_ILi4EEEEEENS9_ILi0EEESH_EEEEEEEEEvRT_E9upper_map)
_ZZN5flash28permute_output_fp8_VcolmajorIN4cute6TensorINS1_11ArrayEngineIN7cutlass10bfloat16_tELm64EEENS1_6LayoutINS1_5tupleIJNS8_IJNS1_1CILi2EEESA_NS9_ILi16EEEEEENS9_ILi1EEESD_EEENS8_IJNS8_IJSD_SA_NS9_ILi4EEEEEENS9_ILi0EEESH_EEEEEEEEEvRT_E9upper_map:
        /*0000*/ 	.byte	0x00, 0x00, 0x00, 0x00, 0x02, 0x00, 0x00, 0x00, 0x03, 0x00, 0x00, 0x00, 0x01, 0x00, 0x00, 0x00
	.type		$str$23,@object
	.size		$str$23,($str$24 - $str$23)
$str$23:
        /*0010*/ 	.byte	0x28, 0x61, 0x64, 0x64, 0x72, 0x65, 0x73, 0x73, 0x20, 0x26, 0x20, 0x6d, 0x61, 0x73, 0x6b, 0x29
        /*0020*/ 	.byte	0x20, 0x3d, 0x3d, 0x20, 0x30, 0x00
	.type		$str$24,@object
	.size		$str$24,(__unnamed_7 - $str$24)
$str$24:
        /*0026*/ 	.byte	0x2f, 0x74, 0x6d, 0x70, 0x2f, 0x6f, 0x73, 0x73, 0x5f, 0x6b, 0x65, 0x72, 0x6e, 0x65, 0x6c, 0x73
        /*0036*/ 	.byte	0x5f, 0x73, 0x72, 0x63, 0x2f, 0x66, 0x6c, 0x61, 0x73, 0x68, 0x5f, 0x61, 0x74, 0x74, 0x65, 0x6e
        /*0046*/ 	.byte	0x74, 0x69, 0x6f, 0x6e, 0x2f, 0x63, 0x73, 0x72, 0x63, 0x2f, 0x63, 0x75, 0x74, 0x6c, 0x61, 0x73
        /*0056*/ 	.byte	0x73, 0x2f, 0x69, 0x6e, 0x63, 0x6c, 0x75, 0x64, 0x65, 0x2f, 0x63, 0x75, 0x74, 0x65, 0x2f, 0x70
        /*0066*/ 	.byte	0x6f, 0x69, 0x6e, 0x74, 0x65, 0x72, 0x5f, 0x66, 0x6c, 0x61, 0x67, 0x67, 0x65, 0x64, 0x2e, 0x68
        /*0076*/ 	.byte	0x70, 0x70, 0x00
	.type		__unnamed_7,@object
	.size		__unnamed_7,(__unnamed_12 - __unnamed_7)
__unnamed_7:
        /* <DEDUP_REMOVED lines=24> */
        /*01f9*/ 	.byte	0x3e, 0x3e, 0x20, 0x26, 0x5d, 0x00
	.type		__unnamed_12,@object
	.size		__unnamed_12,(__unnamed_5 - __unnamed_12)
__unnamed_12:
        /* <DEDUP_REMOVED lines=25> */
	.type		__unnamed_5,@object
	.size		__unnamed_5,(__unnamed_10 - __unnamed_5)
__unnamed_5:
        /* <DEDUP_REMOVED lines=25> */
	.type		__unnamed_10,@object
	.size		__unnamed_10,(__unnamed_3 - __unnamed_10)
__unnamed_10:
        /* <DEDUP_REMOVED lines=29> */
        /*06db*/ 	.byte	0x5d, 0x00
	.type		__unnamed_3,@object
	.size		__unnamed_3,(__unnamed_9 - __unnamed_3)
__unnamed_3:
        /* <DEDUP_REMOVED lines=30> */
	.type		__unnamed_9,@object
	.size		__unnamed_9,(__unnamed_2 - __unnamed_9)
__unnamed_9:
        /* <DEDUP_REMOVED lines=30> */
	.type		__unnamed_2,@object
	.size		__unnamed_2,(__unnamed_11 - __unnamed_2)
__unnamed_2:
        /* <DEDUP_REMOVED lines=30> */
	.type		__unnamed_11,@object
	.size		__unnamed_11,(__unnamed_4 - __unnamed_11)
__unnamed_11:
        /* <DEDUP_REMOVED lines=30> */
	.type		__unnamed_4,@object
	.size		__unnamed_4,(__unnamed_6 - __unnamed_4)
__unnamed_4:
        /* <DEDUP_REMOVED lines=30> */
	.type		__unnamed_6,@object
	.size		__unnamed_6,(__unnamed_8 - __unnamed_6)
__unnamed_6:
        /* <DEDUP_REMOVED lines=29> */
        /*11c7*/ 	.byte	0x3e, 0x5d, 0x00
	.type		__unnamed_8,@object
	.size		__unnamed_8,(__unnamed_1 - __unnamed_8)
__unnamed_8:
        /* <DEDUP_REMOVED lines=30> */
	.type		__unnamed_1,@object
	.size		__unnamed_1,(.L_0 - __unnamed_1)
__unnamed_1:
        /* <DEDUP_REMOVED lines=29> */
        /*156e*/ 	.byte	0x3e, 0x20, 0x26, 0x5d, 0x00
.L_0:


//--------------------- .nv.shared._ZN7cutlass13device_kernelIN5flash11enable_sm90INS1_16FlashAttnFwdSm90INS1_25CollectiveMainloopFwdSm90ILi2EN4cute5tupleIJNS5_1CILi1EEES8_S8_EEENS6_IJNS7_ILi128EEENS7_ILi160EEENS7_ILi192EEEEEELi128ENS_12float_e4m3_tEfNS_4arch4Sm90ELb0ELb0ELb0ELb0ELb1ELb0ELb0ELb1ELb1ELb1ELb0ELb0EEENS1_21CollectiveEpilogueFwdINS6_IJSA_SA_SB_EEES9_NS_10bfloat16_tESG_Li256ELb0ELb1ELb0ELb1EEENS1_29StaticPersistentTileSchedulerILb0EEEEEEEEEvNT_6ParamsE --------------------------
	.section	.nv.shared._ZN7cutlass13device_kernelIN5flash11enable_sm90INS1_16FlashAttnFwdSm90INS1_25CollectiveMainloopFwdSm90ILi2EN4cute5tupleIJNS5_1CILi1EEES8_S8_EEENS6_IJNS7_ILi128EEENS7_ILi160EEENS7_ILi192EEEEEELi128ENS_12float_e4m3_tEfNS_4arch4Sm90ELb0ELb0ELb0ELb0ELb1ELb0ELb0ELb1ELb1ELb1ELb0ELb0EEENS1_21CollectiveEpilogueFwdINS6_IJSA_SA_SB_EEES9_NS_10bfloat16_tESG_Li256ELb0ELb1ELb0ELb1EEENS1_29StaticPersistentTileSchedulerILb0EEEEEEEEEvNT_6ParamsE,"aw",@nobits
	.sectionflags	@""
	.align	16
	.zero		1024


//--------------------- .nv.shared.reserved.0     --------------------------
	.section	.nv.shared.reserved.0,"aw",@nobits
	.weak		__nv_reservedSMEM_offset_0_alias
	.size		__nv_reservedSMEM_offset_0_alias, 0, 0
	.other		__nv_reservedSMEM_offset_0_alias,@"STO_CUDA_RESERVED_SHARED STV_DEFAULT"
__nv_reservedSMEM_offset_0_alias:
	.zero		0


//--------------------- .nv.global                --------------------------
	.section	.nv.global,"aw",@nobits
.nv.global:
	.type		_ZN73_INTERNAL_0d5b7bf9_37_flash_fwd_hdimdiff_e4m3_paged_sm90_cu_59c7631c_33514cute1_E,@object
	.size		_ZN73_INTERNAL_0d5b7bf9_37_flash_fwd_hdimdiff_e4m3_paged_sm90_cu_59c7631c_33514cute1_E,(_ZN73_INTERNAL_0d5b7bf9_37_flash_fwd_hdimdiff_e4m3_paged_sm90_cu_59c7631c_33514cuda3std3__45__cpo6cbeginE - _ZN73_INTERNAL_0d5b7bf9_37_flash_fwd_hdimdiff_e4m3_paged_sm90_cu_59c7631c_33514cute1_E)
_ZN73_INTERNAL_0d5b7bf9_37_flash_fwd_hdimdiff_e4m3_paged_sm90_cu_59c7631c_33514cute1_E:
	.zero		1
	.type		_ZN73_INTERNAL_0d5b7bf9_37_flash_fwd_hdimdiff_e4m3_paged_sm90_cu_59c7631c_33514cuda3std3__45__cpo6cbeginE,@object
	.size		_ZN73_INTERNAL_0d5b7bf9_37_flash_fwd_hdimdiff_e4m3_paged_sm90_cu_59c7631c_33514cuda3std3__45__cpo6cbeginE,(_ZN73_INTERNAL_0d5b7bf9_37_flash_fwd_hdimdiff_e4m3_paged_sm90_cu_59c7631c_33514cuda3std3__48in_placeE - _ZN73_INTERNAL_0d5b7bf9_37_flash_fwd_hdimdiff_e4m3_paged_sm90_cu_59c7631c_33514cuda3std3__45__cpo6cbeginE)
_ZN73_INTERNAL_0d5b7bf9_37_flash_fwd_hdimdiff_e4m3_paged_sm90_cu_59c7631c_33514cuda3std3__45__cpo6cbeginE:
	.zero		1
	.type		_ZN73_INTERNAL_0d5b7bf9_37_flash_fwd_hdimdiff_e4m3_paged_sm90_cu_59c7631c_33514cuda3std3__48in_placeE,@object
	.size		_ZN73_INTERNAL_0d5b7bf9_37_flash_fwd_hdimdiff_e4m3_paged_sm90_cu_59c7631c_33514cuda3std3__48in_placeE,(_ZN73_INTERNAL_0d5b7bf9_37_flash_fwd_hdimdiff_e4m3_paged_sm90_cu_59c7631c_33514cuda3std6ranges3__45__cpo9iter_moveE - _ZN73_INTERNAL_0d5b7bf9_37_flash_fwd_hdimdiff_e4m3_paged_sm90_cu_59c7631c_33514cuda3std3__48in_placeE)
_ZN73_INTERNAL_0d5b7bf9_37_flash_fwd_hdimdiff_e4m3_paged_sm90_cu_59c7631c_33514cuda3std3__48in_placeE:
	.zero		1
	.type		_ZN73_INTERNAL_0d5b7bf9_37_flash_fwd_hdimdiff_e4m3_paged_sm90_cu_59c7631c_33514cuda3std6ranges3__45__cpo9iter_moveE,@object
	.size		_ZN73_INTERNAL_0d5b7bf9_37_flash_fwd_hdimdiff_e4m3_paged_sm90_cu_59c7631c_33514cuda3std6ranges3__45__cpo9iter_moveE,(_ZN73_INTERNAL_0d5b7bf9_37_flash_fwd_hdimdiff_e4m3_paged_sm90_cu_59c7631c_33514cuda3std3__45__cpo5beginE - _ZN73_INTERNAL_0d5b7bf9_37_flash_fwd_hdimdiff_e4m3_paged_sm90_cu_59c7631c_33514cuda3std6ranges3__45__cpo9iter_moveE)
_ZN73_INTERNAL_0d5b7bf9_37_flash_fwd_hdimdiff_e4m3_paged_sm90_cu_59c7631c_33514cuda3std6ranges3__45__cpo9iter_moveE:
	.zero		1
	.type		_ZN73_INTERNAL_0d5b7bf9_37_flash_fwd_hdimdiff_e4m3_paged_sm90_cu_59c7631c_33514cuda3std3__45__cpo5beginE,@object
	.size		_ZN73_INTERNAL_0d5b7bf9_37_flash_fwd_hdimdiff_e4m3_paged_sm90_cu_59c7631c_33514cuda3std3__45__cpo5beginE,(_ZN73_INTERNAL_0d5b7bf9_37_flash_fwd_hdimdiff_e4m3_paged_sm90_cu_59c7631c_33514cuda3std3__475_GLOBAL__N__0d5b7bf9_37_flash_fwd_hdimdiff_e4m3_paged_sm90_cu_59c7631c_33516ignoreE - _ZN73_INTERNAL_0d5b7bf9_37_flash_fwd_hdimdiff_e4m3_paged_sm90_cu_59c7631c_33514cuda3std3__45__cpo5beginE)
_ZN73_INTERNAL_0d5b7bf9_37_flash_fwd_hdimdiff_e4m3_paged_sm90_cu_59c7631c_33514cuda3std3__45__cpo5beginE:
	.zero		1
	.type		_ZN73_INTERNAL_0d5b7bf9_37_flash_fwd_hdimdiff_e4m3_paged_sm90_cu_59c7631c_33514cuda3std3__475_GLOBAL__N__0d5b7bf9_37_flash_fwd_hdimdiff_e4m3_paged_sm90_cu_59c7631c_33516ignoreE,@object
	.size		_ZN73_INTERNAL_0d5b7bf9_37_flash_fwd_hdimdiff_e4m3_paged_sm90_cu_59c7631c_33514cuda3std3__475_GLOBAL__N__0d5b7bf9_37_flash_fwd_hdimdiff_e4m3_paged_sm90_cu_59c7631c_33516ignoreE,(_ZN73_INTERNAL_0d5b7bf9_37_flash_fwd_hdimdiff_e4m3_paged_sm90_cu_59c7631c_33514cute7productE - _ZN73_INTERNAL_0d5b7bf9_37_flash_fwd_hdimdiff_e4m3_paged_sm90_cu_59c7631c_33514cuda3std3__475_GLOBAL__N__0d5b7bf9_37_flash_fwd_hdimdiff_e4m3_paged_sm90_cu_59c7631c_33516ignoreE)
_ZN73_INTERNAL_0d5b7bf9_37_flash_fwd_hdimdiff_e4m3_paged_sm90_cu_59c7631c_33514cuda3std3__475_GLOBAL__N__0d5b7bf9_37_flash_fwd_hdimdiff_e4m3_paged_sm90_cu_59c7631c_33516ignoreE:
	.zero		1
	.type		_ZN73_INTERNAL_0d5b7bf9_37_flash_fwd_hdimdiff_e4m3_paged_sm90_cu_59c7631c_33514cute7productE,@object
	.size		_ZN73_INTERNAL_0d5b7bf9_37_flash_fwd_hdimdiff_e4m3_paged_sm90_cu_59c7631c_33514cute7productE,(_ZN73_INTERNAL_0d5b7bf9_37_flash_fwd_hdimdiff_e4m3_paged_sm90_cu_59c7631c_33514cuda3std3__45__cpo3endE - _ZN73_INTERNAL_0d5b7bf9_37_flash_fwd_hdimdiff_e4m3_paged_sm90_cu_59c7631c_33514cute7productE)
_ZN73_INTERNAL_0d5b7bf9_37_flash_fwd_hdimdiff_e4m3_paged_sm90_cu_59c7631c_33514cute7productE:
	.zero		1
	.type		_ZN73_INTERNAL_0d5b7bf9_37_flash_fwd_hdimdiff_e4m3_paged_sm90_cu_59c7631c_33514cuda3std3__45__cpo3endE,@object
	.size		_ZN73_INTERNAL_0d5b7bf9_37_flash_fwd_hdimdiff_e4m3_paged_sm90_cu_59c7631c_33514cuda3std3__45__cpo3endE,(_ZN73_INTERNAL_0d5b7bf9_37_flash_fwd_hdimdiff_e4m3_paged_sm90_cu_59c7631c_33514cuda3std3__419piecewise_constructE - _ZN73_INTERNAL_0d5b7bf9_37_flash_fwd_hdimdiff_e4m3_paged_sm90_cu_59c7631c_33514cuda3std3__45__cpo3endE)
_ZN73_INTERNAL_0d5b7bf9_37_flash_fwd_hdimdiff_e4m3_paged_sm90_cu_59c7631c_33514cuda3std3__45__cpo3endE:
	.zero		1
	.type		_ZN73_INTERNAL_0d5b7bf9_37_flash_fwd_hdimdiff_e4m3_paged_sm90_cu_59c7631c_33514cuda3std3__419piecewise_constructE,@object
	.size		_ZN73_INTERNAL_0d5b7bf9_37_flash_fwd_hdimdiff_e4m3_paged_sm90_cu_59c7631c_33514cuda3std3__419piecewise_constructE,(_ZN73_INTERNAL_0d5b7bf9_37_flash_fwd_hdimdiff_e4m3_paged_sm90_cu_59c7631c_33514cuda3std3__45__cpo4cendE - _ZN73_INTERNAL_0d5b7bf9_37_flash_fwd_hdimdiff_e4m3_paged_sm90_cu_59c7631c_33514cuda3std3__419piecewise_constructE)
_ZN73_INTERNAL_0d5b7bf9_37_flash_fwd_hdimdiff_e4m3_paged_sm90_cu_59c7631c_33514cuda3std3__419piecewise_constructE:
	.zero		1
	.type		_ZN73_INTERNAL_0d5b7bf9_37_flash_fwd_hdimdiff_e4m3_paged_sm90_cu_59c7631c_33514cuda3std3__45__cpo4cendE,@object
	.size		_ZN73_INTERNAL_0d5b7bf9_37_flash_fwd_hdimdiff_e4m3_paged_sm90_cu_59c7631c_33514cuda3std3__45__cpo4cendE,(_ZN73_INTERNAL_0d5b7bf9_37_flash_fwd_hdimdiff_e4m3_paged_sm90_cu_59c7631c_33514cuda3std6ranges3__45__cpo4swapE - _ZN73_INTERNAL_0d5b7bf9_37_flash_fwd_hdimdiff_e4m3_paged_sm90_cu_59c7631c_33514cuda3std3__45__cpo4cendE)
_ZN73_INTERNAL_0d5b7bf9_37_flash_fwd_hdimdiff_e4m3_paged_sm90_cu_59c7631c_33514cuda3std3__45__cpo4cendE:
	.zero		1
	.type		_ZN73_INTERNAL_0d5b7bf9_37_flash_fwd_hdimdiff_e4m3_paged_sm90_cu_59c7631c_33514cuda3std6ranges3__45__cpo4swapE,@object
	.size		_ZN73_INTERNAL_0d5b7bf9_37_flash_fwd_hdimdiff_e4m3_paged_sm90_cu_59c7631c_33514cuda3std6ranges3__45__cpo4swapE,(.L_20 - _ZN73_INTERNAL_0d5b7bf9_37_flash_fwd_hdimdiff_e4m3_paged_sm90_cu_59c7631c_33514cuda3std6ranges3__45__cpo4swapE)
_ZN73_INTERNAL_0d5b7bf9_37_flash_fwd_hdimdiff_e4m3_paged_sm90_cu_59c7631c_33514cuda3std6ranges3__45__cpo4swapE:
	.zero		1
.L_20:


//--------------------- .nv.shared._ZN7cutlass13device_kernelIN5flash11enable_sm90INS1_16FlashAttnFwdSm90INS1_25CollectiveMainloopFwdSm90ILi2EN4cute5tupleIJNS5_1CILi1EEES8_S8_EEENS6_IJNS7_ILi128EEENS7_ILi160EEENS7_ILi192EEEEEELi128ENS_12float_e4m3_tEfNS_4arch4Sm90ELb0ELb0ELb0ELb1ELb1ELb0ELb0ELb1ELb1ELb1ELb0ELb0EEENS1_21CollectiveEpilogueFwdINS6_IJSA_SA_SB_EEES9_NS_10bfloat16_tESG_Li256ELb1ELb1ELb0ELb1EEENS1_36VarlenDynamicPersistentTileSchedulerILi128ELi160ELi256ELi128ELb0ELb1ELb1ELb0ELb1ELb1EEEEEEEEEvNT_6ParamsE --------------------------
	.section	.nv.shared._ZN7cutlass13device_kernelIN5flash11enable_sm90INS1_16FlashAttnFwdSm90INS1_25CollectiveMainloopFwdSm90ILi2EN4cute5tupleIJNS5_1CILi1EEES8_S8_EEENS6_IJNS7_ILi128EEENS7_ILi160EEENS7_ILi192EEEEEELi128ENS_12float_e4m3_tEfNS_4arch4Sm90ELb0ELb0ELb0ELb1ELb1ELb0ELb0ELb1ELb1ELb1ELb0ELb0EEENS1_21CollectiveEpilogueFwdINS6_IJSA_SA_SB_EEES9_NS_10bfloat16_tESG_Li256ELb1ELb1ELb0ELb1EEENS1_36VarlenDynamicPersistentTileSchedulerILi128ELi160ELi256ELi128ELb0ELb1ELb1ELb0ELb1ELb1EEEEEEEEEvNT_6ParamsE,"aw",@nobits
	.sectionflags	@""
	.align	16
	.zero		1024


//--------------------- .nv.shared._ZN7cutlass13device_kernelIN5flash11enable_sm90INS1_16FlashAttnFwdSm90INS1_25CollectiveMainloopFwdSm90ILi2EN4cute5tupleIJNS5_1CILi1EEES8_S8_EEENS6_IJNS7_ILi128EEENS7_ILi160EEENS7_ILi192EEEEEELi128ENS_12float_e4m3_tEfNS_4arch4Sm90ELb0ELb0ELb0ELb1ELb1ELb1ELb0ELb1ELb1ELb1ELb0ELb0EEENS1_21CollectiveEpilogueFwdINS6_IJSA_SA_SB_EEES9_NS_10bfloat16_tESG_Li256ELb1ELb1ELb0ELb1EEENS1_36VarlenDynamicPersistentTileSchedulerILi128ELi160ELi256ELi128ELb0ELb1ELb1ELb0ELb1ELb1EEEEEEEEEvNT_6ParamsE --------------------------
	.section	.nv.shared._ZN7cutlass13device_kernelIN5flash11enable_sm90INS1_16FlashAttnFwdSm90INS1_25CollectiveMainloopFwdSm90ILi2EN4cute5tupleIJNS5_1CILi1EEES8_S8_EEENS6_IJNS7_ILi128EEENS7_ILi160EEENS7_ILi192EEEEEELi128ENS_12float_e4m3_tEfNS_4arch4Sm90ELb0ELb0ELb0ELb1ELb1ELb1ELb0ELb1ELb1ELb1ELb0ELb0EEENS1_21CollectiveEpilogueFwdINS6_IJSA_SA_SB_EEES9_NS_10bfloat16_tESG_Li256ELb1ELb1ELb0ELb1EEENS1_36VarlenDynamicPersistentTileSchedulerILi128ELi160ELi256ELi128ELb0ELb1ELb1ELb0ELb1ELb1EEEEEEEEEvNT_6ParamsE,"aw",@nobits
	.sectionflags	@""
	.align	16
	.zero		1024


//--------------------- .nv.shared._ZN7cutlass13device_kernelIN5flash11enable_sm90INS1_16FlashAttnFwdSm90INS1_25CollectiveMainloopFwdSm90ILi2EN4cute5tupleIJNS5_1CILi1EEES8_S8_EEENS6_IJNS7_ILi128EEESA_NS7_ILi192EEEEEELi128ENS_12float_e4m3_tEfNS_4arch4Sm90ELb0ELb1ELb0ELb0ELb1ELb0ELb0ELb1ELb1ELb1ELb0ELb0EEENS1_21CollectiveEpilogueFwdINS6_IJSA_SA_SA_EEES9_NS_10bfloat16_tESF_Li256ELb0ELb1ELb0ELb1EEENS1_30DynamicPersistentTileSchedulerILi256ELi128ELb0ELb1ELb1EEEEEEEEEvNT_6ParamsE --------------------------
	.section	.nv.shared._ZN7cutlass13device_kernelIN5flash11enable_sm90INS1_16FlashAttnFwdSm90INS1_25CollectiveMainloopFwdSm90ILi2EN4cute5tupleIJNS5_1CILi1EEES8_S8_EEENS6_IJNS7_ILi128EEESA_NS7_ILi192EEEEEELi128ENS_12float_e4m3_tEfNS_4arch4Sm90ELb0ELb1ELb0ELb0ELb1ELb0ELb0ELb1ELb1ELb1ELb0ELb0EEENS1_21CollectiveEpilogueFwdINS6_IJSA_SA_SA_EEES9_NS_10bfloat16_tESF_Li256ELb0ELb1ELb0ELb1EEENS1_30DynamicPersistentTileSchedulerILi256ELi128ELb0ELb1ELb1EEEEEEEEEvNT_6ParamsE,"aw",@nobits
	.sectionflags	@""
	.align	16
	.zero		1024


//--------------------- .nv.shared._ZN7cutlass13device_kernelIN5flash11enable_sm90INS1_16FlashAttnFwdSm90INS1_25CollectiveMainloopFwdSm90ILi2EN4cute5tupleIJNS5_1CILi1EEES8_S8_EEENS6_IJNS7_ILi128EEESA_NS7_ILi192EEEEEELi128ENS_12float_e4m3_tEfNS_4arch4Sm90ELb0ELb1ELb0ELb1ELb1ELb0ELb0ELb1ELb1ELb1ELb0ELb0EEENS1_21CollectiveEpilogueFwdINS6_IJSA_SA_SA_EEES9_NS_10bfloat16_tESF_Li256ELb1ELb1ELb0ELb1EEENS1_36VarlenDynamicPersistentTileSchedulerILi128ELi128ELi256ELi128ELb0ELb1ELb1ELb1ELb0ELb1EEEEEEEEEvNT_6ParamsE --------------------------
	.section	.nv.shared._ZN7cutlass13device_kernelIN5flash11enable_sm90INS1_16FlashAttnFwdSm90INS1_25CollectiveMainloopFwdSm90ILi2EN4cute5tupleIJNS5_1CILi1EEES8_S8_EEENS6_IJNS7_ILi128EEESA_NS7_ILi192EEEEEELi128ENS_12float_e4m3_tEfNS_4arch4Sm90ELb0ELb1ELb0ELb1ELb1ELb0ELb0ELb1ELb1ELb1ELb0ELb0EEENS1_21CollectiveEpilogueFwdINS6_IJSA_SA_SA_EEES9_NS_10bfloat16_tESF_Li256ELb1ELb1ELb0ELb1EEENS1_36VarlenDynamicPersistentTileSchedulerILi128ELi128ELi256ELi128ELb0ELb1ELb1ELb1ELb0ELb1EEEEEEEEEvNT_6ParamsE,"aw",@nobits
	.sectionflags	@""
	.align	16
	.zero		1024


//--------------------- .nv.shared._ZN7cutlass13device_kernelIN5flash11enable_sm90INS1_16FlashAttnFwdSm90INS1_25CollectiveMainloopFwdSm90ILi2EN4cute5tupleIJNS5_1CILi1EEES8_S8_EEENS6_IJNS7_ILi128EEESA_NS7_ILi192EEEEEELi128ENS_12float_e4m3_tEfNS_4arch4Sm90ELb0ELb1ELb0ELb1ELb1ELb1ELb0ELb1ELb1ELb1ELb0ELb0EEENS1_21CollectiveEpilogueFwdINS6_IJSA_SA_SA_EEES9_NS_10bfloat16_tESF_Li256ELb1ELb1ELb0ELb1EEENS1_36VarlenDynamicPersistentTileSchedulerILi128ELi128ELi256ELi128ELb0ELb1ELb1ELb1ELb0ELb1EEEEEEEEEvNT_6ParamsE --------------------------
	.section	.nv.shared._ZN7cutlass13device_kernelIN5flash11enable_sm90INS1_16FlashAttnFwdSm90INS1_25CollectiveMainloopFwdSm90ILi2EN4cute5tupleIJNS5_1CILi1EEES8_S8_EEENS6_IJNS7_ILi128EEESA_NS7_ILi192EEEEEELi128ENS_12float_e4m3_tEfNS_4arch4Sm90ELb0ELb1ELb0ELb1ELb1ELb1ELb0ELb1ELb1ELb1ELb0ELb0EEENS1_21CollectiveEpilogueFwdINS6_IJSA_SA_SA_EEES9_NS_10bfloat16_tESF_Li256ELb1ELb1ELb0ELb1EEENS1_36VarlenDynamicPersistentTileSchedulerILi128ELi128ELi256ELi128ELb0ELb1ELb1ELb1ELb0ELb1EEEEEEEEEvNT_6ParamsE,"aw",@nobits
	.sectionflags	@""
	.align	16
	.zero		1024


//--------------------- .nv.shared._ZN7cutlass13device_kernelIN5flash11enable_sm90INS1_16FlashAttnFwdSm90INS1_25CollectiveMainloopFwdSm90ILi2EN4cute5tupleIJNS5_1CILi1EEES8_S8_EEENS6_IJNS7_ILi128EEENS7_ILi160EEENS7_ILi192EEEEEELi128ENS_12float_e4m3_tEfNS_4arch4Sm90ELb1ELb0ELb0ELb0ELb1ELb0ELb0ELb1ELb1ELb1ELb0ELb0EEENS1_21CollectiveEpilogueFwdINS6_IJSA_SA_SB_EEES9_NS_10bfloat16_tESG_Li256ELb0ELb1ELb0ELb1EEENS1_30DynamicPersistentTileSchedulerILi256ELi128ELb0ELb1ELb1EEEEEEEEEvNT_6ParamsE --------------------------
	.section	.nv.shared._ZN7cutlass13device_kernelIN5flash11enable_sm90INS1_16FlashAttnFwdSm90INS1_25CollectiveMainloopFwdSm90ILi2EN4cute5tupleIJNS5_1CILi1EEES8_S8_EEENS6_IJNS7_ILi128EEENS7_ILi160EEENS7_ILi192EEEEEELi128ENS_12float_e4m3_tEfNS_4arch4Sm90ELb1ELb0ELb0ELb0ELb1ELb0ELb0ELb1ELb1ELb1ELb0ELb0EEENS1_21CollectiveEpilogueFwdINS6_IJSA_SA_SB_EEES9_NS_10bfloat16_tESG_Li256ELb0ELb1ELb0ELb1EEENS1_30DynamicPersistentTileSchedulerILi256ELi128ELb0ELb1ELb1EEEEEEEEEvNT_6ParamsE,"aw",@nobits
	.sectionflags	@""
	.align	16
	.zero		1024


//--------------------- .nv.shared._ZN7cutlass13device_kernelIN5flash11enable_sm90INS1_16FlashAttnFwdSm90INS1_25CollectiveMainloopFwdSm90ILi2EN4cute5tupleIJNS5_1CILi1EEES8_S8_EEENS6_IJNS7_ILi128EEENS7_ILi160EEENS7_ILi192EEEEEELi128ENS_12float_e4m3_tEfNS_4arch4Sm90ELb1ELb0ELb0ELb1ELb1ELb0ELb0ELb1ELb1ELb1ELb0ELb0EEENS1_21CollectiveEpilogueFwdINS6_IJSA_SA_SB_EEES9_NS_10bfloat16_tESG_Li256ELb1ELb1ELb0ELb1EEENS1_36VarlenDynamicPersistentTileSchedulerILi128ELi160ELi256ELi128ELb0ELb1ELb1ELb1ELb1ELb1EEEEEEEEEvNT_6ParamsE --------------------------
	.section	.nv.shared._ZN7cutlass13device_kernelIN5flash11enable_sm90INS1_16FlashAttnFwdSm90INS1_25CollectiveMainloopFwdSm90ILi2EN4cute5tupleIJNS5_1CILi1EEES8_S8_EEENS6_IJNS7_ILi128EEENS7_ILi160EEENS7_ILi192EEEEEELi128ENS_12float_e4m3_tEfNS_4arch4Sm90ELb1ELb0ELb0ELb1ELb1ELb0ELb0ELb1ELb1ELb1ELb0ELb0EEENS1_21CollectiveEpilogueFwdINS6_IJSA_SA_SB_EEES9_NS_10bfloat16_tESG_Li256ELb1ELb1ELb0ELb1EEENS1_36VarlenDynamicPersistentTileSchedulerILi128ELi160ELi256ELi128ELb0ELb1ELb1ELb1ELb1ELb1EEEEEEEEEvNT_6ParamsE,"aw",@nobits
	.sectionflags	@""
	.align	16
	.zero		1024


//--------------------- .nv.shared._ZN7cutlass13device_kernelIN5flash11enable_sm90INS1_16FlashAttnFwdSm90INS1_25CollectiveMainloopFwdSm90ILi2EN4cute5tupleIJNS5_1CILi1EEES8_S8_EEENS6_IJNS7_ILi128EEENS7_ILi160EEENS7_ILi192EEEEEELi128ENS_12float_e4m3_tEfNS_4arch4Sm90ELb1ELb0ELb0ELb1ELb1ELb1ELb0ELb1ELb1ELb1ELb0ELb0EEENS1_21CollectiveEpilogueFwdINS6_IJSA_SA_SB_EEES9_NS_10bfloat16_tESG_Li256ELb1ELb1ELb0ELb1EEENS1_36VarlenDynamicPersistentTileSchedulerILi128ELi160ELi256ELi128ELb0ELb1ELb1ELb1ELb1ELb1EEEEEEEEEvNT_6ParamsE --------------------------
	.section	.nv.shared._ZN7cutlass13device_kernelIN5flash11enable_sm90INS1_16FlashAttnFwdSm90INS1_25CollectiveMainloopFwdSm90ILi2EN4cute5tupleIJNS5_1CILi1EEES8_S8_EEENS6_IJNS7_ILi128EEENS7_ILi160EEENS7_ILi192EEEEEELi128ENS_12float_e4m3_tEfNS_4arch4Sm90ELb1ELb0ELb0ELb1ELb1ELb1ELb0ELb1ELb1ELb1ELb0ELb0EEENS1_21CollectiveEpilogueFwdINS6_IJSA_SA_SB_EEES9_NS_10bfloat16_tESG_Li256ELb1ELb1ELb0ELb1EEENS1_36VarlenDynamicPersistentTileSchedulerILi128ELi160ELi256ELi128ELb0ELb1ELb1ELb1ELb1ELb1EEEEEEEEEvNT_6ParamsE,"aw",@nobits
	.sectionflags	@""
	.align	16
	.zero		1024


//--------------------- .nv.constant0._ZN7cutlass13device_kernelIN5flash11enable_sm90INS1_16FlashAttnFwdSm90INS1_25CollectiveMainloopFwdSm90ILi2EN4cute5tupleIJNS5_1CILi1EEES8_S8_EEENS6_IJNS7_ILi128EEENS7_ILi160EEENS7_ILi192EEEEEELi128ENS_12float_e4m3_tEfNS_4arch4Sm90ELb0ELb0ELb0ELb0ELb1ELb0ELb0ELb1ELb1ELb1ELb0ELb0EEENS1_21CollectiveEpilogueFwdINS6_IJSA_SA_SB_EEES9_NS_10bfloat16_tESG_Li256ELb0ELb1ELb0ELb1EEENS1_29StaticPersistentTileSchedulerILb0EEEEEEEEEvNT_6ParamsE --------------------------
	.section	.nv.constant0._ZN7cutlass13device_kernelIN5flash11enable_sm90INS1_16FlashAttnFwdSm90INS1_25CollectiveMainloopFwdSm90ILi2EN4cute5tupleIJNS5_1CILi1EEES8_S8_EEENS6_IJNS7_ILi128EEENS7_ILi160EEENS7_ILi192EEEEEELi128ENS_12float_e4m3_tEfNS_4arch4Sm90ELb0ELb0ELb0ELb0ELb1ELb0ELb0ELb1ELb1ELb1ELb0ELb0EEENS1_21CollectiveEpilogueFwdINS6_IJSA_SA_SB_EEES9_NS_10bfloat16_tESG_Li256ELb0ELb1ELb0ELb1EEENS1_29StaticPersistentTileSchedulerILb0EEEEEEEEEvNT_6ParamsE,"a",@progbits
	.sectionflags	@""
	.align	4
.nv.constant0._ZN7cutlass13device_kernelIN5flash11enable_sm90INS1_16FlashAttnFwdSm90INS1_25CollectiveMainloopFwdSm90ILi2EN4cute5tupleIJNS5_1CILi1EEES8_S8_EEENS6_IJNS7_ILi128EEENS7_ILi160EEENS7_ILi192EEEEEELi128ENS_12float_e4m3_tEfNS_4arch4Sm90ELb0ELb0ELb0ELb0ELb1ELb0ELb0ELb1ELb1ELb1ELb0ELb0EEENS1_21CollectiveEpilogueFwdINS6_IJSA_SA_SB_EEES9_NS_10bfloat16_tESG_Li256ELb0ELb1ELb0ELb1EEENS1_29StaticPersistentTileSchedulerILb0EEEEEEEEEvNT_6ParamsE:
	.zero		3200


//--------------------- .nv.constant0._ZN7cutlass13device_kernelIN5flash11enable_sm90INS1_16FlashAttnFwdSm90INS1_25CollectiveMainloopFwdSm90ILi2EN4cute5tupleIJNS5_1CILi1EEES8_S8_EEENS6_IJNS7_ILi128EEENS7_ILi160EEENS7_ILi192EEEEEELi128ENS_12float_e4m3_tEfNS_4arch4Sm90ELb0ELb0ELb0ELb1ELb1ELb0ELb0ELb1ELb1ELb1ELb0ELb0EEENS1_21CollectiveEpilogueFwdINS6_IJSA_SA_SB_EEES9_NS_10bfloat16_tESG_Li256ELb1ELb1ELb0ELb1EEENS1_36VarlenDynamicPersistentTileSchedulerILi128ELi160ELi256ELi128ELb0ELb1ELb1ELb0ELb1ELb1EEEEEEEEEvNT_6ParamsE --------------------------
	.section	.nv.constant0._ZN7cutlass13device_kernelIN5flash11enable_sm90INS1_16FlashAttnFwdSm90INS1_25CollectiveMainloopFwdSm90ILi2EN4cute5tupleIJNS5_1CILi1EEES8_S8_EEENS6_IJNS7_ILi128EEENS7_ILi160EEENS7_ILi192EEEEEELi128ENS_12float_e4m3_tEfNS_4arch4Sm90ELb0ELb0ELb0ELb1ELb1ELb0ELb0ELb1ELb1ELb1ELb0ELb0EEENS1_21CollectiveEpilogueFwdINS6_IJSA_SA_SB_EEES9_NS_10bfloat16_tESG_Li256ELb1ELb1ELb0ELb1EEENS1_36VarlenDynamicPersistentTileSchedulerILi128ELi160ELi256ELi128ELb0ELb1ELb1ELb0ELb1ELb1EEEEEEEEEvNT_6ParamsE,"a",@progbits
	.sectionflags	@""
	.align	4
.nv.constant0._ZN7cutlass13device_kernelIN5flash11enable_sm90INS1_16FlashAttnFwdSm90INS1_25CollectiveMainloopFwdSm90ILi2EN4cute5tupleIJNS5_1CILi1EEES8_S8_EEENS6_IJNS7_ILi128EEENS7_ILi160EEENS7_ILi192EEEEEELi128ENS_12float_e4m3_tEfNS_4arch4Sm90ELb0ELb0ELb0ELb1ELb1ELb0ELb0ELb1ELb1ELb1ELb0ELb0EEENS1_21CollectiveEpilogueFwdINS6_IJSA_SA_SB_EEES9_NS_10bfloat16_tESG_Li256ELb1ELb1ELb0ELb1EEENS1_36VarlenDynamicPersistentTileSchedulerILi128ELi160ELi256ELi128ELb0ELb1ELb1ELb0ELb1ELb1EEEEEEEEEvNT_6ParamsE:
	.zero		3328


//--------------------- .nv.constant0._ZN7cutlass13device_kernelIN5flash11enable_sm90INS1_16FlashAttnFwdSm90INS1_25CollectiveMainloopFwdSm90ILi2EN4cute5tupleIJNS5_1CILi1EEES8_S8_EEENS6_IJNS7_ILi128EEENS7_ILi160EEENS7_ILi192EEEEEELi128ENS_12float_e4m3_tEfNS_4arch4Sm90ELb0ELb0ELb0ELb1ELb1ELb1ELb0ELb1ELb1ELb1ELb0ELb0EEENS1_21CollectiveEpilogueFwdINS6_IJSA_SA_SB_EEES9_NS_10bfloat16_tESG_Li256ELb1ELb1ELb0ELb1EEENS1_36VarlenDynamicPersistentTileSchedulerILi128ELi160ELi256ELi128ELb0ELb1ELb1ELb0ELb1ELb1EEEEEEEEEvNT_6ParamsE --------------------------
	.section	.nv.constant0._ZN7cutlass13device_kernelIN5flash11enable_sm90INS1_16FlashAttnFwdSm90INS1_25CollectiveMainloopFwdSm90ILi2EN4cute5tupleIJNS5_1CILi1EEES8_S8_EEENS6_IJNS7_ILi128EEENS7_ILi160EEENS7_ILi192EEEEEELi128ENS_12float_e4m3_tEfNS_4arch4Sm90ELb0ELb0ELb0ELb1ELb1ELb1ELb0ELb1ELb1ELb1ELb0ELb0EEENS1_21CollectiveEpilogueFwdINS6_IJSA_SA_SB_EEES9_NS_10bfloat16_tESG_Li256ELb1ELb1ELb0ELb1EEENS1_36VarlenDynamicPersistentTileSchedulerILi128ELi160ELi256ELi128ELb0ELb1ELb1ELb0ELb1ELb1EEEEEEEEEvNT_6ParamsE,"a",@progbits
	.sectionflags	@""
	.align	4
.nv.constant0._ZN7cutlass13device_kernelIN5flash11enable_sm90INS1_16FlashAttnFwdSm90INS1_25CollectiveMainloopFwdSm90ILi2EN4cute5tupleIJNS5_1CILi1EEES8_S8_EEENS6_IJNS7_ILi128EEENS7_ILi160EEENS7_ILi192EEEEEELi128ENS_12float_e4m3_tEfNS_4arch4Sm90ELb0ELb0ELb0ELb1ELb1ELb1ELb0ELb1ELb1ELb1ELb0ELb0EEENS1_21CollectiveEpilogueFwdINS6_IJSA_SA_SB_EEES9_NS_10bfloat16_tESG_Li256ELb1ELb1ELb0ELb1EEENS1_36VarlenDynamicPersistentTileSchedulerILi128ELi160ELi256ELi128ELb0ELb1ELb1ELb0ELb1ELb1EEEEEEEEEvNT_6ParamsE:
	.zero		3328


//--------------------- .nv.constant0._ZN7cutlass13device_kernelIN5flash11enable_sm90INS1_16FlashAttnFwdSm90INS1_25CollectiveMainloopFwdSm90ILi2EN4cute5tupleIJNS5_1CILi1EEES8_S8_EEENS6_IJNS7_ILi128EEESA_NS7_ILi192EEEEEELi128ENS_12float_e4m3_tEfNS_4arch4Sm90ELb0ELb1ELb0ELb0ELb1ELb0ELb0ELb1ELb1ELb1ELb0ELb0EEENS1_21CollectiveEpilogueFwdINS6_IJSA_SA_SA_EEES9_NS_10bfloat16_tESF_Li256ELb0ELb1ELb0ELb1EEENS1_30DynamicPersistentTileSchedulerILi256ELi128ELb0ELb1ELb1EEEEEEEEEvNT_6ParamsE --------------------------
	.section	.nv.constant0._ZN7cutlass13device_kernelIN5flash11enable_sm90INS1_16FlashAttnFwdSm90INS1_25CollectiveMainloopFwdSm90ILi2EN4cute5tupleIJNS5_1CILi1EEES8_S8_EEENS6_IJNS7_ILi128EEESA_NS7_ILi192EEEEEELi128ENS_12float_e4m3_tEfNS_4arch4Sm90ELb0ELb1ELb0ELb0ELb1ELb0ELb0ELb1ELb1ELb1ELb0ELb0EEENS1_21CollectiveEpilogueFwdINS6_IJSA_SA_SA_EEES9_NS_10bfloat16_tESF_Li256ELb0ELb1ELb0ELb1EEENS1_30DynamicPersistentTileSchedulerILi256ELi128ELb0ELb1ELb1EEEEEEEEEvNT_6ParamsE,"a",@progbits
	.sectionflags	@""
	.align	4
.nv.constant0._ZN7cutlass13device_kernelIN5flash11enable_sm90INS1_16FlashAttnFwdSm90INS1_25CollectiveMainloopFwdSm90ILi2EN4cute5tupleIJNS5_1CILi1EEES8_S8_EEENS6_IJNS7_ILi128EEESA_NS7_ILi192EEEEEELi128ENS_12float_e4m3_tEfNS_4arch4Sm90ELb0ELb1ELb0ELb0ELb1ELb0ELb0ELb1ELb1ELb1ELb0ELb0EEENS1_21CollectiveEpilogueFwdINS6_IJSA_SA_SA_EEES9_NS_10bfloat16_tESF_Li256ELb0ELb1ELb0ELb1EEENS1_30DynamicPersistentTileSchedulerILi256ELi128ELb0ELb1ELb1EEEEEEEEEvNT_6ParamsE:
	.zero		3328


//--------------------- .nv.constant0._ZN7cutlass13device_kernelIN5flash11enable_sm90INS1_16FlashAttnFwdSm90INS1_25CollectiveMainloopFwdSm90ILi2EN4cute5tupleIJNS5_1CILi1EEES8_S8_EEENS6_IJNS7_ILi128EEESA_NS7_ILi192EEEEEELi128ENS_12float_e4m3_tEfNS_4arch4Sm90ELb0ELb1ELb0ELb1ELb1ELb0ELb0ELb1ELb1ELb1ELb0ELb0EEENS1_21CollectiveEpilogueFwdINS6_IJSA_SA_SA_EEES9_NS_10bfloat16_tESF_Li256ELb1ELb1ELb0ELb1EEENS1_36VarlenDynamicPersistentTileSchedulerILi128ELi128ELi256ELi128ELb0ELb1ELb1ELb1ELb0ELb1EEEEEEEEEvNT_6ParamsE --------------------------
	.section	.nv.constant0._ZN7cutlass13device_kernelIN5flash11enable_sm90INS1_16FlashAttnFwdSm90INS1_25CollectiveMainloopFwdSm90ILi2EN4cute5tupleIJNS5_1CILi1EEES8_S8_EEENS6_IJNS7_ILi128EEESA_NS7_ILi192EEEEEELi128ENS_12float_e4m3_tEfNS_4arch4Sm90ELb0ELb1ELb0ELb1ELb1ELb0ELb0ELb1ELb1ELb1ELb0ELb0EEENS1_21CollectiveEpilogueFwdINS6_IJSA_SA_SA_EEES9_NS_10bfloat16_tESF_Li256ELb1ELb1ELb0ELb1EEENS1_36VarlenDynamicPersistentTileSchedulerILi128ELi128ELi256ELi128ELb0ELb1ELb1ELb1ELb0ELb1EEEEEEEEEvNT_6ParamsE,"a",@progbits
	.sectionflags	@""
	.align	4
.nv.constant0._ZN7cutlass13device_kernelIN5flash11enable_sm90INS1_16FlashAttnFwdSm90INS1_25CollectiveMainloopFwdSm90ILi2EN4cute5tupleIJNS5_1CILi1EEES8_S8_EEENS6_IJNS7_ILi128EEESA_NS7_ILi192EEEEEELi128ENS_12float_e4m3_tEfNS_4arch4Sm90ELb0ELb1ELb0ELb1ELb1ELb0ELb0ELb1ELb1ELb1ELb0ELb0EEENS1_21CollectiveEpilogueFwdINS6_IJSA_SA_SA_EEES9_NS_10bfloat16_tESF_Li256ELb1ELb1ELb0ELb1EEENS1_36VarlenDynamicPersistentTileSchedulerILi128ELi128ELi256ELi128ELb0ELb1ELb1ELb1ELb0ELb1EEEEEEEEEvNT_6ParamsE:
	.zero		3328


//--------------------- .nv.constant0._ZN7cutlass13device_kernelIN5flash11enable_sm90INS1_16FlashAttnFwdSm90INS1_25CollectiveMainloopFwdSm90ILi2EN4cute5tupleIJNS5_1CILi1EEES8_S8_EEENS6_IJNS7_ILi128EEESA_NS7_ILi192EEEEEELi128ENS_12float_e4m3_tEfNS_4arch4Sm90ELb0ELb1ELb0ELb1ELb1ELb1ELb0ELb1ELb1ELb1ELb0ELb0EEENS1_21CollectiveEpilogueFwdINS6_IJSA_SA_SA_EEES9_NS_10bfloat16_tESF_Li256ELb1ELb1ELb0ELb1EEENS1_36VarlenDynamicPersistentTileSchedulerILi128ELi128ELi256ELi128ELb0ELb1ELb1ELb1ELb0ELb1EEEEEEEEEvNT_6ParamsE --------------------------
	.section	.nv.constant0._ZN7cutlass13device_kernelIN5flash11enable_sm90INS1_16FlashAttnFwdSm90INS1_25CollectiveMainloopFwdSm90ILi2EN4cute5tupleIJNS5_1CILi1EEES8_S8_EEENS6_IJNS7_ILi128EEESA_NS7_ILi192EEEEEELi128ENS_12float_e4m3_tEfNS_4arch4Sm90ELb0ELb1ELb0ELb1ELb1ELb1ELb0ELb1ELb1ELb1ELb0ELb0EEENS1_21CollectiveEpilogueFwdINS6_IJSA_SA_SA_EEES9_NS_10bfloat16_tESF_Li256ELb1ELb1ELb0ELb1EEENS1_36VarlenDynamicPersistentTileSchedulerILi128ELi128ELi256ELi128ELb0ELb1ELb1ELb1ELb0ELb1EEEEEEEEEvNT_6ParamsE,"a",@progbits
	.sectionflags	@""
	.align	4
.nv.constant0._ZN7cutlass13device_kernelIN5flash11enable_sm90INS1_16FlashAttnFwdSm90INS1_25CollectiveMainloopFwdSm90ILi2EN4cute5tupleIJNS5_1CILi1EEES8_S8_EEENS6_IJNS7_ILi128EEESA_NS7_ILi192EEEEEELi128ENS_12float_e4m3_tEfNS_4arch4Sm90ELb0ELb1ELb0ELb1ELb1ELb1ELb0ELb1ELb1ELb1ELb0ELb0EEENS1_21CollectiveEpilogueFwdINS6_IJSA_SA_SA_EEES9_NS_10bfloat16_tESF_Li256ELb1ELb1ELb0ELb1EEENS1_36VarlenDynamicPersistentTileSchedulerILi128ELi128ELi256ELi128ELb0ELb1ELb1ELb1ELb0ELb1EEEEEEEEEvNT_6ParamsE:
	.zero		3328


//--------------------- .nv.constant0._ZN7cutlass13device_kernelIN5flash11enable_sm90INS1_16FlashAttnFwdSm90INS1_25CollectiveMainloopFwdSm90ILi2EN4cute5tupleIJNS5_1CILi1EEES8_S8_EEENS6_IJNS7_ILi128EEENS7_ILi160EEENS7_ILi192EEEEEELi128ENS_12float_e4m3_tEfNS_4arch4Sm90ELb1ELb0ELb0ELb0ELb1ELb0ELb0ELb1ELb1ELb1ELb0ELb0EEENS1_21CollectiveEpilogueFwdINS6_IJSA_SA_SB_EEES9_NS_10bfloat16_tESG_Li256ELb0ELb1ELb0ELb1EEENS1_30DynamicPersistentTileSchedulerILi256ELi128ELb0ELb1ELb1EEEEEEEEEvNT_6ParamsE --------------------------
	.section	.nv.constant0._ZN7cutlass13device_kernelIN5flash11enable_sm90INS1_16FlashAttnFwdSm90INS1_25CollectiveMainloopFwdSm90ILi2EN4cute5tupleIJNS5_1CILi1EEES8_S8_EEENS6_IJNS7_ILi128EEENS7_ILi160EEENS7_ILi192EEEEEELi128ENS_12float_e4m3_tEfNS_4arch4Sm90ELb1ELb0ELb0ELb0ELb1ELb0ELb0ELb1ELb1ELb1ELb0ELb0EEENS1_21CollectiveEpilogueFwdINS6_IJSA_SA_SB_EEES9_NS_10bfloat16_tESG_Li256ELb0ELb1ELb0ELb1EEENS1_30DynamicPersistentTileSchedulerILi256ELi128ELb0ELb1ELb1EEEEEEEEEvNT_6ParamsE,"a",@progbits
	.sectionflags	@""
	.align	4
.nv.constant0._ZN7cutlass13device_kernelIN5flash11enable_sm90INS1_16FlashAttnFwdSm90INS1_25CollectiveMainloopFwdSm90ILi2EN4cute5tupleIJNS5_1CILi1EEES8_S8_EEENS6_IJNS7_ILi128EEENS7_ILi160EEENS7_ILi192EEEEEELi128ENS_12float_e4m3_tEfNS_4arch4Sm90ELb1ELb0ELb0ELb0ELb1ELb0ELb0ELb1ELb1ELb1ELb0ELb0EEENS1_21CollectiveEpilogueFwdINS6_IJSA_SA_SB_EEES9_NS_10bfloat16_tESG_Li256ELb0ELb1ELb0ELb1EEENS1_30DynamicPersistentTileSchedulerILi256ELi128ELb0ELb1ELb1EEEEEEEEEvNT_6ParamsE:
	.zero		3328


//--------------------- .nv.constant0._ZN7cutlass13device_kernelIN5flash11enable_sm90INS1_16FlashAttnFwdSm90INS1_25CollectiveMainloopFwdSm90ILi2EN4cute5tupleIJNS5_1CILi1EEES8_S8_EEENS6_IJNS7_ILi128EEENS7_ILi160EEENS7_ILi192EEEEEELi128ENS_12float_e4m3_tEfNS_4arch4Sm90ELb1ELb0ELb0ELb1ELb1ELb0ELb0ELb1ELb1ELb1ELb0ELb0EEENS1_21CollectiveEpilogueFwdINS6_IJSA_SA_SB_EEES9_NS_10bfloat16_tESG_Li256ELb1ELb1ELb0ELb1EEENS1_36VarlenDynamicPersistentTileSchedulerILi128ELi160ELi256ELi128ELb0ELb1ELb1ELb1ELb1ELb1EEEEEEEEEvNT_6ParamsE --------------------------
	.section	.nv.constant0._ZN7cutlass13device_kernelIN5flash11enable_sm90INS1_16FlashAttnFwdSm90INS1_25CollectiveMainloopFwdSm90ILi2EN4cute5tupleIJNS5_1CILi1EEES8_S8_EEENS6_IJNS7_ILi128EEENS7_ILi160EEENS7_ILi192EEEEEELi128ENS_12float_e4m3_tEfNS_4arch4Sm90ELb1ELb0ELb0ELb1ELb1ELb0ELb0ELb1ELb1ELb1ELb0ELb0EEENS1_21CollectiveEpilogueFwdINS6_IJSA_SA_SB_EEES9_NS_10bfloat16_tESG_Li256ELb1ELb1ELb0ELb1EEENS1_36VarlenDynamicPersistentTileSchedulerILi128ELi160ELi256ELi128ELb0ELb1ELb1ELb1ELb1ELb1EEEEEEEEEvNT_6ParamsE,"a",@progbits
	.sectionflags	@""
	.align	4
.nv.constant0._ZN7cutlass13device_kernelIN5flash11enable_sm90INS1_16FlashAttnFwdSm90INS1_25CollectiveMainloopFwdSm90ILi2EN4cute5tupleIJNS5_1CILi1EEES8_S8_EEENS6_IJNS7_ILi128EEENS7_ILi160EEENS7_ILi192EEEEEELi128ENS_12float_e4m3_tEfNS_4arch4Sm90ELb1ELb0ELb0ELb1ELb1ELb0ELb0ELb1ELb1ELb1ELb0ELb0EEENS1_21CollectiveEpilogueFwdINS6_IJSA_SA_SB_EEES9_NS_10bfloat16_tESG_Li256ELb1ELb1ELb0ELb1EEENS1_36VarlenDynamicPersistentTileSchedulerILi128ELi160ELi256ELi128ELb0ELb1ELb1ELb1ELb1ELb1EEEEEEEEEvNT_6ParamsE:
	.zero		3328


//--------------------- .nv.constant0._ZN7cutlass13device_kernelIN5flash11enable_sm90INS1_16FlashAttnFwdSm90INS1_25CollectiveMainloopFwdSm90ILi2EN4cute5tupleIJNS5_1CILi1EEES8_S8_EEENS6_IJNS7_ILi128EEENS7_ILi160EEENS7_ILi192EEEEEELi128ENS_12float_e4m3_tEfNS_4arch4Sm90ELb1ELb0ELb0ELb1ELb1ELb1ELb0ELb1ELb1ELb1ELb0ELb0EEENS1_21CollectiveEpilogueFwdINS6_IJSA_SA_SB_EEES9_NS_10bfloat16_tESG_Li256ELb1ELb1ELb0ELb1EEENS1_36VarlenDynamicPersistentTileSchedulerILi128ELi160ELi256ELi128ELb0ELb1ELb1ELb1ELb1ELb1EEEEEEEEEvNT_6ParamsE --------------------------
	.section	.nv.constant0._ZN7cutlass13device_kernelIN5flash11enable_sm90INS1_16FlashAttnFwdSm90INS1_25CollectiveMainloopFwdSm90ILi2EN4cute5tupleIJNS5_1CILi1EEES8_S8_EEENS6_IJNS7_ILi128EEENS7_ILi160EEENS7_ILi192EEEEEELi128ENS_12float_e4m3_tEfNS_4arch4Sm90ELb1ELb0ELb0ELb1ELb1ELb1ELb0ELb1ELb1ELb1ELb0ELb0EEENS1_21CollectiveEpilogueFwdINS6_IJSA_SA_SB_EEES9_NS_10bfloat16_tESG_Li256ELb1ELb1ELb0ELb1EEENS1_36VarlenDynamicPersistentTileSchedulerILi128ELi160ELi256ELi128ELb0ELb1ELb1ELb1ELb1ELb1EEEEEEEEEvNT_6ParamsE,"a",@progbits
	.sectionflags	@""
	.align	4
.nv.constant0._ZN7cutlass13device_kernelIN5flash11enable_sm90INS1_16FlashAttnFwdSm90INS1_25CollectiveMainloopFwdSm90ILi2EN4cute5tupleIJNS5_1CILi1EEES8_S8_EEENS6_IJNS7_ILi128EEENS7_ILi160EEENS7_ILi192EEEEEELi128ENS_12float_e4m3_tEfNS_4arch4Sm90ELb1ELb0ELb0ELb1ELb1ELb1ELb0ELb1ELb1ELb1ELb0ELb0EEENS1_21CollectiveEpilogueFwdINS6_IJSA_SA_SB_EEES9_NS_10bfloat16_tESG_Li256ELb1ELb1ELb0ELb1EEENS1_36VarlenDynamicPersistentTileSchedulerILi128ELi160ELi256ELi128ELb0ELb1ELb1ELb1ELb1ELb1EEEEEEEEEvNT_6ParamsE:
	.zero		3328


//--------------------- SYMBOLS --------------------------

	.type		.nv.reservedSmem.offset0,@object
	.size		.nv.reservedSmem.offset0,0x4
	.type		__assertfail,@function
